	.target	sm_90a

	.elftype	@"ET_EXEC"


//--------------------- .note.nv.tkinfo           --------------------------
	.section	.note.nv.tkinfo,"",@"SHT_NOTE"
	.sectionflags	@"SHF_NOTE_NV_TKINFO"
	.tkinfo
        /*0018*/ 	.word	0x00000002
        /*0030*/ 	.string	""
        /*0030*/ 	.string	"ptxas"
        /*0030*/ 	.string	"Cuda compilation tools, release 13.0, V13.0.88"
        /*0030*/ 	.string	"Build cuda_13.0.r13.0/compiler.36424714_0"
        /*0030*/ 	.string	"-arch sm_90a -m 64 "



//--------------------- .note.nv.cuinfo           --------------------------
	.section	.note.nv.cuinfo,"",@"SHT_NOTE"
	.sectionflags	@"SHF_NOTE_NV_CUINFO"
        /*0018*/ 	.short	0x0002
        /*001a*/ 	.short	0x005a
        /*001c*/ 	.short	0x0082
	.zero		2


//--------------------- .nv.info                  --------------------------
	.section	.nv.info,"",@"SHT_CUDA_INFO"
	.align	4


	//----- nvinfo : EIATTR_REGCOUNT
	.align		4
        /*0000*/ 	.byte	0x04, 0x2f
        /*0002*/ 	.short	(.L_20 - .L_19)
	.align		4
.L_19:
        /*0004*/ 	.word	index@(_ZN7cutlass13device_kernelIN5flash11enable_sm90INS1_16FlashAttnFwdSm90INS1_25CollectiveMainloopFwdSm90ILi2EN4cute5tupleIJNS5_1CILi1EEES8_S8_EEENS6_IJNS7_ILi128EEENS7_ILi96EEENS7_ILi192EEEEEELi128ENS_10bfloat16_tEfNS_4arch4Sm90ELb1ELb0ELb1ELb1ELb1ELb1ELb0ELb1ELb1ELb1ELb1ELb0EEENS1_21CollectiveEpilogueFwdINS6_IJSA_SA_SB_EEES9_SE_SG_Li256ELb1ELb1ELb1ELb0EEENS1_36VarlenDynamicPersistentTileSchedulerILi128ELi96ELi256ELi128ELb1ELb1ELb1ELb1ELb1ELb1EEEEEEEEEvNT_6ParamsE)
        /*0008*/ 	.word	0x000000a8


	//----- nvinfo : EIATTR_FRAME_SIZE
	.align		4
.L_20:
        /*000c*/ 	.byte	0x04, 0x11
        /*000e*/ 	.short	(.L_22 - .L_21)
	.align		4
.L_21:
        /*0010*/ 	.word	index@(_ZN7cutlass13device_kernelIN5flash11enable_sm90INS1_16FlashAttnFwdSm90INS1_25CollectiveMainloopFwdSm90ILi2EN4cute5tupleIJNS5_1CILi1EEES8_S8_EEENS6_IJNS7_ILi128EEENS7_ILi96EEENS7_ILi192EEEEEELi128ENS_10bfloat16_tEfNS_4arch4Sm90ELb1ELb0ELb1ELb1ELb1ELb1ELb0ELb1ELb1ELb1ELb1ELb0EEENS1_21CollectiveEpilogueFwdINS6_IJSA_SA_SB_EEES9_SE_SG_Li256ELb1ELb1ELb1ELb0EEENS1_36VarlenDynamicPersistentTileSchedulerILi128ELi96ELi256ELi128ELb1ELb1ELb1ELb1ELb1ELb1EEEEEEEEEvNT_6ParamsE)
        /*0014*/ 	.word	0x00000068


	//----- nvinfo : EIATTR_REGCOUNT
	.align		4
.L_22:
        /*0018*/ 	.byte	0x04, 0x2f
        /*001a*/ 	.short	(.L_24 - .L_23)
	.align		4
.L_23:
        /*001c*/ 	.word	index@(_ZN7cutlass13device_kernelIN5flash11enable_sm90INS1_16FlashAttnFwdSm90INS1_25CollectiveMainloopFwdSm90ILi2EN4cute5tupleIJNS5_1CILi1EEES8_S8_EEENS6_IJNS7_ILi128EEENS7_ILi96EEENS7_ILi192EEEEEELi128ENS_10bfloat16_tEfNS_4arch4Sm90ELb1ELb0ELb1ELb1ELb1ELb0ELb0ELb1ELb1ELb1ELb1ELb0EEENS1_21CollectiveEpilogueFwdINS6_IJSA_SA_SB_EEES9_SE_SG_Li256ELb1ELb1ELb1ELb0EEENS1_36VarlenDynamicPersistentTileSchedulerILi128ELi96ELi256ELi128ELb1ELb1ELb1ELb1ELb1ELb1EEEEEEEEEvNT_6ParamsE)
        /*0020*/ 	.word	0x000000a8


	//----- nvinfo : EIATTR_FRAME_SIZE
	.align		4
.L_24:
        /*0024*/ 	.byte	0x04, 0x11
        /*0026*/ 	.short	(.L_26 - .L_25)
	.align		4
.L_25:
        /*0028*/ 	.word	index@(_ZN7cutlass13device_kernelIN5flash11enable_sm90INS1_16FlashAttnFwdSm90INS1_25CollectiveMainloopFwdSm90ILi2EN4cute5tupleIJNS5_1CILi1EEES8_S8_EEENS6_IJNS7_ILi128EEENS7_ILi96EEENS7_ILi192EEEEEELi128ENS_10bfloat16_tEfNS_4arch4Sm90ELb1ELb0ELb1ELb1ELb1ELb0ELb0ELb1ELb1ELb1ELb1ELb0EEENS1_21CollectiveEpilogueFwdINS6_IJSA_SA_SB_EEES9_SE_SG_Li256ELb1ELb1ELb1ELb0EEENS1_36VarlenDynamicPersistentTileSchedulerILi128ELi96ELi256ELi128ELb1ELb1ELb1ELb1ELb1ELb1EEEEEEEEEvNT_6ParamsE)
        /*002c*/ 	.word	0x00000020


	//----- nvinfo : EIATTR_REGCOUNT
	.align		4
.L_26:
        /*0030*/ 	.byte	0x04, 0x2f
        /*0032*/ 	.short	(.L_28 - .L_27)
	.align		4
.L_27:
        /*0034*/ 	.word	index@(_ZN7cutlass13device_kernelIN5flash11enable_sm90INS1_16FlashAttnFwdSm90INS1_25CollectiveMainloopFwdSm90ILi2EN4cute5tupleIJNS5_1CILi1EEES8_S8_EEENS6_IJNS7_ILi128EEENS7_ILi96EEENS7_ILi192EEEEEELi128ENS_10bfloat16_tEfNS_4arch4Sm90ELb1ELb0ELb1ELb0ELb1ELb0ELb0ELb1ELb1ELb1ELb1ELb0EEENS1_21CollectiveEpilogueFwdINS6_IJSA_SA_SB_EEES9_SE_SG_Li256ELb0ELb1ELb1ELb0EEENS1_19SingleTileSchedulerILb0ELb1ELb1ELi128EEEEEEEEEvNT_6ParamsE)
        /*0038*/ 	.word	0x000000a8


	//----- nvinfo : EIATTR_FRAME_SIZE
	.align		4
.L_28:
        /*003c*/ 	.byte	0x04, 0x11
        /*003e*/ 	.short	(.L_30 - .L_29)
	.align		4
.L_29:
        /*0040*/ 	.word	index@(_ZN7cutlass13device_kernelIN5flash11enable_sm90INS1_16FlashAttnFwdSm90INS1_25CollectiveMainloopFwdSm90ILi2EN4cute5tupleIJNS5_1CILi1EEES8_S8_EEENS6_IJNS7_ILi128EEENS7_ILi96EEENS7_ILi192EEEEEELi128ENS_10bfloat16_tEfNS_4arch4Sm90ELb1ELb0ELb1ELb0ELb1ELb0ELb0ELb1ELb1ELb1ELb1ELb0EEENS1_21CollectiveEpilogueFwdINS6_IJSA_SA_SB_EEES9_SE_SG_Li256ELb0ELb1ELb1ELb0EEENS1_19SingleTileSchedulerILb0ELb1ELb1ELi128EEEEEEEEEvNT_6ParamsE)
        /*0044*/ 	.word	0x00000000


	//----- nvinfo : EIATTR_REGCOUNT
	.align		4
.L_30:
        /*0048*/ 	.byte	0x04, 0x2f
        /*004a*/ 	.short	(.L_32 - .L_31)
	.align		4
.L_31:
        /*004c*/ 	.word	index@(_ZN7cutlass13device_kernelIN5flash11enable_sm90INS1_16FlashAttnFwdSm90INS1_25CollectiveMainloopFwdSm90ILi2EN4cute5tupleIJNS5_1CILi1EEES8_S8_EEENS6_IJNS7_ILi128EEENS7_ILi96EEENS7_ILi192EEEEEELi128ENS_10bfloat16_tEfNS_4arch4Sm90ELb0ELb1ELb1ELb1ELb1ELb1ELb0ELb1ELb1ELb1ELb1ELb0EEENS1_21CollectiveEpilogueFwdINS6_IJSA_SA_SB_EEES9_SE_SG_Li256ELb1ELb1ELb1ELb0EEENS1_36VarlenDynamicPersistentTileSchedulerILi128ELi96ELi256ELi128ELb1ELb1ELb1ELb1ELb0ELb1EEEEEEEEEvNT_6ParamsE)
        /*0050*/ 	.word	0x000000a8


	//----- nvinfo : EIATTR_FRAME_SIZE
	.align		4
.L_32:
        /*0054*/ 	.byte	0x04, 0x11
        /*0056*/ 	.short	(.L_34 - .L_33)
	.align		4
.L_33:
        /*0058*/ 	.word	index@(_ZN7cutlass13device_kernelIN5flash11enable_sm90INS1_16FlashAttnFwdSm90INS1_25CollectiveMainloopFwdSm90ILi2EN4cute5tupleIJNS5_1CILi1EEES8_S8_EEENS6_IJNS7_ILi128EEENS7_ILi96EEENS7_ILi192EEEEEELi128ENS_10bfloat16_tEfNS_4arch4Sm90ELb0ELb1ELb1ELb1ELb1ELb1ELb0ELb1ELb1ELb1ELb1ELb0EEENS1_21CollectiveEpilogueFwdINS6_IJSA_SA_SB_EEES9_SE_SG_Li256ELb1ELb1ELb1ELb0EEENS1_36VarlenDynamicPersistentTileSchedulerILi128ELi96ELi256ELi128ELb1ELb1ELb1ELb1ELb0ELb1EEEEEEEEEvNT_6ParamsE)
        /*005c*/ 	.word	0x00000060


	//----- nvinfo : EIATTR_REGCOUNT
	.align		4
.L_34:
        /*0060*/ 	.byte	0x04, 0x2f
        /*0062*/ 	.short	(.L_36 - .L_35)
	.align		4
.L_35:
        /*0064*/ 	.word	index@(_ZN7cutlass13device_kernelIN5flash11enable_sm90INS1_16FlashAttnFwdSm90INS1_25CollectiveMainloopFwdSm90ILi2EN4cute5tupleIJNS5_1CILi1EEES8_S8_EEENS6_IJNS7_ILi128EEENS7_ILi96EEENS7_ILi192EEEEEELi128ENS_10bfloat16_tEfNS_4arch4Sm90ELb0ELb1ELb1ELb1ELb1ELb0ELb0ELb1ELb1ELb1ELb1ELb0EEENS1_21CollectiveEpilogueFwdINS6_IJSA_SA_SB_EEES9_SE_SG_Li256ELb1ELb1ELb1ELb0EEENS1_36VarlenDynamicPersistentTileSchedulerILi128ELi96ELi256ELi128ELb1ELb1ELb1ELb1ELb0ELb1EEEEEEEEEvNT_6ParamsE)
        /*0068*/ 	.word	0x000000a8


	//----- nvinfo : EIATTR_FRAME_SIZE
	.align		4
.L_36:
        /*006c*/ 	.byte	0x04, 0x11
        /*006e*/ 	.short	(.L_38 - .L_37)
	.align		4
.L_37:
        /*0070*/ 	.word	index@(_ZN7cutlass13device_kernelIN5flash11enable_sm90INS1_16FlashAttnFwdSm90INS1_25CollectiveMainloopFwdSm90ILi2EN4cute5tupleIJNS5_1CILi1EEES8_S8_EEENS6_IJNS7_ILi128EEENS7_ILi96EEENS7_ILi192EEEEEELi128ENS_10bfloat16_tEfNS_4arch4Sm90ELb0ELb1ELb1ELb1ELb1ELb0ELb0ELb1ELb1ELb1ELb1ELb0EEENS1_21CollectiveEpilogueFwdINS6_IJSA_SA_SB_EEES9_SE_SG_Li256ELb1ELb1ELb1ELb0EEENS1_36VarlenDynamicPersistentTileSchedulerILi128ELi96ELi256ELi128ELb1ELb1ELb1ELb1ELb0ELb1EEEEEEEEEvNT_6ParamsE)
        /*0074*/ 	.word	0x00000018


	//----- nvinfo : EIATTR_REGCOUNT
	.align		4
.L_38:
        /*0078*/ 	.byte	0x04, 0x2f
        /*007a*/ 	.short	(.L_40 - .L_39)
	.align		4
.L_39:
        /*007c*/ 	.word	index@(_ZN7cutlass13device_kernelIN5flash11enable_sm90INS1_16FlashAttnFwdSm90INS1_25CollectiveMainloopFwdSm90ILi2EN4cute5tupleIJNS5_1CILi1EEES8_S8_EEENS6_IJNS7_ILi128EEENS7_ILi96EEENS7_ILi192EEEEEELi128ENS_10bfloat16_tEfNS_4arch4Sm90ELb0ELb1ELb1ELb0ELb1ELb0ELb0ELb1ELb1ELb1ELb1ELb0EEENS1_21CollectiveEpilogueFwdINS6_IJSA_SA_SB_EEES9_SE_SG_Li256ELb0ELb1ELb1ELb0EEENS1_19SingleTileSchedulerILb0ELb1ELb1ELi128EEEEEEEEEvNT_6ParamsE)
        /*0080*/ 	.word	0x000000a8


	//----- nvinfo : EIATTR_FRAME_SIZE
	.align		4
.L_40:
        /*0084*/ 	.byte	0x04, 0x11
        /*0086*/ 	.short	(.L_42 - .L_41)
	.align		4
.L_41:
        /*0088*/ 	.word	index@(_ZN7cutlass13device_kernelIN5flash11enable_sm90INS1_16FlashAttnFwdSm90INS1_25CollectiveMainloopFwdSm90ILi2EN4cute5tupleIJNS5_1CILi1EEES8_S8_EEENS6_IJNS7_ILi128EEENS7_ILi96EEENS7_ILi192EEEEEELi128ENS_10bfloat16_tEfNS_4arch4Sm90ELb0ELb1ELb1ELb0ELb1ELb0ELb0ELb1ELb1ELb1ELb1ELb0EEENS1_21CollectiveEpilogueFwdINS6_IJSA_SA_SB_EEES9_SE_SG_Li256ELb0ELb1ELb1ELb0EEENS1_19SingleTileSchedulerILb0ELb1ELb1ELi128EEEEEEEEEvNT_6ParamsE)
        /*008c*/ 	.word	0x00000008


	//----- nvinfo : EIATTR_REGCOUNT
	.align		4
.L_42:
        /*0090*/ 	.byte	0x04, 0x2f
        /*0092*/ 	.short	(.L_44 - .L_43)
	.align		4
.L_43:
        /*0094*/ 	.word	index@(_ZN7cutlass13device_kernelIN5flash11enable_sm90INS1_16FlashAttnFwdSm90INS1_25CollectiveMainloopFwdSm90ILi2EN4cute5tupleIJNS5_1CILi1EEES8_S8_EEENS6_IJNS7_ILi128EEENS7_ILi96EEENS7_ILi192EEEEEELi128ENS_10bfloat16_tEfNS_4arch4Sm90ELb0ELb0ELb1ELb1ELb1ELb1ELb0ELb1ELb1ELb1ELb1ELb0EEENS1_21CollectiveEpilogueFwdINS6_IJSA_SA_SB_EEES9_SE_SG_Li256ELb1ELb1ELb1ELb0EEENS1_36VarlenDynamicPersistentTileSchedulerILi128ELi96ELi256ELi128ELb1ELb1ELb1ELb0ELb1ELb1EEEEEEEEEvNT_6ParamsE)
        /*0098*/ 	.word	0x000000a8


	//----- nvinfo : EIATTR_FRAME_SIZE
	.align		4
.L_44:
        /*009c*/ 	.byte	0x04, 0x11
        /*009e*/ 	.short	(.L_46 - .L_45)
	.align		4
.L_45:
        /*00a0*/ 	.word	index@(_ZN7cutlass13device_kernelIN5flash11enable_sm90INS1_16FlashAttnFwdSm90INS1_25CollectiveMainloopFwdSm90ILi2EN4cute5tupleIJNS5_1CILi1EEES8_S8_EEENS6_IJNS7_ILi128EEENS7_ILi96EEENS7_ILi192EEEEEELi128ENS_10bfloat16_tEfNS_4arch4Sm90ELb0ELb0ELb1ELb1ELb1ELb1ELb0ELb1ELb1ELb1ELb1ELb0EEENS1_21CollectiveEpilogueFwdINS6_IJSA_SA_SB_EEES9_SE_SG_Li256ELb1ELb1ELb1ELb0EEENS1_36VarlenDynamicPersistentTileSchedulerILi128ELi96ELi256ELi128ELb1ELb1ELb1ELb0ELb1ELb1EEEEEEEEEvNT_6ParamsE)
        /*00a4*/ 	.word	0x00000088


	//----- nvinfo : EIATTR_REGCOUNT
	.align		4
.L_46:
        /*00a8*/ 	.byte	0x04, 0x2f
        /*00aa*/ 	.short	(.L_48 - .L_47)
	.align		4
.L_47:
        /*00ac*/ 	.word	index@(_ZN7cutlass13device_kernelIN5flash11enable_sm90INS1_16FlashAttnFwdSm90INS1_25CollectiveMainloopFwdSm90ILi2EN4cute5tupleIJNS5_1CILi1EEES8_S8_EEENS6_IJNS7_ILi128EEENS7_ILi96EEENS7_ILi192EEEEEELi128ENS_10bfloat16_tEfNS_4arch4Sm90ELb0ELb0ELb1ELb1ELb1ELb0ELb0ELb1ELb1ELb1ELb1ELb0EEENS1_21CollectiveEpilogueFwdINS6_IJSA_SA_SB_EEES9_SE_SG_Li256ELb1ELb1ELb1ELb0EEENS1_36VarlenDynamicPersistentTileSchedulerILi128ELi96ELi256ELi128ELb1ELb1ELb1ELb0ELb1ELb1EEEEEEEEEvNT_6ParamsE)
        /*00b0*/ 	.word	0x000000a8


	//----- nvinfo : EIATTR_FRAME_SIZE
	.align		4
.L_48:
        /*00b4*/ 	.byte	0x04, 0x11
        /*00b6*/ 	.short	(.L_50 - .L_49)
	.align		4
.L_49:
        /*00b8*/ 	.word	index@(_ZN7cutlass13device_kernelIN5flash11enable_sm90INS1_16FlashAttnFwdSm90INS1_25CollectiveMainloopFwdSm90ILi2EN4cute5tupleIJNS5_1CILi1EEES8_S8_EEENS6_IJNS7_ILi128EEENS7_ILi96EEENS7_ILi192EEEEEELi128ENS_10bfloat16_tEfNS_4arch4Sm90ELb0ELb0ELb1ELb1ELb1ELb0ELb0ELb1ELb1ELb1ELb1ELb0EEENS1_21CollectiveEpilogueFwdINS6_IJSA_SA_SB_EEES9_SE_SG_Li256ELb1ELb1ELb1ELb0EEENS1_36VarlenDynamicPersistentTileSchedulerILi128ELi96ELi256ELi128ELb1ELb1ELb1ELb0ELb1ELb1EEEEEEEEEvNT_6ParamsE)
        /*00bc*/ 	.word	0x00000020


	//----- nvinfo : EIATTR_REGCOUNT
	.align		4
.L_50:
        /*00c0*/ 	.byte	0x04, 0x2f
        /*00c2*/ 	.short	(.L_52 - .L_51)
	.align		4
.L_51:
        /*00c4*/ 	.word	index@(_ZN7cutlass13device_kernelIN5flash11enable_sm90INS1_16FlashAttnFwdSm90INS1_25CollectiveMainloopFwdSm90ILi2EN4cute5tupleIJNS5_1CILi1EEES8_S8_EEENS6_IJNS7_ILi128EEENS7_ILi96EEENS7_ILi192EEEEEELi128ENS_10bfloat16_tEfNS_4arch4Sm90ELb0ELb0ELb1ELb0ELb1ELb0ELb0ELb1ELb1ELb1ELb1ELb0EEENS1_21CollectiveEpilogueFwdINS6_IJSA_SA_SB_EEES9_SE_SG_Li256ELb0ELb1ELb1ELb0EEENS1_19SingleTileSchedulerILb0ELb1ELb1ELi128EEEEEEEEEvNT_6ParamsE)
        /*00c8*/ 	.word	0x000000a8


	//----- nvinfo : EIATTR_FRAME_SIZE
	.align		4
.L_52:
        /*00cc*/ 	.byte	0x04, 0x11
        /*00ce*/ 	.short	(.L_54 - .L_53)
	.align		4
.L_53:
        /*00d0*/ 	.word	index@(_ZN7cutlass13device_kernelIN5flash11enable_sm90INS1_16FlashAttnFwdSm90INS1_25CollectiveMainloopFwdSm90ILi2EN4cute5tupleIJNS5_1CILi1EEES8_S8_EEENS6_IJNS7_ILi128EEENS7_ILi96EEENS7_ILi192EEEEEELi128ENS_10bfloat16_tEfNS_4arch4Sm90ELb0ELb0ELb1ELb0ELb1ELb0ELb0ELb1ELb1ELb1ELb1ELb0EEENS1_21CollectiveEpilogueFwdINS6_IJSA_SA_SB_EEES9_SE_SG_Li256ELb0ELb1ELb1ELb0EEENS1_19SingleTileSchedulerILb0ELb1ELb1ELi128EEEEEEEEEvNT_6ParamsE)
        /*00d4*/ 	.word	0x00000000


	//----- nvinfo : EIATTR_MIN_STACK_SIZE
	.align		4
.L_54:
        /*00d8*/ 	.byte	0x04, 0x12
        /*00da*/ 	.short	(.L_56 - .L_55)
	.align		4
.L_55:
        /*00dc*/ 	.word	index@(_ZN7cutlass13device_kernelIN5flash11enable_sm90INS1_16FlashAttnFwdSm90INS1_25CollectiveMainloopFwdSm90ILi2EN4cute5tupleIJNS5_1CILi1EEES8_S8_EEENS6_IJNS7_ILi128EEENS7_ILi96EEENS7_ILi192EEEEEELi128ENS_10bfloat16_tEfNS_4arch4Sm90ELb0ELb0ELb1ELb0ELb1ELb0ELb0ELb1ELb1ELb1ELb1ELb0EEENS1_21CollectiveEpilogueFwdINS6_IJSA_SA_SB_EEES9_SE_SG_Li256ELb0ELb1ELb1ELb0EEENS1_19SingleTileSchedulerILb0ELb1ELb1ELi128EEEEEEEEEvNT_6ParamsE)
        /*00e0*/ 	.word	0x00000000


	//----- nvinfo : EIATTR_MIN_STACK_SIZE
	.align		4
.L_56:
        /*00e4*/ 	.byte	0x04, 0x12
        /*00e6*/ 	.short	(.L_58 - .L_57)
	.align		4
.L_57:
        /*00e8*/ 	.word	index@(_ZN7cutlass13device_kernelIN5flash11enable_sm90INS1_16FlashAttnFwdSm90INS1_25CollectiveMainloopFwdSm90ILi2EN4cute5tupleIJNS5_1CILi1EEES8_S8_EEENS6_IJNS7_ILi128EEENS7_ILi96EEENS7_ILi192EEEEEELi128ENS_10bfloat16_tEfNS_4arch4Sm90ELb0ELb0ELb1ELb1ELb1ELb0ELb0ELb1ELb1ELb1ELb1ELb0EEENS1_21CollectiveEpilogueFwdINS6_IJSA_SA_SB_EEES9_SE_SG_Li256ELb1ELb1ELb1ELb0EEENS1_36VarlenDynamicPersistentTileSchedulerILi128ELi96ELi256ELi128ELb1ELb1ELb1ELb0ELb1ELb1EEEEEEEEEvNT_6ParamsE)
        /*00ec*/ 	.word	0x00000020


	//----- nvinfo : EIATTR_MIN_STACK_SIZE
	.align		4
.L_58:
        /*00f0*/ 	.byte	0x04, 0x12
        /*00f2*/ 	.short	(.L_60 - .L_59)
	.align		4
.L_59:
        /*00f4*/ 	.word	index@(_ZN7cutlass13device_kernelIN5flash11enable_sm90INS1_16FlashAttnFwdSm90INS1_25CollectiveMainloopFwdSm90ILi2EN4cute5tupleIJNS5_1CILi1EEES8_S8_EEENS6_IJNS7_ILi128EEENS7_ILi96EEENS7_ILi192EEEEEELi128ENS_10bfloat16_tEfNS_4arch4Sm90ELb0ELb0ELb1ELb1ELb1ELb1ELb0ELb1ELb1ELb1ELb1ELb0EEENS1_21CollectiveEpilogueFwdINS6_IJSA_SA_SB_EEES9_SE_SG_Li256ELb1ELb1ELb1ELb0EEENS1_36VarlenDynamicPersistentTileSchedulerILi128ELi96ELi256ELi128ELb1ELb1ELb1ELb0ELb1ELb1EEEEEEEEEvNT_6ParamsE)
        /*00f8*/ 	.word	0x00000088


	//----- nvinfo : EIATTR_MIN_STACK_SIZE
	.align		4
.L_60:
        /*00fc*/ 	.byte	0x04, 0x12
        /*00fe*/ 	.short	(.L_62 - .L_61)
	.align		4
.L_61:
        /*0100*/ 	.word	index@(_ZN7cutlass13device_kernelIN5flash11enable_sm90INS1_16FlashAttnFwdSm90INS1_25CollectiveMainloopFwdSm90ILi2EN4cute5tupleIJNS5_1CILi1EEES8_S8_EEENS6_IJNS7_ILi128EEENS7_ILi96EEENS7_ILi192EEEEEELi128ENS_10bfloat16_tEfNS_4arch4Sm90ELb0ELb1ELb1ELb0ELb1ELb0ELb0ELb1ELb1ELb1ELb1ELb0EEENS1_21CollectiveEpilogueFwdINS6_IJSA_SA_SB_EEES9_SE_SG_Li256ELb0ELb1ELb1ELb0EEENS1_19SingleTileSchedulerILb0ELb1ELb1ELi128EEEEEEEEEvNT_6ParamsE)
        /*0104*/ 	.word	0x00000008


	//----- nvinfo : EIATTR_MIN_STACK_SIZE
	.align		4
.L_62:
        /*0108*/ 	.byte	0x04, 0x12
        /*010a*/ 	.short	(.L_64 - .L_63)
	.align		4
.L_63:
        /*010c*/ 	.word	index@(_ZN7cutlass13device_kernelIN5flash11enable_sm90INS1_16FlashAttnFwdSm90INS1_25CollectiveMainloopFwdSm90ILi2EN4cute5tupleIJNS5_1CILi1EEES8_S8_EEENS6_IJNS7_ILi128EEENS7_ILi96EEENS7_ILi192EEEEEELi128ENS_10bfloat16_tEfNS_4arch4Sm90ELb0ELb1ELb1ELb1ELb1ELb0ELb0ELb1ELb1ELb1ELb1ELb0EEENS1_21CollectiveEpilogueFwdINS6_IJSA_SA_SB_EEES9_SE_SG_Li256ELb1ELb1ELb1ELb0EEENS1_36VarlenDynamicPersistentTileSchedulerILi128ELi96ELi256ELi128ELb1ELb1ELb1ELb1ELb0ELb1EEEEEEEEEvNT_6ParamsE)
        /*0110*/ 	.word	0x00000018


	//----- nvinfo : EIATTR_MIN_STACK_SIZE
	.align		4
.L_64:
        /*0114*/ 	.byte	0x04, 0x12
        /*0116*/ 	.short	(.L_66 - .L_65)
	.align		4
.L_65:
        /*0118*/ 	.word	index@(_ZN7cutlass13device_kernelIN5flash11enable_sm90INS1_16FlashAttnFwdSm90INS1_25CollectiveMainloopFwdSm90ILi2EN4cute5tupleIJNS5_1CILi1EEES8_S8_EEENS6_IJNS7_ILi128EEENS7_ILi96EEENS7_ILi192EEEEEELi128ENS_10bfloat16_tEfNS_4arch4Sm90ELb0ELb1ELb1ELb1ELb1ELb1ELb0ELb1ELb1ELb1ELb1ELb0EEENS1_21CollectiveEpilogueFwdINS6_IJSA_SA_SB_EEES9_SE_SG_Li256ELb1ELb1ELb1ELb0EEENS1_36VarlenDynamicPersistentTileSchedulerILi128ELi96ELi256ELi128ELb1ELb1ELb1ELb1ELb0ELb1EEEEEEEEEvNT_6ParamsE)
        /*011c*/ 	.word	0x00000060


	//----- nvinfo : EIATTR_MIN_STACK_SIZE
	.align		4
.L_66:
        /*0120*/ 	.byte	0x04, 0x12
        /*0122*/ 	.short	(.L_68 - .L_67)
	.align		4
.L_67:
        /*0124*/ 	.word	index@(_ZN7cutlass13device_kernelIN5flash11enable_sm90INS1_16FlashAttnFwdSm90INS1_25CollectiveMainloopFwdSm90ILi2EN4cute5tupleIJNS5_1CILi1EEES8_S8_EEENS6_IJNS7_ILi128EEENS7_ILi96EEENS7_ILi192EEEEEELi128ENS_10bfloat16_tEfNS_4arch4Sm90ELb1ELb0ELb1ELb0ELb1ELb0ELb0ELb1ELb1ELb1ELb1ELb0EEENS1_21CollectiveEpilogueFwdINS6_IJSA_SA_SB_EEES9_SE_SG_Li256ELb0ELb1ELb1ELb0EEENS1_19SingleTileSchedulerILb0ELb1ELb1ELi128EEEEEEEEEvNT_6ParamsE)
        /*0128*/ 	.word	0x00000000


	//----- nvinfo : EIATTR_MIN_STACK_SIZE
	.align		4
.L_68:
        /*012c*/ 	.byte	0x04, 0x12
        /*012e*/ 	.short	(.L_70 - .L_69)
	.align		4
.L_69:
        /*0130*/ 	.word	index@(_ZN7cutlass13device_kernelIN5flash11enable_sm90INS1_16FlashAttnFwdSm90INS1_25CollectiveMainloopFwdSm90ILi2EN4cute5tupleIJNS5_1CILi1EEES8_S8_EEENS6_IJNS7_ILi128EEENS7_ILi96EEENS7_ILi192EEEEEELi128ENS_10bfloat16_tEfNS_4arch4Sm90ELb1ELb0ELb1ELb1ELb1ELb0ELb0ELb1ELb1ELb1ELb1ELb0EEENS1_21CollectiveEpilogueFwdINS6_IJSA_SA_SB_EEES9_SE_SG_Li256ELb1ELb1ELb1ELb0EEENS1_36VarlenDynamicPersistentTileSchedulerILi128ELi96ELi256ELi128ELb1ELb1ELb1ELb1ELb1ELb1EEEEEEEEEvNT_6ParamsE)
        /*0134*/ 	.word	0x00000020


	//----- nvinfo : EIATTR_MIN_STACK_SIZE
	.align		4
.L_70:
        /*0138*/ 	.byte	0x04, 0x12
        /*013a*/ 	.short	(.L_72 - .L_71)
	.align		4
.L_71:
        /*013c*/ 	.word	index@(_ZN7cutlass13device_kernelIN5flash11enable_sm90INS1_16FlashAttnFwdSm90INS1_25CollectiveMainloopFwdSm90ILi2EN4cute5tupleIJNS5_1CILi1EEES8_S8_EEENS6_IJNS7_ILi128EEENS7_ILi96EEENS7_ILi192EEEEEELi128ENS_10bfloat16_tEfNS_4arch4Sm90ELb1ELb0ELb1ELb1ELb1ELb1ELb0ELb1ELb1ELb1ELb1ELb0EEENS1_21CollectiveEpilogueFwdINS6_IJSA_SA_SB_EEES9_SE_SG_Li256ELb1ELb1ELb1ELb0EEENS1_36VarlenDynamicPersistentTileSchedulerILi128ELi96ELi256ELi128ELb1ELb1ELb1ELb1ELb1ELb1EEEEEEEEEvNT_6ParamsE)
        /*0140*/ 	.word	0x00000068
.L_72:


//--------------------- .nv.compat                --------------------------
	.section	.nv.compat,"",@"SHT_CUDA_COMPAT_INFO"
	.align	4
        /*0000*/ 	.byte	0x02, 0x09, 0x01, 0x00, 0x02, 0x02, 0x04, 0x00, 0x02, 0x05, 0x05, 0x00, 0x03, 0x07, 0x01, 0x01
        /*0010*/ 	.byte	0x02, 0x03, 0x01, 0x00, 0x02, 0x06, 0x01, 0x00, 0x04, 0x0b, 0x08, 0x00, 0x00, 0x00, 0x00, 0x00
        /*0020*/ 	.byte	0x00, 0x00, 0x00, 0x00


//--------------------- .nv.info._ZN7cutlass13device_kernelIN5flash11enable_sm90INS1_16FlashAttnFwdSm90INS1_25CollectiveMainloopFwdSm90ILi2EN4cute5tupleIJNS5_1CILi1EEES8_S8_EEENS6_IJNS7_ILi128EEENS7_ILi96EEENS7_ILi192EEEEEELi128ENS_10bfloat16_tEfNS_4arch4Sm90ELb0ELb0ELb1ELb0ELb1ELb0ELb0ELb1ELb1ELb1ELb1ELb0EEENS1_21CollectiveEpilogueFwdINS6_IJSA_SA_SB_EEES9_SE_SG_Li256ELb0ELb1ELb1ELb0EEENS1_19SingleTileSchedulerILb0ELb1ELb1ELi128EEEEEEEEEvNT_6ParamsE --------------------------
	.section	.nv.info._ZN7cutlass13device_kernelIN5flash11enable_sm90INS1_16FlashAttnFwdSm90INS1_25CollectiveMainloopFwdSm90ILi2EN4cute5tupleIJNS5_1CILi1EEES8_S8_EEENS6_IJNS7_ILi128EEENS7_ILi96EEENS7_ILi192EEEEEELi128ENS_10bfloat16_tEfNS_4arch4Sm90ELb0ELb0ELb1ELb0ELb1ELb0ELb0ELb1ELb1ELb1ELb1ELb0EEENS1_21CollectiveEpilogueFwdINS6_IJSA_SA_SB_EEES9_SE_SG_Li256ELb0ELb1ELb1ELb0EEENS1_19SingleTileSchedulerILb0ELb1ELb1ELi128EEEEEEEEEvNT_6ParamsE,"",@"SHT_CUDA_INFO"
	.sectionflags	@""
	.align	4


	//----- nvinfo : EIATTR_CUDA_API_VERSION
	.align		4
        /*0000*/ 	.byte	0x04, 0x37
        /*0002*/ 	.short	(.L_74 - .L_73)
.L_73:
        /*0004*/ 	.word	0x00000082


	//----- nvinfo : EIATTR_KPARAM_INFO
	.align		4
.L_74:
        /*0008*/ 	.byte	0x04, 0x17
        /*000a*/ 	.short	(.L_76 - .L_75)
.L_75:
        /*000c*/ 	.word	0x00000000
        /*0010*/ 	.short	0x0000
        /*0012*/ 	.short	0x0070
        /*0014*/ 	.byte	0x00, 0xf0, 0x01, 0x28


	//----- nvinfo : EIATTR_SPARSE_MMA_MASK
	.align		4
.L_76:
        /*0018*/ 	.byte	0x03, 0x50
        /*001a*/ 	.short	0x0000


	//----- nvinfo : EIATTR_MAXREG_COUNT
	.align		4
        /*001c*/ 	.byte	0x03, 0x1b
        /*001e*/ 	.short	0x00a8


	//----- nvinfo : EIATTR_NUM_BARRIERS
	.align		4
        /*0020*/ 	.byte	0x02, 0x4c
        /*0022*/ 	.byte	0x09
	.zero		1


	//----- nvinfo : EIATTR_EXTERNS
	.align		4
        /*0024*/ 	.byte	0x04, 0x0f
        /*0026*/ 	.short	(.L_78 - .L_77)


	//   ....[0]....
	.align		4
.L_77:
        /*0028*/ 	.word	index@(__assertfail)


	//----- nvinfo : EIATTR_MERCURY_ISA_VERSION
	.align		4
.L_78:
        /*002c*/ 	.byte	0x03, 0x5f
        /*002e*/ 	.short	0x0101


	//----- nvinfo : EIATTR_INT_WARP_WIDE_INSTR_OFFSETS
	.align		4
        /*0030*/ 	.byte	0x04, 0x31
        /*0032*/ 	.short	(.L_80 - .L_79)


	//   ....[0]....
.L_79:
        /*0034*/ 	.word	0x000000b0


	//   ....[1]....
        /*0038*/ 	.word	0x000000c0


	//   ....[2]....
        /*003c*/ 	.word	0x00000160


	//----- nvinfo : EIATTR_COOP_GROUP_MASK_REGIDS
	.align		4
.L_80:
        /*0040*/ 	.byte	0x04, 0x29
        /*0042*/ 	.short	(.L_82 - .L_81)


	//   ....[0]....
.L_81:
        /*0044*/ 	.word	0xffffffff


	//   ....[1]....
        /*0048*/ 	.word	0xffffffff


	//   ....[2]....
        /*004c*/ 	.word	0xffffffff


	//   ....[3]....
        /*0050*/ 	.word	0xffffffff


	//   ....[4]....
        /*0054*/ 	.word	0xffffffff


	//   ....[5]....
        /*0058*/ 	.word	0xffffffff


	//   ....[6]....
        /*005c*/ 	.word	0xffffffff


	//   ....[7]....
        /*0060*/ 	.word	0xffffffff


	//   ....[8]....
        /*0064*/ 	.word	0xffffffff


	//   ....[9]....
        /*0068*/ 	.word	0xffffffff


	//   ....[10]....
        /*006c*/ 	.word	0xffffffff


	//   ....[11]....
        /*0070*/ 	.word	0xffffffff


	//   ....[12]....
        /*0074*/ 	.word	0xffffffff


	//   ....[13]....
        /*0078*/ 	.word	0xffffffff


	//   ....[14]....
        /*007c*/ 	.word	0xffffffff


	//   ....[15]....
        /*0080*/ 	.word	0xffffffff


	//   ....[16]....
        /*0084*/ 	.word	0xffffffff


	//   ....[17]....
        /*0088*/ 	.word	0xffffffff


	//   ....[18]....
        /*008c*/ 	.word	0xffffffff


	//   ....[19]....
        /*0090*/ 	.word	0xffffffff


	//   ....[20]....
        /*0094*/ 	.word	0xffffffff


	//   ....[21]....
        /*0098*/ 	.word	0xffffffff


	//   ....[22]....
        /*009c*/ 	.word	0xffffffff


	//   ....[23]....
        /*00a0*/ 	.word	0xffffffff


	//   ....[24]....
        /*00a4*/ 	.word	0xffffffff


	//   ....[25]....
        /*00a8*/ 	.word	0xffffffff


	//   ....[26]....
        /*00ac*/ 	.word	0xffffffff


	//   ....[27]....
        /*00b0*/ 	.word	0xffffffff


	//   ....[28]....
        /*00b4*/ 	.word	0xffffffff


	//   ....[29]....
        /*00b8*/ 	.word	0xffffffff


	//   ....[30]....
        /*00bc*/ 	.word	0xffffffff


	//   ....[31]....
        /*00c0*/ 	.word	0xffffffff


	//   ....[32]....
        /*00c4*/ 	.word	0xffffffff


	//   ....[33]....
        /*00c8*/ 	.word	0xffffffff


	//   ....[34]....
        /*00cc*/ 	.word	0xffffffff


	//   ....[35]....
        /*00d0*/ 	.word	0xffffffff


	//   ....[36]....
        /*00d4*/ 	.word	0xffffffff


	//   ....[37]....
        /*00d8*/ 	.word	0xffffffff


	//   ....[38]....
        /*00dc*/ 	.word	0xffffffff


	//   ....[39]....
        /*00e0*/ 	.word	0xffffffff


	//   ....[40]....
        /*00e4*/ 	.word	0xffffffff


	//   ....[41]....
        /*00e8*/ 	.word	0xffffffff


	//   ....[42]....
        /*00ec*/ 	.word	0xffffffff


	//   ....[43]....
        /*00f0*/ 	.word	0xffffffff


	//   ....[44]....
        /*00f4*/ 	.word	0xffffffff


	//   ....[45]....
        /*00f8*/ 	.word	0xffffffff


	//   ....[46]....
        /*00fc*/ 	.word	0xffffffff


	//   ....[47]....
        /*0100*/ 	.word	0xffffffff


	//   ....[48]....
        /*0104*/ 	.word	0xffffffff


	//   ....[49]....
        /*0108*/ 	.word	0xffffffff


	//   ....[50]....
        /*010c*/ 	.word	0xffffffff


	//   ....[51]....
        /*0110*/ 	.word	0xffffffff


	//   ....[52]....
        /*0114*/ 	.word	0xffffffff


	//   ....[53]....
        /*0118*/ 	.word	0xffffffff


	//   ....[54]....
        /*011c*/ 	.word	0xffffffff


	//   ....[55]....
        /*0120*/ 	.word	0xffffffff


	//   ....[56]....
        /*0124*/ 	.word	0xffffffff


	//   ....[57]....
        /*0128*/ 	.word	0xffffffff


	//   ....[58]....
        /*012c*/ 	.word	0xffffffff


	//   ....[59]....
        /*0130*/ 	.word	0xffffffff


	//   ....[60]....
        /*0134*/ 	.word	0xffffffff


	//   ....[61]....
        /*0138*/ 	.word	0xffffffff


	//   ....[62]....
        /*013c*/ 	.word	0xffffffff


	//   ....[63]....
        /*0140*/ 	.word	0xffffffff


	//   ....[64]....
        /*0144*/ 	.word	0xffffffff


	//   ....[65]....
        /*0148*/ 	.word	0xffffffff


	//   ....[66]....
        /*014c*/ 	.word	0xffffffff


	//   ....[67]....
        /*0150*/ 	.word	0xffffffff


	//   ....[68]....
        /*0154*/ 	.word	0xffffffff


	//   ....[69]....
        /*0158*/ 	.word	0xffffffff


	//   ....[70]....
        /*015c*/ 	.word	0xffffffff


	//   ....[71]....
        /*0160*/ 	.word	0xffffffff


	//   ....[72]....
        /*0164*/ 	.word	0xffffffff


	//   ....[73]....
        /*0168*/ 	.word	0xffffffff


	//   ....[74]....
        /*016c*/ 	.word	0xffffffff


	//   ....[75]....
        /*0170*/ 	.word	0xffffffff


	//   ....[76]....
        /*0174*/ 	.word	0xffffffff


	//   ....[77]....
        /*0178*/ 	.word	0xffffffff


	//   ....[78]....
        /*017c*/ 	.word	0xffffffff


	//   ....[79]....
        /*0180*/ 	.word	0xffffffff


	//   ....[80]....
        /*0184*/ 	.word	0xffffffff


	//   ....[81]....
        /*0188*/ 	.word	0xffffffff


	//   ....[82]....
        /*018c*/ 	.word	0xffffffff


	//   ....[83]....
        /*0190*/ 	.word	0xffffffff


	//   ....[84]....
        /*0194*/ 	.word	0xffffffff


	//   ....[85]....
        /*0198*/ 	.word	0xffffffff


	//   ....[86]....
        /*019c*/ 	.word	0xffffffff


	//   ....[87]....
        /*01a0*/ 	.word	0xffffffff


	//   ....[88]....
        /*01a4*/ 	.word	0xffffffff


	//   ....[89]....
        /*01a8*/ 	.word	0xffffffff


	//   ....[90]....
        /*01ac*/ 	.word	0xffffffff


	//   ....[91]....
        /*01b0*/ 	.word	0xffffffff


	//   ....[92]....
        /*01b4*/ 	.word	0xffffffff


	//   ....[93]....
        /*01b8*/ 	.word	0x0500000f


	//   ....[94]....
        /*01bc*/ 	.word	0x0500000f


	//   ....[95]....
        /*01c0*/ 	.word	0x0500000f


	//   ....[96]....
        /*01c4*/ 	.word	0x0500000f


	//   ....[97]....
        /*01c8*/ 	.word	0x0500000f


	//   ....[98]....
        /*01cc*/ 	.word	0x0500000f


	//   ....[99]....
        /*01d0*/ 	.word	0x0500000f


	//   ....[100]....
        /*01d4*/ 	.word	0x0500000f


	//   ....[101]....
        /*01d8*/ 	.word	0x0500000f


	//   ....[102]....
        /*01dc*/ 	.word	0x0500000f


	//   ....[103]....
        /*01e0*/ 	.word	0x0500000f


	//   ....[104]....
        /*01e4*/ 	.word	0x0500000f


	//   ....[105]....
        /*01e8*/ 	.word	0x0500000f


	//   ....[106]....
        /*01ec*/ 	.word	0x0500000f


	//   ....[107]....
        /*01f0*/ 	.word	0x0500000f


	//   ....[108]....
        /*01f4*/ 	.word	0x0500000f


	//   ....[109]....
        /*01f8*/ 	.word	0x0500000f


	//   ....[110]....
        /*01fc*/ 	.word	0x0500000f


	//   ....[111]....
        /*0200*/ 	.word	0x0500000f


	//   ....[112]....
        /*0204*/ 	.word	0x0500000f


	//   ....[113]....
        /*0208*/ 	.word	0x0500000f


	//   ....[114]....
        /*020c*/ 	.word	0x0500000f


	//   ....[115]....
        /*0210*/ 	.word	0x0500000f


	//   ....[116]....
        /*0214*/ 	.word	0x0500000f


	//   ....[117]....
        /*0218*/ 	.word	0x0500000f


	//   ....[118]....
        /*021c*/ 	.word	0x0500000f


	//   ....[119]....
        /*0220*/ 	.word	0x0500000f


	//   ....[120]....
        /*0224*/ 	.word	0x0500000f


	//   ....[121]....
        /*0228*/ 	.word	0x0500000f


	//   ....[122]....
        /*022c*/ 	.word	0x0500000f


	//   ....[123]....
        /*0230*/ 	.word	0x0500000f


	//   ....[124]....
        /*0234*/ 	.word	0x0500000f


	//   ....[125]....
        /*0238*/ 	.word	0x0500000f


	//   ....[126]....
        /*023c*/ 	.word	0x0500000f


	//   ....[127]....
        /*0240*/ 	.word	0x0500000f


	//   ....[128]....
        /*0244*/ 	.word	0x0500000f


	//   ....[129]....
        /*0248*/ 	.word	0x0500000f


	//   ....[130]....
        /*024c*/ 	.word	0x0500000f


	//   ....[131]....
        /*0250*/ 	.word	0x0500000f


	//   ....[132]....
        /*0254*/ 	.word	0x0500000f


	//   ....[133]....
        /*0258*/ 	.word	0x0500000f


	//   ....[134]....
        /*025c*/ 	.word	0x0500000f


	//   ....[135]....
        /*0260*/ 	.word	0x0500000f


	//   ....[136]....
        /*0264*/ 	.word	0x0500000f


	//   ....[137]....
        /*0268*/ 	.word	0x0500000f


	//   ....[138]....
        /*026c*/ 	.word	0x0500000f


	//   ....[139]....
        /*0270*/ 	.word	0x0500000f


	//   ....[140]....
        /*0274*/ 	.word	0x0500000f


	//   ....[141]....
        /*0278*/ 	.word	0x0500000f


	//   ....[142]....
        /*027c*/ 	.word	0x0500000f


	//   ....[143]....
        /*0280*/ 	.word	0x0500000f


	//   ....[144]....
        /*0284*/ 	.word	0x0500000f


	//   ....[145]....
        /*0288*/ 	.word	0x0500000f


	//   ....[146]....
        /*028c*/ 	.word	0x0500000f


	//   ....[147]....
        /*0290*/ 	.word	0x0500000f


	//   ....[148]....
        /*0294*/ 	.word	0x0500000f


	//   ....[149]....
        /*0298*/ 	.word	0x0500000f


	//   ....[150]....
        /*029c*/ 	.word	0x0500000f


	//   ....[151]....
        /*02a0*/ 	.word	0x0500000f


	//   ....[152]....
        /*02a4*/ 	.word	0x0500000f


	//   ....[153]....
        /*02a8*/ 	.word	0x0500000f


	//   ....[154]....
        /*02ac*/ 	.word	0x0500000f


	//   ....[155]....
        /*02b0*/ 	.word	0x0500000f


	//   ....[156]....
        /*02b4*/ 	.word	0x0500000f


	//   ....[157]....
        /*02b8*/ 	.word	0x0500000f


	//   ....[158]....
        /*02bc*/ 	.word	0x0500000f


	//----- nvinfo : EIATTR_COOP_GROUP_INSTR_OFFSETS
	.align		4
.L_82:
        /*02c0*/ 	.byte	0x04, 0x28
        /*02c2*/ 	.short	(.L_84 - .L_83)


	//   ....[0]....
.L_83:
        /*02c4*/ 	.word	0x00000060


	//   ....[1]....
        /*02c8*/ 	.word	0x000000a0


	//   ....[2]....
        /*02cc*/ 	.word	0x000002c0


	//   ....[3]....
        /*02d0*/ 	.word	0x00000420


	//   ....[4]....
        /*02d4*/ 	.word	0x00000540


	//   ....[5]....
        /*02d8*/ 	.word	0x000006a0


	//   ....[6]....
        /*02dc*/ 	.word	0x00000f60


	//   ....[7]....
        /*02e0*/ 	.word	0x000025e0


	//   ....[8]....
        /*02e4*/ 	.word	0x00002660


	//   ....[9]....
        /*02e8*/ 	.word	0x00002a80


	//   ....[10]....
        /*02ec*/ 	.word	0x00002b30


	//   ....[11]....
        /*02f0*/ 	.word	0x00004dc0


	//   ....[12]....
        /*02f4*/ 	.word	0x00004e20


	//   ....[13]....
        /*02f8*/ 	.word	0x00004e40


	//   ....[14]....
        /*02fc*/ 	.word	0x00004e60


	//   ....[15]....
        /*0300*/ 	.word	0x00005f60


	//   ....[16]....
        /*0304*/ 	.word	0x00005f90


	//   ....[17]....
        /*0308*/ 	.word	0x00006030


	//   ....[18]....
        /*030c*/ 	.word	0x00006040


	//   ....[19]....
        /*0310*/ 	.word	0x00006eb0


	//   ....[20]....
        /*0314*/ 	.word	0x00006ef0


	//   ....[21]....
        /*0318*/ 	.word	0x00006f30


	//   ....[22]....
        /*031c*/ 	.word	0x00006f70


	//   ....[23]....
        /*0320*/ 	.word	0x00006f90


	//   ....[24]....
        /*0324*/ 	.word	0x00006fb0


	//   ....[25]....
        /*0328*/ 	.word	0x000075f0


	//   ....[26]....
        /*032c*/ 	.word	0x00007600


	//   ....[27]....
        /*0330*/ 	.word	0x00008010


	//   ....[28]....
        /*0334*/ 	.word	0x00009230


	//   ....[29]....
        /*0338*/ 	.word	0x00009250


	//   ....[30]....
        /*033c*/ 	.word	0x00009260


	//   ....[31]....
        /*0340*/ 	.word	0x00009270


	//   ....[32]....
        /*0344*/ 	.word	0x00009280


	//   ....[33]....
        /*0348*/ 	.word	0x00009290


	//   ....[34]....
        /*034c*/ 	.word	0x000092a0


	//   ....[35]....
        /*0350*/ 	.word	0x00009300


	//   ....[36]....
        /*0354*/ 	.word	0x00009340


	//   ....[37]....
        /*0358*/ 	.word	0x000093a0


	//   ....[38]....
        /*035c*/ 	.word	0x000093b0


	//   ....[39]....
        /*0360*/ 	.word	0x00009480


	//   ....[40]....
        /*0364*/ 	.word	0x00009aa0


	//   ....[41]....
        /*0368*/ 	.word	0x00009ad0


	//   ....[42]....
        /*036c*/ 	.word	0x00009b00


	//   ....[43]....
        /*0370*/ 	.word	0x00009b20


	//   ....[44]....
        /*0374*/ 	.word	0x00009b30


	//   ....[45]....
        /*0378*/ 	.word	0x00009bb0


	//   ....[46]....
        /*037c*/ 	.word	0x00009bf0


	//   ....[47]....
        /*0380*/ 	.word	0x00009c40


	//   ....[48]....
        /*0384*/ 	.word	0x00009c70


	//   ....[49]....
        /*0388*/ 	.word	0x00009cd0


	//   ....[50]....
        /*038c*/ 	.word	0x00009d10


	//   ....[51]....
        /*0390*/ 	.word	0x00009d60


	//   ....[52]....
        /*0394*/ 	.word	0x00009d90


	//   ....[53]....
        /*0398*/ 	.word	0x00009de0


	//   ....[54]....
        /*039c*/ 	.word	0x00009e20


	//   ....[55]....
        /*03a0*/ 	.word	0x00009e70


	//   ....[56]....
        /*03a4*/ 	.word	0x0000a5c0


	//   ....[57]....
        /*03a8*/ 	.word	0x0000a5e0


	//   ....[58]....
        /*03ac*/ 	.word	0x0000a5f0


	//   ....[59]....
        /*03b0*/ 	.word	0x0000a600


	//   ....[60]....
        /*03b4*/ 	.word	0x0000a610


	//   ....[61]....
        /*03b8*/ 	.word	0x0000a630


	//   ....[62]....
        /*03bc*/ 	.word	0x0000a690


	//   ....[63]....
        /*03c0*/ 	.word	0x0000a6c0


	//   ....[64]....
        /*03c4*/ 	.word	0x0000a730


	//   ....[65]....
        /*03c8*/ 	.word	0x0000a760


	//   ....[66]....
        /*03cc*/ 	.word	0x0000a770


	//   ....[67]....
        /*03d0*/ 	.word	0x0000a780


	//   ....[68]....
        /*03d4*/ 	.word	0x0000aa30


	//   ....[69]....
        /*03d8*/ 	.word	0x0000aa50


	//   ....[70]....
        /*03dc*/ 	.word	0x0000aa60


	//   ....[71]....
        /*03e0*/ 	.word	0x0000aa80


	//   ....[72]....
        /*03e4*/ 	.word	0x0000ab00


	//   ....[73]....
        /*03e8*/ 	.word	0x0000ab30


	//   ....[74]....
        /*03ec*/ 	.word	0x0000ab80


	//   ....[75]....
        /*03f0*/ 	.word	0x0000abb0


	//   ....[76]....
        /*03f4*/ 	.word	0x0000ac00


	//   ....[77]....
        /*03f8*/ 	.word	0x0000ac30


	//   ....[78]....
        /*03fc*/ 	.word	0x0000ac80


	//   ....[79]....
        /*0400*/ 	.word	0x0000acb0


	//   ....[80]....
        /*0404*/ 	.word	0x0000b110


	//   ....[81]....
        /*0408*/ 	.word	0x0000b140


	//   ....[82]....
        /*040c*/ 	.word	0x0000b170


	//   ....[83]....
        /*0410*/ 	.word	0x0000b1a0


	//   ....[84]....
        /*0414*/ 	.word	0x0000b1d0


	//   ....[85]....
        /*0418*/ 	.word	0x0000b1e0


	//   ....[86]....
        /*041c*/ 	.word	0x0000b1f0


	//   ....[87]....
        /*0420*/ 	.word	0x0000b210


	//   ....[88]....
        /*0424*/ 	.word	0x0000b240


	//   ....[89]....
        /*0428*/ 	.word	0x0000b270


	//   ....[90]....
        /*042c*/ 	.word	0x0000b280


	//   ....[91]....
        /*0430*/ 	.word	0x0000b2b0


	//   ....[92]....
        /*0434*/ 	.word	0x0000b6a0


	//   ....[93]....
        /*0438*/ 	.word	0x0000bb40


	//   ....[94]....
        /*043c*/ 	.word	0x0000bc30


	//   ....[95]....
        /*0440*/ 	.word	0x0000bcd0


	//   ....[96]....
        /*0444*/ 	.word	0x0000bd30


	//   ....[97]....
        /*0448*/ 	.word	0x0000be00


	//   ....[98]....
        /*044c*/ 	.word	0x0000be70


	//   ....[99]....
        /*0450*/ 	.word	0x0000bf40


	//   ....[100]....
        /*0454*/ 	.word	0x0000bfc0


	//   ....[101]....
        /*0458*/ 	.word	0x0000c090


	//   ....[102]....
        /*045c*/ 	.word	0x0000c110


	//   ....[103]....
        /*0460*/ 	.word	0x0000c1f0


	//   ....[104]....
        /*0464*/ 	.word	0x0000c270


	//   ....[105]....
        /*0468*/ 	.word	0x0000c330


	//   ....[106]....
        /*046c*/ 	.word	0x0000c3c0


	//   ....[107]....
        /*0470*/ 	.word	0x0000c420


	//   ....[108]....
        /*0474*/ 	.word	0x0000c4c0


	//   ....[109]....
        /*0478*/ 	.word	0x0000c590


	//   ....[110]....
        /*047c*/ 	.word	0x0000c610


	//   ....[111]....
        /*0480*/ 	.word	0x0000c6e0


	//   ....[112]....
        /*0484*/ 	.word	0x0000c760


	//   ....[113]....
        /*0488*/ 	.word	0x0000c830


	//   ....[114]....
        /*048c*/ 	.word	0x0000c8b0


	//   ....[115]....
        /*0490*/ 	.word	0x0000c980


	//   ....[116]....
        /*0494*/ 	.word	0x0000ca00


	//   ....[117]....
        /*0498*/ 	.word	0x0000cad0


	//   ....[118]....
        /*049c*/ 	.word	0x0000cb50


	//   ....[119]....
        /*04a0*/ 	.word	0x0000cc20


	//   ....[120]....
        /*04a4*/ 	.word	0x0000cc90


	//   ....[121]....
        /*04a8*/ 	.word	0x0000cd50


	//   ....[122]....
        /*04ac*/ 	.word	0x0000ce90


	//   ....[123]....
        /*04b0*/ 	.word	0x0000cf30


	//   ....[124]....
        /*04b4*/ 	.word	0x0000cf90


	//   ....[125]....
        /*04b8*/ 	.word	0x0000d050


	//   ....[126]....
        /*04bc*/ 	.word	0x0000d0b0


	//   ....[127]....
        /*04c0*/ 	.word	0x0000d170


	//   ....[128]....
        /*04c4*/ 	.word	0x0000d1f0


	//   ....[129]....
        /*04c8*/ 	.word	0x0000d2a0


	//   ....[130]....
        /*04cc*/ 	.word	0x0000d300


	//   ....[131]....
        /*04d0*/ 	.word	0x0000d3c0


	//   ....[132]....
        /*04d4*/ 	.word	0x0000d440


	//   ....[133]....
        /*04d8*/ 	.word	0x0000d4f0


	//   ....[134]....
        /*04dc*/ 	.word	0x0000d5d0


	//   ....[135]....
        /*04e0*/ 	.word	0x0000d670


	//   ....[136]....
        /*04e4*/ 	.word	0x0000d6d0


	//   ....[137]....
        /*04e8*/ 	.word	0x0000d7a0


	//   ....[138]....
        /*04ec*/ 	.word	0x0000d840


	//   ....[139]....
        /*04f0*/ 	.word	0x0000d900


	//   ....[140]....
        /*04f4*/ 	.word	0x0000d9a0


	//   ....[141]....
        /*04f8*/ 	.word	0x0000da60


	//   ....[142]....
        /*04fc*/ 	.word	0x0000db00


	//   ....[143]....
        /*0500*/ 	.word	0x0000dbc0


	//   ....[144]....
        /*0504*/ 	.word	0x0000dc60


	//   ....[145]....
        /*0508*/ 	.word	0x0000dd20


	//   ....[146]....
        /*050c*/ 	.word	0x0000de40


	//   ....[147]....
        /*0510*/ 	.word	0x0000dee0


	//   ....[148]....
        /*0514*/ 	.word	0x0000df90


	//   ....[149]....
        /*0518*/ 	.word	0x0000e060


	//   ....[150]....
        /*051c*/ 	.word	0x0000e0d0


	//   ....[151]....
        /*0520*/ 	.word	0x0000e1a0


	//   ....[152]....
        /*0524*/ 	.word	0x0000e220


	//   ....[153]....
        /*0528*/ 	.word	0x0000e300


	//   ....[154]....
        /*052c*/ 	.word	0x0000e370


	//   ....[155]....
        /*0530*/ 	.word	0x0000e450


	//   ....[156]....
        /*0534*/ 	.word	0x0000e4c0


	//   ....[157]....
        /*0538*/ 	.word	0x0000e580


	//   ....[158]....
        /*053c*/ 	.word	0x0000e690


	//----- nvinfo : EIATTR_REG_RECONFIG
	.align		4
.L_84:
        /*0540*/ 	.byte	0x01, 0x54
	.zero		2


	//----- nvinfo : EIATTR_SYSCALL_OFFSETS
	.align		4
        /*0544*/ 	.byte	0x04, 0x46
        /*0546*/ 	.short	(.L_86 - .L_85)


	//   ....[0]....
.L_85:
        /*0548*/ 	.word	0x00001120


	//   ....[1]....
        /*054c*/ 	.word	0x00008750


	//   ....[2]....
        /*0550*/ 	.word	0x00008890


	//   ....[3]....
        /*0554*/ 	.word	0x00008980


	//   ....[4]....
        /*0558*/ 	.word	0x00009810


	//----- nvinfo : EIATTR_MBARRIER_INSTR_OFFSETS
	.align		4
.L_86:
        /*055c*/ 	.byte	0x04, 0x39
        /*055e*/ 	.short	(.L_88 - .L_87)


	//   ....[0]....
.L_87:
        /*0560*/ 	.word	0x00000170
        /*0564*/ 	.word	0x000000ff
        /*0568*/ 	.word	0x0002a800
        /*056c*/ 	.short	0x0100
        /*056e*/ 	.byte	0x08
	.zero		1


	//   ....[1]....
        /*0570*/ 	.word	0x00000180
        /*0574*/ 	.word	0x000000ff
        /*0578*/ 	.word	0x0002a820
        /*057c*/ 	.short	0x0100
        /*057e*/ 	.byte	0x08
	.zero		1


	//   ....[2]....
        /*0580*/ 	.word	0x00000270
        /*0584*/ 	.word	0x000000ff
        /*0588*/ 	.word	0x0002a830
        /*058c*/ 	.short	0x0100
        /*058e*/ 	.byte	0x08
	.zero		1


	//   ....[3]....
        /*0590*/ 	.word	0x00000280
        /*0594*/ 	.word	0x000000ff
        /*0598*/ 	.word	0x0002a840
        /*059c*/ 	.short	0x0100
        /*059e*/ 	.byte	0x08
	.zero		1


	//   ....[4]....
        /*05a0*/ 	.word	0x00000290
        /*05a4*/ 	.word	0x000000ff
        /*05a8*/ 	.word	0x0002a838
        /*05ac*/ 	.short	0x0100
        /*05ae*/ 	.byte	0x08
	.zero		1


	//   ....[5]....
        /*05b0*/ 	.word	0x000002a0
        /*05b4*/ 	.word	0x000000ff
        /*05b8*/ 	.word	0x0002a848
        /*05bc*/ 	.short	0x0100
        /*05be*/ 	.byte	0x08
	.zero		1


	//   ....[6]....
        /*05c0*/ 	.word	0x000003d0
        /*05c4*/ 	.word	0x000000ff
        /*05c8*/ 	.word	0x0002a850
        /*05cc*/ 	.short	0x0100
        /*05ce*/ 	.byte	0x08
	.zero		1


	//   ....[7]....
        /*05d0*/ 	.word	0x000003e0
        /*05d4*/ 	.word	0x000000ff
        /*05d8*/ 	.word	0x0002a860
        /*05dc*/ 	.short	0x0100
        /*05de*/ 	.byte	0x08
	.zero		1


	//   ....[8]....
        /*05e0*/ 	.word	0x000003f0
        /*05e4*/ 	.word	0x000000ff
        /*05e8*/ 	.word	0x0002a858
        /*05ec*/ 	.short	0x0100
        /*05ee*/ 	.byte	0x08
	.zero		1


	//   ....[9]....
        /*05f0*/ 	.word	0x00000400
        /*05f4*/ 	.word	0x000000ff
        /*05f8*/ 	.word	0x0002a868
        /*05fc*/ 	.short	0x0100
        /*05fe*/ 	.byte	0x08
	.zero		1


	//   ....[10]....
        /*0600*/ 	.word	0x000004f0
        /*0604*/ 	.word	0x000000ff
        /*0608*/ 	.word	0x0002a870
        /*060c*/ 	.short	0x0100
        /*060e*/ 	.byte	0x06
	.zero		1


	//   ....[11]....
        /*0610*/ 	.word	0x00000500
        /*0614*/ 	.word	0x000000ff
        /*0618*/ 	.word	0x0002a880
        /*061c*/ 	.short	0x0100
        /*061e*/ 	.byte	0x06
	.zero		1


	//   ....[12]....
        /*0620*/ 	.word	0x00000510
        /*0624*/ 	.word	0x000000ff
        /*0628*/ 	.word	0x0002a878
        /*062c*/ 	.short	0x0100
        /*062e*/ 	.byte	0x06
	.zero		1


	//   ....[13]....
        /*0630*/ 	.word	0x00000520
        /*0634*/ 	.word	0x000000ff
        /*0638*/ 	.word	0x0002a888
        /*063c*/ 	.short	0x0100
        /*063e*/ 	.byte	0x06
	.zero		1


	//   ....[14]....
        /*0640*/ 	.word	0x00000650
        /*0644*/ 	.word	0x000000ff
        /*0648*/ 	.word	0x0002a890
        /*064c*/ 	.short	0x0100
        /*064e*/ 	.byte	0x08
	.zero		1


	//   ....[15]....
        /*0650*/ 	.word	0x00000660
        /*0654*/ 	.word	0x000000ff
        /*0658*/ 	.word	0x0002a8a0
        /*065c*/ 	.short	0x0100
        /*065e*/ 	.byte	0x08
	.zero		1


	//   ....[16]....
        /*0660*/ 	.word	0x00000670
        /*0664*/ 	.word	0x000000ff
        /*0668*/ 	.word	0x0002a898
        /*066c*/ 	.short	0x0100
        /*066e*/ 	.byte	0x08
	.zero		1


	//   ....[17]....
        /*0670*/ 	.word	0x00000680
        /*0674*/ 	.word	0x000000ff
        /*0678*/ 	.word	0x0002a8a8
        /*067c*/ 	.short	0x0100
        /*067e*/ 	.byte	0x08
	.zero		1


	//   ....[18]....
        /*0680*/ 	.word	0x000007c0
        /*0684*/ 	.word	0x000000ff
        /*0688*/ 	.word	0x0002a8b0
        /*068c*/ 	.short	0x0100
        /*068e*/ 	.byte	0x08
	.zero		1


	//   ....[19]....
        /*0690*/ 	.word	0x000007d0
        /*0694*/ 	.word	0x000000ff
        /*0698*/ 	.word	0x0002a8c0
        /*069c*/ 	.short	0x0100
        /*069e*/ 	.byte	0x08
	.zero		1


	//   ....[20]....
        /*06a0*/ 	.word	0x000007e0
        /*06a4*/ 	.word	0x000000ff
        /*06a8*/ 	.word	0x0002a8b8
        /*06ac*/ 	.short	0x0100
        /*06ae*/ 	.byte	0x08
	.zero		1


	//   ....[21]....
        /*06b0*/ 	.word	0x000007f0
        /*06b4*/ 	.word	0x000000ff
        /*06b8*/ 	.word	0x0002a8c8
        /*06bc*/ 	.short	0x0100
        /*06be*/ 	.byte	0x08
	.zero		1


	//   ....[22]....
        /*06c0*/ 	.word	0x00001140
        /*06c4*/ 	.word	0x000000ff
        /*06c8*/ 	.word	0x0002a800
        /*06cc*/ 	.short	0x010a
        /*06ce*/ 	.byte	0x25
	.zero		1


	//   ....[23]....
        /*06d0*/ 	.word	0x000011b0
        /*06d4*/ 	.word	0x000000ff
        /*06d8*/ 	.word	0x0002a830
        /*06dc*/ 	.short	0x010a
        /*06de*/ 	.byte	0x25
	.zero		1


	//   ....[24]....
        /*06e0*/ 	.word	0x00001210
        /*06e4*/ 	.word	0x000000ff
        /*06e8*/ 	.word	0x0002a830
        /*06ec*/ 	.short	0x010a
        /*06ee*/ 	.byte	0x25
	.zero		1


	//   ....[25]....
        /*06f0*/ 	.word	0x00001f10
        /*06f4*/ 	.word	0x000000ff
        /*06f8*/ 	.word	0x00000000
        /*06fc*/ 	.short	0x0101
        /*06fe*/ 	.byte	0x04
	.zero		1


	//   ....[26]....
        /*0700*/ 	.word	0x00003940
        /*0704*/ 	.word	0x000000ff
        /*0708*/ 	.word	0x0002a830
        /*070c*/ 	.short	0x010a
        /*070e*/ 	.byte	0x3b
	.zero		1


	//   ....[27]....
        /*0710*/ 	.word	0x00003980
        /*0714*/ 	.word	0x000000ff
        /*0718*/ 	.word	0x0002a830
        /*071c*/ 	.short	0x010a
        /*071e*/ 	.byte	0x3b
	.zero		1


	//   ....[28]....
        /*0720*/ 	.word	0x000041d0
        /*0724*/ 	.word	0x000000ff
        /*0728*/ 	.word	0x0002a850
        /*072c*/ 	.short	0x010a
        /*072e*/ 	.byte	0x05
	.zero		1


	//   ....[29]....
        /*0730*/ 	.word	0x00004210
        /*0734*/ 	.word	0x000000ff
        /*0738*/ 	.word	0x0002a850
        /*073c*/ 	.short	0x010a
        /*073e*/ 	.byte	0x05
	.zero		1


	//   ....[30]....
        /*0740*/ 	.word	0x00004890
        /*0744*/ 	.word	0x000000ff
        /*0748*/ 	.word	0x00000000
        /*074c*/ 	.short	0x0101
        /*074e*/ 	.byte	0x3b
	.zero		1


	//   ....[31]....
        /*0750*/ 	.word	0x000058e0
        /*0754*/ 	.word	0x000000ff
        /*0758*/ 	.word	0x00000000
        /*075c*/ 	.short	0x0101
        /*075e*/ 	.byte	0x04
	.zero		1


	//   ....[32]....
        /*0760*/ 	.word	0x00005eb0
        /*0764*/ 	.word	0x000000ff
        /*0768*/ 	.word	0x0002a850
        /*076c*/ 	.short	0x010a
        /*076e*/ 	.byte	0x05
	.zero		1


	//   ....[33]....
        /*0770*/ 	.word	0x00005ef0
        /*0774*/ 	.word	0x000000ff
        /*0778*/ 	.word	0x0002a850
        /*077c*/ 	.short	0x010a
        /*077e*/ 	.byte	0x05
	.zero		1


	//   ....[34]....
        /*0780*/ 	.word	0x000063d0
        /*0784*/ 	.word	0x000000ff
        /*0788*/ 	.word	0x00000000
        /*078c*/ 	.short	0x0101
        /*078e*/ 	.byte	0x04
	.zero		1


	//   ....[35]....
        /*0790*/ 	.word	0x00006fa0
        /*0794*/ 	.word	0x000000ff
        /*0798*/ 	.word	0x00000000
        /*079c*/ 	.short	0x0101
        /*079e*/ 	.byte	0x04
	.zero		1


	//   ....[36]....
        /*07a0*/ 	.word	0x00008ff0
        /*07a4*/ 	.word	0x000000ff
        /*07a8*/ 	.word	0x0002a840
        /*07ac*/ 	.short	0x010a
        /*07ae*/ 	.byte	0x2d
	.zero		1


	//   ....[37]....
        /*07b0*/ 	.word	0x000095d0
        /*07b4*/ 	.word	0x000000ff
        /*07b8*/ 	.word	0x0002a830
        /*07bc*/ 	.short	0x0107
        /*07be*/ 	.byte	0x2d
	.zero		1


	//   ....[38]....
        /*07c0*/ 	.word	0x00009640
        /*07c4*/ 	.word	0x000000ff
        /*07c8*/ 	.word	0x0002a830
        /*07cc*/ 	.short	0x0101
        /*07ce*/ 	.byte	0x2d
	.zero		1


	//   ....[39]....
        /*07d0*/ 	.word	0x00009fc0
        /*07d4*/ 	.word	0x000000ff
        /*07d8*/ 	.word	0x0002a800
        /*07dc*/ 	.short	0x0107
        /*07de*/ 	.byte	0x2d
	.zero		1


	//   ....[40]....
        /*07e0*/ 	.word	0x0000a020
        /*07e4*/ 	.word	0x000000ff
        /*07e8*/ 	.word	0x0002a800
        /*07ec*/ 	.short	0x0101
        /*07ee*/ 	.byte	0x2d
	.zero		1


	//   ....[41]....
        /*07f0*/ 	.word	0x0000a030
        /*07f4*/ 	.word	0x000000ff
        /*07f8*/ 	.word	0x0002a820
        /*07fc*/ 	.short	0x010a
        /*07fe*/ 	.byte	0x2d
	.zero		1


	//   ....[42]....
        /*0800*/ 	.word	0x0000a3a0
        /*0804*/ 	.word	0x00000008
        /*0808*/ 	.word	0x0002a840
        /*080c*/ 	.short	0x010a
        /*080e*/ 	.byte	0x3f
	.zero		1


	//   ....[43]....
        /*0810*/ 	.word	0x0000a8b0
        /*0814*/ 	.word	0x00000008
        /*0818*/ 	.word	0x0002a830
        /*081c*/ 	.short	0x0107
        /*081e*/ 	.byte	0x3f
	.zero		1


	//   ....[44]....
        /*0820*/ 	.word	0x0000a960
        /*0824*/ 	.word	0x00000008
        /*0828*/ 	.word	0x0002a830
        /*082c*/ 	.short	0x0101
        /*082e*/ 	.byte	0x3f
	.zero		1


	//   ....[45]....
        /*0830*/ 	.word	0x0000a9c0
        /*0834*/ 	.word	0x00000004
        /*0838*/ 	.word	0x0002a860
        /*083c*/ 	.short	0x010a
        /*083e*/ 	.byte	0x3f
	.zero		1


	//   ....[46]....
        /*0840*/ 	.word	0x0000adc0
        /*0844*/ 	.word	0x00000004
        /*0848*/ 	.word	0x0002a850
        /*084c*/ 	.short	0x0107
        /*084e*/ 	.byte	0x3f
	.zero		1


	//   ....[47]....
        /*0850*/ 	.word	0x0000af10
        /*0854*/ 	.word	0x00000004
        /*0858*/ 	.word	0x0002a850
        /*085c*/ 	.short	0x0101
        /*085e*/ 	.byte	0x3f
	.zero		1


	//   ....[48]....
        /*0860*/ 	.word	0x0000b0a0
        /*0864*/ 	.word	0x00000000
        /*0868*/ 	.word	0x0002a860
        /*086c*/ 	.short	0x010a
        /*086e*/ 	.byte	0x3f
	.zero		1


	//   ....[49]....
        /*0870*/ 	.word	0x0000b4e0
        /*0874*/ 	.word	0x00000000
        /*0878*/ 	.word	0x0002a850
        /*087c*/ 	.short	0x0107
        /*087e*/ 	.byte	0x3f
	.zero		1


	//   ....[50]....
        /*0880*/ 	.word	0x0000b5a0
        /*0884*/ 	.word	0x00000000
        /*0888*/ 	.word	0x0002a850
        /*088c*/ 	.short	0x0101
        /*088e*/ 	.byte	0x3f
	.zero		1


	//   ....[51]....
        /*0890*/ 	.word	0x0000b630
        /*0894*/ 	.word	0x00000007
        /*0898*/ 	.word	0x0002a820
        /*089c*/ 	.short	0x010a
        /*089e*/ 	.byte	0x3f
	.zero		1


	//   ....[52]....
        /*08a0*/ 	.word	0x0000b790
        /*08a4*/ 	.word	0x00000005
        /*08a8*/ 	.word	0x0002a840
        /*08ac*/ 	.short	0x010a
        /*08ae*/ 	.byte	0x3f
	.zero		1


	//   ....[53]....
        /*08b0*/ 	.word	0x0000b830
        /*08b4*/ 	.word	0x00000003
        /*08b8*/ 	.word	0x0002a840
        /*08bc*/ 	.short	0x010a
        /*08be*/ 	.byte	0x3f
	.zero		1


	//   ....[54]....
        /*08c0*/ 	.word	0x0000b870
        /*08c4*/ 	.word	0x00000005
        /*08c8*/ 	.word	0x0002a860
        /*08cc*/ 	.short	0x010a
        /*08ce*/ 	.byte	0x3f
	.zero		1


	//   ....[55]....
        /*08d0*/ 	.word	0x0000b8b0
        /*08d4*/ 	.word	0x00000003
        /*08d8*/ 	.word	0x0002a860
        /*08dc*/ 	.short	0x010a
        /*08de*/ 	.byte	0x3f
	.zero		1


	//   ....[56]....
        /*08e0*/ 	.word	0x0000b920
        /*08e4*/ 	.word	0x00000000
        /*08e8*/ 	.word	0x0002a800
        /*08ec*/ 	.short	0x010a
        /*08ee*/ 	.byte	0x3f
	.zero		1


	//   ....[57]....
        /*08f0*/ 	.word	0x0000b980
        /*08f4*/ 	.word	0x00000004
        /*08f8*/ 	.word	0x0002a830
        /*08fc*/ 	.short	0x010a
        /*08fe*/ 	.byte	0x3f
	.zero		1


	//   ....[58]....
        /*0900*/ 	.word	0x0000b9e0
        /*0904*/ 	.word	0x0000000b
        /*0908*/ 	.word	0x0002a830
        /*090c*/ 	.short	0x010a
        /*090e*/ 	.byte	0x3f
	.zero		1


	//   ....[59]....
        /*0910*/ 	.word	0x0000ba40
        /*0914*/ 	.word	0x00000009
        /*0918*/ 	.word	0x0002a850
        /*091c*/ 	.short	0x010a
        /*091e*/ 	.byte	0x3f
	.zero		1


	//   ....[60]....
        /*0920*/ 	.word	0x0000baa0
        /*0924*/ 	.word	0x00000004
        /*0928*/ 	.word	0x0002a850
        /*092c*/ 	.short	0x010a
        /*092e*/ 	.byte	0x3f
	.zero		1


	//   ....[61]....
        /*0930*/ 	.word	0x0000bb80
        /*0934*/ 	.word	0x00000003
        /*0938*/ 	.word	0x0002a840
        /*093c*/ 	.short	0x010a
        /*093e*/ 	.byte	0x3f
	.zero		1


	//   ....[62]....
        /*0940*/ 	.word	0x0000cd90
        /*0944*/ 	.word	0x00000003
        /*0948*/ 	.word	0x0002a820
        /*094c*/ 	.short	0x010a
        /*094e*/ 	.byte	0x3f
	.zero		1


	//   ....[63]....
        /*0950*/ 	.word	0x0000cde0
        /*0954*/ 	.word	0x00000008
        /*0958*/ 	.word	0x0002a840
        /*095c*/ 	.short	0x010a
        /*095e*/ 	.byte	0x3f
	.zero		1


	//   ....[64]....
        /*0960*/ 	.word	0x0000d520
        /*0964*/ 	.word	0x00000004
        /*0968*/ 	.word	0x0002a860
        /*096c*/ 	.short	0x010a
        /*096e*/ 	.byte	0x3f
	.zero		1


	//   ....[65]....
        /*0970*/ 	.word	0x0000dd90
        /*0974*/ 	.word	0x00000000
        /*0978*/ 	.word	0x0002a860
        /*097c*/ 	.short	0x010a
        /*097e*/ 	.byte	0x3f
	.zero		1


	//   ....[66]....
        /*0980*/ 	.word	0x0000e5b0
        /*0984*/ 	.word	0x00000007
        /*0988*/ 	.word	0x0002a820
        /*098c*/ 	.short	0x010a
        /*098e*/ 	.byte	0x3f
	.zero		1


	//   ....[67]....
        /*0990*/ 	.word	0x0000e750
        /*0994*/ 	.word	0x00000005
        /*0998*/ 	.word	0x0002a840
        /*099c*/ 	.short	0x010a
        /*099e*/ 	.byte	0x3f
	.zero		1


	//   ....[68]....
        /*09a0*/ 	.word	0x0000e7a0
        /*09a4*/ 	.word	0x00000003
        /*09a8*/ 	.word	0x0002a840
        /*09ac*/ 	.short	0x010a
        /*09ae*/ 	.byte	0x3f
	.zero		1


	//   ....[69]....
        /*09b0*/ 	.word	0x0000e7f0
        /*09b4*/ 	.word	0x00000005
        /*09b8*/ 	.word	0x0002a860
        /*09bc*/ 	.short	0x010a
        /*09be*/ 	.byte	0x3f
	.zero		1


	//----- nvinfo : EIATTR_NUM_MBARRIERS
	.align		4
.L_88:
        /*09c0*/ 	.byte	0x03, 0x38
        /*09c2*/ 	.short	0x0016


	//----- nvinfo : EIATTR_EXIT_INSTR_OFFSETS
	.align		4
        /*09c4*/ 	.byte	0x04, 0x1c
        /*09c6*/ 	.short	(.L_90 - .L_89)


	//   ....[0]....
.L_89:
        /*09c8*/ 	.word	0x0000b900


	//----- nvinfo : EIATTR_MAX_THREADS
	.align		4
.L_90:
        /*09cc*/ 	.byte	0x04, 0x05
        /*09ce*/ 	.short	(.L_92 - .L_91)
.L_91:
        /*09d0*/ 	.word	0x00000180
        /*09d4*/ 	.word	0x00000001
        /*09d8*/ 	.word	0x00000001


	//----- nvinfo : EIATTR_CRS_STACK_SIZE
	.align		4
.L_92:
        /*09dc*/ 	.byte	0x04, 0x1e
        /*09de*/ 	.short	(.L_94 - .L_93)
.L_93:
        /*09e0*/ 	.word	0x00000000


	//----- nvinfo : EIATTR_CBANK_PARAM_SIZE
	.align		4
.L_94:
        /*09e4*/ 	.byte	0x03, 0x19
        /*09e6*/ 	.short	0x0a70


	//----- nvinfo : EIATTR_PARAM_CBANK
	.align		4
        /*09e8*/ 	.byte	0x04, 0x0a
        /*09ea*/ 	.short	(.L_96 - .L_95)
	.align		4
.L_95:
        /*09ec*/ 	.word	index@(.nv.constant0._ZN7cutlass13device_kernelIN5flash11enable_sm90INS1_16FlashAttnFwdSm90INS1_25CollectiveMainloopFwdSm90ILi2EN4cute5tupleIJNS5_1CILi1EEES8_S8_EEENS6_IJNS7_ILi128EEENS7_ILi96EEENS7_ILi192EEEEEELi128ENS_10bfloat16_tEfNS_4arch4Sm90ELb0ELb0ELb1ELb0ELb1ELb0ELb0ELb1ELb1ELb1ELb1ELb0EEENS1_21CollectiveEpilogueFwdINS6_IJSA_SA_SB_EEES9_SE_SG_Li256ELb0ELb1ELb1ELb0EEENS1_19SingleTileSchedulerILb0ELb1ELb1ELi128EEEEEEEEEvNT_6ParamsE)
        /*09f0*/ 	.short	0x0210
        /*09f2*/ 	.short	0x0a70


	//----- nvinfo : EIATTR_SW_WAR
	.align		4
.L_96:
        /*09f4*/ 	.byte	0x04, 0x36
        /*09f6*/ 	.short	(.L_98 - .L_97)
.L_97:
        /*09f8*/ 	.word	0x00000008
.L_98:


//--------------------- .nv.info._ZN7cutlass13device_kernelIN5flash11enable_sm90INS1_16FlashAttnFwdSm90INS1_25CollectiveMainloopFwdSm90ILi2EN4cute5tupleIJNS5_1CILi1EEES8_S8_EEENS6_IJNS7_ILi128EEENS7_ILi96EEENS7_ILi192EEEEEELi128ENS_10bfloat16_tEfNS_4arch4Sm90ELb0ELb0ELb1ELb1ELb1ELb0ELb0ELb1ELb1ELb1ELb1ELb0EEENS1_21CollectiveEpilogueFwdINS6_IJSA_SA_SB_EEES9_SE_SG_Li256ELb1ELb1ELb1ELb0EEENS1_36VarlenDynamicPersistentTileSchedulerILi128ELi96ELi256ELi128ELb1ELb1ELb1ELb0ELb1ELb1EEEEEEEEEvNT_6ParamsE --------------------------
	.section	.nv.info._ZN7cutlass13device_kernelIN5flash11enable_sm90INS1_16FlashAttnFwdSm90INS1_25CollectiveMainloopFwdSm90ILi2EN4cute5tupleIJNS5_1CILi1EEES8_S8_EEENS6_IJNS7_ILi128EEENS7_ILi96EEENS7_ILi192EEEEEELi128ENS_10bfloat16_tEfNS_4arch4Sm90ELb0ELb0ELb1ELb1ELb1ELb0ELb0ELb1ELb1ELb1ELb1ELb0EEENS1_21CollectiveEpilogueFwdINS6_IJSA_SA_SB_EEES9_SE_SG_Li256ELb1ELb1ELb1ELb0EEENS1_36VarlenDynamicPersistentTileSchedulerILi128ELi96ELi256ELi128ELb1ELb1ELb1ELb0ELb1ELb1EEEEEEEEEvNT_6ParamsE,"",@"SHT_CUDA_INFO"
	.sectionflags	@""
	.align	4


	//----- nvinfo : EIATTR_CUDA_API_VERSION
	.align		4
        /*0000*/ 	.byte	0x04, 0x37
        /*0002*/ 	.short	(.L_100 - .L_99)
.L_99:
        /*0004*/ 	.word	0x00000082


	//----- nvinfo : EIATTR_KPARAM_INFO
	.align		4
.L_100:
        /*0008*/ 	.byte	0x04, 0x17
        /*000a*/ 	.short	(.L_102 - .L_101)
.L_101:
        /*000c*/ 	.word	0x00000000
        /*0010*/ 	.short	0x0000
        /*0012*/ 	.short	0x0070
        /*0014*/ 	.byte	0x00, 0xf0, 0x01, 0x2a


	//----- nvinfo : EIATTR_SPARSE_MMA_MASK
	.align		4
.L_102:
        /*0018*/ 	.byte	0x03, 0x50
        /*001a*/ 	.short	0x0000


	//----- nvinfo : EIATTR_MAXREG_COUNT
	.align		4
        /*001c*/ 	.byte	0x03, 0x1b
        /*001e*/ 	.short	0x00a8


	//----- nvinfo : EIATTR_NUM_BARRIERS
	.align		4
        /*0020*/ 	.byte	0x02, 0x4c
        /*0022*/ 	.byte	0x09
	.zero		1


	//----- nvinfo : EIATTR_EXTERNS
	.align		4
        /*0024*/ 	.byte	0x04, 0x0f
        /*0026*/ 	.short	(.L_104 - .L_103)


	//   ....[0]....
	.align		4
.L_103:
        /*0028*/ 	.word	index@(__assertfail)


	//----- nvinfo : EIATTR_ANNOTATIONS
	.align		4
.L_104:
        /*002c*/ 	.byte	0x04, 0x55
        /*002e*/ 	.short	(.L_106 - .L_105)


	//   ....[0]....
.L_105:
        /*0030*/ 	.word	0x00000001
        /*0034*/ 	.byte	0xa0, 0x08, 0x00, 0x00, 0x01, 0x00, 0x00, 0x00, 0xa0, 0x09, 0x00, 0x00, 0x01, 0x00, 0x00, 0x00
        /* <DEDUP_REMOVED lines=10> */
        /*00e4*/ 	.byte	0x30, 0xfb, 0x00, 0x00


	//----- nvinfo : EIATTR_MERCURY_ISA_VERSION
	.align		4
.L_106:
        /*00e8*/ 	.byte	0x03, 0x5f
        /*00ea*/ 	.short	0x0101


	//----- nvinfo : EIATTR_UNUSED_LOAD_BYTE_OFFSET
	.align		4
        /*00ec*/ 	.byte	0x04, 0x44
        /*00ee*/ 	.short	(.L_108 - .L_107)


	//   ....[0]....
.L_107:
        /*00f0*/ 	.word	0x00000950
        /*00f4*/ 	.word	0x0000fff0


	//   ....[1]....
        /*00f8*/ 	.word	0x00007320
        /*00fc*/ 	.word	0x0000fff0


	//----- nvinfo : EIATTR_INT_WARP_WIDE_INSTR_OFFSETS
	.align		4
.L_108:
        /*0100*/ 	.byte	0x04, 0x31
        /*0102*/ 	.short	(.L_110 - .L_109)


	//   ....[0]....
.L_109:
        /*0104*/ 	.word	0x000000c0


	//   ....[1]....
        /*0108*/ 	.word	0x000000d0


	//   ....[2]....
        /*010c*/ 	.word	0x00000170


	//   ....[3]....
        /*0110*/ 	.word	0x0000b800


	//   ....[4]....
        /*0114*/ 	.word	0x0000b890


	//   ....[5]....
        /*0118*/ 	.word	0x0000e6b0


	//   ....[6]....
        /*011c*/ 	.word	0x0000e740


	//----- nvinfo : EIATTR_COOP_GROUP_MASK_REGIDS
	.align		4
.L_110:
        /*0120*/ 	.byte	0x04, 0x29
        /*0122*/ 	.short	(.L_112 - .L_111)


	//   ....[0]....
.L_111:
        /*0124*/ 	.word	0xffffffff


	//   ....[1]....
        /*0128*/ 	.word	0xffffffff


	//   ....[2]....
        /*012c*/ 	.word	0xffffffff


	//   ....[3]....
        /*0130*/ 	.word	0xffffffff


	//   ....[4]....
        /*0134*/ 	.word	0xffffffff


	//   ....[5]....
        /*0138*/ 	.word	0xffffffff


	//   ....[6]....
        /*013c*/ 	.word	0xffffffff


	//   ....[7]....
        /*0140*/ 	.word	0xffffffff


	//   ....[8]....
        /*0144*/ 	.word	0xffffffff


	//   ....[9]....
        /*0148*/ 	.word	0xffffffff


	//   ....[10]....
        /*014c*/ 	.word	0xffffffff


	//   ....[11]....
        /*0150*/ 	.word	0xffffffff


	//   ....[12]....
        /*0154*/ 	.word	0xffffffff


	//   ....[13]....
        /*0158*/ 	.word	0xffffffff


	//   ....[14]....
        /*015c*/ 	.word	0xffffffff


	//   ....[15]....
        /*0160*/ 	.word	0xffffffff


	//   ....[16]....
        /*0164*/ 	.word	0xffffffff


	//   ....[17]....
        /*0168*/ 	.word	0xffffffff


	//   ....[18]....
        /*016c*/ 	.word	0xffffffff


	//   ....[19]....
        /*0170*/ 	.word	0xffffffff


	//   ....[20]....
        /*0174*/ 	.word	0xffffffff


	//   ....[21]....
        /*0178*/ 	.word	0xffffffff


	//   ....[22]....
        /*017c*/ 	.word	0xffffffff


	//   ....[23]....
        /*0180*/ 	.word	0xffffffff


	//   ....[24]....
        /*0184*/ 	.word	0xffffffff


	//   ....[25]....
        /*0188*/ 	.word	0xffffffff


	//   ....[26]....
        /*018c*/ 	.word	0xffffffff


	//   ....[27]....
        /*0190*/ 	.word	0xffffffff


	//   ....[28]....
        /*0194*/ 	.word	0xffffffff


	//   ....[29]....
        /*0198*/ 	.word	0xffffffff


	//   ....[30]....
        /*019c*/ 	.word	0xffffffff


	//   ....[31]....
        /*01a0*/ 	.word	0xffffffff


	//   ....[32]....
        /*01a4*/ 	.word	0xffffffff


	//   ....[33]....
        /*01a8*/ 	.word	0xffffffff


	//   ....[34]....
        /*01ac*/ 	.word	0xffffffff


	//   ....[35]....
        /*01b0*/ 	.word	0xffffffff


	//   ....[36]....
        /*01b4*/ 	.word	0xffffffff


	//   ....[37]....
        /*01b8*/ 	.word	0xffffffff


	//   ....[38]....
        /*01bc*/ 	.word	0xffffffff


	//   ....[39]....
        /*01c0*/ 	.word	0xffffffff


	//   ....[40]....
        /*01c4*/ 	.word	0xffffffff


	//   ....[41]....
        /*01c8*/ 	.word	0xffffffff


	//   ....[42]....
        /*01cc*/ 	.word	0xffffffff


	//   ....[43]....
        /*01d0*/ 	.word	0xffffffff


	//   ....[44]....
        /*01d4*/ 	.word	0xffffffff


	//   ....[45]....
        /*01d8*/ 	.word	0xffffffff


	//   ....[46]....
        /*01dc*/ 	.word	0xffffffff


	//   ....[47]....
        /*01e0*/ 	.word	0xffffffff


	//   ....[48]....
        /*01e4*/ 	.word	0xffffffff


	//   ....[49]....
        /*01e8*/ 	.word	0xffffffff


	//   ....[50]....
        /*01ec*/ 	.word	0xffffffff


	//   ....[51]....
        /*01f0*/ 	.word	0xffffffff


	//   ....[52]....
        /*01f4*/ 	.word	0xffffffff


	//   ....[53]....
        /*01f8*/ 	.word	0xffffffff


	//   ....[54]....
        /*01fc*/ 	.word	0xffffffff


	//   ....[55]....
        /*0200*/ 	.word	0xffffffff


	//   ....[56]....
        /*0204*/ 	.word	0xffffffff


	//   ....[57]....
        /*0208*/ 	.word	0xffffffff


	//   ....[58]....
        /*020c*/ 	.word	0xffffffff


	//   ....[59]....
        /*0210*/ 	.word	0xffffffff


	//   ....[60]....
        /*0214*/ 	.word	0xffffffff


	//   ....[61]....
        /*0218*/ 	.word	0xffffffff


	//   ....[62]....
        /*021c*/ 	.word	0xffffffff


	//   ....[63]....
        /*0220*/ 	.word	0xffffffff


	//   ....[64]....
        /*0224*/ 	.word	0xffffffff


	//   ....[65]....
        /*0228*/ 	.word	0xffffffff


	//   ....[66]....
        /*022c*/ 	.word	0xffffffff


	//   ....[67]....
        /*0230*/ 	.word	0xffffffff


	//   ....[68]....
        /*0234*/ 	.word	0xffffffff


	//   ....[69]....
        /*0238*/ 	.word	0xffffffff


	//   ....[70]....
        /*023c*/ 	.word	0xffffffff


	//   ....[71]....
        /*0240*/ 	.word	0xffffffff


	//   ....[72]....
        /*0244*/ 	.word	0xffffffff


	//   ....[73]....
        /*0248*/ 	.word	0xffffffff


	//   ....[74]....
        /*024c*/ 	.word	0xffffffff


	//   ....[75]....
        /*0250*/ 	.word	0xffffffff


	//   ....[76]....
        /*0254*/ 	.word	0xffffffff


	//   ....[77]....
        /*0258*/ 	.word	0xffffffff


	//   ....[78]....
        /*025c*/ 	.word	0xffffffff


	//   ....[79]....
        /*0260*/ 	.word	0xffffffff


	//   ....[80]....
        /*0264*/ 	.word	0xffffffff


	//   ....[81]....
        /*0268*/ 	.word	0xffffffff


	//   ....[82]....
        /*026c*/ 	.word	0xffffffff


	//   ....[83]....
        /*0270*/ 	.word	0xffffffff


	//   ....[84]....
        /*0274*/ 	.word	0xffffffff


	//   ....[85]....
        /*0278*/ 	.word	0xffffffff


	//   ....[86]....
        /*027c*/ 	.word	0xffffffff


	//   ....[87]....
        /*0280*/ 	.word	0xffffffff


	//   ....[88]....
        /*0284*/ 	.word	0xffffffff


	//   ....[89]....
        /*0288*/ 	.word	0xffffffff


	//   ....[90]....
        /*028c*/ 	.word	0xffffffff


	//   ....[91]....
        /*0290*/ 	.word	0xffffffff


	//   ....[92]....
        /*0294*/ 	.word	0xffffffff


	//   ....[93]....
        /*0298*/ 	.word	0xffffffff


	//   ....[94]....
        /*029c*/ 	.word	0xffffffff


	//   ....[95]....
        /*02a0*/ 	.word	0xffffffff


	//   ....[96]....
        /*02a4*/ 	.word	0xffffffff


	//   ....[97]....
        /*02a8*/ 	.word	0xffffffff


	//   ....[98]....
        /*02ac*/ 	.word	0xffffffff


	//   ....[99]....
        /*02b0*/ 	.word	0xffffffff


	//   ....[100]....
        /*02b4*/ 	.word	0xffffffff


	//   ....[101]....
        /*02b8*/ 	.word	0xffffffff


	//   ....[102]....
        /*02bc*/ 	.word	0xffffffff


	//   ....[103]....
        /*02c0*/ 	.word	0xffffffff


	//   ....[104]....
        /*02c4*/ 	.word	0xffffffff


	//   ....[105]....
        /*02c8*/ 	.word	0xffffffff


	//   ....[106]....
        /*02cc*/ 	.word	0xffffffff


	//   ....[107]....
        /*02d0*/ 	.word	0xffffffff


	//   ....[108]....
        /*02d4*/ 	.word	0xffffffff


	//   ....[109]....
        /*02d8*/ 	.word	0xffffffff


	//   ....[110]....
        /*02dc*/ 	.word	0xffffffff


	//   ....[111]....
        /*02e0*/ 	.word	0xffffffff


	//   ....[112]....
        /*02e4*/ 	.word	0xffffffff


	//   ....[113]....
        /*02e8*/ 	.word	0xffffffff


	//   ....[114]....
        /*02ec*/ 	.word	0xffffffff


	//   ....[115]....
        /*02f0*/ 	.word	0xffffffff


	//   ....[116]....
        /*02f4*/ 	.word	0xffffffff


	//   ....[117]....
        /*02f8*/ 	.word	0xffffffff


	//   ....[118]....
        /*02fc*/ 	.word	0xffffffff


	//   ....[119]....
        /*0300*/ 	.word	0xffffffff


	//   ....[120]....
        /*0304*/ 	.word	0xffffffff


	//   ....[121]....
        /*0308*/ 	.word	0xffffffff


	//   ....[122]....
        /*030c*/ 	.word	0xffffffff


	//   ....[123]....
        /*0310*/ 	.word	0xffffffff


	//   ....[124]....
        /*0314*/ 	.word	0xffffffff


	//   ....[125]....
        /*0318*/ 	.word	0xffffffff


	//   ....[126]....
        /*031c*/ 	.word	0xffffffff


	//   ....[127]....
        /*0320*/ 	.word	0xffffffff


	//   ....[128]....
        /*0324*/ 	.word	0xffffffff


	//   ....[129]....
        /*0328*/ 	.word	0xffffffff


	//   ....[130]....
        /*032c*/ 	.word	0xffffffff


	//   ....[131]....
        /*0330*/ 	.word	0xffffffff


	//   ....[132]....
        /*0334*/ 	.word	0xffffffff


	//   ....[133]....
        /*0338*/ 	.word	0xffffffff


	//   ....[134]....
        /*033c*/ 	.word	0xffffffff


	//   ....[135]....
        /*0340*/ 	.word	0xffffffff


	//   ....[136]....
        /*0344*/ 	.word	0xffffffff


	//   ....[137]....
        /*0348*/ 	.word	0xffffffff


	//   ....[138]....
        /*034c*/ 	.word	0xffffffff


	//   ....[139]....
        /*0350*/ 	.word	0xffffffff


	//   ....[140]....
        /*0354*/ 	.word	0xffffffff


	//   ....[141]....
        /*0358*/ 	.word	0xffffffff


	//   ....[142]....
        /*035c*/ 	.word	0xffffffff


	//   ....[143]....
        /*0360*/ 	.word	0x0500000f


	//   ....[144]....
        /*0364*/ 	.word	0x0500000f


	//   ....[145]....
        /*0368*/ 	.word	0x0500000f


	//   ....[146]....
        /*036c*/ 	.word	0x0500000f


	//   ....[147]....
        /*0370*/ 	.word	0x0500000f


	//   ....[148]....
        /*0374*/ 	.word	0x0500000f


	//   ....[149]....
        /*0378*/ 	.word	0x0500000f


	//   ....[150]....
        /*037c*/ 	.word	0x0500000f


	//   ....[151]....
        /*0380*/ 	.word	0x0500000f


	//   ....[152]....
        /*0384*/ 	.word	0x0500000f


	//   ....[153]....
        /*0388*/ 	.word	0x0500000f


	//   ....[154]....
        /*038c*/ 	.word	0x0500000f


	//   ....[155]....
        /*0390*/ 	.word	0x0500000f


	//   ....[156]....
        /*0394*/ 	.word	0x0500000f


	//   ....[157]....
        /*0398*/ 	.word	0x0500000f


	//   ....[158]....
        /*039c*/ 	.word	0x0500000f


	//   ....[159]....
        /*03a0*/ 	.word	0x0500000f


	//   ....[160]....
        /*03a4*/ 	.word	0x0500000f


	//   ....[161]....
        /*03a8*/ 	.word	0x0500000f


	//   ....[162]....
        /*03ac*/ 	.word	0x0500000f


	//   ....[163]....
        /*03b0*/ 	.word	0x0500000f


	//   ....[164]....
        /*03b4*/ 	.word	0x0500000f


	//   ....[165]....
        /*03b8*/ 	.word	0x0500000f


	//   ....[166]....
        /*03bc*/ 	.word	0x0500000f


	//   ....[167]....
        /*03c0*/ 	.word	0x0500000f


	//   ....[168]....
        /*03c4*/ 	.word	0x0500000f


	//   ....[169]....
        /*03c8*/ 	.word	0x0500000f


	//   ....[170]....
        /*03cc*/ 	.word	0x0500000f


	//   ....[171]....
        /*03d0*/ 	.word	0x0500000f


	//   ....[172]....
        /*03d4*/ 	.word	0x0500000f


	//   ....[173]....
        /*03d8*/ 	.word	0x0500000f


	//   ....[174]....
        /*03dc*/ 	.word	0x0500000f


	//   ....[175]....
        /*03e0*/ 	.word	0x0500000f


	//   ....[176]....
        /*03e4*/ 	.word	0x0500000f


	//   ....[177]....
        /*03e8*/ 	.word	0x0500000f


	//   ....[178]....
        /*03ec*/ 	.word	0x0500000f


	//   ....[179]....
        /*03f0*/ 	.word	0x0500000f


	//   ....[180]....
        /*03f4*/ 	.word	0x0500000f


	//   ....[181]....
        /*03f8*/ 	.word	0x0500000f


	//   ....[182]....
        /*03fc*/ 	.word	0x0500000f


	//   ....[183]....
        /*0400*/ 	.word	0x0500000f


	//   ....[184]....
        /*0404*/ 	.word	0x0500000f


	//   ....[185]....
        /*0408*/ 	.word	0x0500000f


	//   ....[186]....
        /*040c*/ 	.word	0x0500000f


	//   ....[187]....
        /*0410*/ 	.word	0x0500000f


	//   ....[188]....
        /*0414*/ 	.word	0x0500000f


	//   ....[189]....
        /*0418*/ 	.word	0x0500000f


	//   ....[190]....
        /*041c*/ 	.word	0x0500000f


	//   ....[191]....
        /*0420*/ 	.word	0x0500000f


	//   ....[192]....
        /*0424*/ 	.word	0x0500000f


	//   ....[193]....
        /*0428*/ 	.word	0x0500000f


	//   ....[194]....
        /*042c*/ 	.word	0x0500000f


	//   ....[195]....
        /*0430*/ 	.word	0x0500000f


	//   ....[196]....
        /*0434*/ 	.word	0x0500000f


	//   ....[197]....
        /*0438*/ 	.word	0x0500000f


	//   ....[198]....
        /*043c*/ 	.word	0x0500000f


	//   ....[199]....
        /*0440*/ 	.word	0x0500000f


	//   ....[200]....
        /*0444*/ 	.word	0x0500000f


	//   ....[201]....
        /*0448*/ 	.word	0x0500000f


	//   ....[202]....
        /*044c*/ 	.word	0x0500000f


	//   ....[203]....
        /*0450*/ 	.word	0x0500000f


	//   ....[204]....
        /*0454*/ 	.word	0x0500000f


	//   ....[205]....
        /*0458*/ 	.word	0x0500000f


	//   ....[206]....
        /*045c*/ 	.word	0x0500000f


	//   ....[207]....
        /*0460*/ 	.word	0x0500000f


	//   ....[208]....
        /*0464*/ 	.word	0x0500000f


	//   ....[209]....
        /*0468*/ 	.word	0x0500000f


	//   ....[210]....
        /*046c*/ 	.word	0x0500000f


	//   ....[211]....
        /*0470*/ 	.word	0x0500000f


	//   ....[212]....
        /*0474*/ 	.word	0x0500000f


	//   ....[213]....
        /*0478*/ 	.word	0x0500000f


	//   ....[214]....
        /*047c*/ 	.word	0x0500000f


	//   ....[215]....
        /*0480*/ 	.word	0x0500000f


	//   ....[216]....
        /*0484*/ 	.word	0x0500000f


	//   ....[217]....
        /*0488*/ 	.word	0x0500000f


	//   ....[218]....
        /*048c*/ 	.word	0x0500000f


	//   ....[219]....
        /*0490*/ 	.word	0x0500000f


	//   ....[220]....
        /*0494*/ 	.word	0x0500000f


	//   ....[221]....
        /*0498*/ 	.word	0x0500000f


	//   ....[222]....
        /*049c*/ 	.word	0x0500000f


	//   ....[223]....
        /*04a0*/ 	.word	0x0500000f


	//   ....[224]....
        /*04a4*/ 	.word	0x0500000f


	//   ....[225]....
        /*04a8*/ 	.word	0x0500000f


	//   ....[226]....
        /*04ac*/ 	.word	0x0500000f


	//----- nvinfo : EIATTR_COOP_GROUP_INSTR_OFFSETS
	.align		4
.L_112:
        /*04b0*/ 	.byte	0x04, 0x28
        /*04b2*/ 	.short	(.L_114 - .L_113)


	//   ....[0]....
.L_113:
        /*04b4*/ 	.word	0x00000070


	//   ....[1]....
        /*04b8*/ 	.word	0x000000b0


	//   ....[2]....
        /*04bc*/ 	.word	0x000002d0


	//   ....[3]....
        /*04c0*/ 	.word	0x00000430


	//   ....[4]....
        /*04c4*/ 	.word	0x00000550


	//   ....[5]....
        /*04c8*/ 	.word	0x000006b0


	//   ....[6]....
        /*04cc*/ 	.word	0x000018c0


	//   ....[7]....
        /*04d0*/ 	.word	0x00002fe0


	//   ....[8]....
        /*04d4*/ 	.word	0x000030b0


	//   ....[9]....
        /*04d8*/ 	.word	0x00003560


	//   ....[10]....
        /*04dc*/ 	.word	0x000035c0


	//   ....[11]....
        /*04e0*/ 	.word	0x000058d0


	//   ....[12]....
        /*04e4*/ 	.word	0x00005900


	//   ....[13]....
        /*04e8*/ 	.word	0x00005920


	//   ....[14]....
        /*04ec*/ 	.word	0x00005940


	//   ....[15]....
        /*04f0*/ 	.word	0x00006a60


	//   ....[16]....
        /*04f4*/ 	.word	0x00006a90


	//   ....[17]....
        /*04f8*/ 	.word	0x00006b50


	//   ....[18]....
        /*04fc*/ 	.word	0x00006b60


	//   ....[19]....
        /*0500*/ 	.word	0x00007ec0


	//   ....[20]....
        /*0504*/ 	.word	0x00007ef0


	//   ....[21]....
        /*0508*/ 	.word	0x00007f10


	//   ....[22]....
        /*050c*/ 	.word	0x00007f30


	//   ....[23]....
        /*0510*/ 	.word	0x00008670


	//   ....[24]....
        /*0514*/ 	.word	0x000086b0


	//   ....[25]....
        /*0518*/ 	.word	0x00008770


	//   ....[26]....
        /*051c*/ 	.word	0x00008790


	//   ....[27]....
        /*0520*/ 	.word	0x00008850


	//   ....[28]....
        /*0524*/ 	.word	0x00008870


	//   ....[29]....
        /*0528*/ 	.word	0x00008940


	//   ....[30]....
        /*052c*/ 	.word	0x00008960


	//   ....[31]....
        /*0530*/ 	.word	0x00008d30


	//   ....[32]....
        /*0534*/ 	.word	0x00008d40


	//   ....[33]....
        /*0538*/ 	.word	0x00009170


	//   ....[34]....
        /*053c*/ 	.word	0x00009180


	//   ....[35]....
        /*0540*/ 	.word	0x00009f40


	//   ....[36]....
        /*0544*/ 	.word	0x00009f70


	//   ....[37]....
        /*0548*/ 	.word	0x0000a040


	//   ....[38]....
        /*054c*/ 	.word	0x0000a060


	//   ....[39]....
        /*0550*/ 	.word	0x0000a120


	//   ....[40]....
        /*0554*/ 	.word	0x0000a140


	//   ....[41]....
        /*0558*/ 	.word	0x0000a210


	//   ....[42]....
        /*055c*/ 	.word	0x0000a230


	//   ....[43]....
        /*0560*/ 	.word	0x0000a370


	//   ....[44]....
        /*0564*/ 	.word	0x0000a580


	//   ....[45]....
        /*0568*/ 	.word	0x0000a5b0


	//   ....[46]....
        /*056c*/ 	.word	0x0000a5e0


	//   ....[47]....
        /*0570*/ 	.word	0x0000a610


	//   ....[48]....
        /*0574*/ 	.word	0x0000a640


	//   ....[49]....
        /*0578*/ 	.word	0x0000a670


	//   ....[50]....
        /*057c*/ 	.word	0x0000a7e0


	//   ....[51]....
        /*0580*/ 	.word	0x0000a810


	//   ....[52]....
        /*0584*/ 	.word	0x0000a840


	//   ....[53]....
        /*0588*/ 	.word	0x0000a870


	//   ....[54]....
        /*058c*/ 	.word	0x0000a8a0


	//   ....[55]....
        /*0590*/ 	.word	0x0000a8d0


	//   ....[56]....
        /*0594*/ 	.word	0x0000a960


	//   ....[57]....
        /*0598*/ 	.word	0x0000a990


	//   ....[58]....
        /*059c*/ 	.word	0x0000a9a0


	//   ....[59]....
        /*05a0*/ 	.word	0x0000aa30


	//   ....[60]....
        /*05a4*/ 	.word	0x0000c470


	//   ....[61]....
        /*05a8*/ 	.word	0x0000c490


	//   ....[62]....
        /*05ac*/ 	.word	0x0000c540


	//   ....[63]....
        /*05b0*/ 	.word	0x0000c560


	//   ....[64]....
        /*05b4*/ 	.word	0x0000c600


	//   ....[65]....
        /*05b8*/ 	.word	0x0000c620


	//   ....[66]....
        /*05bc*/ 	.word	0x0000c6c0


	//   ....[67]....
        /*05c0*/ 	.word	0x0000c6e0


	//   ....[68]....
        /*05c4*/ 	.word	0x0000c780


	//   ....[69]....
        /*05c8*/ 	.word	0x0000c7a0


	//   ....[70]....
        /*05cc*/ 	.word	0x0000c7b0


	//   ....[71]....
        /*05d0*/ 	.word	0x0000c840


	//   ....[72]....
        /*05d4*/ 	.word	0x0000cfa0


	//   ....[73]....
        /*05d8*/ 	.word	0x0000cfd0


	//   ....[74]....
        /*05dc*/ 	.word	0x0000d030


	//   ....[75]....
        /*05e0*/ 	.word	0x0000d080


	//   ....[76]....
        /*05e4*/ 	.word	0x0000d0c0


	//   ....[77]....
        /*05e8*/ 	.word	0x0000d130


	//   ....[78]....
        /*05ec*/ 	.word	0x0000d180


	//   ....[79]....
        /*05f0*/ 	.word	0x0000d1e0


	//   ....[80]....
        /*05f4*/ 	.word	0x0000d220


	//   ....[81]....
        /*05f8*/ 	.word	0x0000d290


	//   ....[82]....
        /*05fc*/ 	.word	0x0000d2e0


	//   ....[83]....
        /*0600*/ 	.word	0x0000d340


	//   ....[84]....
        /*0604*/ 	.word	0x0000d380


	//   ....[85]....
        /*0608*/ 	.word	0x0000d3f0


	//   ....[86]....
        /*060c*/ 	.word	0x0000d410


	//   ....[87]....
        /*0610*/ 	.word	0x0000d450


	//   ....[88]....
        /*0614*/ 	.word	0x0000dbd0


	//   ....[89]....
        /*0618*/ 	.word	0x0000dbe0


	//   ....[90]....
        /*061c*/ 	.word	0x0000dc00


	//   ....[91]....
        /*0620*/ 	.word	0x0000dc80


	//   ....[92]....
        /*0624*/ 	.word	0x0000dc90


	//   ....[93]....
        /*0628*/ 	.word	0x0000dcf0


	//   ....[94]....
        /*062c*/ 	.word	0x0000dd20


	//   ....[95]....
        /*0630*/ 	.word	0x0000dd60


	//   ....[96]....
        /*0634*/ 	.word	0x0000dd90


	//   ....[97]....
        /*0638*/ 	.word	0x0000ddd0


	//   ....[98]....
        /*063c*/ 	.word	0x0000de00


	//   ....[99]....
        /*0640*/ 	.word	0x0000de40


	//   ....[100]....
        /*0644*/ 	.word	0x0000e0b0


	//   ....[101]....
        /*0648*/ 	.word	0x0000e0d0


	//   ....[102]....
        /*064c*/ 	.word	0x0000e0e0


	//   ....[103]....
        /*0650*/ 	.word	0x0000e160


	//   ....[104]....
        /*0654*/ 	.word	0x0000e170


	//   ....[105]....
        /*0658*/ 	.word	0x0000e1e0


	//   ....[106]....
        /*065c*/ 	.word	0x0000e1f0


	//   ....[107]....
        /*0660*/ 	.word	0x0000e260


	//   ....[108]....
        /*0664*/ 	.word	0x0000e270


	//   ....[109]....
        /*0668*/ 	.word	0x0000e2e0


	//   ....[110]....
        /*066c*/ 	.word	0x0000e2f0


	//   ....[111]....
        /*0670*/ 	.word	0x0000e300


	//   ....[112]....
        /*0674*/ 	.word	0x0000e8b0


	//   ....[113]....
        /*0678*/ 	.word	0x0000e8d0


	//   ....[114]....
        /*067c*/ 	.word	0x0000e8e0


	//   ....[115]....
        /*0680*/ 	.word	0x0000e8f0


	//   ....[116]....
        /*0684*/ 	.word	0x0000e960


	//   ....[117]....
        /*0688*/ 	.word	0x0000e980


	//   ....[118]....
        /*068c*/ 	.word	0x0000e9f0


	//   ....[119]....
        /*0690*/ 	.word	0x0000ea10


	//   ....[120]....
        /*0694*/ 	.word	0x0000ea70


	//   ....[121]....
        /*0698*/ 	.word	0x0000ea90


	//   ....[122]....
        /*069c*/ 	.word	0x0000eae0


	//   ....[123]....
        /*06a0*/ 	.word	0x0000eb00


	//   ....[124]....
        /*06a4*/ 	.word	0x0000ef50


	//   ....[125]....
        /*06a8*/ 	.word	0x0000ef60


	//   ....[126]....
        /*06ac*/ 	.word	0x0000efa0


	//   ....[127]....
        /*06b0*/ 	.word	0x0000efe0


	//   ....[128]....
        /*06b4*/ 	.word	0x0000f010


	//   ....[129]....
        /*06b8*/ 	.word	0x0000f040


	//   ....[130]....
        /*06bc*/ 	.word	0x0000f070


	//   ....[131]....
        /*06c0*/ 	.word	0x0000f0a0


	//   ....[132]....
        /*06c4*/ 	.word	0x0000f250


	//   ....[133]....
        /*06c8*/ 	.word	0x0000f280


	//   ....[134]....
        /*06cc*/ 	.word	0x0000f2b0


	//   ....[135]....
        /*06d0*/ 	.word	0x0000f2e0


	//   ....[136]....
        /*06d4*/ 	.word	0x0000f310


	//   ....[137]....
        /*06d8*/ 	.word	0x0000f340


	//   ....[138]....
        /*06dc*/ 	.word	0x0000f400


	//   ....[139]....
        /*06e0*/ 	.word	0x0000f420


	//   ....[140]....
        /*06e4*/ 	.word	0x0000f430


	//   ....[141]....
        /*06e8*/ 	.word	0x0000f490


	//   ....[142]....
        /*06ec*/ 	.word	0x0000fab0


	//   ....[143]....
        /*06f0*/ 	.word	0x0000ffa0


	//   ....[144]....
        /*06f4*/ 	.word	0x00010090


	//   ....[145]....
        /*06f8*/ 	.word	0x00010130


	//   ....[146]....
        /*06fc*/ 	.word	0x00010190


	//   ....[147]....
        /*0700*/ 	.word	0x000102a0


	//   ....[148]....
        /*0704*/ 	.word	0x00010310


	//   ....[149]....
        /*0708*/ 	.word	0x00010420


	//   ....[150]....
        /*070c*/ 	.word	0x00010490


	//   ....[151]....
        /*0710*/ 	.word	0x000105a0


	//   ....[152]....
        /*0714*/ 	.word	0x00010610


	//   ....[153]....
        /*0718*/ 	.word	0x00010720


	//   ....[154]....
        /*071c*/ 	.word	0x00010790


	//   ....[155]....
        /*0720*/ 	.word	0x00010830


	//   ....[156]....
        /*0724*/ 	.word	0x00010940


	//   ....[157]....
        /*0728*/ 	.word	0x000109b0


	//   ....[158]....
        /*072c*/ 	.word	0x00010a30


	//   ....[159]....
        /*0730*/ 	.word	0x00010af0


	//   ....[160]....
        /*0734*/ 	.word	0x00010b70


	//   ....[161]....
        /*0738*/ 	.word	0x00010c50


	//   ....[162]....
        /*073c*/ 	.word	0x00010cd0


	//   ....[163]....
        /*0740*/ 	.word	0x00010db0


	//   ....[164]....
        /*0744*/ 	.word	0x00010e30


	//   ....[165]....
        /*0748*/ 	.word	0x00010f10


	//   ....[166]....
        /*074c*/ 	.word	0x00010f90


	//   ....[167]....
        /*0750*/ 	.word	0x00011070


	//   ....[168]....
        /*0754*/ 	.word	0x000110f0


	//   ....[169]....
        /*0758*/ 	.word	0x000111d0


	//   ....[170]....
        /*075c*/ 	.word	0x00011250


	//   ....[171]....
        /*0760*/ 	.word	0x00011310


	//   ....[172]....
        /*0764*/ 	.word	0x00011440


	//   ....[173]....
        /*0768*/ 	.word	0x000114f0


	//   ....[174]....
        /*076c*/ 	.word	0x00011560


	//   ....[175]....
        /*0770*/ 	.word	0x00011650


	//   ....[176]....
        /*0774*/ 	.word	0x000116b0


	//   ....[177]....
        /*0778*/ 	.word	0x00011780


	//   ....[178]....
        /*077c*/ 	.word	0x000117e0


	//   ....[179]....
        /*0780*/ 	.word	0x000118b0


	//   ....[180]....
        /*0784*/ 	.word	0x00011910


	//   ....[181]....
        /*0788*/ 	.word	0x000119e0


	//   ....[182]....
        /*078c*/ 	.word	0x00011a40


	//   ....[183]....
        /*0790*/ 	.word	0x00011b10


	//   ....[184]....
        /*0794*/ 	.word	0x00011c00


	//   ....[185]....
        /*0798*/ 	.word	0x00011ca0


	//   ....[186]....
        /*079c*/ 	.word	0x00011d00


	//   ....[187]....
        /*07a0*/ 	.word	0x00011df0


	//   ....[188]....
        /*07a4*/ 	.word	0x00011e50


	//   ....[189]....
        /*07a8*/ 	.word	0x00011f30


	//   ....[190]....
        /*07ac*/ 	.word	0x00011f90


	//   ....[191]....
        /*07b0*/ 	.word	0x00012070


	//   ....[192]....
        /*07b4*/ 	.word	0x000120d0


	//   ....[193]....
        /*07b8*/ 	.word	0x000121b0


	//   ....[194]....
        /*07bc*/ 	.word	0x00012210


	//   ....[195]....
        /*07c0*/ 	.word	0x000122e0


	//   ....[196]....
        /*07c4*/ 	.word	0x00012400


	//   ....[197]....
        /*07c8*/ 	.word	0x000124d0


	//   ....[198]....
        /*07cc*/ 	.word	0x00012590


	//   ....[199]....
        /*07d0*/ 	.word	0x00012660


	//   ....[200]....
        /*07d4*/ 	.word	0x000126c0


	//   ....[201]....
        /*07d8*/ 	.word	0x00012790


	//   ....[202]....
        /*07dc*/ 	.word	0x000127f0


	//   ....[203]....
        /*07e0*/ 	.word	0x000128d0


	//   ....[204]....
        /*07e4*/ 	.word	0x00012930


	//   ....[205]....
        /*07e8*/ 	.word	0x00012a00


	//   ....[206]....
        /*07ec*/ 	.word	0x00012a60


	//   ....[207]....
        /*07f0*/ 	.word	0x00012b20


	//   ....[208]....
        /*07f4*/ 	.word	0x00012bb0


	//   ....[209]....
        /*07f8*/ 	.word	0x00012c50


	//   ....[210]....
        /*07fc*/ 	.word	0x00012db0


	//   ....[211]....
        /*0800*/ 	.word	0x00012e20


	//   ....[212]....
        /*0804*/ 	.word	0x00012ea0


	//   ....[213]....
        /*0808*/ 	.word	0x00012f10


	//   ....[214]....
        /*080c*/ 	.word	0x00012f80


	//   ....[215]....
        /*0810*/ 	.word	0x00013000


	//   ....[216]....
        /*0814*/ 	.word	0x00013080


	//   ....[217]....
        /*0818*/ 	.word	0x00013110


	//   ....[218]....
        /*081c*/ 	.word	0x00013180


	//   ....[219]....
        /*0820*/ 	.word	0x000131f0


	//   ....[220]....
        /*0824*/ 	.word	0x00013260


	//   ....[221]....
        /*0828*/ 	.word	0x000132e0


	//   ....[222]....
        /*082c*/ 	.word	0x00013350


	//   ....[223]....
        /*0830*/ 	.word	0x000133f0


	//   ....[224]....
        /*0834*/ 	.word	0x00013440


	//   ....[225]....
        /*0838*/ 	.word	0x000134d0


	//   ....[226]....
        /*083c*/ 	.word	0x00013600


	//----- nvinfo : EIATTR_REG_RECONFIG
	.align		4
.L_114:
        /*0840*/ 	.byte	0x01, 0x54
	.zero		2


	//----- nvinfo : EIATTR_SYSCALL_OFFSETS
	.align		4
        /*0844*/ 	.byte	0x04, 0x46
        /*0846*/ 	.short	(.L_116 - .L_115)


	//   ....[0]....
.L_115:
        /*0848*/ 	.word	0x00001aa0


	//   ....[1]....
        /*084c*/ 	.word	0x0000b9f0


	//   ....[2]....
        /*0850*/ 	.word	0x0000bb40


	//   ....[3]....
        /*0854*/ 	.word	0x0000bc30


	//   ....[4]....
        /*0858*/ 	.word	0x0000cbd0


	//----- nvinfo : EIATTR_MBARRIER_INSTR_OFFSETS
	.align		4
.L_116:
        /*085c*/ 	.byte	0x04, 0x39
        /*085e*/ 	.short	(.L_118 - .L_117)


	//   ....[0]....
.L_117:
        /*0860*/ 	.word	0x00000180
        /*0864*/ 	.word	0x000000ff
        /*0868*/ 	.word	0x0002a800
        /*086c*/ 	.short	0x0100
        /*086e*/ 	.byte	0x08
	.zero		1


	//   ....[1]....
        /*0870*/ 	.word	0x00000190
        /*0874*/ 	.word	0x000000ff
        /*0878*/ 	.word	0x0002a820
        /*087c*/ 	.short	0x0100
        /*087e*/ 	.byte	0x08
	.zero		1


	//   ....[2]....
        /*0880*/ 	.word	0x00000280
        /*0884*/ 	.word	0x000000ff
        /*0888*/ 	.word	0x0002a830
        /*088c*/ 	.short	0x0100
        /*088e*/ 	.byte	0x08
	.zero		1


	//   ....[3]....
        /*0890*/ 	.word	0x00000290
        /*0894*/ 	.word	0x000000ff
        /*0898*/ 	.word	0x0002a840
        /*089c*/ 	.short	0x0100
        /*089e*/ 	.byte	0x08
	.zero		1


	//   ....[4]....
        /*08a0*/ 	.word	0x000002a0
        /*08a4*/ 	.word	0x000000ff
        /*08a8*/ 	.word	0x0002a838
        /*08ac*/ 	.short	0x0100
        /*08ae*/ 	.byte	0x08
	.zero		1


	//   ....[5]....
        /*08b0*/ 	.word	0x000002b0
        /*08b4*/ 	.word	0x000000ff
        /*08b8*/ 	.word	0x0002a848
        /*08bc*/ 	.short	0x0100
        /*08be*/ 	.byte	0x08
	.zero		1


	//   ....[6]....
        /*08c0*/ 	.word	0x000003e0
        /*08c4*/ 	.word	0x000000ff
        /*08c8*/ 	.word	0x0002a850
        /*08cc*/ 	.short	0x0100
        /*08ce*/ 	.byte	0x08
	.zero		1


	//   ....[7]....
        /*08d0*/ 	.word	0x000003f0
        /*08d4*/ 	.word	0x000000ff
        /*08d8*/ 	.word	0x0002a860
        /*08dc*/ 	.short	0x0100
        /*08de*/ 	.byte	0x08
	.zero		1


	//   ....[8]....
        /*08e0*/ 	.word	0x00000400
        /*08e4*/ 	.word	0x000000ff
        /*08e8*/ 	.word	0x0002a858
        /*08ec*/ 	.short	0x0100
        /*08ee*/ 	.byte	0x08
	.zero		1


	//   ....[9]....
        /*08f0*/ 	.word	0x00000410
        /*08f4*/ 	.word	0x000000ff
        /*08f8*/ 	.word	0x0002a868
        /*08fc*/ 	.short	0x0100
        /*08fe*/ 	.byte	0x08
	.zero		1


	//   ....[10]....
        /*0900*/ 	.word	0x00000500
        /*0904*/ 	.word	0x000000ff
        /*0908*/ 	.word	0x0002a870
        /*090c*/ 	.short	0x0100
        /*090e*/ 	.byte	0x06
	.zero		1


	//   ....[11]....
        /*0910*/ 	.word	0x00000510
        /*0914*/ 	.word	0x000000ff
        /*0918*/ 	.word	0x0002a880
        /*091c*/ 	.short	0x0100
        /*091e*/ 	.byte	0x06
	.zero		1


	//   ....[12]....
        /*0920*/ 	.word	0x00000520
        /*0924*/ 	.word	0x000000ff
        /*0928*/ 	.word	0x0002a878
        /*092c*/ 	.short	0x0100
        /*092e*/ 	.byte	0x06
	.zero		1


	//   ....[13]....
        /*0930*/ 	.word	0x00000530
        /*0934*/ 	.word	0x000000ff
        /*0938*/ 	.word	0x0002a888
        /*093c*/ 	.short	0x0100
        /*093e*/ 	.byte	0x06
	.zero		1


	//   ....[14]....
        /*0940*/ 	.word	0x00000660
        /*0944*/ 	.word	0x000000ff
        /*0948*/ 	.word	0x0002a890
        /*094c*/ 	.short	0x0100
        /*094e*/ 	.byte	0x08
	.zero		1


	//   ....[15]....
        /*0950*/ 	.word	0x00000670
        /*0954*/ 	.word	0x000000ff
        /*0958*/ 	.word	0x0002a8a0
        /*095c*/ 	.short	0x0100
        /*095e*/ 	.byte	0x08
	.zero		1


	//   ....[16]....
        /*0960*/ 	.word	0x00000680
        /*0964*/ 	.word	0x000000ff
        /*0968*/ 	.word	0x0002a898
        /*096c*/ 	.short	0x0100
        /*096e*/ 	.byte	0x08
	.zero		1


	//   ....[17]....
        /*0970*/ 	.word	0x00000690
        /*0974*/ 	.word	0x000000ff
        /*0978*/ 	.word	0x0002a8a8
        /*097c*/ 	.short	0x0100
        /*097e*/ 	.byte	0x08
	.zero		1


	//   ....[18]....
        /*0980*/ 	.word	0x000007d0
        /*0984*/ 	.word	0x000000ff
        /*0988*/ 	.word	0x0002a8b0
        /*098c*/ 	.short	0x0100
        /*098e*/ 	.byte	0x08
	.zero		1


	//   ....[19]....
        /*0990*/ 	.word	0x000007e0
        /*0994*/ 	.word	0x000000ff
        /*0998*/ 	.word	0x0002a8c0
        /*099c*/ 	.short	0x0100
        /*099e*/ 	.byte	0x08
	.zero		1


	//   ....[20]....
        /*09a0*/ 	.word	0x000007f0
        /*09a4*/ 	.word	0x000000ff
        /*09a8*/ 	.word	0x0002a8b8
        /*09ac*/ 	.short	0x0100
        /*09ae*/ 	.byte	0x08
	.zero		1


	//   ....[21]....
        /*09b0*/ 	.word	0x00000800
        /*09b4*/ 	.word	0x000000ff
        /*09b8*/ 	.word	0x0002a8c8
        /*09bc*/ 	.short	0x0100
        /*09be*/ 	.byte	0x08
	.zero		1


	//   ....[22]....
        /*09c0*/ 	.word	0x00001b40
        /*09c4*/ 	.word	0x000000ff
        /*09c8*/ 	.word	0x0002a800
        /*09cc*/ 	.short	0x010a
        /*09ce*/ 	.byte	0x28
	.zero		1


	//   ....[23]....
        /*09d0*/ 	.word	0x00001bc0
        /*09d4*/ 	.word	0x00000000
        /*09d8*/ 	.word	0x0002a830
        /*09dc*/ 	.short	0x010a
        /*09de*/ 	.byte	0x3f
	.zero		1


	//   ....[24]....
        /*09e0*/ 	.word	0x00001c10
        /*09e4*/ 	.word	0x00000000
        /*09e8*/ 	.word	0x0002a830
        /*09ec*/ 	.short	0x010a
        /*09ee*/ 	.byte	0x3f
	.zero		1


	//   ....[25]....
        /*09f0*/ 	.word	0x000030e0
        /*09f4*/ 	.word	0x000000ff
        /*09f8*/ 	.word	0x00000000
        /*09fc*/ 	.short	0x0101
        /*09fe*/ 	.byte	0x04
	.zero		1


	//   ....[26]....
        /*0a00*/ 	.word	0x000043a0
        /*0a04*/ 	.word	0x000000ff
        /*0a08*/ 	.word	0x0002a830
        /*0a0c*/ 	.short	0x010a
        /*0a0e*/ 	.byte	0x09
	.zero		1


	//   ....[27]....
        /*0a10*/ 	.word	0x000043e0
        /*0a14*/ 	.word	0x000000ff
        /*0a18*/ 	.word	0x0002a830
        /*0a1c*/ 	.short	0x010a
        /*0a1e*/ 	.byte	0x09
	.zero		1


	//   ....[28]....
        /*0a20*/ 	.word	0x00004d00
        /*0a24*/ 	.word	0x000000ff
        /*0a28*/ 	.word	0x0002a850
        /*0a2c*/ 	.short	0x010a
        /*0a2e*/ 	.byte	0x0a
	.zero		1


	//   ....[29]....
        /*0a30*/ 	.word	0x00004d40
        /*0a34*/ 	.word	0x000000ff
        /*0a38*/ 	.word	0x0002a850
        /*0a3c*/ 	.short	0x010a
        /*0a3e*/ 	.byte	0x0a
	.zero		1


	//   ....[30]....
        /*0a40*/ 	.word	0x000053e0
        /*0a44*/ 	.word	0x000000ff
        /*0a48*/ 	.word	0x00000000
        /*0a4c*/ 	.short	0x0101
        /*0a4e*/ 	.byte	0x09
	.zero		1


	//   ....[31]....
        /*0a50*/ 	.word	0x000063f0
        /*0a54*/ 	.word	0x000000ff
        /*0a58*/ 	.word	0x00000000
        /*0a5c*/ 	.short	0x0101
        /*0a5e*/ 	.byte	0x0a
	.zero		1


	//   ....[32]....
        /*0a60*/ 	.word	0x000069d0
        /*0a64*/ 	.word	0x000000ff
        /*0a68*/ 	.word	0x0002a850
        /*0a6c*/ 	.short	0x010a
        /*0a6e*/ 	.byte	0x05
	.zero		1


	//   ....[33]....
        /*0a70*/ 	.word	0x00006a10
        /*0a74*/ 	.word	0x000000ff
        /*0a78*/ 	.word	0x0002a850
        /*0a7c*/ 	.short	0x010a
        /*0a7e*/ 	.byte	0x05
	.zero		1


	//   ....[34]....
        /*0a80*/ 	.word	0x00006ef0
        /*0a84*/ 	.word	0x000000ff
        /*0a88*/ 	.word	0x00000000
        /*0a8c*/ 	.short	0x0101
        /*0a8e*/ 	.byte	0x04
	.zero		1


	//   ....[35]....
        /*0a90*/ 	.word	0x000086a0
        /*0a94*/ 	.word	0x00000062
        /*0a98*/ 	.word	0x00000000
        /*0a9c*/ 	.short	0x0101
        /*0a9e*/ 	.byte	0x3f
	.zero		1


	//   ....[36]....
        /*0aa0*/ 	.word	0x00008b40
        /*0aa4*/ 	.word	0x00000062
        /*0aa8*/ 	.word	0x00000000
        /*0aac*/ 	.short	0x0101
        /*0aae*/ 	.byte	0x3f
	.zero		1


	//   ....[37]....
        /*0ab0*/ 	.word	0x0000c250
        /*0ab4*/ 	.word	0x00000007
        /*0ab8*/ 	.word	0x0002a840
        /*0abc*/ 	.short	0x010a
        /*0abe*/ 	.byte	0x3f
	.zero		1


	//   ....[38]....
        /*0ac0*/ 	.word	0x0000c900
        /*0ac4*/ 	.word	0x00000007
        /*0ac8*/ 	.word	0x0002a830
        /*0acc*/ 	.short	0x0107
        /*0ace*/ 	.byte	0x3f
	.zero		1


	//   ....[39]....
        /*0ad0*/ 	.word	0x0000c9d0
        /*0ad4*/ 	.word	0x00000007
        /*0ad8*/ 	.word	0x0002a830
        /*0adc*/ 	.short	0x0101
        /*0ade*/ 	.byte	0x3f
	.zero		1


	//   ....[40]....
        /*0ae0*/ 	.word	0x0000d560
        /*0ae4*/ 	.word	0x00000016
        /*0ae8*/ 	.word	0x0002a800
        /*0aec*/ 	.short	0x0107
        /*0aee*/ 	.byte	0x3f
	.zero		1


	//   ....[41]....
        /*0af0*/ 	.word	0x0000d680
        /*0af4*/ 	.word	0x00000016
        /*0af8*/ 	.word	0x0002a800
        /*0afc*/ 	.short	0x0101
        /*0afe*/ 	.byte	0x3f
	.zero		1


	//   ....[42]....
        /*0b00*/ 	.word	0x0000d6a0
        /*0b04*/ 	.word	0x00000016
        /*0b08*/ 	.word	0x0002a820
        /*0b0c*/ 	.short	0x010a
        /*0b0e*/ 	.byte	0x3f
	.zero		1


	//   ....[43]....
        /*0b10*/ 	.word	0x0000da00
        /*0b14*/ 	.word	0x00000006
        /*0b18*/ 	.word	0x0002a840
        /*0b1c*/ 	.short	0x010a
        /*0b1e*/ 	.byte	0x3f
	.zero		1


	//   ....[44]....
        /*0b20*/ 	.word	0x0000dee0
        /*0b24*/ 	.word	0x00000006
        /*0b28*/ 	.word	0x0002a830
        /*0b2c*/ 	.short	0x0107
        /*0b2e*/ 	.byte	0x3f
	.zero		1


	//   ....[45]....
        /*0b30*/ 	.word	0x0000df90
        /*0b34*/ 	.word	0x00000006
        /*0b38*/ 	.word	0x0002a830
        /*0b3c*/ 	.short	0x0101
        /*0b3e*/ 	.byte	0x3f
	.zero		1


	//   ....[46]....
        /*0b40*/ 	.word	0x0000dff0
        /*0b44*/ 	.word	0x00000004
        /*0b48*/ 	.word	0x0002a860
        /*0b4c*/ 	.short	0x010a
        /*0b4e*/ 	.byte	0x3f
	.zero		1


	//   ....[47]....
        /*0b50*/ 	.word	0x0000e440
        /*0b54*/ 	.word	0x00000004
        /*0b58*/ 	.word	0x0002a850
        /*0b5c*/ 	.short	0x0107
        /*0b5e*/ 	.byte	0x3f
	.zero		1


	//   ....[48]....
        /*0b60*/ 	.word	0x0000e590
        /*0b64*/ 	.word	0x00000004
        /*0b68*/ 	.word	0x0002a850
        /*0b6c*/ 	.short	0x0101
        /*0b6e*/ 	.byte	0x3f
	.zero		1


	//   ....[49]....
        /*0b70*/ 	.word	0x0000e7e0
        /*0b74*/ 	.word	0x00000000
        /*0b78*/ 	.word	0x0002a860
        /*0b7c*/ 	.short	0x010a
        /*0b7e*/ 	.byte	0x3f
	.zero		1


	//   ....[50]....
        /*0b80*/ 	.word	0x0000ec40
        /*0b84*/ 	.word	0x00000000
        /*0b88*/ 	.word	0x0002a850
        /*0b8c*/ 	.short	0x0107
        /*0b8e*/ 	.byte	0x3f
	.zero		1


	//   ....[51]....
        /*0b90*/ 	.word	0x0000ecf0
        /*0b94*/ 	.word	0x00000000
        /*0b98*/ 	.word	0x0002a850
        /*0b9c*/ 	.short	0x0101
        /*0b9e*/ 	.byte	0x3f
	.zero		1


	//   ....[52]....
        /*0ba0*/ 	.word	0x0000fa30
        /*0ba4*/ 	.word	0x00000004
        /*0ba8*/ 	.word	0x0002a820
        /*0bac*/ 	.short	0x010a
        /*0bae*/ 	.byte	0x3f
	.zero		1


	//   ....[53]....
        /*0bb0*/ 	.word	0x0000fbd0
        /*0bb4*/ 	.word	0x00000005
        /*0bb8*/ 	.word	0x0002a840
        /*0bbc*/ 	.short	0x010a
        /*0bbe*/ 	.byte	0x3f
	.zero		1


	//   ....[54]....
        /*0bc0*/ 	.word	0x0000fc70
        /*0bc4*/ 	.word	0x0000001b
        /*0bc8*/ 	.word	0x0002a840
        /*0bcc*/ 	.short	0x010a
        /*0bce*/ 	.byte	0x3f
	.zero		1


	//   ....[55]....
        /*0bd0*/ 	.word	0x0000fcb0
        /*0bd4*/ 	.word	0x00000005
        /*0bd8*/ 	.word	0x0002a860
        /*0bdc*/ 	.short	0x010a
        /*0bde*/ 	.byte	0x3f
	.zero		1


	//   ....[56]....
        /*0be0*/ 	.word	0x0000fcf0
        /*0be4*/ 	.word	0x0000001b
        /*0be8*/ 	.word	0x0002a860
        /*0bec*/ 	.short	0x010a
        /*0bee*/ 	.byte	0x3f
	.zero		1


	//   ....[57]....
        /*0bf0*/ 	.word	0x0000fd60
        /*0bf4*/ 	.word	0x00000003
        /*0bf8*/ 	.word	0x0002a800
        /*0bfc*/ 	.short	0x010a
        /*0bfe*/ 	.byte	0x3f
	.zero		1


	//   ....[58]....
        /*0c00*/ 	.word	0x0000fdb0
        /*0c04*/ 	.word	0x00000000
        /*0c08*/ 	.word	0x0002a830
        /*0c0c*/ 	.short	0x010a
        /*0c0e*/ 	.byte	0x3f
	.zero		1


	//   ....[59]....
        /*0c10*/ 	.word	0x0000fe10
        /*0c14*/ 	.word	0x0000000c
        /*0c18*/ 	.word	0x0002a830
        /*0c1c*/ 	.short	0x010a
        /*0c1e*/ 	.byte	0x3f
	.zero		1


	//   ....[60]....
        /*0c20*/ 	.word	0x0000fe70
        /*0c24*/ 	.word	0x00000009
        /*0c28*/ 	.word	0x0002a850
        /*0c2c*/ 	.short	0x010a
        /*0c2e*/ 	.byte	0x3f
	.zero		1


	//   ....[61]....
        /*0c30*/ 	.word	0x0000fed0
        /*0c34*/ 	.word	0x00000005
        /*0c38*/ 	.word	0x0002a850
        /*0c3c*/ 	.short	0x010a
        /*0c3e*/ 	.byte	0x3f
	.zero		1


	//   ....[62]....
        /*0c40*/ 	.word	0x0000ffe0
        /*0c44*/ 	.word	0x00000007
        /*0c48*/ 	.word	0x0002a840
        /*0c4c*/ 	.short	0x010a
        /*0c4e*/ 	.byte	0x3f
	.zero		1


	//   ....[63]....
        /*0c50*/ 	.word	0x00011340
        /*0c54*/ 	.word	0x00000016
        /*0c58*/ 	.word	0x0002a820
        /*0c5c*/ 	.short	0x010a
        /*0c5e*/ 	.byte	0x3f
	.zero		1


	//   ....[64]....
        /*0c60*/ 	.word	0x00011390
        /*0c64*/ 	.word	0x00000006
        /*0c68*/ 	.word	0x0002a840
        /*0c6c*/ 	.short	0x010a
        /*0c6e*/ 	.byte	0x3f
	.zero		1


	//   ....[65]....
        /*0c70*/ 	.word	0x00011b50
        /*0c74*/ 	.word	0x00000004
        /*0c78*/ 	.word	0x0002a860
        /*0c7c*/ 	.short	0x010a
        /*0c7e*/ 	.byte	0x3f
	.zero		1


	//   ....[66]....
        /*0c80*/ 	.word	0x00012350
        /*0c84*/ 	.word	0x00000000
        /*0c88*/ 	.word	0x0002a860
        /*0c8c*/ 	.short	0x010a
        /*0c8e*/ 	.byte	0x3f
	.zero		1


	//   ....[67]....
        /*0c90*/ 	.word	0x00013520
        /*0c94*/ 	.word	0x00000004
        /*0c98*/ 	.word	0x0002a820
        /*0c9c*/ 	.short	0x010a
        /*0c9e*/ 	.byte	0x3f
	.zero		1


	//   ....[68]....
        /*0ca0*/ 	.word	0x000136c0
        /*0ca4*/ 	.word	0x00000005
        /*0ca8*/ 	.word	0x0002a840
        /*0cac*/ 	.short	0x010a
        /*0cae*/ 	.byte	0x3f
	.zero		1


	//   ....[69]....
        /*0cb0*/ 	.word	0x00013710
        /*0cb4*/ 	.word	0x0000001b
        /*0cb8*/ 	.word	0x0002a840
        /*0cbc*/ 	.short	0x010a
        /*0cbe*/ 	.byte	0x3f
	.zero		1


	//   ....[70]....
        /*0cc0*/ 	.word	0x00013760
        /*0cc4*/ 	.word	0x00000005
        /*0cc8*/ 	.word	0x0002a860
        /*0ccc*/ 	.short	0x010a
        /*0cce*/ 	.byte	0x3f
	.zero		1


	//----- nvinfo : EIATTR_NUM_MBARRIERS
	.align		4
.L_118:
        /*0cd0*/ 	.byte	0x03, 0x38
        /*0cd2*/ 	.short	0x0016


	//----- nvinfo : EIATTR_EXIT_INSTR_OFFSETS
	.align		4
        /*0cd4*/ 	.byte	0x04, 0x1c
        /*0cd6*/ 	.short	(.L_120 - .L_119)


	//   ....[0]....
.L_119:
        /*0cd8*/ 	.word	0x00000990


	//   ....[1]....
        /*0cdc*/ 	.word	0x0000a320


	//   ....[2]....
        /*0ce0*/ 	.word	0x0000fd40


	//----- nvinfo : EIATTR_MAX_THREADS
	.align		4
.L_120:
        /*0ce4*/ 	.byte	0x04, 0x05
        /*0ce6*/ 	.short	(.L_122 - .L_121)
.L_121:
        /*0ce8*/ 	.word	0x00000180
        /*0cec*/ 	.word	0x00000001
        /*0cf0*/ 	.word	0x00000001


	//----- nvinfo : EIATTR_CRS_STACK_SIZE
	.align		4
.L_122:
        /*0cf4*/ 	.byte	0x04, 0x1e
        /*0cf6*/ 	.short	(.L_124 - .L_123)
.L_123:
        /*0cf8*/ 	.word	0x00000000


	//----- nvinfo : EIATTR_CBANK_PARAM_SIZE
	.align		4
.L_124:
        /*0cfc*/ 	.byte	0x03, 0x19
        /*0cfe*/ 	.short	0x0af0


	//----- nvinfo : EIATTR_PARAM_CBANK
	.align		4
        /*0d00*/ 	.byte	0x04, 0x0a
        /*0d02*/ 	.short	(.L_126 - .L_125)
	.align		4
.L_125:
        /*0d04*/ 	.word	index@(.nv.constant0._ZN7cutlass13device_kernelIN5flash11enable_sm90INS1_16FlashAttnFwdSm90INS1_25CollectiveMainloopFwdSm90ILi2EN4cute5tupleIJNS5_1CILi1EEES8_S8_EEENS6_IJNS7_ILi128EEENS7_ILi96EEENS7_ILi192EEEEEELi128ENS_10bfloat16_tEfNS_4arch4Sm90ELb0ELb0ELb1ELb1ELb1ELb0ELb0ELb1ELb1ELb1ELb1ELb0EEENS1_21CollectiveEpilogueFwdINS6_IJSA_SA_SB_EEES9_SE_SG_Li256ELb1ELb1ELb1ELb0EEENS1_36VarlenDynamicPersistentTileSchedulerILi128ELi96ELi256ELi128ELb1ELb1ELb1ELb0ELb1ELb1EEEEEEEEEvNT_6ParamsE)
        /*0d08*/ 	.short	0x0210
        /*0d0a*/ 	.short	0x0af0


	//----- nvinfo : EIATTR_SW_WAR
	.align		4
.L_126:
        /*0d0c*/ 	.byte	0x04, 0x36
        /*0d0e*/ 	.short	(.L_128 - .L_127)
.L_127:
        /*0d10*/ 	.word	0x00000008
.L_128:


//--------------------- .nv.info._ZN7cutlass13device_kernelIN5flash11enable_sm90INS1_16FlashAttnFwdSm90INS1_25CollectiveMainloopFwdSm90ILi2EN4cute5tupleIJNS5_1CILi1EEES8_S8_EEENS6_IJNS7_ILi128EEENS7_ILi96EEENS7_ILi192EEEEEELi128ENS_10bfloat16_tEfNS_4arch4Sm90ELb0ELb0ELb1ELb1ELb1ELb1ELb0ELb1ELb1ELb1ELb1ELb0EEENS1_21CollectiveEpilogueFwdINS6_IJSA_SA_SB_EEES9_SE_SG_Li256ELb1ELb1ELb1ELb0EEENS1_36VarlenDynamicPersistentTileSchedulerILi128ELi96ELi256ELi128ELb1ELb1ELb1ELb0ELb1ELb1EEEEEEEEEvNT_6ParamsE --------------------------
	.section	.nv.info._ZN7cutlass13device_kernelIN5flash11enable_sm90INS1_16FlashAttnFwdSm90INS1_25CollectiveMainloopFwdSm90ILi2EN4cute5tupleIJNS5_1CILi1EEES8_S8_EEENS6_IJNS7_ILi128EEENS7_ILi96EEENS7_ILi192EEEEEELi128ENS_10bfloat16_tEfNS_4arch4Sm90ELb0ELb0ELb1ELb1ELb1ELb1ELb0ELb1ELb1ELb1ELb1ELb0EEENS1_21CollectiveEpilogueFwdINS6_IJSA_SA_SB_EEES9_SE_SG_Li256ELb1ELb1ELb1ELb0EEENS1_36VarlenDynamicPersistentTileSchedulerILi128ELi96ELi256ELi128ELb1ELb1ELb1ELb0ELb1ELb1EEEEEEEEEvNT_6ParamsE,"",@"SHT_CUDA_INFO"
	.sectionflags	@""
	.align	4


	//----- nvinfo : EIATTR_CUDA_API_VERSION
	.align		4
        /*0000*/ 	.byte	0x04, 0x37
        /*0002*/ 	.short	(.L_130 - .L_129)
.L_129:
        /*0004*/ 	.word	0x00000082


	//----- nvinfo : EIATTR_KPARAM_INFO
	.align		4
.L_130:
        /*0008*/ 	.byte	0x04, 0x17
        /*000a*/ 	.short	(.L_132 - .L_131)
.L_131:
        /*000c*/ 	.word	0x00000000
        /*0010*/ 	.short	0x0000
        /*0012*/ 	.short	0x0070
        /*0014*/ 	.byte	0x00, 0xf0, 0x01, 0x2a


	//----- nvinfo : EIATTR_SPARSE_MMA_MASK
	.align		4
.L_132:
        /*0018*/ 	.byte	0x03, 0x50
        /*001a*/ 	.short	0x0000


	//----- nvinfo : EIATTR_MAXREG_COUNT
	.align		4
        /*001c*/ 	.byte	0x03, 0x1b
        /*001e*/ 	.short	0x00a8


	//----- nvinfo : EIATTR_NUM_BARRIERS
	.align		4
        /*0020*/ 	.byte	0x02, 0x4c
        /*0022*/ 	.byte	0x10
	.zero		1


	//----- nvinfo : EIATTR_EXTERNS
	.align		4
        /*0024*/ 	.byte	0x04, 0x0f
        /*0026*/ 	.short	(.L_134 - .L_133)


	//   ....[0]....
	.align		4
.L_133:
        /*0028*/ 	.word	index@(__assertfail)


	//----- nvinfo : EIATTR_ANNOTATIONS
	.align		4
.L_134:
        /*002c*/ 	.byte	0x04, 0x55
        /*002e*/ 	.short	(.L_136 - .L_135)


	//   ....[0]....
.L_135:
        /* <DEDUP_REMOVED lines=51> */


	//----- nvinfo : EIATTR_MERCURY_ISA_VERSION
	.align		4
.L_136:
        /*0348*/ 	.byte	0x03, 0x5f
        /*034a*/ 	.short	0x0101


	//----- nvinfo : EIATTR_UNUSED_LOAD_BYTE_OFFSET
	.align		4
        /*034c*/ 	.byte	0x04, 0x44
        /*034e*/ 	.short	(.L_138 - .L_137)


	//   ....[0]....
.L_137:
        /*0350*/ 	.word	0x00000a30
        /*0354*/ 	.word	0x0000fff0


	//   ....[1]....
        /*0358*/ 	.word	0x00017550
        /*035c*/ 	.word	0x0000fff0


	//----- nvinfo : EIATTR_INT_WARP_WIDE_INSTR_OFFSETS
	.align		4
.L_138:
        /*0360*/ 	.byte	0x04, 0x31
        /*0362*/ 	.short	(.L_140 - .L_139)


	//   ....[0]....
.L_139:
        /*0364*/ 	.word	0x00000130


	//   ....[1]....
        /*0368*/ 	.word	0x00000170


	//   ....[2]....
        /*036c*/ 	.word	0x000001e0


	//   ....[3]....
        /*0370*/ 	.word	0x0001ce60


	//   ....[4]....
        /*0374*/ 	.word	0x0001cef0


	//   ....[5]....
        /*0378*/ 	.word	0x0001fdc0


	//   ....[6]....
        /*037c*/ 	.word	0x0001fe50


	//----- nvinfo : EIATTR_COOP_GROUP_MASK_REGIDS
	.align		4
.L_140:
        /*0380*/ 	.byte	0x04, 0x29
        /*0382*/ 	.short	(.L_142 - .L_141)


	//   ....[0]....
.L_141:
        /*0384*/ 	.word	0xffffffff


	//   ....[1]....
        /*0388*/ 	.word	0xffffffff


	//   ....[2]....
        /*038c*/ 	.word	0xffffffff


	//   ....[3]....
        /*0390*/ 	.word	0xffffffff


	//   ....[4]....
        /*0394*/ 	.word	0xffffffff


	//   ....[5]....
        /*0398*/ 	.word	0xffffffff


	//   ....[6]....
        /*039c*/ 	.word	0xffffffff


	//   ....[7]....
        /*03a0*/ 	.word	0xffffffff


	//   ....[8]....
        /*03a4*/ 	.word	0xffffffff


	//   ....[9]....
        /*03a8*/ 	.word	0xffffffff


	//   ....[10]....
        /*03ac*/ 	.word	0xffffffff


	//   ....[11]....
        /*03b0*/ 	.word	0xffffffff


	//   ....[12]....
        /*03b4*/ 	.word	0xffffffff


	//   ....[13]....
        /*03b8*/ 	.word	0xffffffff


	//   ....[14]....
        /*03bc*/ 	.word	0xffffffff


	//   ....[15]....
        /*03c0*/ 	.word	0xffffffff


	//   ....[16]....
        /*03c4*/ 	.word	0xffffffff


	//   ....[17]....
        /*03c8*/ 	.word	0xffffffff


	//   ....[18]....
        /*03cc*/ 	.word	0xffffffff


	//   ....[19]....
        /*03d0*/ 	.word	0xffffffff


	//   ....[20]....
        /*03d4*/ 	.word	0xffffffff


	//   ....[21]....
        /*03d8*/ 	.word	0xffffffff


	//   ....[22]....
        /*03dc*/ 	.word	0xffffffff


	//   ....[23]....
        /*03e0*/ 	.word	0xffffffff


	//   ....[24]....
        /*03e4*/ 	.word	0xffffffff


	//   ....[25]....
        /*03e8*/ 	.word	0xffffffff


	//   ....[26]....
        /*03ec*/ 	.word	0xffffffff


	//   ....[27]....
        /*03f0*/ 	.word	0xffffffff


	//   ....[28]....
        /*03f4*/ 	.word	0xffffffff


	//   ....[29]....
        /*03f8*/ 	.word	0xffffffff


	//   ....[30]....
        /*03fc*/ 	.word	0xffffffff


	//   ....[31]....
        /*0400*/ 	.word	0xffffffff


	//   ....[32]....
        /*0404*/ 	.word	0xffffffff


	//   ....[33]....
        /*0408*/ 	.word	0xffffffff


	//   ....[34]....
        /*040c*/ 	.word	0xffffffff


	//   ....[35]....
        /*0410*/ 	.word	0xffffffff


	//   ....[36]....
        /*0414*/ 	.word	0xffffffff


	//   ....[37]....
        /*0418*/ 	.word	0xffffffff


	//   ....[38]....
        /*041c*/ 	.word	0xffffffff


	//   ....[39]....
        /*0420*/ 	.word	0xffffffff


	//   ....[40]....
        /*0424*/ 	.word	0xffffffff


	//   ....[41]....
        /*0428*/ 	.word	0xffffffff


	//   ....[42]....
        /*042c*/ 	.word	0xffffffff


	//   ....[43]....
        /*0430*/ 	.word	0xffffffff


	//   ....[44]....
        /*0434*/ 	.word	0xffffffff


	//   ....[45]....
        /*0438*/ 	.word	0xffffffff


	//   ....[46]....
        /*043c*/ 	.word	0xffffffff


	//   ....[47]....
        /*0440*/ 	.word	0xffffffff


	//   ....[48]....
        /*0444*/ 	.word	0xffffffff


	//   ....[49]....
        /*0448*/ 	.word	0xffffffff


	//   ....[50]....
        /*044c*/ 	.word	0xffffffff


	//   ....[51]....
        /*0450*/ 	.word	0xffffffff


	//   ....[52]....
        /*0454*/ 	.word	0xffffffff


	//   ....[53]....
        /*0458*/ 	.word	0xffffffff


	//   ....[54]....
        /*045c*/ 	.word	0xffffffff


	//   ....[55]....
        /*0460*/ 	.word	0xffffffff


	//   ....[56]....
        /*0464*/ 	.word	0xffffffff


	//   ....[57]....
        /*0468*/ 	.word	0xffffffff


	//   ....[58]....
        /*046c*/ 	.word	0xffffffff


	//   ....[59]....
        /*0470*/ 	.word	0xffffffff


	//   ....[60]....
        /*0474*/ 	.word	0xffffffff


	//   ....[61]....
        /*0478*/ 	.word	0xffffffff


	//   ....[62]....
        /*047c*/ 	.word	0xffffffff


	//   ....[63]....
        /*0480*/ 	.word	0xffffffff


	//   ....[64]....
        /*0484*/ 	.word	0xffffffff


	//   ....[65]....
        /*0488*/ 	.word	0xffffffff


	//   ....[66]....
        /*048c*/ 	.word	0xffffffff


	//   ....[67]....
        /*0490*/ 	.word	0xffffffff


	//   ....[68]....
        /*0494*/ 	.word	0xffffffff


	//   ....[69]....
        /*0498*/ 	.word	0xffffffff


	//   ....[70]....
        /*049c*/ 	.word	0xffffffff


	//   ....[71]....
        /*04a0*/ 	.word	0xffffffff


	//   ....[72]....
        /*04a4*/ 	.word	0xffffffff


	//   ....[73]....
        /*04a8*/ 	.word	0xffffffff


	//   ....[74]....
        /*04ac*/ 	.word	0xffffffff


	//   ....[75]....
        /*04b0*/ 	.word	0xffffffff


	//   ....[76]....
        /*04b4*/ 	.word	0xffffffff


	//   ....[77]....
        /*04b8*/ 	.word	0xffffffff


	//   ....[78]....
        /*04bc*/ 	.word	0xffffffff


	//   ....[79]....
        /*04c0*/ 	.word	0xffffffff


	//   ....[80]....
        /*04c4*/ 	.word	0xffffffff


	//   ....[81]....
        /*04c8*/ 	.word	0xffffffff


	//   ....[82]....
        /*04cc*/ 	.word	0xffffffff


	//   ....[83]....
        /*04d0*/ 	.word	0xffffffff


	//   ....[84]....
        /*04d4*/ 	.word	0xffffffff


	//   ....[85]....
        /*04d8*/ 	.word	0xffffffff


	//   ....[86]....
        /*04dc*/ 	.word	0xffffffff


	//   ....[87]....
        /*04e0*/ 	.word	0xffffffff


	//   ....[88]....
        /*04e4*/ 	.word	0xffffffff


	//   ....[89]....
        /*04e8*/ 	.word	0xffffffff


	//   ....[90]....
        /*04ec*/ 	.word	0xffffffff


	//   ....[91]....
        /*04f0*/ 	.word	0xffffffff


	//   ....[92]....
        /*04f4*/ 	.word	0xffffffff


	//   ....[93]....
        /*04f8*/ 	.word	0xffffffff


	//   ....[94]....
        /*04fc*/ 	.word	0xffffffff


	//   ....[95]....
        /*0500*/ 	.word	0xffffffff


	//   ....[96]....
        /*0504*/ 	.word	0xffffffff


	//   ....[97]....
        /*0508*/ 	.word	0xffffffff


	//   ....[98]....
        /*050c*/ 	.word	0xffffffff


	//   ....[99]....
        /*0510*/ 	.word	0xffffffff


	//   ....[100]....
        /*0514*/ 	.word	0xffffffff


	//   ....[101]....
        /*0518*/ 	.word	0xffffffff


	//   ....[102]....
        /*051c*/ 	.word	0xffffffff


	//   ....[103]....
        /*0520*/ 	.word	0xffffffff


	//   ....[104]....
        /*0524*/ 	.word	0xffffffff


	//   ....[105]....
        /*0528*/ 	.word	0xffffffff


	//   ....[106]....
        /*052c*/ 	.word	0xffffffff


	//   ....[107]....
        /*0530*/ 	.word	0xffffffff


	//   ....[108]....
        /*0534*/ 	.word	0xffffffff


	//   ....[109]....
        /*0538*/ 	.word	0xffffffff


	//   ....[110]....
        /*053c*/ 	.word	0xffffffff


	//   ....[111]....
        /*0540*/ 	.word	0xffffffff


	//   ....[112]....
        /*0544*/ 	.word	0xffffffff


	//   ....[113]....
        /*0548*/ 	.word	0xffffffff


	//   ....[114]....
        /*054c*/ 	.word	0xffffffff


	//   ....[115]....
        /*0550*/ 	.word	0xffffffff


	//   ....[116]....
        /*0554*/ 	.word	0xffffffff


	//   ....[117]....
        /*0558*/ 	.word	0xffffffff


	//   ....[118]....
        /*055c*/ 	.word	0xffffffff


	//   ....[119]....
        /*0560*/ 	.word	0xffffffff


	//   ....[120]....
        /*0564*/ 	.word	0xffffffff


	//   ....[121]....
        /*0568*/ 	.word	0xffffffff


	//   ....[122]....
        /*056c*/ 	.word	0xffffffff


	//   ....[123]....
        /*0570*/ 	.word	0xffffffff


	//   ....[124]....
        /*0574*/ 	.word	0xffffffff


	//   ....[125]....
        /*0578*/ 	.word	0xffffffff


	//   ....[126]....
        /*057c*/ 	.word	0xffffffff


	//   ....[127]....
        /*0580*/ 	.word	0xffffffff


	//   ....[128]....
        /*0584*/ 	.word	0xffffffff


	//   ....[129]....
        /*0588*/ 	.word	0xffffffff


	//   ....[130]....
        /*058c*/ 	.word	0xffffffff


	//   ....[131]....
        /*0590*/ 	.word	0xffffffff


	//   ....[132]....
        /*0594*/ 	.word	0xffffffff


	//   ....[133]....
        /*0598*/ 	.word	0xffffffff


	//   ....[134]....
        /*059c*/ 	.word	0xffffffff


	//   ....[135]....
        /*05a0*/ 	.word	0xffffffff


	//   ....[136]....
        /*05a4*/ 	.word	0xffffffff


	//   ....[137]....
        /*05a8*/ 	.word	0xffffffff


	//   ....[138]....
        /*05ac*/ 	.word	0xffffffff


	//   ....[139]....
        /*05b0*/ 	.word	0xffffffff


	//   ....[140]....
        /*05b4*/ 	.word	0xffffffff


	//   ....[141]....
        /*05b8*/ 	.word	0xffffffff


	//   ....[142]....
        /*05bc*/ 	.word	0xffffffff


	//   ....[143]....
        /*05c0*/ 	.word	0xffffffff


	//   ....[144]....
        /*05c4*/ 	.word	0xffffffff


	//   ....[145]....
        /*05c8*/ 	.word	0xffffffff


	//   ....[146]....
        /*05cc*/ 	.word	0xffffffff


	//   ....[147]....
        /*05d0*/ 	.word	0xffffffff


	//   ....[148]....
        /*05d4*/ 	.word	0xffffffff


	//   ....[149]....
        /*05d8*/ 	.word	0xffffffff


	//   ....[150]....
        /*05dc*/ 	.word	0xffffffff


	//   ....[151]....
        /*05e0*/ 	.word	0xffffffff


	//   ....[152]....
        /*05e4*/ 	.word	0xffffffff


	//   ....[153]....
        /*05e8*/ 	.word	0xffffffff


	//   ....[154]....
        /*05ec*/ 	.word	0xffffffff


	//   ....[155]....
        /*05f0*/ 	.word	0xffffffff


	//   ....[156]....
        /*05f4*/ 	.word	0xffffffff


	//   ....[157]....
        /*05f8*/ 	.word	0xffffffff


	//   ....[158]....
        /*05fc*/ 	.word	0xffffffff


	//   ....[159]....
        /*0600*/ 	.word	0xffffffff


	//   ....[160]....
        /*0604*/ 	.word	0xffffffff


	//   ....[161]....
        /*0608*/ 	.word	0xffffffff


	//   ....[162]....
        /*060c*/ 	.word	0xffffffff


	//   ....[163]....
        /*0610*/ 	.word	0xffffffff


	//   ....[164]....
        /*0614*/ 	.word	0xffffffff


	//   ....[165]....
        /*0618*/ 	.word	0xffffffff


	//   ....[166]....
        /*061c*/ 	.word	0xffffffff


	//   ....[167]....
        /*0620*/ 	.word	0xffffffff


	//   ....[168]....
        /*0624*/ 	.word	0xffffffff


	//   ....[169]....
        /*0628*/ 	.word	0x0500000f


	//   ....[170]....
        /*062c*/ 	.word	0x0500000f


	//   ....[171]....
        /*0630*/ 	.word	0x0500000f


	//   ....[172]....
        /*0634*/ 	.word	0x0500000f


	//   ....[173]....
        /*0638*/ 	.word	0x0500000f


	//   ....[174]....
        /*063c*/ 	.word	0x0500000f


	//   ....[175]....
        /*0640*/ 	.word	0x0500000f


	//   ....[176]....
        /*0644*/ 	.word	0x0500000f


	//   ....[177]....
        /*0648*/ 	.word	0x0500000f


	//   ....[178]....
        /*064c*/ 	.word	0x0500000f


	//   ....[179]....
        /*0650*/ 	.word	0x0500000f


	//   ....[180]....
        /*0654*/ 	.word	0x0500000f


	//   ....[181]....
        /*0658*/ 	.word	0x0500000f


	//   ....[182]....
        /*065c*/ 	.word	0x0500000f


	//   ....[183]....
        /*0660*/ 	.word	0x0500000f


	//   ....[184]....
        /*0664*/ 	.word	0x0500000f


	//   ....[185]....
        /*0668*/ 	.word	0x0500000f


	//   ....[186]....
        /*066c*/ 	.word	0x0500000f


	//   ....[187]....
        /*0670*/ 	.word	0x0500000f


	//   ....[188]....
        /*0674*/ 	.word	0x0500000f


	//   ....[189]....
        /*0678*/ 	.word	0x0500000f


	//   ....[190]....
        /*067c*/ 	.word	0x0500000f


	//   ....[191]....
        /*0680*/ 	.word	0x0500000f


	//   ....[192]....
        /*0684*/ 	.word	0x0500000f


	//   ....[193]....
        /*0688*/ 	.word	0x0500000f


	//   ....[194]....
        /*068c*/ 	.word	0x0500000f


	//   ....[195]....
        /*0690*/ 	.word	0x0500000f


	//   ....[196]....
        /*0694*/ 	.word	0x0500000f


	//   ....[197]....
        /*0698*/ 	.word	0x0500000f


	//   ....[198]....
        /*069c*/ 	.word	0x0500000f


	//   ....[199]....
        /*06a0*/ 	.word	0x0500000f


	//   ....[200]....
        /*06a4*/ 	.word	0x0500000f


	//   ....[201]....
        /*06a8*/ 	.word	0x0500000f


	//   ....[202]....
        /*06ac*/ 	.word	0x0500000f


	//   ....[203]....
        /*06b0*/ 	.word	0x0500000f


	//   ....[204]....
        /*06b4*/ 	.word	0x0500000f


	//   ....[205]....
        /*06b8*/ 	.word	0x0500000f


	//   ....[206]....
        /*06bc*/ 	.word	0x0500000f


	//   ....[207]....
        /*06c0*/ 	.word	0x0500000f


	//   ....[208]....
        /*06c4*/ 	.word	0x0500000f


	//   ....[209]....
        /*06c8*/ 	.word	0x0500000f


	//   ....[210]....
        /*06cc*/ 	.word	0x0500000f


	//   ....[211]....
        /*06d0*/ 	.word	0x0500000f


	//   ....[212]....
        /*06d4*/ 	.word	0x0500000f


	//   ....[213]....
        /*06d8*/ 	.word	0x0500000f


	//   ....[214]....
        /*06dc*/ 	.word	0x0500000f


	//   ....[215]....
        /*06e0*/ 	.word	0x0500000f


	//   ....[216]....
        /*06e4*/ 	.word	0x0500000f


	//   ....[217]....
        /*06e8*/ 	.word	0x0500000f


	//   ....[218]....
        /*06ec*/ 	.word	0x0500000f


	//   ....[219]....
        /*06f0*/ 	.word	0x0500000f


	//   ....[220]....
        /*06f4*/ 	.word	0x0500000f


	//   ....[221]....
        /*06f8*/ 	.word	0x0500000f


	//   ....[222]....
        /*06fc*/ 	.word	0x0500000f


	//   ....[223]....
        /*0700*/ 	.word	0x0500000f


	//   ....[224]....
        /*0704*/ 	.word	0x0500000f


	//   ....[225]....
        /*0708*/ 	.word	0x0500000f


	//   ....[226]....
        /*070c*/ 	.word	0x0500000f


	//   ....[227]....
        /*0710*/ 	.word	0x0500000f


	//   ....[228]....
        /*0714*/ 	.word	0x0500000f


	//   ....[229]....
        /*0718*/ 	.word	0x0500000f


	//   ....[230]....
        /*071c*/ 	.word	0x0500000f


	//   ....[231]....
        /*0720*/ 	.word	0x0500000f


	//   ....[232]....
        /*0724*/ 	.word	0x0500000f


	//   ....[233]....
        /*0728*/ 	.word	0x0500000f


	//   ....[234]....
        /*072c*/ 	.word	0x0500000f


	//   ....[235]....
        /*0730*/ 	.word	0x0500000f


	//   ....[236]....
        /*0734*/ 	.word	0x0500000f


	//   ....[237]....
        /*0738*/ 	.word	0x0500000f


	//   ....[238]....
        /*073c*/ 	.word	0x0500000f


	//   ....[239]....
        /*0740*/ 	.word	0x0500000f


	//   ....[240]....
        /*0744*/ 	.word	0x0500000f


	//   ....[241]....
        /*0748*/ 	.word	0x0500000f


	//   ....[242]....
        /*074c*/ 	.word	0x0500000f


	//   ....[243]....
        /*0750*/ 	.word	0x0500000f


	//   ....[244]....
        /*0754*/ 	.word	0x0500000f


	//   ....[245]....
        /*0758*/ 	.word	0x0500000f


	//   ....[246]....
        /*075c*/ 	.word	0x0500000f


	//   ....[247]....
        /*0760*/ 	.word	0x0500000f


	//   ....[248]....
        /*0764*/ 	.word	0x0500000f


	//   ....[249]....
        /*0768*/ 	.word	0x0500000f


	//   ....[250]....
        /*076c*/ 	.word	0x0500000f


	//   ....[251]....
        /*0770*/ 	.word	0x0500000f


	//   ....[252]....
        /*0774*/ 	.word	0x0500000f


	//   ....[253]....
        /*0778*/ 	.word	0x0500000f


	//   ....[254]....
        /*077c*/ 	.word	0x0500000f


	//   ....[255]....
        /*0780*/ 	.word	0x0500000f


	//   ....[0]....
        /*0784*/ 	.word	0x0500000f


	//   ....[1]....
        /*0788*/ 	.word	0x0500000f


	//   ....[2]....
        /*078c*/ 	.word	0x0500000f


	//   ....[3]....
        /*0790*/ 	.word	0x0500000f


	//   ....[4]....
        /*0794*/ 	.word	0x0500000f


	//   ....[5]....
        /*0798*/ 	.word	0x0500000f


	//   ....[6]....
        /*079c*/ 	.word	0x0500000f


	//   ....[7]....
        /*07a0*/ 	.word	0x0500000f


	//   ....[8]....
        /*07a4*/ 	.word	0x0500000f


	//   ....[9]....
        /*07a8*/ 	.word	0x0500000f


	//   ....[10]....
        /*07ac*/ 	.word	0x0500000f


	//   ....[11]....
        /*07b0*/ 	.word	0x0500000f


	//   ....[12]....
        /*07b4*/ 	.word	0x0500000f


	//   ....[13]....
        /*07b8*/ 	.word	0x0500000f


	//   ....[14]....
        /*07bc*/ 	.word	0x0500000f


	//   ....[15]....
        /*07c0*/ 	.word	0x0500000f


	//   ....[16]....
        /*07c4*/ 	.word	0x0500000f


	//   ....[17]....
        /*07c8*/ 	.word	0x0500000f


	//----- nvinfo : EIATTR_COOP_GROUP_INSTR_OFFSETS
	.align		4
.L_142:
        /*07cc*/ 	.byte	0x04, 0x28
        /*07ce*/ 	.short	(.L_144 - .L_143)


	//   ....[0]....
.L_143:
        /*07d0*/ 	.word	0x00000060


	//   ....[1]....
        /*07d4*/ 	.word	0x00000140


	//   ....[2]....
        /*07d8*/ 	.word	0x00000190


	//   ....[3]....
        /*07dc*/ 	.word	0x000003c0


	//   ....[4]....
        /*07e0*/ 	.word	0x00000520


	//   ....[5]....
        /*07e4*/ 	.word	0x00000640


	//   ....[6]....
        /*07e8*/ 	.word	0x000007a0


	//   ....[7]....
        /*07ec*/ 	.word	0x00003c70


	//   ....[8]....
        /*07f0*/ 	.word	0x00003c80


	//   ....[9]....
        /*07f4*/ 	.word	0x00005320


	//   ....[10]....
        /*07f8*/ 	.word	0x00005330


	//   ....[11]....
        /*07fc*/ 	.word	0x00007560


	//   ....[12]....
        /*0800*/ 	.word	0x00007570


	//   ....[13]....
        /*0804*/ 	.word	0x00008e00


	//   ....[14]....
        /*0808*/ 	.word	0x00008e10


	//   ....[15]....
        /*080c*/ 	.word	0x0000a850


	//   ....[16]....
        /*0810*/ 	.word	0x0000a860


	//   ....[17]....
        /*0814*/ 	.word	0x0000aaf0


	//   ....[18]....
        /*0818*/ 	.word	0x0000ab00


	//   ....[19]....
        /*081c*/ 	.word	0x0000b020


	//   ....[20]....
        /*0820*/ 	.word	0x0000b050


	//   ....[21]....
        /*0824*/ 	.word	0x0000b1d0


	//   ....[22]....
        /*0828*/ 	.word	0x0000b1f0


	//   ....[23]....
        /*082c*/ 	.word	0x0000b9b0


	//   ....[24]....
        /*0830*/ 	.word	0x0000bf00


	//   ....[25]....
        /*0834*/ 	.word	0x0000bf10


	//   ....[26]....
        /*0838*/ 	.word	0x0000bf20


	//   ....[27]....
        /*083c*/ 	.word	0x0000bf30


	//   ....[28]....
        /*0840*/ 	.word	0x0000e9a0


	//   ....[29]....
        /*0844*/ 	.word	0x0000e9b0


	//   ....[30]....
        /*0848*/ 	.word	0x0000e9c0


	//   ....[31]....
        /*084c*/ 	.word	0x0000e9d0


	//   ....[32]....
        /*0850*/ 	.word	0x00012d10


	//   ....[33]....
        /*0854*/ 	.word	0x00012d70


	//   ....[34]....
        /*0858*/ 	.word	0x00013280


	//   ....[35]....
        /*085c*/ 	.word	0x00013310


	//   ....[36]....
        /*0860*/ 	.word	0x00015a40


	//   ....[37]....
        /*0864*/ 	.word	0x00015a70


	//   ....[38]....
        /*0868*/ 	.word	0x00015a90


	//   ....[39]....
        /*086c*/ 	.word	0x00015ab0


	//   ....[40]....
        /*0870*/ 	.word	0x00016e20


	//   ....[41]....
        /*0874*/ 	.word	0x00016ea0


	//   ....[42]....
        /*0878*/ 	.word	0x00016ee0


	//   ....[43]....
        /*087c*/ 	.word	0x00016ef0


	//   ....[44]....
        /*0880*/ 	.word	0x00018000


	//   ....[45]....
        /*0884*/ 	.word	0x00018010


	//   ....[46]....
        /*0888*/ 	.word	0x00018020


	//   ....[47]....
        /*088c*/ 	.word	0x00018030


	//   ....[48]....
        /*0890*/ 	.word	0x00018710


	//   ....[49]....
        /*0894*/ 	.word	0x00018740


	//   ....[50]....
        /*0898*/ 	.word	0x00018800


	//   ....[51]....
        /*089c*/ 	.word	0x00018820


	//   ....[52]....
        /*08a0*/ 	.word	0x000188e0


	//   ....[53]....
        /*08a4*/ 	.word	0x00018900


	//   ....[54]....
        /*08a8*/ 	.word	0x000189d0


	//   ....[55]....
        /*08ac*/ 	.word	0x000189f0


	//   ....[56]....
        /*08b0*/ 	.word	0x00018e90


	//   ....[57]....
        /*08b4*/ 	.word	0x00018ea0


	//   ....[58]....
        /*08b8*/ 	.word	0x000192e0


	//   ....[59]....
        /*08bc*/ 	.word	0x000192f0


	//   ....[60]....
        /*08c0*/ 	.word	0x00019f50


	//   ....[61]....
        /*08c4*/ 	.word	0x00019f70


	//   ....[62]....
        /*08c8*/ 	.word	0x0001a030


	//   ....[63]....
        /*08cc*/ 	.word	0x0001a050


	//   ....[64]....
        /*08d0*/ 	.word	0x0001a110


	//   ....[65]....
        /*08d4*/ 	.word	0x0001a130


	//   ....[66]....
        /*08d8*/ 	.word	0x0001a200


	//   ....[67]....
        /*08dc*/ 	.word	0x0001a220


	//   ....[68]....
        /*08e0*/ 	.word	0x0001a370


	//   ....[69]....
        /*08e4*/ 	.word	0x0001a580


	//   ....[70]....
        /*08e8*/ 	.word	0x0001a5b0


	//   ....[71]....
        /*08ec*/ 	.word	0x0001a5e0


	//   ....[72]....
        /*08f0*/ 	.word	0x0001a610


	//   ....[73]....
        /*08f4*/ 	.word	0x0001a640


	//   ....[74]....
        /*08f8*/ 	.word	0x0001a670


	//   ....[75]....
        /*08fc*/ 	.word	0x0001a800


	//   ....[76]....
        /*0900*/ 	.word	0x0001a830


	//   ....[77]....
        /*0904*/ 	.word	0x0001a860


	//   ....[78]....
        /*0908*/ 	.word	0x0001a890


	//   ....[79]....
        /*090c*/ 	.word	0x0001a8c0


	//   ....[80]....
        /*0910*/ 	.word	0x0001a8f0


	//   ....[81]....
        /*0914*/ 	.word	0x0001a980


	//   ....[82]....
        /*0918*/ 	.word	0x0001a9b0


	//   ....[83]....
        /*091c*/ 	.word	0x0001a9c0


	//   ....[84]....
        /*0920*/ 	.word	0x0001aa50


	//   ....[85]....
        /*0924*/ 	.word	0x0001b9c0


	//   ....[86]....
        /*0928*/ 	.word	0x0001daf0


	//   ....[87]....
        /*092c*/ 	.word	0x0001db10


	//   ....[88]....
        /*0930*/ 	.word	0x0001dbc0


	//   ....[89]....
        /*0934*/ 	.word	0x0001dbe0


	//   ....[90]....
        /*0938*/ 	.word	0x0001dc80


	//   ....[91]....
        /*093c*/ 	.word	0x0001dca0


	//   ....[92]....
        /*0940*/ 	.word	0x0001dd40


	//   ....[93]....
        /*0944*/ 	.word	0x0001dd60


	//   ....[94]....
        /*0948*/ 	.word	0x0001de00


	//   ....[95]....
        /*094c*/ 	.word	0x0001de20


	//   ....[96]....
        /*0950*/ 	.word	0x0001de30


	//   ....[97]....
        /*0954*/ 	.word	0x0001dec0


	//   ....[98]....
        /*0958*/ 	.word	0x0001e670


	//   ....[99]....
        /*095c*/ 	.word	0x0001e6a0


	//   ....[100]....
        /*0960*/ 	.word	0x0001e6c0


	//   ....[101]....
        /*0964*/ 	.word	0x0001e750


	//   ....[102]....
        /*0968*/ 	.word	0x0001e760


	//   ....[103]....
        /*096c*/ 	.word	0x0001e800


	//   ....[104]....
        /*0970*/ 	.word	0x0001e810


	//   ....[105]....
        /*0974*/ 	.word	0x0001e8b0


	//   ....[106]....
        /*0978*/ 	.word	0x0001e8c0


	//   ....[107]....
        /*097c*/ 	.word	0x0001e960


	//   ....[108]....
        /*0980*/ 	.word	0x0001e970


	//   ....[109]....
        /*0984*/ 	.word	0x0001ea10


	//   ....[110]....
        /*0988*/ 	.word	0x0001ea20


	//   ....[111]....
        /*098c*/ 	.word	0x0001eac0


	//   ....[112]....
        /*0990*/ 	.word	0x0001ead0


	//   ....[113]....
        /*0994*/ 	.word	0x0001eae0


	//   ....[114]....
        /*0998*/ 	.word	0x0001f2b0


	//   ....[115]....
        /*099c*/ 	.word	0x0001f2c0


	//   ....[116]....
        /*09a0*/ 	.word	0x0001f2d0


	//   ....[117]....
        /*09a4*/ 	.word	0x0001f360


	//   ....[118]....
        /*09a8*/ 	.word	0x0001f370


	//   ....[119]....
        /*09ac*/ 	.word	0x0001f3d0


	//   ....[120]....
        /*09b0*/ 	.word	0x0001f400


	//   ....[121]....
        /*09b4*/ 	.word	0x0001f440


	//   ....[122]....
        /*09b8*/ 	.word	0x0001f470


	//   ....[123]....
        /*09bc*/ 	.word	0x0001f4b0


	//   ....[124]....
        /*09c0*/ 	.word	0x0001f4e0


	//   ....[125]....
        /*09c4*/ 	.word	0x0001f520


	//   ....[126]....
        /*09c8*/ 	.word	0x0001f7a0


	//   ....[127]....
        /*09cc*/ 	.word	0x0001f7c0


	//   ....[128]....
        /*09d0*/ 	.word	0x0001f850


	//   ....[129]....
        /*09d4*/ 	.word	0x0001f860


	//   ....[130]....
        /*09d8*/ 	.word	0x0001f8d0


	//   ....[131]....
        /*09dc*/ 	.word	0x0001f8e0


	//   ....[132]....
        /*09e0*/ 	.word	0x0001f950


	//   ....[133]....
        /*09e4*/ 	.word	0x0001f960


	//   ....[134]....
        /*09e8*/ 	.word	0x0001f9d0


	//   ....[135]....
        /*09ec*/ 	.word	0x0001f9e0


	//   ....[136]....
        /*09f0*/ 	.word	0x0001f9f0


	//   ....[137]....
        /*09f4*/ 	.word	0x0001fa60


	//   ....[138]....
        /*09f8*/ 	.word	0x0001ffe0


	//   ....[139]....
        /*09fc*/ 	.word	0x00020010


	//   ....[140]....
        /*0a00*/ 	.word	0x00020030


	//   ....[141]....
        /*0a04*/ 	.word	0x00020040


	//   ....[142]....
        /*0a08*/ 	.word	0x00020080


	//   ....[143]....
        /*0a0c*/ 	.word	0x000200a0


	//   ....[144]....
        /*0a10*/ 	.word	0x00020110


	//   ....[145]....
        /*0a14*/ 	.word	0x00020130


	//   ....[146]....
        /*0a18*/ 	.word	0x00020190


	//   ....[147]....
        /*0a1c*/ 	.word	0x000201b0


	//   ....[148]....
        /*0a20*/ 	.word	0x00020200


	//   ....[149]....
        /*0a24*/ 	.word	0x00020220


	//   ....[150]....
        /*0a28*/ 	.word	0x00020670


	//   ....[151]....
        /*0a2c*/ 	.word	0x000206a0


	//   ....[152]....
        /*0a30*/ 	.word	0x00020700


	//   ....[153]....
        /*0a34*/ 	.word	0x00020730


	//   ....[154]....
        /*0a38*/ 	.word	0x00020760


	//   ....[155]....
        /*0a3c*/ 	.word	0x00020790


	//   ....[156]....
        /*0a40*/ 	.word	0x000207c0


	//   ....[157]....
        /*0a44*/ 	.word	0x000207f0


	//   ....[158]....
        /*0a48*/ 	.word	0x00020990


	//   ....[159]....
        /*0a4c*/ 	.word	0x000209c0


	//   ....[160]....
        /*0a50*/ 	.word	0x000209f0


	//   ....[161]....
        /*0a54*/ 	.word	0x00020a20


	//   ....[162]....
        /*0a58*/ 	.word	0x00020a50


	//   ....[163]....
        /*0a5c*/ 	.word	0x00020a80


	//   ....[164]....
        /*0a60*/ 	.word	0x00020b40


	//   ....[165]....
        /*0a64*/ 	.word	0x00020b60


	//   ....[166]....
        /*0a68*/ 	.word	0x00020b70


	//   ....[167]....
        /*0a6c*/ 	.word	0x00020bd0


	//   ....[168]....
        /*0a70*/ 	.word	0x000211f0


	//   ....[169]....
        /*0a74*/ 	.word	0x00021510


	//   ....[170]....
        /*0a78*/ 	.word	0x000215a0


	//   ....[171]....
        /*0a7c*/ 	.word	0x00021640


	//   ....[172]....
        /*0a80*/ 	.word	0x000216d0


	//   ....[173]....
        /*0a84*/ 	.word	0x000217c0


	//   ....[174]....
        /*0a88*/ 	.word	0x00021850


	//   ....[175]....
        /*0a8c*/ 	.word	0x000218f0


	//   ....[176]....
        /*0a90*/ 	.word	0x00021980


	//   ....[177]....
        /*0a94*/ 	.word	0x00021a70


	//   ....[178]....
        /*0a98*/ 	.word	0x00021b00


	//   ....[179]....
        /*0a9c*/ 	.word	0x00021ba0


	//   ....[180]....
        /*0aa0*/ 	.word	0x00021c30


	//   ....[181]....
        /*0aa4*/ 	.word	0x00021d20


	//   ....[182]....
        /*0aa8*/ 	.word	0x00021db0


	//   ....[183]....
        /*0aac*/ 	.word	0x00021e00


	//   ....[184]....
        /*0ab0*/ 	.word	0x00021e50


	//   ....[185]....
        /*0ab4*/ 	.word	0x00021f40


	//   ....[186]....
        /*0ab8*/ 	.word	0x00021fd0


	//   ....[187]....
        /*0abc*/ 	.word	0x00022020


	//   ....[188]....
        /*0ac0*/ 	.word	0x00022070


	//   ....[189]....
        /*0ac4*/ 	.word	0x000222d0


	//   ....[190]....
        /*0ac8*/ 	.word	0x000225b0


	//   ....[191]....
        /*0acc*/ 	.word	0x000226a0


	//   ....[192]....
        /*0ad0*/ 	.word	0x00022740


	//   ....[193]....
        /*0ad4*/ 	.word	0x000227a0


	//   ....[194]....
        /*0ad8*/ 	.word	0x000228b0


	//   ....[195]....
        /*0adc*/ 	.word	0x00022920


	//   ....[196]....
        /*0ae0*/ 	.word	0x00022a30


	//   ....[197]....
        /*0ae4*/ 	.word	0x00022aa0


	//   ....[198]....
        /*0ae8*/ 	.word	0x00022bb0


	//   ....[199]....
        /*0aec*/ 	.word	0x00022c20


	//   ....[200]....
        /*0af0*/ 	.word	0x00022d30


	//   ....[201]....
        /*0af4*/ 	.word	0x00022da0


	//   ....[202]....
        /*0af8*/ 	.word	0x00022e40


	//   ....[203]....
        /*0afc*/ 	.word	0x00022f50


	//   ....[204]....
        /*0b00*/ 	.word	0x00022fb0


	//   ....[205]....
        /*0b04*/ 	.word	0x00023010


	//   ....[206]....
        /*0b08*/ 	.word	0x00023110


	//   ....[207]....
        /*0b0c*/ 	.word	0x00023170


	//   ....[208]....
        /*0b10*/ 	.word	0x00023280


	//   ....[209]....
        /*0b14*/ 	.word	0x000232e0


	//   ....[210]....
        /*0b18*/ 	.word	0x000233f0


	//   ....[211]....
        /*0b1c*/ 	.word	0x00023450


	//   ....[212]....
        /*0b20*/ 	.word	0x00023560


	//   ....[213]....
        /*0b24*/ 	.word	0x000235c0


	//   ....[214]....
        /*0b28*/ 	.word	0x000236d0


	//   ....[215]....
        /*0b2c*/ 	.word	0x00023730


	//   ....[216]....
        /*0b30*/ 	.word	0x00023840


	//   ....[217]....
        /*0b34*/ 	.word	0x000238a0


	//   ....[218]....
        /*0b38*/ 	.word	0x00023990


	//   ....[219]....
        /*0b3c*/ 	.word	0x00023ac0


	//   ....[220]....
        /*0b40*/ 	.word	0x00023b70


	//   ....[221]....
        /*0b44*/ 	.word	0x00023bf0


	//   ....[222]....
        /*0b48*/ 	.word	0x00023cd0


	//   ....[223]....
        /*0b4c*/ 	.word	0x00023d30


	//   ....[224]....
        /*0b50*/ 	.word	0x00023e00


	//   ....[225]....
        /*0b54*/ 	.word	0x00023e60


	//   ....[226]....
        /*0b58*/ 	.word	0x00023f30


	//   ....[227]....
        /*0b5c*/ 	.word	0x00023f90


	//   ....[228]....
        /*0b60*/ 	.word	0x00024060


	//   ....[229]....
        /*0b64*/ 	.word	0x000240c0


	//   ....[230]....
        /*0b68*/ 	.word	0x00024190


	//   ....[231]....
        /*0b6c*/ 	.word	0x00024280


	//   ....[232]....
        /*0b70*/ 	.word	0x00024320


	//   ....[233]....
        /*0b74*/ 	.word	0x00024380


	//   ....[234]....
        /*0b78*/ 	.word	0x00024470


	//   ....[235]....
        /*0b7c*/ 	.word	0x000244d0


	//   ....[236]....
        /*0b80*/ 	.word	0x000245b0


	//   ....[237]....
        /*0b84*/ 	.word	0x00024610


	//   ....[238]....
        /*0b88*/ 	.word	0x000246f0


	//   ....[239]....
        /*0b8c*/ 	.word	0x00024750


	//   ....[240]....
        /*0b90*/ 	.word	0x00024830


	//   ....[241]....
        /*0b94*/ 	.word	0x00024890


	//   ....[242]....
        /*0b98*/ 	.word	0x00024960


	//   ....[243]....
        /*0b9c*/ 	.word	0x00024a90


	//   ....[244]....
        /*0ba0*/ 	.word	0x00024b90


	//   ....[245]....
        /*0ba4*/ 	.word	0x00024c20


	//   ....[246]....
        /*0ba8*/ 	.word	0x00024cf0


	//   ....[247]....
        /*0bac*/ 	.word	0x00024d50


	//   ....[248]....
        /*0bb0*/ 	.word	0x00024e20


	//   ....[249]....
        /*0bb4*/ 	.word	0x00024e80


	//   ....[250]....
        /*0bb8*/ 	.word	0x00024f60


	//   ....[251]....
        /*0bbc*/ 	.word	0x00024fc0


	//   ....[252]....
        /*0bc0*/ 	.word	0x00025090


	//   ....[253]....
        /*0bc4*/ 	.word	0x000250f0


	//   ....[254]....
        /*0bc8*/ 	.word	0x000251b0


	//   ....[255]....
        /*0bcc*/ 	.word	0x00025240


	//   ....[0]....
        /*0bd0*/ 	.word	0x000252e0


	//   ....[1]....
        /*0bd4*/ 	.word	0x00025460


	//   ....[2]....
        /*0bd8*/ 	.word	0x000254d0


	//   ....[3]....
        /*0bdc*/ 	.word	0x00025540


	//   ....[4]....
        /*0be0*/ 	.word	0x000255b0


	//   ....[5]....
        /*0be4*/ 	.word	0x00025620


	//   ....[6]....
        /*0be8*/ 	.word	0x000256a0


	//   ....[7]....
        /*0bec*/ 	.word	0x00025720


	//   ....[8]....
        /*0bf0*/ 	.word	0x000257b0


	//   ....[9]....
        /*0bf4*/ 	.word	0x00025820


	//   ....[10]....
        /*0bf8*/ 	.word	0x00025890


	//   ....[11]....
        /*0bfc*/ 	.word	0x00025900


	//   ....[12]....
        /*0c00*/ 	.word	0x00025980


	//   ....[13]....
        /*0c04*/ 	.word	0x000259f0


	//   ....[14]....
        /*0c08*/ 	.word	0x00025a90


	//   ....[15]....
        /*0c0c*/ 	.word	0x00025ae0


	//   ....[16]....
        /*0c10*/ 	.word	0x00025b70


	//   ....[17]....
        /*0c14*/ 	.word	0x00025ca0


	//----- nvinfo : EIATTR_REG_RECONFIG
	.align		4
.L_144:
        /*0c18*/ 	.byte	0x01, 0x54
	.zero		2


	//----- nvinfo : EIATTR_SYSCALL_OFFSETS
	.align		4
        /*0c1c*/ 	.byte	0x04, 0x46
        /*0c1e*/ 	.short	(.L_146 - .L_145)


	//   ....[0]....
.L_145:
        /*0c20*/ 	.word	0x00001f70


	//   ....[1]....
        /*0c24*/ 	.word	0x000020c0


	//   ....[2]....
        /*0c28*/ 	.word	0x0000bb20


	//   ....[3]....
        /*0c2c*/ 	.word	0x0000be80


	//   ....[4]....
        /*0c30*/ 	.word	0x0001d050


	//   ....[5]....
        /*0c34*/ 	.word	0x0001d1a0


	//   ....[6]....
        /*0c38*/ 	.word	0x0001d290


	//   ....[7]....
        /*0c3c*/ 	.word	0x0001e280


	//----- nvinfo : EIATTR_MBARRIER_INSTR_OFFSETS
	.align		4
.L_146:
        /*0c40*/ 	.byte	0x04, 0x39
        /*0c42*/ 	.short	(.L_148 - .L_147)


	//   ....[0]....
.L_147:
        /*0c44*/ 	.word	0x00000270
        /*0c48*/ 	.word	0x000000ff
        /*0c4c*/ 	.word	0x0002a800
        /*0c50*/ 	.short	0x0100
        /*0c52*/ 	.byte	0x08
	.zero		1


	//   ....[1]....
        /*0c54*/ 	.word	0x00000280
        /*0c58*/ 	.word	0x000000ff
        /*0c5c*/ 	.word	0x0002a820
        /*0c60*/ 	.short	0x0100
        /*0c62*/ 	.byte	0x08
	.zero		1


	//   ....[2]....
        /*0c64*/ 	.word	0x00000370
        /*0c68*/ 	.word	0x000000ff
        /*0c6c*/ 	.word	0x0002a830
        /*0c70*/ 	.short	0x0100
        /*0c72*/ 	.byte	0x08
	.zero		1


	//   ....[3]....
        /*0c74*/ 	.word	0x00000380
        /*0c78*/ 	.word	0x000000ff
        /*0c7c*/ 	.word	0x0002a840
        /*0c80*/ 	.short	0x0100
        /*0c82*/ 	.byte	0x08
	.zero		1


	//   ....[4]....
        /*0c84*/ 	.word	0x00000390
        /*0c88*/ 	.word	0x000000ff
        /*0c8c*/ 	.word	0x0002a838
        /*0c90*/ 	.short	0x0100
        /*0c92*/ 	.byte	0x08
	.zero		1


	//   ....[5]....
        /*0c94*/ 	.word	0x000003a0
        /*0c98*/ 	.word	0x000000ff
        /*0c9c*/ 	.word	0x0002a848
        /*0ca0*/ 	.short	0x0100
        /*0ca2*/ 	.byte	0x08
	.zero		1


	//   ....[6]....
        /*0ca4*/ 	.word	0x000004d0
        /*0ca8*/ 	.word	0x000000ff
        /*0cac*/ 	.word	0x0002a850
        /*0cb0*/ 	.short	0x0100
        /*0cb2*/ 	.byte	0x08
	.zero		1


	//   ....[7]....
        /*0cb4*/ 	.word	0x000004e0
        /*0cb8*/ 	.word	0x000000ff
        /*0cbc*/ 	.word	0x0002a860
        /*0cc0*/ 	.short	0x0100
        /*0cc2*/ 	.byte	0x08
	.zero		1


	//   ....[8]....
        /*0cc4*/ 	.word	0x000004f0
        /*0cc8*/ 	.word	0x000000ff
        /*0ccc*/ 	.word	0x0002a858
        /*0cd0*/ 	.short	0x0100
        /*0cd2*/ 	.byte	0x08
	.zero		1


	//   ....[9]....
        /*0cd4*/ 	.word	0x00000500
        /*0cd8*/ 	.word	0x000000ff
        /*0cdc*/ 	.word	0x0002a868
        /*0ce0*/ 	.short	0x0100
        /*0ce2*/ 	.byte	0x08
	.zero		1


	//   ....[10]....
        /*0ce4*/ 	.word	0x000005f0
        /*0ce8*/ 	.word	0x000000ff
        /*0cec*/ 	.word	0x0002a870
        /*0cf0*/ 	.short	0x0100
        /*0cf2*/ 	.byte	0x06
	.zero		1


	//   ....[11]....
        /*0cf4*/ 	.word	0x00000600
        /*0cf8*/ 	.word	0x000000ff
        /*0cfc*/ 	.word	0x0002a880
        /*0d00*/ 	.short	0x0100
        /*0d02*/ 	.byte	0x06
	.zero		1


	//   ....[12]....
        /*0d04*/ 	.word	0x00000610
        /*0d08*/ 	.word	0x000000ff
        /*0d0c*/ 	.word	0x0002a878
        /*0d10*/ 	.short	0x0100
        /*0d12*/ 	.byte	0x06
	.zero		1


	//   ....[13]....
        /*0d14*/ 	.word	0x00000620
        /*0d18*/ 	.word	0x000000ff
        /*0d1c*/ 	.word	0x0002a888
        /*0d20*/ 	.short	0x0100
        /*0d22*/ 	.byte	0x06
	.zero		1


	//   ....[14]....
        /*0d24*/ 	.word	0x00000750
        /*0d28*/ 	.word	0x000000ff
        /*0d2c*/ 	.word	0x0002a890
        /*0d30*/ 	.short	0x0100
        /*0d32*/ 	.byte	0x08
	.zero		1


	//   ....[15]....
        /*0d34*/ 	.word	0x00000760
        /*0d38*/ 	.word	0x000000ff
        /*0d3c*/ 	.word	0x0002a8a0
        /*0d40*/ 	.short	0x0100
        /*0d42*/ 	.byte	0x08
	.zero		1


	//   ....[16]....
        /*0d44*/ 	.word	0x00000770
        /*0d48*/ 	.word	0x000000ff
        /*0d4c*/ 	.word	0x0002a898
        /*0d50*/ 	.short	0x0100
        /*0d52*/ 	.byte	0x08
	.zero		1


	//   ....[17]....
        /*0d54*/ 	.word	0x00000780
        /*0d58*/ 	.word	0x000000ff
        /*0d5c*/ 	.word	0x0002a8a8
        /*0d60*/ 	.short	0x0100
        /*0d62*/ 	.byte	0x08
	.zero		1


	//   ....[18]....
        /*0d64*/ 	.word	0x000008b0
        /*0d68*/ 	.word	0x000000ff
        /*0d6c*/ 	.word	0x0002a8b0
        /*0d70*/ 	.short	0x0100
        /*0d72*/ 	.byte	0x08
	.zero		1


	//   ....[19]....
        /*0d74*/ 	.word	0x000008c0
        /*0d78*/ 	.word	0x000000ff
        /*0d7c*/ 	.word	0x0002a8c0
        /*0d80*/ 	.short	0x0100
        /*0d82*/ 	.byte	0x08
	.zero		1


	//   ....[20]....
        /*0d84*/ 	.word	0x000008d0
        /*0d88*/ 	.word	0x000000ff
        /*0d8c*/ 	.word	0x0002a8b8
        /*0d90*/ 	.short	0x0100
        /*0d92*/ 	.byte	0x08
	.zero		1


	//   ....[21]....
        /*0d94*/ 	.word	0x000008e0
        /*0d98*/ 	.word	0x000000ff
        /*0d9c*/ 	.word	0x0002a8c8
        /*0da0*/ 	.short	0x0100
        /*0da2*/ 	.byte	0x08
	.zero		1


	//   ....[22]....
        /*0da4*/ 	.word	0x00003c20
        /*0da8*/ 	.word	0x00000055
        /*0dac*/ 	.word	0x0002a890
        /*0db0*/ 	.short	0x010a
        /*0db2*/ 	.byte	0x3f
	.zero		1


	//   ....[23]....
        /*0db4*/ 	.word	0x000074f0
        /*0db8*/ 	.word	0x00000055
        /*0dbc*/ 	.word	0x0002a890
        /*0dc0*/ 	.short	0x010a
        /*0dc2*/ 	.byte	0x3f
	.zero		1


	//   ....[24]....
        /*0dc4*/ 	.word	0x0000a6b0
        /*0dc8*/ 	.word	0x00000055
        /*0dcc*/ 	.word	0x0002a890
        /*0dd0*/ 	.short	0x010a
        /*0dd2*/ 	.byte	0x3f
	.zero		1


	//   ....[25]....
        /*0dd4*/ 	.word	0x0000ae50
        /*0dd8*/ 	.word	0x0000000b
        /*0ddc*/ 	.word	0x00000000
        /*0de0*/ 	.short	0x0101
        /*0de2*/ 	.byte	0x3f
	.zero		1


	//   ....[26]....
        /*0de4*/ 	.word	0x0000ae90
        /*0de8*/ 	.word	0x00000055
        /*0dec*/ 	.word	0x0002a8b0
        /*0df0*/ 	.short	0x010a
        /*0df2*/ 	.byte	0x3f
	.zero		1


	//   ....[27]....
        /*0df4*/ 	.word	0x0000b420
        /*0df8*/ 	.word	0x00000055
        /*0dfc*/ 	.word	0x00000000
        /*0e00*/ 	.short	0x0101
        /*0e02*/ 	.byte	0x3f
	.zero		1


	//   ....[28]....
        /*0e04*/ 	.word	0x0000bba0
        /*0e08*/ 	.word	0x00000002
        /*0e0c*/ 	.word	0x0002a800
        /*0e10*/ 	.short	0x010a
        /*0e12*/ 	.byte	0x3f
	.zero		1


	//   ....[29]....
        /*0e14*/ 	.word	0x0000bbf0
        /*0e18*/ 	.word	0x00000002
        /*0e1c*/ 	.word	0x0002a800
        /*0e20*/ 	.short	0x010a
        /*0e22*/ 	.byte	0x3f
	.zero		1


	//   ....[30]....
        /*0e24*/ 	.word	0x0000c5f0
        /*0e28*/ 	.word	0x00000002
        /*0e2c*/ 	.word	0x0002a800
        /*0e30*/ 	.short	0x010a
        /*0e32*/ 	.byte	0x3f
	.zero		1


	//   ....[31]....
        /*0e34*/ 	.word	0x0000eeb0
        /*0e38*/ 	.word	0x00000002
        /*0e3c*/ 	.word	0x0002a800
        /*0e40*/ 	.short	0x010a
        /*0e42*/ 	.byte	0x3f
	.zero		1


	//   ....[32]....
        /*0e44*/ 	.word	0x00011680
        /*0e48*/ 	.word	0x00000000
        /*0e4c*/ 	.word	0x0002a830
        /*0e50*/ 	.short	0x010a
        /*0e52*/ 	.byte	0x3f
	.zero		1


	//   ....[33]....
        /*0e54*/ 	.word	0x000116d0
        /*0e58*/ 	.word	0x00000000
        /*0e5c*/ 	.word	0x0002a830
        /*0e60*/ 	.short	0x010a
        /*0e62*/ 	.byte	0x3f
	.zero		1


	//   ....[34]....
        /*0e64*/ 	.word	0x00013810
        /*0e68*/ 	.word	0x00000005
        /*0e6c*/ 	.word	0x00000000
        /*0e70*/ 	.short	0x0101
        /*0e72*/ 	.byte	0x3f
	.zero		1


	//   ....[35]....
        /*0e74*/ 	.word	0x00014090
        /*0e78*/ 	.word	0x0000000d
        /*0e7c*/ 	.word	0x0002a830
        /*0e80*/ 	.short	0x010a
        /*0e82*/ 	.byte	0x3f
	.zero		1


	//   ....[36]....
        /*0e84*/ 	.word	0x00014110
        /*0e88*/ 	.word	0x0000000d
        /*0e8c*/ 	.word	0x0002a830
        /*0e90*/ 	.short	0x010a
        /*0e92*/ 	.byte	0x3f
	.zero		1


	//   ....[37]....
        /*0e94*/ 	.word	0x00014de0
        /*0e98*/ 	.word	0x0000000f
        /*0e9c*/ 	.word	0x0002a850
        /*0ea0*/ 	.short	0x010a
        /*0ea2*/ 	.byte	0x3f
	.zero		1


	//   ....[38]....
        /*0ea4*/ 	.word	0x00014e30
        /*0ea8*/ 	.word	0x0000000f
        /*0eac*/ 	.word	0x0002a850
        /*0eb0*/ 	.short	0x010a
        /*0eb2*/ 	.byte	0x3f
	.zero		1


	//   ....[39]....
        /*0eb4*/ 	.word	0x00015d00
        /*0eb8*/ 	.word	0x0000005f
        /*0ebc*/ 	.word	0x00000000
        /*0ec0*/ 	.short	0x0101
        /*0ec2*/ 	.byte	0x3f
	.zero		1


	//   ....[40]....
        /*0ec4*/ 	.word	0x00016540
        /*0ec8*/ 	.word	0x0000000f
        /*0ecc*/ 	.word	0x00000000
        /*0ed0*/ 	.short	0x0101
        /*0ed2*/ 	.byte	0x3f
	.zero		1


	//   ....[41]....
        /*0ed4*/ 	.word	0x00016b40
        /*0ed8*/ 	.word	0x00000007
        /*0edc*/ 	.word	0x0002a850
        /*0ee0*/ 	.short	0x010a
        /*0ee2*/ 	.byte	0x3f
	.zero		1


	//   ....[42]....
        /*0ee4*/ 	.word	0x00016be0
        /*0ee8*/ 	.word	0x00000007
        /*0eec*/ 	.word	0x0002a850
        /*0ef0*/ 	.short	0x010a
        /*0ef2*/ 	.byte	0x3f
	.zero		1


	//   ....[43]....
        /*0ef4*/ 	.word	0x000170d0
        /*0ef8*/ 	.word	0x00000004
        /*0efc*/ 	.word	0x00000000
        /*0f00*/ 	.short	0x0101
        /*0f02*/ 	.byte	0x3f
	.zero		1


	//   ....[44]....
        /*0f04*/ 	.word	0x00018700
        /*0f08*/ 	.word	0x00000000
        /*0f0c*/ 	.word	0x00000000
        /*0f10*/ 	.short	0x0101
        /*0f12*/ 	.byte	0x3f
	.zero		1


	//   ....[45]....
        /*0f14*/ 	.word	0x00018bf0
        /*0f18*/ 	.word	0x00000006
        /*0f1c*/ 	.word	0x00000000
        /*0f20*/ 	.short	0x0101
        /*0f22*/ 	.byte	0x3f
	.zero		1


	//   ....[46]....
        /*0f24*/ 	.word	0x0001baa0
        /*0f28*/ 	.word	0x00000016
        /*0f2c*/ 	.word	0x0002a820
        /*0f30*/ 	.short	0x010a
        /*0f32*/ 	.byte	0x3f
	.zero		1


	//   ....[47]....
        /*0f34*/ 	.word	0x0001bb30
        /*0f38*/ 	.word	0x0000000b
        /*0f3c*/ 	.word	0x0002a8a0
        /*0f40*/ 	.short	0x010a
        /*0f42*/ 	.byte	0x3f
	.zero		1


	//   ....[48]....
        /*0f44*/ 	.word	0x0001bf70
        /*0f48*/ 	.word	0x0000000b
        /*0f4c*/ 	.word	0x0002a8c0
        /*0f50*/ 	.short	0x010a
        /*0f52*/ 	.byte	0x3f
	.zero		1


	//   ....[49]....
        /*0f54*/ 	.word	0x0001c3a0
        /*0f58*/ 	.word	0x0000000a
        /*0f5c*/ 	.word	0x0002a8a0
        /*0f60*/ 	.short	0x010a
        /*0f62*/ 	.byte	0x3f
	.zero		1


	//   ....[50]....
        /*0f64*/ 	.word	0x0001c7d0
        /*0f68*/ 	.word	0x0000000a
        /*0f6c*/ 	.word	0x0002a8c0
        /*0f70*/ 	.short	0x010a
        /*0f72*/ 	.byte	0x3f
	.zero		1


	//   ....[51]....
        /*0f74*/ 	.word	0x0001d8c0
        /*0f78*/ 	.word	0x00000007
        /*0f7c*/ 	.word	0x0002a840
        /*0f80*/ 	.short	0x010a
        /*0f82*/ 	.byte	0x3f
	.zero		1


	//   ....[52]....
        /*0f84*/ 	.word	0x0001df80
        /*0f88*/ 	.word	0x00000007
        /*0f8c*/ 	.word	0x0002a830
        /*0f90*/ 	.short	0x0107
        /*0f92*/ 	.byte	0x3f
	.zero		1


	//   ....[53]....
        /*0f94*/ 	.word	0x0001e050
        /*0f98*/ 	.word	0x00000007
        /*0f9c*/ 	.word	0x0002a830
        /*0fa0*/ 	.short	0x0101
        /*0fa2*/ 	.byte	0x3f
	.zero		1


	//   ....[54]....
        /*0fa4*/ 	.word	0x0001ec30
        /*0fa8*/ 	.word	0x00000016
        /*0fac*/ 	.word	0x0002a800
        /*0fb0*/ 	.short	0x0107
        /*0fb2*/ 	.byte	0x3f
	.zero		1


	//   ....[55]....
        /*0fb4*/ 	.word	0x0001ed40
        /*0fb8*/ 	.word	0x00000016
        /*0fbc*/ 	.word	0x0002a800
        /*0fc0*/ 	.short	0x0101
        /*0fc2*/ 	.byte	0x3f
	.zero		1


	//   ....[56]....
        /*0fc4*/ 	.word	0x0001ed60
        /*0fc8*/ 	.word	0x00000016
        /*0fcc*/ 	.word	0x0002a820
        /*0fd0*/ 	.short	0x010a
        /*0fd2*/ 	.byte	0x3f
	.zero		1


	//   ....[57]....
        /*0fd4*/ 	.word	0x0001f0d0
        /*0fd8*/ 	.word	0x00000006
        /*0fdc*/ 	.word	0x0002a840
        /*0fe0*/ 	.short	0x010a
        /*0fe2*/ 	.byte	0x3f
	.zero		1


	//   ....[58]....
        /*0fe4*/ 	.word	0x0001f5c0
        /*0fe8*/ 	.word	0x00000006
        /*0fec*/ 	.word	0x0002a830
        /*0ff0*/ 	.short	0x0107
        /*0ff2*/ 	.byte	0x3f
	.zero		1


	//   ....[59]....
        /*0ff4*/ 	.word	0x0001f680
        /*0ff8*/ 	.word	0x00000006
        /*0ffc*/ 	.word	0x0002a830
        /*1000*/ 	.short	0x0101
        /*1002*/ 	.byte	0x3f
	.zero		1


	//   ....[60]....
        /*1004*/ 	.word	0x0001f6e0
        /*1008*/ 	.word	0x00000005
        /*100c*/ 	.word	0x0002a860
        /*1010*/ 	.short	0x010a
        /*1012*/ 	.byte	0x3f
	.zero		1


	//   ....[61]....
        /*1014*/ 	.word	0x0001fb40
        /*1018*/ 	.word	0x00000005
        /*101c*/ 	.word	0x0002a850
        /*1020*/ 	.short	0x0107
        /*1022*/ 	.byte	0x3f
	.zero		1


	//   ....[62]....
        /*1024*/ 	.word	0x0001fca0
        /*1028*/ 	.word	0x00000005
        /*102c*/ 	.word	0x0002a850
        /*1030*/ 	.short	0x0101
        /*1032*/ 	.byte	0x3f
	.zero		1


	//   ....[63]....
        /*1034*/ 	.word	0x0001ff00
        /*1038*/ 	.word	0x00000000
        /*103c*/ 	.word	0x0002a860
        /*1040*/ 	.short	0x010a
        /*1042*/ 	.byte	0x3f
	.zero		1


	//   ....[64]....
        /*1044*/ 	.word	0x00020360
        /*1048*/ 	.word	0x00000000
        /*104c*/ 	.word	0x0002a850
        /*1050*/ 	.short	0x0107
        /*1052*/ 	.byte	0x3f
	.zero		1


	//   ....[65]....
        /*1054*/ 	.word	0x00020420
        /*1058*/ 	.word	0x00000000
        /*105c*/ 	.word	0x0002a850
        /*1060*/ 	.short	0x0101
        /*1062*/ 	.byte	0x3f
	.zero		1


	//   ....[66]....
        /*1064*/ 	.word	0x00021170
        /*1068*/ 	.word	0x00000004
        /*106c*/ 	.word	0x0002a820
        /*1070*/ 	.short	0x010a
        /*1072*/ 	.byte	0x3f
	.zero		1


	//   ....[67]....
        /*1074*/ 	.word	0x000212e0
        /*1078*/ 	.word	0x00000005
        /*107c*/ 	.word	0x0002a840
        /*1080*/ 	.short	0x010a
        /*1082*/ 	.byte	0x3f
	.zero		1


	//   ....[68]....
        /*1084*/ 	.word	0x00021380
        /*1088*/ 	.word	0x0000001b
        /*108c*/ 	.word	0x0002a840
        /*1090*/ 	.short	0x010a
        /*1092*/ 	.byte	0x3f
	.zero		1


	//   ....[69]....
        /*1094*/ 	.word	0x000213c0
        /*1098*/ 	.word	0x00000005
        /*109c*/ 	.word	0x0002a860
        /*10a0*/ 	.short	0x010a
        /*10a2*/ 	.byte	0x3f
	.zero		1


	//   ....[70]....
        /*10a4*/ 	.word	0x00021400
        /*10a8*/ 	.word	0x0000001b
        /*10ac*/ 	.word	0x0002a860
        /*10b0*/ 	.short	0x010a
        /*10b2*/ 	.byte	0x3f
	.zero		1


	//   ....[71]....
        /*10b4*/ 	.word	0x00021460
        /*10b8*/ 	.word	0x00000055
        /*10bc*/ 	.word	0x0002a890
        /*10c0*/ 	.short	0x010a
        /*10c2*/ 	.byte	0x3f
	.zero		1


	//   ....[72]....
        /*10c4*/ 	.word	0x00021710
        /*10c8*/ 	.word	0x00000055
        /*10cc*/ 	.word	0x0002a890
        /*10d0*/ 	.short	0x010a
        /*10d2*/ 	.byte	0x3f
	.zero		1


	//   ....[73]....
        /*10d4*/ 	.word	0x000219c0
        /*10d8*/ 	.word	0x00000055
        /*10dc*/ 	.word	0x0002a890
        /*10e0*/ 	.short	0x010a
        /*10e2*/ 	.byte	0x3f
	.zero		1


	//   ....[74]....
        /*10e4*/ 	.word	0x00021c70
        /*10e8*/ 	.word	0x00000055
        /*10ec*/ 	.word	0x0002a8b0
        /*10f0*/ 	.short	0x010a
        /*10f2*/ 	.byte	0x3f
	.zero		1


	//   ....[75]....
        /*10f4*/ 	.word	0x00021e90
        /*10f8*/ 	.word	0x00000002
        /*10fc*/ 	.word	0x0002a800
        /*1100*/ 	.short	0x010a
        /*1102*/ 	.byte	0x3f
	.zero		1


	//   ....[76]....
        /*1104*/ 	.word	0x000220b0
        /*1108*/ 	.word	0x00000002
        /*110c*/ 	.word	0x0002a800
        /*1110*/ 	.short	0x010a
        /*1112*/ 	.byte	0x3f
	.zero		1


	//   ....[77]....
        /*1114*/ 	.word	0x00022100
        /*1118*/ 	.word	0x00000000
        /*111c*/ 	.word	0x0002a830
        /*1120*/ 	.short	0x010a
        /*1122*/ 	.byte	0x3f
	.zero		1


	//   ....[78]....
        /*1124*/ 	.word	0x00022150
        /*1128*/ 	.word	0x0000000d
        /*112c*/ 	.word	0x0002a830
        /*1130*/ 	.short	0x010a
        /*1132*/ 	.byte	0x3f
	.zero		1


	//   ....[79]....
        /*1134*/ 	.word	0x000221a0
        /*1138*/ 	.word	0x0000000f
        /*113c*/ 	.word	0x0002a850
        /*1140*/ 	.short	0x010a
        /*1142*/ 	.byte	0x3f
	.zero		1


	//   ....[80]....
        /*1144*/ 	.word	0x000221f0
        /*1148*/ 	.word	0x00000007
        /*114c*/ 	.word	0x0002a850
        /*1150*/ 	.short	0x010a
        /*1152*/ 	.byte	0x3f
	.zero		1


	//   ....[81]....
        /*1154*/ 	.word	0x00022390
        /*1158*/ 	.word	0x00000016
        /*115c*/ 	.word	0x0002a820
        /*1160*/ 	.short	0x010a
        /*1162*/ 	.byte	0x3f
	.zero		1


	//   ....[82]....
        /*1164*/ 	.word	0x000223e0
        /*1168*/ 	.word	0x0000000b
        /*116c*/ 	.word	0x0002a8a0
        /*1170*/ 	.short	0x010a
        /*1172*/ 	.byte	0x3f
	.zero		1


	//   ....[83]....
        /*1174*/ 	.word	0x00022430
        /*1178*/ 	.word	0x0000000b
        /*117c*/ 	.word	0x0002a8c0
        /*1180*/ 	.short	0x010a
        /*1182*/ 	.byte	0x3f
	.zero		1


	//   ....[84]....
        /*1184*/ 	.word	0x00022480
        /*1188*/ 	.word	0x0000000a
        /*118c*/ 	.word	0x0002a8a0
        /*1190*/ 	.short	0x010a
        /*1192*/ 	.byte	0x3f
	.zero		1


	//   ....[85]....
        /*1194*/ 	.word	0x000224d0
        /*1198*/ 	.word	0x0000000a
        /*119c*/ 	.word	0x0002a8c0
        /*11a0*/ 	.short	0x010a
        /*11a2*/ 	.byte	0x3f
	.zero		1


	//   ....[86]....
        /*11a4*/ 	.word	0x000225f0
        /*11a8*/ 	.word	0x00000007
        /*11ac*/ 	.word	0x0002a840
        /*11b0*/ 	.short	0x010a
        /*11b2*/ 	.byte	0x3f
	.zero		1


	//   ....[87]....
        /*11b4*/ 	.word	0x000239c0
        /*11b8*/ 	.word	0x00000016
        /*11bc*/ 	.word	0x0002a820
        /*11c0*/ 	.short	0x010a
        /*11c2*/ 	.byte	0x3f
	.zero		1


	//   ....[88]....
        /*11c4*/ 	.word	0x00023a10
        /*11c8*/ 	.word	0x00000006
        /*11cc*/ 	.word	0x0002a840
        /*11d0*/ 	.short	0x010a
        /*11d2*/ 	.byte	0x3f
	.zero		1


	//   ....[89]....
        /*11d4*/ 	.word	0x000241d0
        /*11d8*/ 	.word	0x00000005
        /*11dc*/ 	.word	0x0002a860
        /*11e0*/ 	.short	0x010a
        /*11e2*/ 	.byte	0x3f
	.zero		1


	//   ....[90]....
        /*11e4*/ 	.word	0x000249e0
        /*11e8*/ 	.word	0x00000000
        /*11ec*/ 	.word	0x0002a860
        /*11f0*/ 	.short	0x010a
        /*11f2*/ 	.byte	0x3f
	.zero		1


	//   ....[91]....
        /*11f4*/ 	.word	0x00025bc0
        /*11f8*/ 	.word	0x00000004
        /*11fc*/ 	.word	0x0002a820
        /*1200*/ 	.short	0x010a
        /*1202*/ 	.byte	0x3f
	.zero		1


	//   ....[92]....
        /*1204*/ 	.word	0x00025d60
        /*1208*/ 	.word	0x00000005
        /*120c*/ 	.word	0x0002a840
        /*1210*/ 	.short	0x010a
        /*1212*/ 	.byte	0x3f
	.zero		1


	//   ....[93]....
        /*1214*/ 	.word	0x00025db0
        /*1218*/ 	.word	0x0000001b
        /*121c*/ 	.word	0x0002a840
        /*1220*/ 	.short	0x010a
        /*1222*/ 	.byte	0x3f
	.zero		1


	//   ....[94]....
        /*1224*/ 	.word	0x00025e00
        /*1228*/ 	.word	0x00000005
        /*122c*/ 	.word	0x0002a860
        /*1230*/ 	.short	0x010a
        /*1232*/ 	.byte	0x3f
	.zero		1


	//----- nvinfo : EIATTR_NUM_MBARRIERS
	.align		4
.L_148:
        /*1234*/ 	.byte	0x03, 0x38
        /*1236*/ 	.short	0x0016


	//----- nvinfo : EIATTR_EXIT_INSTR_OFFSETS
	.align		4
        /*1238*/ 	.byte	0x04, 0x1c
        /*123a*/ 	.short	(.L_150 - .L_149)


	//   ....[0]....
.L_149:
        /*123c*/ 	.word	0x00021450


	//----- nvinfo : EIATTR_MAX_THREADS
	.align		4
.L_150:
        /*1240*/ 	.byte	0x04, 0x05
        /*1242*/ 	.short	(.L_152 - .L_151)
.L_151:
        /*1244*/ 	.word	0x00000180
        /*1248*/ 	.word	0x00000001
        /*124c*/ 	.word	0x00000001


	//----- nvinfo : EIATTR_CRS_STACK_SIZE
	.align		4
.L_152:
        /*1250*/ 	.byte	0x04, 0x1e
        /*1252*/ 	.short	(.L_154 - .L_153)
.L_153:
        /*1254*/ 	.word	0x00000000


	//----- nvinfo : EIATTR_CBANK_PARAM_SIZE
	.align		4
.L_154:
        /*1258*/ 	.byte	0x03, 0x19
        /*125a*/ 	.short	0x0af0


	//----- nvinfo : EIATTR_PARAM_CBANK
	.align		4
        /*125c*/ 	.byte	0x04, 0x0a
        /*125e*/ 	.short	(.L_156 - .L_155)
	.align		4
.L_155:
        /*1260*/ 	.word	index@(.nv.constant0._ZN7cutlass13device_kernelIN5flash11enable_sm90INS1_16FlashAttnFwdSm90INS1_25CollectiveMainloopFwdSm90ILi2EN4cute5tupleIJNS5_1CILi1EEES8_S8_EEENS6_IJNS7_ILi128EEENS7_ILi96EEENS7_ILi192EEEEEELi128ENS_10bfloat16_tEfNS_4arch4Sm90ELb0ELb0ELb1ELb1ELb1ELb1ELb0ELb1ELb1ELb1ELb1ELb0EEENS1_21CollectiveEpilogueFwdINS6_IJSA_SA_SB_EEES9_SE_SG_Li256ELb1ELb1ELb1ELb0EEENS1_36VarlenDynamicPersistentTileSchedulerILi128ELi96ELi256ELi128ELb1ELb1ELb1ELb0ELb1ELb1EEEEEEEEEvNT_6ParamsE)
        /*1264*/ 	.short	0x0210
        /*1266*/ 	.short	0x0af0


	//----- nvinfo : EIATTR_SW_WAR
	.align		4
.L_156:
        /*1268*/ 	.byte	0x04, 0x36
        /*126a*/ 	.short	(.L_158 - .L_157)
.L_157:
        /*126c*/ 	.word	0x00000008
.L_158:


//--------------------- .nv.info._ZN7cutlass13device_kernelIN5flash11enable_sm90INS1_16FlashAttnFwdSm90INS1_25CollectiveMainloopFwdSm90ILi2EN4cute5tupleIJNS5_1CILi1EEES8_S8_EEENS6_IJNS7_ILi128EEENS7_ILi96EEENS7_ILi192EEEEEELi128ENS_10bfloat16_tEfNS_4arch4Sm90ELb0ELb1ELb1ELb0ELb1ELb0ELb0ELb1ELb1ELb1ELb1ELb0EEENS1_21CollectiveEpilogueFwdINS6_IJSA_SA_SB_EEES9_SE_SG_Li256ELb0ELb1ELb1ELb0EEENS1_19SingleTileSchedulerILb0ELb1ELb1ELi128EEEEEEEEEvNT_6ParamsE --------------------------
	.section	.nv.info._ZN7cutlass13device_kernelIN5flash11enable_sm90INS1_16FlashAttnFwdSm90INS1_25CollectiveMainloopFwdSm90ILi2EN4cute5tupleIJNS5_1CILi1EEES8_S8_EEENS6_IJNS7_ILi128EEENS7_ILi96EEENS7_ILi192EEEEEELi128ENS_10bfloat16_tEfNS_4arch4Sm90ELb0ELb1ELb1ELb0ELb1ELb0ELb0ELb1ELb1ELb1ELb1ELb0EEENS1_21CollectiveEpilogueFwdINS6_IJSA_SA_SB_EEES9_SE_SG_Li256ELb0ELb1ELb1ELb0EEENS1_19SingleTileSchedulerILb0ELb1ELb1ELi128EEEEEEEEEvNT_6ParamsE,"",@"SHT_CUDA_INFO"
	.sectionflags	@""
	.align	4


	//----- nvinfo : EIATTR_CUDA_API_VERSION
	.align		4
        /*0000*/ 	.byte	0x04, 0x37
        /*0002*/ 	.short	(.L_160 - .L_159)
.L_159:
        /*0004*/ 	.word	0x00000082


	//----- nvinfo : EIATTR_KPARAM_INFO
	.align		4
.L_160:
        /*0008*/ 	.byte	0x04, 0x17
        /*000a*/ 	.short	(.L_162 - .L_161)
.L_161:
        /*000c*/ 	.word	0x00000000
        /*0010*/ 	.short	0x0000
        /*0012*/ 	.short	0x0070
        /*0014*/ 	.byte	0x00, 0xf0, 0x01, 0x28


	//----- nvinfo : EIATTR_SPARSE_MMA_MASK
	.align		4
.L_162:
        /*0018*/ 	.byte	0x03, 0x50
        /*001a*/ 	.short	0x0000


	//----- nvinfo : EIATTR_MAXREG_COUNT
	.align		4
        /*001c*/ 	.byte	0x03, 0x1b
        /*001e*/ 	.short	0x00a8


	//----- nvinfo : EIATTR_NUM_BARRIERS
	.align		4
        /*0020*/ 	.byte	0x02, 0x4c
        /*0022*/ 	.byte	0x09
	.zero		1


	//----- nvinfo : EIATTR_EXTERNS
	.align		4
        /*0024*/ 	.byte	0x04, 0x0f
        /*0026*/ 	.short	(.L_164 - .L_163)


	//   ....[0]....
	.align		4
.L_163:
        /*0028*/ 	.word	index@(__assertfail)


	//----- nvinfo : EIATTR_ANNOTATIONS
	.align		4
.L_164:
        /*002c*/ 	.byte	0x04, 0x55
        /*002e*/ 	.short	(.L_166 - .L_165)


	//   ....[0]....
.L_165:
        /*0030*/ 	.word	0x00000001
        /*0034*/ 	.byte	0xb0, 0x08, 0x00, 0x00, 0x01, 0x00, 0x00, 0x00, 0x10, 0x16, 0x00, 0x00, 0x01, 0x00, 0x00, 0x00
        /*0044*/ 	.byte	0x30, 0x0c, 0x01, 0x00, 0x01, 0x00, 0x00, 0x00, 0x30, 0x36, 0x01, 0x00


	//----- nvinfo : EIATTR_MERCURY_ISA_VERSION
	.align		4
.L_166:
        /*0050*/ 	.byte	0x03, 0x5f
        /*0052*/ 	.short	0x0101


	//----- nvinfo : EIATTR_INT_WARP_WIDE_INSTR_OFFSETS
	.align		4
        /*0054*/ 	.byte	0x04, 0x31
        /*0056*/ 	.short	(.L_168 - .L_167)


	//   ....[0]....
.L_167:
        /*0058*/ 	.word	0x000000c0


	//   ....[1]....
        /*005c*/ 	.word	0x000000d0


	//   ....[2]....
        /*0060*/ 	.word	0x00000170


	//----- nvinfo : EIATTR_COOP_GROUP_MASK_REGIDS
	.align		4
.L_168:
        /*0064*/ 	.byte	0x04, 0x29
        /*0066*/ 	.short	(.L_170 - .L_169)


	//   ....[0]....
.L_169:
        /*0068*/ 	.word	0xffffffff


	//   ....[1]....
        /*006c*/ 	.word	0xffffffff


	//   ....[2]....
        /*0070*/ 	.word	0xffffffff


	//   ....[3]....
        /*0074*/ 	.word	0xffffffff


	//   ....[4]....
        /*0078*/ 	.word	0xffffffff


	//   ....[5]....
        /*007c*/ 	.word	0xffffffff


	//   ....[6]....
        /*0080*/ 	.word	0xffffffff


	//   ....[7]....
        /*0084*/ 	.word	0xffffffff


	//   ....[8]....
        /*0088*/ 	.word	0xffffffff


	//   ....[9]....
        /*008c*/ 	.word	0xffffffff


	//   ....[10]....
        /*0090*/ 	.word	0xffffffff


	//   ....[11]....
        /*0094*/ 	.word	0xffffffff


	//   ....[12]....
        /*0098*/ 	.word	0xffffffff


	//   ....[13]....
        /*009c*/ 	.word	0xffffffff


	//   ....[14]....
        /*00a0*/ 	.word	0xffffffff


	//   ....[15]....
        /*00a4*/ 	.word	0xffffffff


	//   ....[16]....
        /*00a8*/ 	.word	0xffffffff


	//   ....[17]....
        /*00ac*/ 	.word	0xffffffff


	//   ....[18]....
        /*00b0*/ 	.word	0xffffffff


	//   ....[19]....
        /*00b4*/ 	.word	0xffffffff


	//   ....[20]....
        /*00b8*/ 	.word	0xffffffff


	//   ....[21]....
        /*00bc*/ 	.word	0xffffffff


	//   ....[22]....
        /*00c0*/ 	.word	0xffffffff


	//   ....[23]....
        /*00c4*/ 	.word	0xffffffff


	//   ....[24]....
        /*00c8*/ 	.word	0xffffffff


	//   ....[25]....
        /*00cc*/ 	.word	0xffffffff


	//   ....[26]....
        /*00d0*/ 	.word	0xffffffff


	//   ....[27]....
        /*00d4*/ 	.word	0xffffffff


	//   ....[28]....
        /*00d8*/ 	.word	0xffffffff


	//   ....[29]....
        /*00dc*/ 	.word	0xffffffff


	//   ....[30]....
        /*00e0*/ 	.word	0xffffffff


	//   ....[31]....
        /*00e4*/ 	.word	0xffffffff


	//   ....[32]....
        /*00e8*/ 	.word	0xffffffff


	//   ....[33]....
        /*00ec*/ 	.word	0xffffffff


	//   ....[34]....
        /*00f0*/ 	.word	0xffffffff


	//   ....[35]....
        /*00f4*/ 	.word	0xffffffff


	//   ....[36]....
        /*00f8*/ 	.word	0xffffffff


	//   ....[37]....
        /*00fc*/ 	.word	0xffffffff


	//   ....[38]....
        /*0100*/ 	.word	0xffffffff


	//   ....[39]....
        /*0104*/ 	.word	0xffffffff


	//   ....[40]....
        /*0108*/ 	.word	0xffffffff


	//   ....[41]....
        /*010c*/ 	.word	0xffffffff


	//   ....[42]....
        /*0110*/ 	.word	0xffffffff


	//   ....[43]....
        /*0114*/ 	.word	0xffffffff


	//   ....[44]....
        /*0118*/ 	.word	0xffffffff


	//   ....[45]....
        /*011c*/ 	.word	0xffffffff


	//   ....[46]....
        /*0120*/ 	.word	0xffffffff


	//   ....[47]....
        /*0124*/ 	.word	0xffffffff


	//   ....[48]....
        /*0128*/ 	.word	0xffffffff


	//   ....[49]....
        /*012c*/ 	.word	0xffffffff


	//   ....[50]....
        /*0130*/ 	.word	0xffffffff


	//   ....[51]....
        /*0134*/ 	.word	0xffffffff


	//   ....[52]....
        /*0138*/ 	.word	0xffffffff


	//   ....[53]....
        /*013c*/ 	.word	0xffffffff


	//   ....[54]....
        /*0140*/ 	.word	0xffffffff


	//   ....[55]....
        /*0144*/ 	.word	0xffffffff


	//   ....[56]....
        /*0148*/ 	.word	0xffffffff


	//   ....[57]....
        /*014c*/ 	.word	0xffffffff


	//   ....[58]....
        /*0150*/ 	.word	0xffffffff


	//   ....[59]....
        /*0154*/ 	.word	0xffffffff


	//   ....[60]....
        /*0158*/ 	.word	0xffffffff


	//   ....[61]....
        /*015c*/ 	.word	0xffffffff


	//   ....[62]....
        /*0160*/ 	.word	0xffffffff


	//   ....[63]....
        /*0164*/ 	.word	0xffffffff


	//   ....[64]....
        /*0168*/ 	.word	0xffffffff


	//   ....[65]....
        /*016c*/ 	.word	0xffffffff


	//   ....[66]....
        /*0170*/ 	.word	0xffffffff


	//   ....[67]....
        /*0174*/ 	.word	0xffffffff


	//   ....[68]....
        /*0178*/ 	.word	0xffffffff


	//   ....[69]....
        /*017c*/ 	.word	0xffffffff


	//   ....[70]....
        /*0180*/ 	.word	0xffffffff


	//   ....[71]....
        /*0184*/ 	.word	0xffffffff


	//   ....[72]....
        /*0188*/ 	.word	0xffffffff


	//   ....[73]....
        /*018c*/ 	.word	0xffffffff


	//   ....[74]....
        /*0190*/ 	.word	0xffffffff


	//   ....[75]....
        /*0194*/ 	.word	0xffffffff


	//   ....[76]....
        /*0198*/ 	.word	0xffffffff


	//   ....[77]....
        /*019c*/ 	.word	0xffffffff


	//   ....[78]....
        /*01a0*/ 	.word	0xffffffff


	//   ....[79]....
        /*01a4*/ 	.word	0xffffffff


	//   ....[80]....
        /*01a8*/ 	.word	0xffffffff


	//   ....[81]....
        /*01ac*/ 	.word	0xffffffff


	//   ....[82]....
        /*01b0*/ 	.word	0xffffffff


	//   ....[83]....
        /*01b4*/ 	.word	0xffffffff


	//   ....[84]....
        /*01b8*/ 	.word	0xffffffff


	//   ....[85]....
        /*01bc*/ 	.word	0xffffffff


	//   ....[86]....
        /*01c0*/ 	.word	0xffffffff


	//   ....[87]....
        /*01c4*/ 	.word	0xffffffff


	//   ....[88]....
        /*01c8*/ 	.word	0xffffffff


	//   ....[89]....
        /*01cc*/ 	.word	0xffffffff


	//   ....[90]....
        /*01d0*/ 	.word	0xffffffff


	//   ....[91]....
        /*01d4*/ 	.word	0xffffffff


	//   ....[92]....
        /*01d8*/ 	.word	0xffffffff


	//   ....[93]....
        /*01dc*/ 	.word	0xffffffff


	//   ....[94]....
        /*01e0*/ 	.word	0xffffffff


	//   ....[95]....
        /*01e4*/ 	.word	0xffffffff


	//   ....[96]....
        /*01e8*/ 	.word	0xffffffff


	//   ....[97]....
        /*01ec*/ 	.word	0xffffffff


	//   ....[98]....
        /*01f0*/ 	.word	0xffffffff


	//   ....[99]....
        /*01f4*/ 	.word	0xffffffff


	//   ....[100]....
        /*01f8*/ 	.word	0xffffffff


	//   ....[101]....
        /*01fc*/ 	.word	0xffffffff


	//   ....[102]....
        /*0200*/ 	.word	0xffffffff


	//   ....[103]....
        /*0204*/ 	.word	0xffffffff


	//   ....[104]....
        /*0208*/ 	.word	0xffffffff


	//   ....[105]....
        /*020c*/ 	.word	0xffffffff


	//   ....[106]....
        /*0210*/ 	.word	0xffffffff


	//   ....[107]....
        /*0214*/ 	.word	0x0500000f


	//   ....[108]....
        /*0218*/ 	.word	0x0500000f


	//   ....[109]....
        /*021c*/ 	.word	0x0500000f


	//   ....[110]....
        /*0220*/ 	.word	0x0500000f


	//   ....[111]....
        /*0224*/ 	.word	0x0500000f


	//   ....[112]....
        /*0228*/ 	.word	0x0500000f


	//   ....[113]....
        /*022c*/ 	.word	0x0500000f


	//   ....[114]....
        /*0230*/ 	.word	0x0500000f


	//   ....[115]....
        /*0234*/ 	.word	0x0500000f


	//   ....[116]....
        /*0238*/ 	.word	0x0500000f


	//   ....[117]....
        /*023c*/ 	.word	0x0500000f


	//   ....[118]....
        /*0240*/ 	.word	0x0500000f


	//   ....[119]....
        /*0244*/ 	.word	0x0500000f


	//   ....[120]....
        /*0248*/ 	.word	0x0500000f


	//   ....[121]....
        /*024c*/ 	.word	0x0500000f


	//   ....[122]....
        /*0250*/ 	.word	0x0500000f


	//   ....[123]....
        /*0254*/ 	.word	0x0500000f


	//   ....[124]....
        /*0258*/ 	.word	0x0500000f


	//   ....[125]....
        /*025c*/ 	.word	0x0500000f


	//   ....[126]....
        /*0260*/ 	.word	0x0500000f


	//   ....[127]....
        /*0264*/ 	.word	0x0500000f


	//   ....[128]....
        /*0268*/ 	.word	0x0500000f


	//   ....[129]....
        /*026c*/ 	.word	0x0500000f


	//   ....[130]....
        /*0270*/ 	.word	0x0500000f


	//   ....[131]....
        /*0274*/ 	.word	0x0500000f


	//   ....[132]....
        /*0278*/ 	.word	0x0500000f


	//   ....[133]....
        /*027c*/ 	.word	0x0500000f


	//   ....[134]....
        /*0280*/ 	.word	0x0500000f


	//   ....[135]....
        /*0284*/ 	.word	0x0500000f


	//   ....[136]....
        /*0288*/ 	.word	0x0500000f


	//   ....[137]....
        /*028c*/ 	.word	0x0500000f


	//   ....[138]....
        /*0290*/ 	.word	0x0500000f


	//   ....[139]....
        /*0294*/ 	.word	0x0500000f


	//   ....[140]....
        /*0298*/ 	.word	0x0500000f


	//   ....[141]....
        /*029c*/ 	.word	0x0500000f


	//   ....[142]....
        /*02a0*/ 	.word	0x0500000f


	//   ....[143]....
        /*02a4*/ 	.word	0x0500000f


	//   ....[144]....
        /*02a8*/ 	.word	0x0500000f


	//   ....[145]....
        /*02ac*/ 	.word	0x0500000f


	//   ....[146]....
        /*02b0*/ 	.word	0x0500000f


	//   ....[147]....
        /*02b4*/ 	.word	0x0500000f


	//   ....[148]....
        /*02b8*/ 	.word	0x0500000f


	//   ....[149]....
        /*02bc*/ 	.word	0x0500000f


	//   ....[150]....
        /*02c0*/ 	.word	0x0500000f


	//   ....[151]....
        /*02c4*/ 	.word	0x0500000f


	//   ....[152]....
        /*02c8*/ 	.word	0x0500000f


	//   ....[153]....
        /*02cc*/ 	.word	0x0500000f


	//   ....[154]....
        /*02d0*/ 	.word	0x0500000f


	//   ....[155]....
        /*02d4*/ 	.word	0x0500000f


	//   ....[156]....
        /*02d8*/ 	.word	0x0500000f


	//   ....[157]....
        /*02dc*/ 	.word	0x0500000f


	//   ....[158]....
        /*02e0*/ 	.word	0x0500000f


	//   ....[159]....
        /*02e4*/ 	.word	0x0500000f


	//   ....[160]....
        /*02e8*/ 	.word	0x0500000f


	//   ....[161]....
        /*02ec*/ 	.word	0x0500000f


	//   ....[162]....
        /*02f0*/ 	.word	0x0500000f


	//   ....[163]....
        /*02f4*/ 	.word	0x0500000f


	//   ....[164]....
        /*02f8*/ 	.word	0x0500000f


	//   ....[165]....
        /*02fc*/ 	.word	0x0500000f


	//   ....[166]....
        /*0300*/ 	.word	0x0500000f


	//   ....[167]....
        /*0304*/ 	.word	0x0500000f


	//   ....[168]....
        /*0308*/ 	.word	0x0500000f


	//   ....[169]....
        /*030c*/ 	.word	0x0500000f


	//   ....[170]....
        /*0310*/ 	.word	0x0500000f


	//   ....[171]....
        /*0314*/ 	.word	0x0500000f


	//   ....[172]....
        /*0318*/ 	.word	0x0500000f


	//----- nvinfo : EIATTR_COOP_GROUP_INSTR_OFFSETS
	.align		4
.L_170:
        /*031c*/ 	.byte	0x04, 0x28
        /*031e*/ 	.short	(.L_172 - .L_171)


	//   ....[0]....
.L_171:
        /*0320*/ 	.word	0x00000070


	//   ....[1]....
        /*0324*/ 	.word	0x000000b0


	//   ....[2]....
        /*0328*/ 	.word	0x000002d0


	//   ....[3]....
        /*032c*/ 	.word	0x00000430


	//   ....[4]....
        /*0330*/ 	.word	0x00000550


	//   ....[5]....
        /*0334*/ 	.word	0x000006b0


	//   ....[6]....
        /*0338*/ 	.word	0x00001410


	//   ....[7]....
        /*033c*/ 	.word	0x00002100


	//   ....[8]....
        /*0340*/ 	.word	0x00002800


	//   ....[9]....
        /*0344*/ 	.word	0x00003550


	//   ....[10]....
        /*0348*/ 	.word	0x00003660


	//   ....[11]....
        /*034c*/ 	.word	0x00003b80


	//   ....[12]....
        /*0350*/ 	.word	0x00003c10


	//   ....[13]....
        /*0354*/ 	.word	0x000058c0


	//   ....[14]....
        /*0358*/ 	.word	0x00005eb0


	//   ....[15]....
        /*035c*/ 	.word	0x00006bf0


	//   ....[16]....
        /*0360*/ 	.word	0x00006d00


	//   ....[17]....
        /*0364*/ 	.word	0x000072e0


	//   ....[18]....
        /*0368*/ 	.word	0x00007350


	//   ....[19]....
        /*036c*/ 	.word	0x000094a0


	//   ....[20]....
        /*0370*/ 	.word	0x000094d0


	//   ....[21]....
        /*0374*/ 	.word	0x00009500


	//   ....[22]....
        /*0378*/ 	.word	0x00009520


	//   ....[23]....
        /*037c*/ 	.word	0x0000b090


	//   ....[24]....
        /*0380*/ 	.word	0x0000b690


	//   ....[25]....
        /*0384*/ 	.word	0x0000c410


	//   ....[26]....
        /*0388*/ 	.word	0x0000c530


	//   ....[27]....
        /*038c*/ 	.word	0x0000caf0


	//   ....[28]....
        /*0390*/ 	.word	0x0000cb60


	//   ....[29]....
        /*0394*/ 	.word	0x0000d9d0


	//   ....[30]....
        /*0398*/ 	.word	0x0000da00


	//   ....[31]....
        /*039c*/ 	.word	0x0000dac0


	//   ....[32]....
        /*03a0*/ 	.word	0x0000dad0


	//   ....[33]....
        /*03a4*/ 	.word	0x0000e940


	//   ....[34]....
        /*03a8*/ 	.word	0x0000e980


	//   ....[35]....
        /*03ac*/ 	.word	0x0000e9b0


	//   ....[36]....
        /*03b0*/ 	.word	0x0000e9e0


	//   ....[37]....
        /*03b4*/ 	.word	0x0000e9f0


	//   ....[38]....
        /*03b8*/ 	.word	0x0000ea20


	//   ....[39]....
        /*03bc*/ 	.word	0x0000f080


	//   ....[40]....
        /*03c0*/ 	.word	0x0000f090


	//   ....[41]....
        /*03c4*/ 	.word	0x0000fa90


	//   ....[42]....
        /*03c8*/ 	.word	0x00011130


	//   ....[43]....
        /*03cc*/ 	.word	0x00011150


	//   ....[44]....
        /*03d0*/ 	.word	0x00011160


	//   ....[45]....
        /*03d4*/ 	.word	0x00011170


	//   ....[46]....
        /*03d8*/ 	.word	0x00011180


	//   ....[47]....
        /*03dc*/ 	.word	0x00011190


	//   ....[48]....
        /*03e0*/ 	.word	0x000111a0


	//   ....[49]....
        /*03e4*/ 	.word	0x00011200


	//   ....[50]....
        /*03e8*/ 	.word	0x00011240


	//   ....[51]....
        /*03ec*/ 	.word	0x000112a0


	//   ....[52]....
        /*03f0*/ 	.word	0x000112b0


	//   ....[53]....
        /*03f4*/ 	.word	0x00011370


	//   ....[54]....
        /*03f8*/ 	.word	0x000119c0


	//   ....[55]....
        /*03fc*/ 	.word	0x000119f0


	//   ....[56]....
        /*0400*/ 	.word	0x00011a20


	//   ....[57]....
        /*0404*/ 	.word	0x00011a40


	//   ....[58]....
        /*0408*/ 	.word	0x00011a50


	//   ....[59]....
        /*040c*/ 	.word	0x00011ad0


	//   ....[60]....
        /*0410*/ 	.word	0x00011b10


	//   ....[61]....
        /*0414*/ 	.word	0x00011b60


	//   ....[62]....
        /*0418*/ 	.word	0x00011b90


	//   ....[63]....
        /*041c*/ 	.word	0x00011bf0


	//   ....[64]....
        /*0420*/ 	.word	0x00011c30


	//   ....[65]....
        /*0424*/ 	.word	0x00011c80


	//   ....[66]....
        /*0428*/ 	.word	0x00011cb0


	//   ....[67]....
        /*042c*/ 	.word	0x00011d00


	//   ....[68]....
        /*0430*/ 	.word	0x00011d40


	//   ....[69]....
        /*0434*/ 	.word	0x00011d90


	//   ....[70]....
        /*0438*/ 	.word	0x000124e0


	//   ....[71]....
        /*043c*/ 	.word	0x00012500


	//   ....[72]....
        /*0440*/ 	.word	0x00012510


	//   ....[73]....
        /*0444*/ 	.word	0x00012520


	//   ....[74]....
        /*0448*/ 	.word	0x00012530


	//   ....[75]....
        /*044c*/ 	.word	0x00012550


	//   ....[76]....
        /*0450*/ 	.word	0x000125b0


	//   ....[77]....
        /*0454*/ 	.word	0x000125e0


	//   ....[78]....
        /*0458*/ 	.word	0x00012650


	//   ....[79]....
        /*045c*/ 	.word	0x00012680


	//   ....[80]....
        /*0460*/ 	.word	0x00012690


	//   ....[81]....
        /*0464*/ 	.word	0x000126a0


	//   ....[82]....
        /*0468*/ 	.word	0x00012950


	//   ....[83]....
        /*046c*/ 	.word	0x00012970


	//   ....[84]....
        /*0470*/ 	.word	0x00012980


	//   ....[85]....
        /*0474*/ 	.word	0x000129a0


	//   ....[86]....
        /*0478*/ 	.word	0x00012a20


	//   ....[87]....
        /*047c*/ 	.word	0x00012a50


	//   ....[88]....
        /*0480*/ 	.word	0x00012aa0


	//   ....[89]....
        /*0484*/ 	.word	0x00012ad0


	//   ....[90]....
        /*0488*/ 	.word	0x00012b20


	//   ....[91]....
        /*048c*/ 	.word	0x00012b50


	//   ....[92]....
        /*0490*/ 	.word	0x00012ba0


	//   ....[93]....
        /*0494*/ 	.word	0x00012bd0


	//   ....[94]....
        /*0498*/ 	.word	0x00013030


	//   ....[95]....
        /*049c*/ 	.word	0x00013060


	//   ....[96]....
        /*04a0*/ 	.word	0x00013090


	//   ....[97]....
        /*04a4*/ 	.word	0x000130c0


	//   ....[98]....
        /*04a8*/ 	.word	0x000130f0


	//   ....[99]....
        /*04ac*/ 	.word	0x00013100


	//   ....[100]....
        /*04b0*/ 	.word	0x00013110


	//   ....[101]....
        /*04b4*/ 	.word	0x00013120


	//   ....[102]....
        /*04b8*/ 	.word	0x00013140


	//   ....[103]....
        /*04bc*/ 	.word	0x00013150


	//   ....[104]....
        /*04c0*/ 	.word	0x000131a0


	//   ....[105]....
        /*04c4*/ 	.word	0x000131d0


	//   ....[106]....
        /*04c8*/ 	.word	0x000135c0


	//   ....[107]....
        /*04cc*/ 	.word	0x00013c00


	//   ....[108]....
        /*04d0*/ 	.word	0x00013cf0


	//   ....[109]....
        /*04d4*/ 	.word	0x00013d90


	//   ....[110]....
        /*04d8*/ 	.word	0x00013df0


	//   ....[111]....
        /*04dc*/ 	.word	0x00013ec0


	//   ....[112]....
        /*04e0*/ 	.word	0x00013f30


	//   ....[113]....
        /*04e4*/ 	.word	0x00014000


	//   ....[114]....
        /*04e8*/ 	.word	0x00014080


	//   ....[115]....
        /*04ec*/ 	.word	0x00014150


	//   ....[116]....
        /*04f0*/ 	.word	0x000141d0


	//   ....[117]....
        /*04f4*/ 	.word	0x000142b0


	//   ....[118]....
        /*04f8*/ 	.word	0x00014330


	//   ....[119]....
        /*04fc*/ 	.word	0x000143f0


	//   ....[120]....
        /*0500*/ 	.word	0x00014490


	//   ....[121]....
        /*0504*/ 	.word	0x000144e0


	//   ....[122]....
        /*0508*/ 	.word	0x00014580


	//   ....[123]....
        /*050c*/ 	.word	0x00014650


	//   ....[124]....
        /*0510*/ 	.word	0x000146d0


	//   ....[125]....
        /*0514*/ 	.word	0x000147a0


	//   ....[126]....
        /*0518*/ 	.word	0x00014820


	//   ....[127]....
        /*051c*/ 	.word	0x000148f0


	//   ....[128]....
        /*0520*/ 	.word	0x00014970


	//   ....[129]....
        /*0524*/ 	.word	0x00014a40


	//   ....[130]....
        /*0528*/ 	.word	0x00014ac0


	//   ....[131]....
        /*052c*/ 	.word	0x00014b90


	//   ....[132]....
        /*0530*/ 	.word	0x00014c10


	//   ....[133]....
        /*0534*/ 	.word	0x00014ce0


	//   ....[134]....
        /*0538*/ 	.word	0x00014d50


	//   ....[135]....
        /*053c*/ 	.word	0x00014e10


	//   ....[136]....
        /*0540*/ 	.word	0x00014f50


	//   ....[137]....
        /*0544*/ 	.word	0x00014ff0


	//   ....[138]....
        /*0548*/ 	.word	0x00015050


	//   ....[139]....
        /*054c*/ 	.word	0x00015110


	//   ....[140]....
        /*0550*/ 	.word	0x00015170


	//   ....[141]....
        /*0554*/ 	.word	0x00015230


	//   ....[142]....
        /*0558*/ 	.word	0x000152b0


	//   ....[143]....
        /*055c*/ 	.word	0x00015360


	//   ....[144]....
        /*0560*/ 	.word	0x000153c0


	//   ....[145]....
        /*0564*/ 	.word	0x00015480


	//   ....[146]....
        /*0568*/ 	.word	0x00015500


	//   ....[147]....
        /*056c*/ 	.word	0x000155b0


	//   ....[148]....
        /*0570*/ 	.word	0x00015690


	//   ....[149]....
        /*0574*/ 	.word	0x00015730


	//   ....[150]....
        /*0578*/ 	.word	0x00015790


	//   ....[151]....
        /*057c*/ 	.word	0x00015860


	//   ....[152]....
        /*0580*/ 	.word	0x00015900


	//   ....[153]....
        /*0584*/ 	.word	0x000159c0


	//   ....[154]....
        /*0588*/ 	.word	0x00015a60


	//   ....[155]....
        /*058c*/ 	.word	0x00015b20


	//   ....[156]....
        /*0590*/ 	.word	0x00015bc0


	//   ....[157]....
        /*0594*/ 	.word	0x00015c80


	//   ....[158]....
        /*0598*/ 	.word	0x00015d20


	//   ....[159]....
        /*059c*/ 	.word	0x00015de0


	//   ....[160]....
        /*05a0*/ 	.word	0x00015f00


	//   ....[161]....
        /*05a4*/ 	.word	0x00015fe0


	//   ....[162]....
        /*05a8*/ 	.word	0x00016050


	//   ....[163]....
        /*05ac*/ 	.word	0x00016120


	//   ....[164]....
        /*05b0*/ 	.word	0x00016190


	//   ....[165]....
        /*05b4*/ 	.word	0x00016260


	//   ....[166]....
        /*05b8*/ 	.word	0x000162d0


	//   ....[167]....
        /*05bc*/ 	.word	0x000163b0


	//   ....[168]....
        /*05c0*/ 	.word	0x00016420


	//   ....[169]....
        /*05c4*/ 	.word	0x00016500


	//   ....[170]....
        /*05c8*/ 	.word	0x00016580


	//   ....[171]....
        /*05cc*/ 	.word	0x00016640


	//   ....[172]....
        /*05d0*/ 	.word	0x00016750


	//----- nvinfo : EIATTR_REG_RECONFIG
	.align		4
.L_172:
        /*05d4*/ 	.byte	0x01, 0x54
	.zero		2


	//----- nvinfo : EIATTR_SYSCALL_OFFSETS
	.align		4
        /*05d8*/ 	.byte	0x04, 0x46
        /*05da*/ 	.short	(.L_174 - .L_173)


	//   ....[0]....
.L_173:
        /*05dc*/ 	.word	0x000015d0


	//   ....[1]....
        /*05e0*/ 	.word	0x00010650


	//   ....[2]....
        /*05e4*/ 	.word	0x00010790


	//   ....[3]....
        /*05e8*/ 	.word	0x00010880


	//   ....[4]....
        /*05ec*/ 	.word	0x00011710


	//----- nvinfo : EIATTR_MBARRIER_INSTR_OFFSETS
	.align		4
.L_174:
        /*05f0*/ 	.byte	0x04, 0x39
        /*05f2*/ 	.short	(.L_176 - .L_175)


	//   ....[0]....
.L_175:
        /*05f4*/ 	.word	0x00000180
        /*05f8*/ 	.word	0x000000ff
        /*05fc*/ 	.word	0x0002a800
        /*0600*/ 	.short	0x0100
        /*0602*/ 	.byte	0x08
	.zero		1


	//   ....[1]....
        /*0604*/ 	.word	0x00000190
        /*0608*/ 	.word	0x000000ff
        /*060c*/ 	.word	0x0002a820
        /*0610*/ 	.short	0x0100
        /*0612*/ 	.byte	0x08
	.zero		1


	//   ....[2]....
        /*0614*/ 	.word	0x00000280
        /*0618*/ 	.word	0x000000ff
        /*061c*/ 	.word	0x0002a830
        /*0620*/ 	.short	0x0100
        /*0622*/ 	.byte	0x08
	.zero		1


	//   ....[3]....
        /*0624*/ 	.word	0x00000290
        /*0628*/ 	.word	0x000000ff
        /*062c*/ 	.word	0x0002a840
        /*0630*/ 	.short	0x0100
        /*0632*/ 	.byte	0x08
	.zero		1


	//   ....[4]....
        /*0634*/ 	.word	0x000002a0
        /*0638*/ 	.word	0x000000ff
        /*063c*/ 	.word	0x0002a838
        /*0640*/ 	.short	0x0100
        /*0642*/ 	.byte	0x08
	.zero		1


	//   ....[5]....
        /*0644*/ 	.word	0x000002b0
        /*0648*/ 	.word	0x000000ff
        /*064c*/ 	.word	0x0002a848
        /*0650*/ 	.short	0x0100
        /*0652*/ 	.byte	0x08
	.zero		1


	//   ....[6]....
        /*0654*/ 	.word	0x000003e0
        /*0658*/ 	.word	0x000000ff
        /*065c*/ 	.word	0x0002a850
        /*0660*/ 	.short	0x0100
        /*0662*/ 	.byte	0x08
	.zero		1


	//   ....[7]....
        /*0664*/ 	.word	0x000003f0
        /*0668*/ 	.word	0x000000ff
        /*066c*/ 	.word	0x0002a860
        /*0670*/ 	.short	0x0100
        /*0672*/ 	.byte	0x08
	.zero		1


	//   ....[8]....
        /*0674*/ 	.word	0x00000400
        /*0678*/ 	.word	0x000000ff
        /*067c*/ 	.word	0x0002a858
        /*0680*/ 	.short	0x0100
        /*0682*/ 	.byte	0x08
	.zero		1


	//   ....[9]....
        /*0684*/ 	.word	0x00000410
        /*0688*/ 	.word	0x000000ff
        /*068c*/ 	.word	0x0002a868
        /*0690*/ 	.short	0x0100
        /*0692*/ 	.byte	0x08
	.zero		1


	//   ....[10]....
        /*0694*/ 	.word	0x00000500
        /*0698*/ 	.word	0x000000ff
        /*069c*/ 	.word	0x0002a870
        /*06a0*/ 	.short	0x0100
        /*06a2*/ 	.byte	0x06
	.zero		1


	//   ....[11]....
        /*06a4*/ 	.word	0x00000510
        /*06a8*/ 	.word	0x000000ff
        /*06ac*/ 	.word	0x0002a880
        /*06b0*/ 	.short	0x0100
        /*06b2*/ 	.byte	0x06
	.zero		1


	//   ....[12]....
        /*06b4*/ 	.word	0x00000520
        /*06b8*/ 	.word	0x000000ff
        /*06bc*/ 	.word	0x0002a878
        /*06c0*/ 	.short	0x0100
        /*06c2*/ 	.byte	0x06
	.zero		1


	//   ....[13]....
        /*06c4*/ 	.word	0x00000530
        /*06c8*/ 	.word	0x000000ff
        /*06cc*/ 	.word	0x0002a888
        /*06d0*/ 	.short	0x0100
        /*06d2*/ 	.byte	0x06
	.zero		1


	//   ....[14]....
        /*06d4*/ 	.word	0x00000660
        /*06d8*/ 	.word	0x000000ff
        /*06dc*/ 	.word	0x0002a890
        /*06e0*/ 	.short	0x0100
        /*06e2*/ 	.byte	0x08
	.zero		1


	//   ....[15]....
        /*06e4*/ 	.word	0x00000670
        /*06e8*/ 	.word	0x000000ff
        /*06ec*/ 	.word	0x0002a8a0
        /*06f0*/ 	.short	0x0100
        /*06f2*/ 	.byte	0x08
	.zero		1


	//   ....[16]....
        /*06f4*/ 	.word	0x00000680
        /*06f8*/ 	.word	0x000000ff
        /*06fc*/ 	.word	0x0002a898
        /*0700*/ 	.short	0x0100
        /*0702*/ 	.byte	0x08
	.zero		1


	//   ....[17]....
        /*0704*/ 	.word	0x00000690
        /*0708*/ 	.word	0x000000ff
        /*070c*/ 	.word	0x0002a8a8
        /*0710*/ 	.short	0x0100
        /*0712*/ 	.byte	0x08
	.zero		1


	//   ....[18]....
        /*0714*/ 	.word	0x000007d0
        /*0718*/ 	.word	0x000000ff
        /*071c*/ 	.word	0x0002a8b0
        /*0720*/ 	.short	0x0100
        /*0722*/ 	.byte	0x08
	.zero		1


	//   ....[19]....
        /*0724*/ 	.word	0x000007e0
        /*0728*/ 	.word	0x000000ff
        /*072c*/ 	.word	0x0002a8c0
        /*0730*/ 	.short	0x0100
        /*0732*/ 	.byte	0x08
	.zero		1


	//   ....[20]....
        /*0734*/ 	.word	0x000007f0
        /*0738*/ 	.word	0x000000ff
        /*073c*/ 	.word	0x0002a8b8
        /*0740*/ 	.short	0x0100
        /*0742*/ 	.byte	0x08
	.zero		1


	//   ....[21]....
        /*0744*/ 	.word	0x00000800
        /*0748*/ 	.word	0x000000ff
        /*074c*/ 	.word	0x0002a8c8
        /*0750*/ 	.short	0x0100
        /*0752*/ 	.byte	0x08
	.zero		1


	//   ....[22]....
        /*0754*/ 	.word	0x000015f0
        /*0758*/ 	.word	0x000000ff
        /*075c*/ 	.word	0x0002a800
        /*0760*/ 	.short	0x010a
        /*0762*/ 	.byte	0x3a
	.zero		1


	//   ....[23]....
        /*0764*/ 	.word	0x00001680
        /*0768*/ 	.word	0x000000ff
        /*076c*/ 	.word	0x0002a830
        /*0770*/ 	.short	0x010a
        /*0772*/ 	.byte	0x3a
	.zero		1


	//   ....[24]....
        /*0774*/ 	.word	0x000016e0
        /*0778*/ 	.word	0x000000ff
        /*077c*/ 	.word	0x0002a830
        /*0780*/ 	.short	0x010a
        /*0782*/ 	.byte	0x3a
	.zero		1


	//   ....[25]....
        /*0784*/ 	.word	0x000022c0
        /*0788*/ 	.word	0x000000ff
        /*078c*/ 	.word	0x00000000
        /*0790*/ 	.short	0x0101
        /*0792*/ 	.byte	0x04
	.zero		1


	//   ....[26]....
        /*0794*/ 	.word	0x00004a60
        /*0798*/ 	.word	0x000000ff
        /*079c*/ 	.word	0x0002a830
        /*07a0*/ 	.short	0x010a
        /*07a2*/ 	.byte	0x3d
	.zero		1


	//   ....[27]....
        /*07a4*/ 	.word	0x00004aa0
        /*07a8*/ 	.word	0x000000ff
        /*07ac*/ 	.word	0x0002a830
        /*07b0*/ 	.short	0x010a
        /*07b2*/ 	.byte	0x3d
	.zero		1


	//   ....[28]....
        /*07b4*/ 	.word	0x000052f0
        /*07b8*/ 	.word	0x000000ff
        /*07bc*/ 	.word	0x0002a850
        /*07c0*/ 	.short	0x010a
        /*07c2*/ 	.byte	0x0e
	.zero		1


	//   ....[29]....
        /*07c4*/ 	.word	0x00005330
        /*07c8*/ 	.word	0x000000ff
        /*07cc*/ 	.word	0x0002a850
        /*07d0*/ 	.short	0x010a
        /*07d2*/ 	.byte	0x0e
	.zero		1


	//   ....[30]....
        /*07d4*/ 	.word	0x00005a30
        /*07d8*/ 	.word	0x000000ff
        /*07dc*/ 	.word	0x00000000
        /*07e0*/ 	.short	0x0101
        /*07e2*/ 	.byte	0x3d
	.zero		1


	//   ....[31]....
        /*07e4*/ 	.word	0x00007c30
        /*07e8*/ 	.word	0x000000ff
        /*07ec*/ 	.word	0x00000000
        /*07f0*/ 	.short	0x0101
        /*07f2*/ 	.byte	0x0e
	.zero		1


	//   ....[32]....
        /*07f4*/ 	.word	0x00008040
        /*07f8*/ 	.word	0x000000ff
        /*07fc*/ 	.word	0x0002a830
        /*0800*/ 	.short	0x010a
        /*0802*/ 	.byte	0x06
	.zero		1


	//   ....[33]....
        /*0804*/ 	.word	0x00008080
        /*0808*/ 	.word	0x000000ff
        /*080c*/ 	.word	0x0002a830
        /*0810*/ 	.short	0x010a
        /*0812*/ 	.byte	0x06
	.zero		1


	//   ....[34]....
        /*0814*/ 	.word	0x000088d0
        /*0818*/ 	.word	0x000000ff
        /*081c*/ 	.word	0x0002a850
        /*0820*/ 	.short	0x010a
        /*0822*/ 	.byte	0x06
	.zero		1


	//   ....[35]....
        /*0824*/ 	.word	0x00008910
        /*0828*/ 	.word	0x000000ff
        /*082c*/ 	.word	0x0002a850
        /*0830*/ 	.short	0x010a
        /*0832*/ 	.byte	0x06
	.zero		1


	//   ....[36]....
        /*0834*/ 	.word	0x00008ff0
        /*0838*/ 	.word	0x000000ff
        /*083c*/ 	.word	0x00000000
        /*0840*/ 	.short	0x0101
        /*0842*/ 	.byte	0x07
	.zero		1


	//   ....[37]....
        /*0844*/ 	.word	0x0000a060
        /*0848*/ 	.word	0x000000ff
        /*084c*/ 	.word	0x00000000
        /*0850*/ 	.short	0x0101
        /*0852*/ 	.byte	0x06
	.zero		1


	//   ....[38]....
        /*0854*/ 	.word	0x0000a230
        /*0858*/ 	.word	0x000000ff
        /*085c*/ 	.word	0x0002a830
        /*0860*/ 	.short	0x010a
        /*0862*/ 	.byte	0x3b
	.zero		1


	//   ....[39]....
        /*0864*/ 	.word	0x0000a270
        /*0868*/ 	.word	0x000000ff
        /*086c*/ 	.word	0x0002a830
        /*0870*/ 	.short	0x010a
        /*0872*/ 	.byte	0x3b
	.zero		1


	//   ....[40]....
        /*0874*/ 	.word	0x0000aac0
        /*0878*/ 	.word	0x000000ff
        /*087c*/ 	.word	0x0002a850
        /*0880*/ 	.short	0x010a
        /*0882*/ 	.byte	0x0a
	.zero		1


	//   ....[41]....
        /*0884*/ 	.word	0x0000ab00
        /*0888*/ 	.word	0x000000ff
        /*088c*/ 	.word	0x0002a850
        /*0890*/ 	.short	0x010a
        /*0892*/ 	.byte	0x0a
	.zero		1


	//   ....[42]....
        /*0894*/ 	.word	0x0000b1d0
        /*0898*/ 	.word	0x000000ff
        /*089c*/ 	.word	0x00000000
        /*08a0*/ 	.short	0x0101
        /*08a2*/ 	.byte	0x3b
	.zero		1


	//   ....[43]....
        /*08a4*/ 	.word	0x0000d430
        /*08a8*/ 	.word	0x000000ff
        /*08ac*/ 	.word	0x00000000
        /*08b0*/ 	.short	0x0101
        /*08b2*/ 	.byte	0x0a
	.zero		1


	//   ....[44]....
        /*08b4*/ 	.word	0x0000d940
        /*08b8*/ 	.word	0x000000ff
        /*08bc*/ 	.word	0x0002a850
        /*08c0*/ 	.short	0x010a
        /*08c2*/ 	.byte	0x05
	.zero		1


	//   ....[45]....
        /*08c4*/ 	.word	0x0000d980
        /*08c8*/ 	.word	0x000000ff
        /*08cc*/ 	.word	0x0002a850
        /*08d0*/ 	.short	0x010a
        /*08d2*/ 	.byte	0x05
	.zero		1


	//   ....[46]....
        /*08d4*/ 	.word	0x0000df90
        /*08d8*/ 	.word	0x000000ff
        /*08dc*/ 	.word	0x00000000
        /*08e0*/ 	.short	0x0101
        /*08e2*/ 	.byte	0x04
	.zero		1


	//   ....[47]....
        /*08e4*/ 	.word	0x0000ea00
        /*08e8*/ 	.word	0x000000ff
        /*08ec*/ 	.word	0x00000000
        /*08f0*/ 	.short	0x0101
        /*08f2*/ 	.byte	0x04
	.zero		1


	//   ....[48]....
        /*08f4*/ 	.word	0x00010ef0
        /*08f8*/ 	.word	0x000000ff
        /*08fc*/ 	.word	0x0002a840
        /*0900*/ 	.short	0x010a
        /*0902*/ 	.byte	0x2e
	.zero		1


	//   ....[49]....
        /*0904*/ 	.word	0x000114d0
        /*0908*/ 	.word	0x000000ff
        /*090c*/ 	.word	0x0002a830
        /*0910*/ 	.short	0x0107
        /*0912*/ 	.byte	0x2e
	.zero		1


	//   ....[50]....
        /*0914*/ 	.word	0x00011540
        /*0918*/ 	.word	0x000000ff
        /*091c*/ 	.word	0x0002a830
        /*0920*/ 	.short	0x0101
        /*0922*/ 	.byte	0x2e
	.zero		1


	//   ....[51]....
        /*0924*/ 	.word	0x00011ee0
        /*0928*/ 	.word	0x000000ff
        /*092c*/ 	.word	0x0002a800
        /*0930*/ 	.short	0x0107
        /*0932*/ 	.byte	0x2e
	.zero		1


	//   ....[52]....
        /*0934*/ 	.word	0x00011f40
        /*0938*/ 	.word	0x000000ff
        /*093c*/ 	.word	0x0002a800
        /*0940*/ 	.short	0x0101
        /*0942*/ 	.byte	0x2e
	.zero		1


	//   ....[53]....
        /*0944*/ 	.word	0x00011f60
        /*0948*/ 	.word	0x000000ff
        /*094c*/ 	.word	0x0002a820
        /*0950*/ 	.short	0x010a
        /*0952*/ 	.byte	0x2e
	.zero		1


	//   ....[54]....
        /*0954*/ 	.word	0x000122c0
        /*0958*/ 	.word	0x00000008
        /*095c*/ 	.word	0x0002a840
        /*0960*/ 	.short	0x010a
        /*0962*/ 	.byte	0x3f
	.zero		1


	//   ....[55]....
        /*0964*/ 	.word	0x000127d0
        /*0968*/ 	.word	0x00000008
        /*096c*/ 	.word	0x0002a830
        /*0970*/ 	.short	0x0107
        /*0972*/ 	.byte	0x3f
	.zero		1


	//   ....[56]....
        /*0974*/ 	.word	0x00012880
        /*0978*/ 	.word	0x00000008
        /*097c*/ 	.word	0x0002a830
        /*0980*/ 	.short	0x0101
        /*0982*/ 	.byte	0x3f
	.zero		1


	//   ....[57]....
        /*0984*/ 	.word	0x000128e0
        /*0988*/ 	.word	0x00000004
        /*098c*/ 	.word	0x0002a860
        /*0990*/ 	.short	0x010a
        /*0992*/ 	.byte	0x3f
	.zero		1


	//   ....[58]....
        /*0994*/ 	.word	0x00012ce0
        /*0998*/ 	.word	0x00000004
        /*099c*/ 	.word	0x0002a850
        /*09a0*/ 	.short	0x0107
        /*09a2*/ 	.byte	0x3f
	.zero		1


	//   ....[59]....
        /*09a4*/ 	.word	0x00012e30
        /*09a8*/ 	.word	0x00000004
        /*09ac*/ 	.word	0x0002a850
        /*09b0*/ 	.short	0x0101
        /*09b2*/ 	.byte	0x3f
	.zero		1


	//   ....[60]....
        /*09b4*/ 	.word	0x00012fc0
        /*09b8*/ 	.word	0x00000000
        /*09bc*/ 	.word	0x0002a860
        /*09c0*/ 	.short	0x010a
        /*09c2*/ 	.byte	0x3f
	.zero		1


	//   ....[61]....
        /*09c4*/ 	.word	0x00013400
        /*09c8*/ 	.word	0x00000000
        /*09cc*/ 	.word	0x0002a850
        /*09d0*/ 	.short	0x0107
        /*09d2*/ 	.byte	0x3f
	.zero		1


	//   ....[62]....
        /*09d4*/ 	.word	0x000134b0
        /*09d8*/ 	.word	0x00000000
        /*09dc*/ 	.word	0x0002a850
        /*09e0*/ 	.short	0x0101
        /*09e2*/ 	.byte	0x3f
	.zero		1


	//   ....[63]....
        /*09e4*/ 	.word	0x00013550
        /*09e8*/ 	.word	0x00000007
        /*09ec*/ 	.word	0x0002a820
        /*09f0*/ 	.short	0x010a
        /*09f2*/ 	.byte	0x3f
	.zero		1


	//   ....[64]....
        /*09f4*/ 	.word	0x000136d0
        /*09f8*/ 	.word	0x00000005
        /*09fc*/ 	.word	0x0002a840
        /*0a00*/ 	.short	0x010a
        /*0a02*/ 	.byte	0x3f
	.zero		1


	//   ....[65]....
        /*0a04*/ 	.word	0x00013770
        /*0a08*/ 	.word	0x00000007
        /*0a0c*/ 	.word	0x0002a840
        /*0a10*/ 	.short	0x010a
        /*0a12*/ 	.byte	0x3f
	.zero		1


	//   ....[66]....
        /*0a14*/ 	.word	0x000137b0
        /*0a18*/ 	.word	0x00000005
        /*0a1c*/ 	.word	0x0002a860
        /*0a20*/ 	.short	0x010a
        /*0a22*/ 	.byte	0x3f
	.zero		1


	//   ....[67]....
        /*0a24*/ 	.word	0x000137f0
        /*0a28*/ 	.word	0x00000007
        /*0a2c*/ 	.word	0x0002a860
        /*0a30*/ 	.short	0x010a
        /*0a32*/ 	.byte	0x3f
	.zero		1


	//   ....[68]....
        /*0a34*/ 	.word	0x00013860
        /*0a38*/ 	.word	0x00000003
        /*0a3c*/ 	.word	0x0002a800
        /*0a40*/ 	.short	0x010a
        /*0a42*/ 	.byte	0x3f
	.zero		1


	//   ....[69]....
        /*0a44*/ 	.word	0x000138c0
        /*0a48*/ 	.word	0x00000003
        /*0a4c*/ 	.word	0x0002a830
        /*0a50*/ 	.short	0x010a
        /*0a52*/ 	.byte	0x3f
	.zero		1


	//   ....[70]....
        /*0a54*/ 	.word	0x00013920
        /*0a58*/ 	.word	0x0000000c
        /*0a5c*/ 	.word	0x0002a830
        /*0a60*/ 	.short	0x010a
        /*0a62*/ 	.byte	0x3f
	.zero		1


	//   ....[71]....
        /*0a64*/ 	.word	0x00013980
        /*0a68*/ 	.word	0x0000000b
        /*0a6c*/ 	.word	0x0002a850
        /*0a70*/ 	.short	0x010a
        /*0a72*/ 	.byte	0x3f
	.zero		1


	//   ....[72]....
        /*0a74*/ 	.word	0x000139e0
        /*0a78*/ 	.word	0x0000000c
        /*0a7c*/ 	.word	0x0002a830
        /*0a80*/ 	.short	0x010a
        /*0a82*/ 	.byte	0x3f
	.zero		1


	//   ....[73]....
        /*0a84*/ 	.word	0x00013a40
        /*0a88*/ 	.word	0x0000000b
        /*0a8c*/ 	.word	0x0002a850
        /*0a90*/ 	.short	0x010a
        /*0a92*/ 	.byte	0x3f
	.zero		1


	//   ....[74]....
        /*0a94*/ 	.word	0x00013aa0
        /*0a98*/ 	.word	0x0000000c
        /*0a9c*/ 	.word	0x0002a830
        /*0aa0*/ 	.short	0x010a
        /*0aa2*/ 	.byte	0x3f
	.zero		1


	//   ....[75]....
        /*0aa4*/ 	.word	0x00013b00
        /*0aa8*/ 	.word	0x0000000b
        /*0aac*/ 	.word	0x0002a850
        /*0ab0*/ 	.short	0x010a
        /*0ab2*/ 	.byte	0x3f
	.zero		1


	//   ....[76]....
        /*0ab4*/ 	.word	0x00013b60
        /*0ab8*/ 	.word	0x00000000
        /*0abc*/ 	.word	0x0002a850
        /*0ac0*/ 	.short	0x010a
        /*0ac2*/ 	.byte	0x3f
	.zero		1


	//   ....[77]....
        /*0ac4*/ 	.word	0x00013c40
        /*0ac8*/ 	.word	0x00000003
        /*0acc*/ 	.word	0x0002a840
        /*0ad0*/ 	.short	0x010a
        /*0ad2*/ 	.byte	0x3f
	.zero		1


	//   ....[78]....
        /*0ad4*/ 	.word	0x00014e50
        /*0ad8*/ 	.word	0x00000003
        /*0adc*/ 	.word	0x0002a820
        /*0ae0*/ 	.short	0x010a
        /*0ae2*/ 	.byte	0x3f
	.zero		1


	//   ....[79]....
        /*0ae4*/ 	.word	0x00014ea0
        /*0ae8*/ 	.word	0x00000008
        /*0aec*/ 	.word	0x0002a840
        /*0af0*/ 	.short	0x010a
        /*0af2*/ 	.byte	0x3f
	.zero		1


	//   ....[80]....
        /*0af4*/ 	.word	0x000155e0
        /*0af8*/ 	.word	0x00000004
        /*0afc*/ 	.word	0x0002a860
        /*0b00*/ 	.short	0x010a
        /*0b02*/ 	.byte	0x3f
	.zero		1


	//   ....[81]....
        /*0b04*/ 	.word	0x00015e50
        /*0b08*/ 	.word	0x00000000
        /*0b0c*/ 	.word	0x0002a860
        /*0b10*/ 	.short	0x010a
        /*0b12*/ 	.byte	0x3f
	.zero		1


	//   ....[82]....
        /*0b14*/ 	.word	0x00016670
        /*0b18*/ 	.word	0x00000007
        /*0b1c*/ 	.word	0x0002a820
        /*0b20*/ 	.short	0x010a
        /*0b22*/ 	.byte	0x3f
	.zero		1


	//   ....[83]....
        /*0b24*/ 	.word	0x00016810
        /*0b28*/ 	.word	0x00000005
        /*0b2c*/ 	.word	0x0002a840
        /*0b30*/ 	.short	0x010a
        /*0b32*/ 	.byte	0x3f
	.zero		1


	//   ....[84]....
        /*0b34*/ 	.word	0x00016860
        /*0b38*/ 	.word	0x00000007
        /*0b3c*/ 	.word	0x0002a840
        /*0b40*/ 	.short	0x010a
        /*0b42*/ 	.byte	0x3f
	.zero		1


	//   ....[85]....
        /*0b44*/ 	.word	0x000168b0
        /*0b48*/ 	.word	0x00000005
        /*0b4c*/ 	.word	0x0002a860
        /*0b50*/ 	.short	0x010a
        /*0b52*/ 	.byte	0x3f
	.zero		1


	//----- nvinfo : EIATTR_NUM_MBARRIERS
	.align		4
.L_176:
        /*0b54*/ 	.byte	0x03, 0x38
        /*0b56*/ 	.short	0x0016


	//----- nvinfo : EIATTR_EXIT_INSTR_OFFSETS
	.align		4
        /*0b58*/ 	.byte	0x04, 0x1c
        /*0b5a*/ 	.short	(.L_178 - .L_177)


	//   ....[0]....
.L_177:
        /*0b5c*/ 	.word	0x00013840


	//----- nvinfo : EIATTR_MAX_THREADS
	.align		4
.L_178:
        /*0b60*/ 	.byte	0x04, 0x05
        /*0b62*/ 	.short	(.L_180 - .L_179)
.L_179:
        /*0b64*/ 	.word	0x00000180
        /*0b68*/ 	.word	0x00000001
        /*0b6c*/ 	.word	0x00000001


	//----- nvinfo : EIATTR_CRS_STACK_SIZE
	.align		4
.L_180:
        /*0b70*/ 	.byte	0x04, 0x1e
        /*0b72*/ 	.short	(.L_182 - .L_181)
.L_181:
        /*0b74*/ 	.word	0x00000000


	//----- nvinfo : EIATTR_CBANK_PARAM_SIZE
	.align		4
.L_182:
        /*0b78*/ 	.byte	0x03, 0x19
        /*0b7a*/ 	.short	0x0a70


	//----- nvinfo : EIATTR_PARAM_CBANK
	.align		4
        /*0b7c*/ 	.byte	0x04, 0x0a
        /*0b7e*/ 	.short	(.L_184 - .L_183)
	.align		4
.L_183:
        /*0b80*/ 	.word	index@(.nv.constant0._ZN7cutlass13device_kernelIN5flash11enable_sm90INS1_16FlashAttnFwdSm90INS1_25CollectiveMainloopFwdSm90ILi2EN4cute5tupleIJNS5_1CILi1EEES8_S8_EEENS6_IJNS7_ILi128EEENS7_ILi96EEENS7_ILi192EEEEEELi128ENS_10bfloat16_tEfNS_4arch4Sm90ELb0ELb1ELb1ELb0ELb1ELb0ELb0ELb1ELb1ELb1ELb1ELb0EEENS1_21CollectiveEpilogueFwdINS6_IJSA_SA_SB_EEES9_SE_SG_Li256ELb0ELb1ELb1ELb0EEENS1_19SingleTileSchedulerILb0ELb1ELb1ELi128EEEEEEEEEvNT_6ParamsE)
        /*0b84*/ 	.short	0x0210
        /*0b86*/ 	.short	0x0a70


	//----- nvinfo : EIATTR_SW_WAR
	.align		4
.L_184:
        /*0b88*/ 	.byte	0x04, 0x36
        /*0b8a*/ 	.short	(.L_186 - .L_185)
.L_185:
        /*0b8c*/ 	.word	0x00000008
.L_186:


//--------------------- .nv.info._ZN7cutlass13device_kernelIN5flash11enable_sm90INS1_16FlashAttnFwdSm90INS1_25CollectiveMainloopFwdSm90ILi2EN4cute5tupleIJNS5_1CILi1EEES8_S8_EEENS6_IJNS7_ILi128EEENS7_ILi96EEENS7_ILi192EEEEEELi128ENS_10bfloat16_tEfNS_4arch4Sm90ELb0ELb1ELb1ELb1ELb1ELb0ELb0ELb1ELb1ELb1ELb1ELb0EEENS1_21CollectiveEpilogueFwdINS6_IJSA_SA_SB_EEES9_SE_SG_Li256ELb1ELb1ELb1ELb0EEENS1_36VarlenDynamicPersistentTileSchedulerILi128ELi96ELi256ELi128ELb1ELb1ELb1ELb1ELb0ELb1EEEEEEEEEvNT_6ParamsE --------------------------
	.section	.nv.info._ZN7cutlass13device_kernelIN5flash11enable_sm90INS1_16FlashAttnFwdSm90INS1_25CollectiveMainloopFwdSm90ILi2EN4cute5tupleIJNS5_1CILi1EEES8_S8_EEENS6_IJNS7_ILi128EEENS7_ILi96EEENS7_ILi192EEEEEELi128ENS_10bfloat16_tEfNS_4arch4Sm90ELb0ELb1ELb1ELb1ELb1ELb0ELb0ELb1ELb1ELb1ELb1ELb0EEENS1_21CollectiveEpilogueFwdINS6_IJSA_SA_SB_EEES9_SE_SG_Li256ELb1ELb1ELb1ELb0EEENS1_36VarlenDynamicPersistentTileSchedulerILi128ELi96ELi256ELi128ELb1ELb1ELb1ELb1ELb0ELb1EEEEEEEEEvNT_6ParamsE,"",@"SHT_CUDA_INFO"
	.sectionflags	@""
	.align	4


	//----- nvinfo : EIATTR_CUDA_API_VERSION
	.align		4
        /*0000*/ 	.byte	0x04, 0x37
        /*0002*/ 	.short	(.L_188 - .L_187)
.L_187:
        /*0004*/ 	.word	0x00000082


	//----- nvinfo : EIATTR_KPARAM_INFO
	.align		4
.L_188:
        /*0008*/ 	.byte	0x04, 0x17
        /*000a*/ 	.short	(.L_190 - .L_189)
.L_189:
        /*000c*/ 	.word	0x00000000
        /*0010*/ 	.short	0x0000
        /*0012*/ 	.short	0x0070
        /*0014*/ 	.byte	0x00, 0xf0, 0x01, 0x2a


	//----- nvinfo : EIATTR_SPARSE_MMA_MASK
	.align		4
.L_190:
        /*0018*/ 	.byte	0x03, 0x50
        /*001a*/ 	.short	0x0000


	//----- nvinfo : EIATTR_MAXREG_COUNT
	.align		4
        /*001c*/ 	.byte	0x03, 0x1b
        /*001e*/ 	.short	0x00a8


	//----- nvinfo : EIATTR_NUM_BARRIERS
	.align		4
        /*0020*/ 	.byte	0x02, 0x4c
        /*0022*/ 	.byte	0x09
	.zero		1


	//----- nvinfo : EIATTR_EXTERNS
	.align		4
        /*0024*/ 	.byte	0x04, 0x0f
        /*0026*/ 	.short	(.L_192 - .L_191)


	//   ....[0]....
	.align		4
.L_191:
        /*0028*/ 	.word	index@(__assertfail)


	//----- nvinfo : EIATTR_ANNOTATIONS
	.align		4
.L_192:
        /*002c*/ 	.byte	0x04, 0x55
        /*002e*/ 	.short	(.L_194 - .L_193)


	//   ....[0]....
.L_193:
        /* <DEDUP_REMOVED lines=9> */


	//----- nvinfo : EIATTR_MERCURY_ISA_VERSION
	.align		4
.L_194:
        /*00a8*/ 	.byte	0x03, 0x5f
        /*00aa*/ 	.short	0x0101


	//----- nvinfo : EIATTR_UNUSED_LOAD_BYTE_OFFSET
	.align		4
        /*00ac*/ 	.byte	0x04, 0x44
        /*00ae*/ 	.short	(.L_196 - .L_195)


	//   ....[0]....
.L_195:
        /*00b0*/ 	.word	0x00000950
        /*00b4*/ 	.word	0x0000fff0


	//   ....[1]....
        /*00b8*/ 	.word	0x0000eeb0
        /*00bc*/ 	.word	0x0000fff0


	//----- nvinfo : EIATTR_INT_WARP_WIDE_INSTR_OFFSETS
	.align		4
.L_196:
        /*00c0*/ 	.byte	0x04, 0x31
        /*00c2*/ 	.short	(.L_198 - .L_197)


	//   ....[0]....
.L_197:
        /*00c4*/ 	.word	0x000000c0


	//   ....[1]....
        /*00c8*/ 	.word	0x000000d0


	//   ....[2]....
        /*00cc*/ 	.word	0x00000170


	//   ....[3]....
        /*00d0*/ 	.word	0x00013b80


	//   ....[4]....
        /*00d4*/ 	.word	0x00013c10


	//   ....[5]....
        /*00d8*/ 	.word	0x00016a40


	//   ....[6]....
        /*00dc*/ 	.word	0x00016ad0


	//----- nvinfo : EIATTR_COOP_GROUP_MASK_REGIDS
	.align		4
.L_198:
        /*00e0*/ 	.byte	0x04, 0x29
        /*00e2*/ 	.short	(.L_200 - .L_199)


	//   ....[0]....
.L_199:
        /*00e4*/ 	.word	0xffffffff


	//   ....[1]....
        /*00e8*/ 	.word	0xffffffff


	//   ....[2]....
        /*00ec*/ 	.word	0xffffffff


	//   ....[3]....
        /*00f0*/ 	.word	0xffffffff


	//   ....[4]....
        /*00f4*/ 	.word	0xffffffff


	//   ....[5]....
        /*00f8*/ 	.word	0xffffffff


	//   ....[6]....
        /*00fc*/ 	.word	0xffffffff


	//   ....[7]....
        /*0100*/ 	.word	0xffffffff


	//   ....[8]....
        /*0104*/ 	.word	0xffffffff


	//   ....[9]....
        /*0108*/ 	.word	0xffffffff


	//   ....[10]....
        /*010c*/ 	.word	0xffffffff


	//   ....[11]....
        /*0110*/ 	.word	0xffffffff


	//   ....[12]....
        /*0114*/ 	.word	0xffffffff


	//   ....[13]....
        /*0118*/ 	.word	0xffffffff


	//   ....[14]....
        /*011c*/ 	.word	0xffffffff


	//   ....[15]....
        /*0120*/ 	.word	0xffffffff


	//   ....[16]....
        /*0124*/ 	.word	0xffffffff


	//   ....[17]....
        /*0128*/ 	.word	0xffffffff


	//   ....[18]....
        /*012c*/ 	.word	0xffffffff


	//   ....[19]....
        /*0130*/ 	.word	0xffffffff


	//   ....[20]....
        /*0134*/ 	.word	0xffffffff


	//   ....[21]....
        /*0138*/ 	.word	0xffffffff


	//   ....[22]....
        /*013c*/ 	.word	0xffffffff


	//   ....[23]....
        /*0140*/ 	.word	0xffffffff


	//   ....[24]....
        /*0144*/ 	.word	0xffffffff


	//   ....[25]....
        /*0148*/ 	.word	0xffffffff


	//   ....[26]....
        /*014c*/ 	.word	0xffffffff


	//   ....[27]....
        /*0150*/ 	.word	0xffffffff


	//   ....[28]....
        /*0154*/ 	.word	0xffffffff


	//   ....[29]....
        /*0158*/ 	.word	0xffffffff


	//   ....[30]....
        /*015c*/ 	.word	0xffffffff


	//   ....[31]....
        /*0160*/ 	.word	0xffffffff


	//   ....[32]....
        /*0164*/ 	.word	0xffffffff


	//   ....[33]....
        /*0168*/ 	.word	0xffffffff


	//   ....[34]....
        /*016c*/ 	.word	0xffffffff


	//   ....[35]....
        /*0170*/ 	.word	0xffffffff


	//   ....[36]....
        /*0174*/ 	.word	0xffffffff


	//   ....[37]....
        /*0178*/ 	.word	0xffffffff


	//   ....[38]....
        /*017c*/ 	.word	0xffffffff


	//   ....[39]....
        /*0180*/ 	.word	0xffffffff


	//   ....[40]....
        /*0184*/ 	.word	0xffffffff


	//   ....[41]....
        /*0188*/ 	.word	0xffffffff


	//   ....[42]....
        /*018c*/ 	.word	0xffffffff


	//   ....[43]....
        /*0190*/ 	.word	0xffffffff


	//   ....[44]....
        /*0194*/ 	.word	0xffffffff


	//   ....[45]....
        /*0198*/ 	.word	0xffffffff


	//   ....[46]....
        /*019c*/ 	.word	0xffffffff


	//   ....[47]....
        /*01a0*/ 	.word	0xffffffff


	//   ....[48]....
        /*01a4*/ 	.word	0xffffffff


	//   ....[49]....
        /*01a8*/ 	.word	0xffffffff


	//   ....[50]....
        /*01ac*/ 	.word	0xffffffff


	//   ....[51]....
        /*01b0*/ 	.word	0xffffffff


	//   ....[52]....
        /*01b4*/ 	.word	0xffffffff


	//   ....[53]....
        /*01b8*/ 	.word	0xffffffff


	//   ....[54]....
        /*01bc*/ 	.word	0xffffffff


	//   ....[55]....
        /*01c0*/ 	.word	0xffffffff


	//   ....[56]....
        /*01c4*/ 	.word	0xffffffff


	//   ....[57]....
        /*01c8*/ 	.word	0xffffffff


	//   ....[58]....
        /*01cc*/ 	.word	0xffffffff


	//   ....[59]....
        /*01d0*/ 	.word	0xffffffff


	//   ....[60]....
        /*01d4*/ 	.word	0xffffffff


	//   ....[61]....
        /*01d8*/ 	.word	0xffffffff


	//   ....[62]....
        /*01dc*/ 	.word	0xffffffff


	//   ....[63]....
        /*01e0*/ 	.word	0xffffffff


	//   ....[64]....
        /*01e4*/ 	.word	0xffffffff


	//   ....[65]....
        /*01e8*/ 	.word	0xffffffff


	//   ....[66]....
        /*01ec*/ 	.word	0xffffffff


	//   ....[67]....
        /*01f0*/ 	.word	0xffffffff


	//   ....[68]....
        /*01f4*/ 	.word	0xffffffff


	//   ....[69]....
        /*01f8*/ 	.word	0xffffffff


	//   ....[70]....
        /*01fc*/ 	.word	0xffffffff


	//   ....[71]....
        /*0200*/ 	.word	0xffffffff


	//   ....[72]....
        /*0204*/ 	.word	0xffffffff


	//   ....[73]....
        /*0208*/ 	.word	0xffffffff


	//   ....[74]....
        /*020c*/ 	.word	0xffffffff


	//   ....[75]....
        /*0210*/ 	.word	0xffffffff


	//   ....[76]....
        /*0214*/ 	.word	0xffffffff


	//   ....[77]....
        /*0218*/ 	.word	0xffffffff


	//   ....[78]....
        /*021c*/ 	.word	0xffffffff


	//   ....[79]....
        /*0220*/ 	.word	0xffffffff


	//   ....[80]....
        /*0224*/ 	.word	0xffffffff


	//   ....[81]....
        /*0228*/ 	.word	0xffffffff


	//   ....[82]....
        /*022c*/ 	.word	0xffffffff


	//   ....[83]....
        /*0230*/ 	.word	0xffffffff


	//   ....[84]....
        /*0234*/ 	.word	0xffffffff


	//   ....[85]....
        /*0238*/ 	.word	0xffffffff


	//   ....[86]....
        /*023c*/ 	.word	0xffffffff


	//   ....[87]....
        /*0240*/ 	.word	0xffffffff


	//   ....[88]....
        /*0244*/ 	.word	0xffffffff


	//   ....[89]....
        /*0248*/ 	.word	0xffffffff


	//   ....[90]....
        /*024c*/ 	.word	0xffffffff


	//   ....[91]....
        /*0250*/ 	.word	0xffffffff


	//   ....[92]....
        /*0254*/ 	.word	0xffffffff


	//   ....[93]....
        /*0258*/ 	.word	0xffffffff


	//   ....[94]....
        /*025c*/ 	.word	0xffffffff


	//   ....[95]....
        /*0260*/ 	.word	0xffffffff


	//   ....[96]....
        /*0264*/ 	.word	0xffffffff


	//   ....[97]....
        /*0268*/ 	.word	0xffffffff


	//   ....[98]....
        /*026c*/ 	.word	0xffffffff


	//   ....[99]....
        /*0270*/ 	.word	0xffffffff


	//   ....[100]....
        /*0274*/ 	.word	0xffffffff


	//   ....[101]....
        /*0278*/ 	.word	0xffffffff


	//   ....[102]....
        /*027c*/ 	.word	0xffffffff


	//   ....[103]....
        /*0280*/ 	.word	0xffffffff


	//   ....[104]....
        /*0284*/ 	.word	0xffffffff


	//   ....[105]....
        /*0288*/ 	.word	0xffffffff


	//   ....[106]....
        /*028c*/ 	.word	0xffffffff


	//   ....[107]....
        /*0290*/ 	.word	0xffffffff


	//   ....[108]....
        /*0294*/ 	.word	0xffffffff


	//   ....[109]....
        /*0298*/ 	.word	0xffffffff


	//   ....[110]....
        /*029c*/ 	.word	0xffffffff


	//   ....[111]....
        /*02a0*/ 	.word	0xffffffff


	//   ....[112]....
        /*02a4*/ 	.word	0xffffffff


	//   ....[113]....
        /*02a8*/ 	.word	0xffffffff


	//   ....[114]....
        /*02ac*/ 	.word	0xffffffff


	//   ....[115]....
        /*02b0*/ 	.word	0xffffffff


	//   ....[116]....
        /*02b4*/ 	.word	0xffffffff


	//   ....[117]....
        /*02b8*/ 	.word	0xffffffff


	//   ....[118]....
        /*02bc*/ 	.word	0xffffffff


	//   ....[119]....
        /*02c0*/ 	.word	0xffffffff


	//   ....[120]....
        /*02c4*/ 	.word	0xffffffff


	//   ....[121]....
        /*02c8*/ 	.word	0xffffffff


	//   ....[122]....
        /*02cc*/ 	.word	0xffffffff


	//   ....[123]....
        /*02d0*/ 	.word	0xffffffff


	//   ....[124]....
        /*02d4*/ 	.word	0xffffffff


	//   ....[125]....
        /*02d8*/ 	.word	0xffffffff


	//   ....[126]....
        /*02dc*/ 	.word	0xffffffff


	//   ....[127]....
        /*02e0*/ 	.word	0xffffffff


	//   ....[128]....
        /*02e4*/ 	.word	0xffffffff


	//   ....[129]....
        /*02e8*/ 	.word	0xffffffff


	//   ....[130]....
        /*02ec*/ 	.word	0xffffffff


	//   ....[131]....
        /*02f0*/ 	.word	0xffffffff


	//   ....[132]....
        /*02f4*/ 	.word	0xffffffff


	//   ....[133]....
        /*02f8*/ 	.word	0xffffffff


	//   ....[134]....
        /*02fc*/ 	.word	0xffffffff


	//   ....[135]....
        /*0300*/ 	.word	0xffffffff


	//   ....[136]....
        /*0304*/ 	.word	0xffffffff


	//   ....[137]....
        /*0308*/ 	.word	0xffffffff


	//   ....[138]....
        /*030c*/ 	.word	0xffffffff


	//   ....[139]....
        /*0310*/ 	.word	0xffffffff


	//   ....[140]....
        /*0314*/ 	.word	0xffffffff


	//   ....[141]....
        /*0318*/ 	.word	0xffffffff


	//   ....[142]....
        /*031c*/ 	.word	0xffffffff


	//   ....[143]....
        /*0320*/ 	.word	0xffffffff


	//   ....[144]....
        /*0324*/ 	.word	0xffffffff


	//   ....[145]....
        /*0328*/ 	.word	0xffffffff


	//   ....[146]....
        /*032c*/ 	.word	0xffffffff


	//   ....[147]....
        /*0330*/ 	.word	0xffffffff


	//   ....[148]....
        /*0334*/ 	.word	0xffffffff


	//   ....[149]....
        /*0338*/ 	.word	0xffffffff


	//   ....[150]....
        /*033c*/ 	.word	0xffffffff


	//   ....[151]....
        /*0340*/ 	.word	0xffffffff


	//   ....[152]....
        /*0344*/ 	.word	0xffffffff


	//   ....[153]....
        /*0348*/ 	.word	0xffffffff


	//   ....[154]....
        /*034c*/ 	.word	0xffffffff


	//   ....[155]....
        /*0350*/ 	.word	0xffffffff


	//   ....[156]....
        /*0354*/ 	.word	0xffffffff


	//   ....[157]....
        /*0358*/ 	.word	0x0500000f


	//   ....[158]....
        /*035c*/ 	.word	0x0500000f


	//   ....[159]....
        /*0360*/ 	.word	0x0500000f


	//   ....[160]....
        /*0364*/ 	.word	0x0500000f


	//   ....[161]....
        /*0368*/ 	.word	0x0500000f


	//   ....[162]....
        /*036c*/ 	.word	0x0500000f


	//   ....[163]....
        /*0370*/ 	.word	0x0500000f


	//   ....[164]....
        /*0374*/ 	.word	0x0500000f


	//   ....[165]....
        /*0378*/ 	.word	0x0500000f


	//   ....[166]....
        /*037c*/ 	.word	0x0500000f


	//   ....[167]....
        /*0380*/ 	.word	0x0500000f


	//   ....[168]....
        /*0384*/ 	.word	0x0500000f


	//   ....[169]....
        /*0388*/ 	.word	0x0500000f


	//   ....[170]....
        /*038c*/ 	.word	0x0500000f


	//   ....[171]....
        /*0390*/ 	.word	0x0500000f


	//   ....[172]....
        /*0394*/ 	.word	0x0500000f


	//   ....[173]....
        /*0398*/ 	.word	0x0500000f


	//   ....[174]....
        /*039c*/ 	.word	0x0500000f


	//   ....[175]....
        /*03a0*/ 	.word	0x0500000f


	//   ....[176]....
        /*03a4*/ 	.word	0x0500000f


	//   ....[177]....
        /*03a8*/ 	.word	0x0500000f


	//   ....[178]....
        /*03ac*/ 	.word	0x0500000f


	//   ....[179]....
        /*03b0*/ 	.word	0x0500000f


	//   ....[180]....
        /*03b4*/ 	.word	0x0500000f


	//   ....[181]....
        /*03b8*/ 	.word	0x0500000f


	//   ....[182]....
        /*03bc*/ 	.word	0x0500000f


	//   ....[183]....
        /*03c0*/ 	.word	0x0500000f


	//   ....[184]....
        /*03c4*/ 	.word	0x0500000f


	//   ....[185]....
        /*03c8*/ 	.word	0x0500000f


	//   ....[186]....
        /*03cc*/ 	.word	0x0500000f


	//   ....[187]....
        /*03d0*/ 	.word	0x0500000f


	//   ....[188]....
        /*03d4*/ 	.word	0x0500000f


	//   ....[189]....
        /*03d8*/ 	.word	0x0500000f


	//   ....[190]....
        /*03dc*/ 	.word	0x0500000f


	//   ....[191]....
        /*03e0*/ 	.word	0x0500000f


	//   ....[192]....
        /*03e4*/ 	.word	0x0500000f


	//   ....[193]....
        /*03e8*/ 	.word	0x0500000f


	//   ....[194]....
        /*03ec*/ 	.word	0x0500000f


	//   ....[195]....
        /*03f0*/ 	.word	0x0500000f


	//   ....[196]....
        /*03f4*/ 	.word	0x0500000f


	//   ....[197]....
        /*03f8*/ 	.word	0x0500000f


	//   ....[198]....
        /*03fc*/ 	.word	0x0500000f


	//   ....[199]....
        /*0400*/ 	.word	0x0500000f


	//   ....[200]....
        /*0404*/ 	.word	0x0500000f


	//   ....[201]....
        /*0408*/ 	.word	0x0500000f


	//   ....[202]....
        /*040c*/ 	.word	0x0500000f


	//   ....[203]....
        /*0410*/ 	.word	0x0500000f


	//   ....[204]....
        /*0414*/ 	.word	0x0500000f


	//   ....[205]....
        /*0418*/ 	.word	0x0500000f


	//   ....[206]....
        /*041c*/ 	.word	0x0500000f


	//   ....[207]....
        /*0420*/ 	.word	0x0500000f


	//   ....[208]....
        /*0424*/ 	.word	0x0500000f


	//   ....[209]....
        /*0428*/ 	.word	0x0500000f


	//   ....[210]....
        /*042c*/ 	.word	0x0500000f


	//   ....[211]....
        /*0430*/ 	.word	0x0500000f


	//   ....[212]....
        /*0434*/ 	.word	0x0500000f


	//   ....[213]....
        /*0438*/ 	.word	0x0500000f


	//   ....[214]....
        /*043c*/ 	.word	0x0500000f


	//   ....[215]....
        /*0440*/ 	.word	0x0500000f


	//   ....[216]....
        /*0444*/ 	.word	0x0500000f


	//   ....[217]....
        /*0448*/ 	.word	0x0500000f


	//   ....[218]....
        /*044c*/ 	.word	0x0500000f


	//   ....[219]....
        /*0450*/ 	.word	0x0500000f


	//   ....[220]....
        /*0454*/ 	.word	0x0500000f


	//   ....[221]....
        /*0458*/ 	.word	0x0500000f


	//   ....[222]....
        /*045c*/ 	.word	0x0500000f


	//   ....[223]....
        /*0460*/ 	.word	0x0500000f


	//   ....[224]....
        /*0464*/ 	.word	0x0500000f


	//   ....[225]....
        /*0468*/ 	.word	0x0500000f


	//   ....[226]....
        /*046c*/ 	.word	0x0500000f


	//   ....[227]....
        /*0470*/ 	.word	0x0500000f


	//   ....[228]....
        /*0474*/ 	.word	0x0500000f


	//   ....[229]....
        /*0478*/ 	.word	0x0500000f


	//   ....[230]....
        /*047c*/ 	.word	0x0500000f


	//   ....[231]....
        /*0480*/ 	.word	0x0500000f


	//   ....[232]....
        /*0484*/ 	.word	0x0500000f


	//   ....[233]....
        /*0488*/ 	.word	0x0500000f


	//   ....[234]....
        /*048c*/ 	.word	0x0500000f


	//   ....[235]....
        /*0490*/ 	.word	0x0500000f


	//   ....[236]....
        /*0494*/ 	.word	0x0500000f


	//   ....[237]....
        /*0498*/ 	.word	0x0500000f


	//   ....[238]....
        /*049c*/ 	.word	0x0500000f


	//   ....[239]....
        /*04a0*/ 	.word	0x0500000f


	//   ....[240]....
        /*04a4*/ 	.word	0x0500000f


	//----- nvinfo : EIATTR_COOP_GROUP_INSTR_OFFSETS
	.align		4
.L_200:
        /*04a8*/ 	.byte	0x04, 0x28
        /*04aa*/ 	.short	(.L_202 - .L_201)


	//   ....[0]....
.L_201:
        /*04ac*/ 	.word	0x00000070


	//   ....[1]....
        /*04b0*/ 	.word	0x000000b0


	//   ....[2]....
        /*04b4*/ 	.word	0x000002d0


	//   ....[3]....
        /*04b8*/ 	.word	0x00000430


	//   ....[4]....
        /*04bc*/ 	.word	0x00000550


	//   ....[5]....
        /*04c0*/ 	.word	0x000006b0


	//   ....[6]....
        /*04c4*/ 	.word	0x00001dd0


	//   ....[7]....
        /*04c8*/ 	.word	0x000029d0


	//   ....[8]....
        /*04cc*/ 	.word	0x000037e0


	//   ....[9]....
        /*04d0*/ 	.word	0x00004110


	//   ....[10]....
        /*04d4*/ 	.word	0x00004140


	//   ....[11]....
        /*04d8*/ 	.word	0x000045e0


	//   ....[12]....
        /*04dc*/ 	.word	0x00004690


	//   ....[13]....
        /*04e0*/ 	.word	0x00006250


	//   ....[14]....
        /*04e4*/ 	.word	0x000068d0


	//   ....[15]....
        /*04e8*/ 	.word	0x00007630


	//   ....[16]....
        /*04ec*/ 	.word	0x00007750


	//   ....[17]....
        /*04f0*/ 	.word	0x00007ce0


	//   ....[18]....
        /*04f4*/ 	.word	0x00007d70


	//   ....[19]....
        /*04f8*/ 	.word	0x00009fd0


	//   ....[20]....
        /*04fc*/ 	.word	0x0000a000


	//   ....[21]....
        /*0500*/ 	.word	0x0000a030


	//   ....[22]....
        /*0504*/ 	.word	0x0000a050


	//   ....[23]....
        /*0508*/ 	.word	0x0000bc30


	//   ....[24]....
        /*050c*/ 	.word	0x0000c2a0


	//   ....[25]....
        /*0510*/ 	.word	0x0000d000


	//   ....[26]....
        /*0514*/ 	.word	0x0000d120


	//   ....[27]....
        /*0518*/ 	.word	0x0000d6b0


	//   ....[28]....
        /*051c*/ 	.word	0x0000d740


	//   ....[29]....
        /*0520*/ 	.word	0x0000e5e0


	//   ....[30]....
        /*0524*/ 	.word	0x0000e610


	//   ....[31]....
        /*0528*/ 	.word	0x0000e6c0


	//   ....[32]....
        /*052c*/ 	.word	0x0000e6d0


	//   ....[33]....
        /*0530*/ 	.word	0x0000fa60


	//   ....[34]....
        /*0534*/ 	.word	0x0000fa90


	//   ....[35]....
        /*0538*/ 	.word	0x0000fab0


	//   ....[36]....
        /*053c*/ 	.word	0x0000fac0


	//   ....[37]....
        /*0540*/ 	.word	0x000101e0


	//   ....[38]....
        /*0544*/ 	.word	0x00010220


	//   ....[39]....
        /*0548*/ 	.word	0x000102e0


	//   ....[40]....
        /*054c*/ 	.word	0x00010300


	//   ....[41]....
        /*0550*/ 	.word	0x000103c0


	//   ....[42]....
        /*0554*/ 	.word	0x000103e0


	//   ....[43]....
        /*0558*/ 	.word	0x000104b0


	//   ....[44]....
        /*055c*/ 	.word	0x000104d0


	//   ....[45]....
        /*0560*/ 	.word	0x000108a0


	//   ....[46]....
        /*0564*/ 	.word	0x000108b0


	//   ....[47]....
        /*0568*/ 	.word	0x00010ce0


	//   ....[48]....
        /*056c*/ 	.word	0x00010cf0


	//   ....[49]....
        /*0570*/ 	.word	0x00011b20


	//   ....[50]....
        /*0574*/ 	.word	0x00011b50


	//   ....[51]....
        /*0578*/ 	.word	0x00011c20


	//   ....[52]....
        /*057c*/ 	.word	0x00011c40


	//   ....[53]....
        /*0580*/ 	.word	0x00011d00


	//   ....[54]....
        /*0584*/ 	.word	0x00011d20


	//   ....[55]....
        /*0588*/ 	.word	0x00011df0


	//   ....[56]....
        /*058c*/ 	.word	0x00011e10


	//   ....[57]....
        /*0590*/ 	.word	0x00011f70


	//   ....[58]....
        /*0594*/ 	.word	0x00012160


	//   ....[59]....
        /*0598*/ 	.word	0x00012190


	//   ....[60]....
        /*059c*/ 	.word	0x000121c0


	//   ....[61]....
        /*05a0*/ 	.word	0x000121f0


	//   ....[62]....
        /*05a4*/ 	.word	0x00012220


	//   ....[63]....
        /*05a8*/ 	.word	0x00012250


	//   ....[64]....
        /*05ac*/ 	.word	0x000123c0


	//   ....[65]....
        /*05b0*/ 	.word	0x000123f0


	//   ....[66]....
        /*05b4*/ 	.word	0x00012420


	//   ....[67]....
        /*05b8*/ 	.word	0x00012450


	//   ....[68]....
        /*05bc*/ 	.word	0x00012480


	//   ....[69]....
        /*05c0*/ 	.word	0x000124b0


	//   ....[70]....
        /*05c4*/ 	.word	0x00012540


	//   ....[71]....
        /*05c8*/ 	.word	0x00012570


	//   ....[72]....
        /*05cc*/ 	.word	0x00012580


	//   ....[73]....
        /*05d0*/ 	.word	0x000125c0


	//   ....[74]....
        /*05d4*/ 	.word	0x00014800


	//   ....[75]....
        /*05d8*/ 	.word	0x00014820


	//   ....[76]....
        /*05dc*/ 	.word	0x000148d0


	//   ....[77]....
        /*05e0*/ 	.word	0x000148f0


	//   ....[78]....
        /*05e4*/ 	.word	0x00014990


	//   ....[79]....
        /*05e8*/ 	.word	0x000149b0


	//   ....[80]....
        /*05ec*/ 	.word	0x00014a50


	//   ....[81]....
        /*05f0*/ 	.word	0x00014a70


	//   ....[82]....
        /*05f4*/ 	.word	0x00014b10


	//   ....[83]....
        /*05f8*/ 	.word	0x00014b30


	//   ....[84]....
        /*05fc*/ 	.word	0x00014b40


	//   ....[85]....
        /*0600*/ 	.word	0x00014bd0


	//   ....[86]....
        /*0604*/ 	.word	0x00015330


	//   ....[87]....
        /*0608*/ 	.word	0x00015360


	//   ....[88]....
        /*060c*/ 	.word	0x000153c0


	//   ....[89]....
        /*0610*/ 	.word	0x00015410


	//   ....[90]....
        /*0614*/ 	.word	0x00015460


	//   ....[91]....
        /*0618*/ 	.word	0x000154c0


	//   ....[92]....
        /*061c*/ 	.word	0x00015510


	//   ....[93]....
        /*0620*/ 	.word	0x00015570


	//   ....[94]....
        /*0624*/ 	.word	0x000155c0


	//   ....[95]....
        /*0628*/ 	.word	0x00015620


	//   ....[96]....
        /*062c*/ 	.word	0x00015670


	//   ....[97]....
        /*0630*/ 	.word	0x000156d0


	//   ....[98]....
        /*0634*/ 	.word	0x00015720


	//   ....[99]....
        /*0638*/ 	.word	0x00015780


	//   ....[100]....
        /*063c*/ 	.word	0x000157a0


	//   ....[101]....
        /*0640*/ 	.word	0x000157e0


	//   ....[102]....
        /*0644*/ 	.word	0x00015f60


	//   ....[103]....
        /*0648*/ 	.word	0x00015f70


	//   ....[104]....
        /*064c*/ 	.word	0x00015f80


	//   ....[105]....
        /*0650*/ 	.word	0x00016010


	//   ....[106]....
        /*0654*/ 	.word	0x00016020


	//   ....[107]....
        /*0658*/ 	.word	0x00016080


	//   ....[108]....
        /*065c*/ 	.word	0x000160b0


	//   ....[109]....
        /*0660*/ 	.word	0x000160f0


	//   ....[110]....
        /*0664*/ 	.word	0x00016120


	//   ....[111]....
        /*0668*/ 	.word	0x00016160


	//   ....[112]....
        /*066c*/ 	.word	0x00016190


	//   ....[113]....
        /*0670*/ 	.word	0x000161d0


	//   ....[114]....
        /*0674*/ 	.word	0x00016440


	//   ....[115]....
        /*0678*/ 	.word	0x00016460


	//   ....[116]....
        /*067c*/ 	.word	0x00016470


	//   ....[117]....
        /*0680*/ 	.word	0x000164f0


	//   ....[118]....
        /*0684*/ 	.word	0x00016500


	//   ....[119]....
        /*0688*/ 	.word	0x00016570


	//   ....[120]....
        /*068c*/ 	.word	0x00016580


	//   ....[121]....
        /*0690*/ 	.word	0x000165f0


	//   ....[122]....
        /*0694*/ 	.word	0x00016600


	//   ....[123]....
        /*0698*/ 	.word	0x00016670


	//   ....[124]....
        /*069c*/ 	.word	0x00016680


	//   ....[125]....
        /*06a0*/ 	.word	0x00016690


	//   ....[126]....
        /*06a4*/ 	.word	0x00016c50


	//   ....[127]....
        /*06a8*/ 	.word	0x00016c80


	//   ....[128]....
        /*06ac*/ 	.word	0x00016ca0


	//   ....[129]....
        /*06b0*/ 	.word	0x00016cb0


	//   ....[130]....
        /*06b4*/ 	.word	0x00016cf0


	//   ....[131]....
        /*06b8*/ 	.word	0x00016d10


	//   ....[132]....
        /*06bc*/ 	.word	0x00016d80


	//   ....[133]....
        /*06c0*/ 	.word	0x00016da0


	//   ....[134]....
        /*06c4*/ 	.word	0x00016e00


	//   ....[135]....
        /*06c8*/ 	.word	0x00016e20


	//   ....[136]....
        /*06cc*/ 	.word	0x00016e70


	//   ....[137]....
        /*06d0*/ 	.word	0x00016e90


	//   ....[138]....
        /*06d4*/ 	.word	0x000172e0


	//   ....[139]....
        /*06d8*/ 	.word	0x000172f0


	//   ....[140]....
        /*06dc*/ 	.word	0x00017330


	//   ....[141]....
        /*06e0*/ 	.word	0x00017370


	//   ....[142]....
        /*06e4*/ 	.word	0x000173a0


	//   ....[143]....
        /*06e8*/ 	.word	0x000173d0


	//   ....[144]....
        /*06ec*/ 	.word	0x00017400


	//   ....[145]....
        /*06f0*/ 	.word	0x00017430


	//   ....[146]....
        /*06f4*/ 	.word	0x000175e0


	//   ....[147]....
        /*06f8*/ 	.word	0x00017610


	//   ....[148]....
        /*06fc*/ 	.word	0x00017640


	//   ....[149]....
        /*0700*/ 	.word	0x00017670


	//   ....[150]....
        /*0704*/ 	.word	0x000176a0


	//   ....[151]....
        /*0708*/ 	.word	0x000176d0


	//   ....[152]....
        /*070c*/ 	.word	0x00017790


	//   ....[153]....
        /*0710*/ 	.word	0x000177b0


	//   ....[154]....
        /*0714*/ 	.word	0x000177d0


	//   ....[155]....
        /*0718*/ 	.word	0x00017830


	//   ....[156]....
        /*071c*/ 	.word	0x00018250


	//   ....[157]....
        /*0720*/ 	.word	0x000188d0


	//   ....[158]....
        /*0724*/ 	.word	0x000189c0


	//   ....[159]....
        /*0728*/ 	.word	0x00018a60


	//   ....[160]....
        /*072c*/ 	.word	0x00018ac0


	//   ....[161]....
        /*0730*/ 	.word	0x00018bd0


	//   ....[162]....
        /*0734*/ 	.word	0x00018c40


	//   ....[163]....
        /*0738*/ 	.word	0x00018d50


	//   ....[164]....
        /*073c*/ 	.word	0x00018dc0


	//   ....[165]....
        /*0740*/ 	.word	0x00018ed0


	//   ....[166]....
        /*0744*/ 	.word	0x00018f40


	//   ....[167]....
        /*0748*/ 	.word	0x00019050


	//   ....[168]....
        /*074c*/ 	.word	0x000190c0


	//   ....[169]....
        /*0750*/ 	.word	0x00019160


	//   ....[170]....
        /*0754*/ 	.word	0x00019270


	//   ....[171]....
        /*0758*/ 	.word	0x000192e0


	//   ....[172]....
        /*075c*/ 	.word	0x00019360


	//   ....[173]....
        /*0760*/ 	.word	0x00019420


	//   ....[174]....
        /*0764*/ 	.word	0x000194a0


	//   ....[175]....
        /*0768*/ 	.word	0x00019580


	//   ....[176]....
        /*076c*/ 	.word	0x00019600


	//   ....[177]....
        /*0770*/ 	.word	0x000196e0


	//   ....[178]....
        /*0774*/ 	.word	0x00019760


	//   ....[179]....
        /*0778*/ 	.word	0x00019840


	//   ....[180]....
        /*077c*/ 	.word	0x000198c0


	//   ....[181]....
        /*0780*/ 	.word	0x000199a0


	//   ....[182]....
        /*0784*/ 	.word	0x00019a20


	//   ....[183]....
        /*0788*/ 	.word	0x00019b00


	//   ....[184]....
        /*078c*/ 	.word	0x00019b80


	//   ....[185]....
        /*0790*/ 	.word	0x00019c40


	//   ....[186]....
        /*0794*/ 	.word	0x00019d70


	//   ....[187]....
        /*0798*/ 	.word	0x00019e20


	//   ....[188]....
        /*079c*/ 	.word	0x00019ea0


	//   ....[189]....
        /*07a0*/ 	.word	0x00019f80


	//   ....[190]....
        /*07a4*/ 	.word	0x00019fe0


	//   ....[191]....
        /*07a8*/ 	.word	0x0001a0b0


	//   ....[192]....
        /*07ac*/ 	.word	0x0001a110


	//   ....[193]....
        /*07b0*/ 	.word	0x0001a1e0


	//   ....[194]....
        /*07b4*/ 	.word	0x0001a240


	//   ....[195]....
        /*07b8*/ 	.word	0x0001a310


	//   ....[196]....
        /*07bc*/ 	.word	0x0001a370


	//   ....[197]....
        /*07c0*/ 	.word	0x0001a440


	//   ....[198]....
        /*07c4*/ 	.word	0x0001a530


	//   ....[199]....
        /*07c8*/ 	.word	0x0001a5d0


	//   ....[200]....
        /*07cc*/ 	.word	0x0001a630


	//   ....[201]....
        /*07d0*/ 	.word	0x0001a720


	//   ....[202]....
        /*07d4*/ 	.word	0x0001a780


	//   ....[203]....
        /*07d8*/ 	.word	0x0001a860


	//   ....[204]....
        /*07dc*/ 	.word	0x0001a8c0


	//   ....[205]....
        /*07e0*/ 	.word	0x0001a9a0


	//   ....[206]....
        /*07e4*/ 	.word	0x0001aa00


	//   ....[207]....
        /*07e8*/ 	.word	0x0001aae0


	//   ....[208]....
        /*07ec*/ 	.word	0x0001ab40


	//   ....[209]....
        /*07f0*/ 	.word	0x0001ac10


	//   ....[210]....
        /*07f4*/ 	.word	0x0001ad30


	//   ....[211]....
        /*07f8*/ 	.word	0x0001ae20


	//   ....[212]....
        /*07fc*/ 	.word	0x0001aec0


	//   ....[213]....
        /*0800*/ 	.word	0x0001af90


	//   ....[214]....
        /*0804*/ 	.word	0x0001aff0


	//   ....[215]....
        /*0808*/ 	.word	0x0001b0c0


	//   ....[216]....
        /*080c*/ 	.word	0x0001b120


	//   ....[217]....
        /*0810*/ 	.word	0x0001b200


	//   ....[218]....
        /*0814*/ 	.word	0x0001b260


	//   ....[219]....
        /*0818*/ 	.word	0x0001b330


	//   ....[220]....
        /*081c*/ 	.word	0x0001b390


	//   ....[221]....
        /*0820*/ 	.word	0x0001b450


	//   ....[222]....
        /*0824*/ 	.word	0x0001b4e0


	//   ....[223]....
        /*0828*/ 	.word	0x0001b580


	//   ....[224]....
        /*082c*/ 	.word	0x0001b6f0


	//   ....[225]....
        /*0830*/ 	.word	0x0001b760


	//   ....[226]....
        /*0834*/ 	.word	0x0001b7e0


	//   ....[227]....
        /*0838*/ 	.word	0x0001b850


	//   ....[228]....
        /*083c*/ 	.word	0x0001b8c0


	//   ....[229]....
        /*0840*/ 	.word	0x0001b940


	//   ....[230]....
        /*0844*/ 	.word	0x0001b9c0


	//   ....[231]....
        /*0848*/ 	.word	0x0001ba50


	//   ....[232]....
        /*084c*/ 	.word	0x0001bac0


	//   ....[233]....
        /*0850*/ 	.word	0x0001bb30


	//   ....[234]....
        /*0854*/ 	.word	0x0001bba0


	//   ....[235]....
        /*0858*/ 	.word	0x0001bc20


	//   ....[236]....
        /*085c*/ 	.word	0x0001bc90


	//   ....[237]....
        /*0860*/ 	.word	0x0001bd20


	//   ....[238]....
        /*0864*/ 	.word	0x0001bd80


	//   ....[239]....
        /*0868*/ 	.word	0x0001be10


	//   ....[240]....
        /*086c*/ 	.word	0x0001bf40


	//----- nvinfo : EIATTR_REG_RECONFIG
	.align		4
.L_202:
        /*0870*/ 	.byte	0x01, 0x54
	.zero		2


	//----- nvinfo : EIATTR_SYSCALL_OFFSETS
	.align		4
        /*0874*/ 	.byte	0x04, 0x46
        /*0876*/ 	.short	(.L_204 - .L_203)


	//   ....[0]....
.L_203:
        /*0878*/ 	.word	0x00001fb0


	//   ....[1]....
        /*087c*/ 	.word	0x00013d70


	//   ....[2]....
        /*0880*/ 	.word	0x00013ec0


	//   ....[3]....
        /*0884*/ 	.word	0x00013fb0


	//   ....[4]....
        /*0888*/ 	.word	0x00014f10


	//----- nvinfo : EIATTR_MBARRIER_INSTR_OFFSETS
	.align		4
.L_204:
        /*088c*/ 	.byte	0x04, 0x39
        /*088e*/ 	.short	(.L_206 - .L_205)


	//   ....[0]....
.L_205:
        /*0890*/ 	.word	0x00000180
        /*0894*/ 	.word	0x000000ff
        /*0898*/ 	.word	0x0002a800
        /*089c*/ 	.short	0x0100
        /*089e*/ 	.byte	0x08
	.zero		1


	//   ....[1]....
        /*08a0*/ 	.word	0x00000190
        /*08a4*/ 	.word	0x000000ff
        /*08a8*/ 	.word	0x0002a820
        /*08ac*/ 	.short	0x0100
        /*08ae*/ 	.byte	0x08
	.zero		1


	//   ....[2]....
        /*08b0*/ 	.word	0x00000280
        /*08b4*/ 	.word	0x000000ff
        /*08b8*/ 	.word	0x0002a830
        /*08bc*/ 	.short	0x0100
        /*08be*/ 	.byte	0x08
	.zero		1


	//   ....[3]....
        /*08c0*/ 	.word	0x00000290
        /*08c4*/ 	.word	0x000000ff
        /*08c8*/ 	.word	0x0002a840
        /*08cc*/ 	.short	0x0100
        /*08ce*/ 	.byte	0x08
	.zero		1


	//   ....[4]....
        /*08d0*/ 	.word	0x000002a0
        /*08d4*/ 	.word	0x000000ff
        /*08d8*/ 	.word	0x0002a838
        /*08dc*/ 	.short	0x0100
        /*08de*/ 	.byte	0x08
	.zero		1


	//   ....[5]....
        /*08e0*/ 	.word	0x000002b0
        /*08e4*/ 	.word	0x000000ff
        /*08e8*/ 	.word	0x0002a848
        /*08ec*/ 	.short	0x0100
        /*08ee*/ 	.byte	0x08
	.zero		1


	//   ....[6]....
        /*08f0*/ 	.word	0x000003e0
        /*08f4*/ 	.word	0x000000ff
        /*08f8*/ 	.word	0x0002a850
        /*08fc*/ 	.short	0x0100
        /*08fe*/ 	.byte	0x08
	.zero		1


	//   ....[7]....
        /*0900*/ 	.word	0x000003f0
        /*0904*/ 	.word	0x000000ff
        /*0908*/ 	.word	0x0002a860
        /*090c*/ 	.short	0x0100
        /*090e*/ 	.byte	0x08
	.zero		1


	//   ....[8]....
        /*0910*/ 	.word	0x00000400
        /*0914*/ 	.word	0x000000ff
        /*0918*/ 	.word	0x0002a858
        /*091c*/ 	.short	0x0100
        /*091e*/ 	.byte	0x08
	.zero		1


	//   ....[9]....
        /*0920*/ 	.word	0x00000410
        /*0924*/ 	.word	0x000000ff
        /*0928*/ 	.word	0x0002a868
        /*092c*/ 	.short	0x0100
        /*092e*/ 	.byte	0x08
	.zero		1


	//   ....[10]....
        /*0930*/ 	.word	0x00000500
        /*0934*/ 	.word	0x000000ff
        /*0938*/ 	.word	0x0002a870
        /*093c*/ 	.short	0x0100
        /*093e*/ 	.byte	0x06
	.zero		1


	//   ....[11]....
        /*0940*/ 	.word	0x00000510
        /*0944*/ 	.word	0x000000ff
        /*0948*/ 	.word	0x0002a880
        /*094c*/ 	.short	0x0100
        /*094e*/ 	.byte	0x06
	.zero		1


	//   ....[12]....
        /*0950*/ 	.word	0x00000520
        /*0954*/ 	.word	0x000000ff
        /*0958*/ 	.word	0x0002a878
        /*095c*/ 	.short	0x0100
        /*095e*/ 	.byte	0x06
	.zero		1


	//   ....[13]....
        /*0960*/ 	.word	0x00000530
        /*0964*/ 	.word	0x000000ff
        /*0968*/ 	.word	0x0002a888
        /*096c*/ 	.short	0x0100
        /*096e*/ 	.byte	0x06
	.zero		1


	//   ....[14]....
        /*0970*/ 	.word	0x00000660
        /*0974*/ 	.word	0x000000ff
        /*0978*/ 	.word	0x0002a890
        /*097c*/ 	.short	0x0100
        /*097e*/ 	.byte	0x08
	.zero		1


	//   ....[15]....
        /*0980*/ 	.word	0x00000670
        /*0984*/ 	.word	0x000000ff
        /*0988*/ 	.word	0x0002a8a0
        /*098c*/ 	.short	0x0100
        /*098e*/ 	.byte	0x08
	.zero		1


	//   ....[16]....
        /*0990*/ 	.word	0x00000680
        /*0994*/ 	.word	0x000000ff
        /*0998*/ 	.word	0x0002a898
        /*099c*/ 	.short	0x0100
        /*099e*/ 	.byte	0x08
	.zero		1


	//   ....[17]....
        /*09a0*/ 	.word	0x00000690
        /*09a4*/ 	.word	0x000000ff
        /*09a8*/ 	.word	0x0002a8a8
        /*09ac*/ 	.short	0x0100
        /*09ae*/ 	.byte	0x08
	.zero		1


	//   ....[18]....
        /*09b0*/ 	.word	0x000007d0
        /*09b4*/ 	.word	0x000000ff
        /*09b8*/ 	.word	0x0002a8b0
        /*09bc*/ 	.short	0x0100
        /*09be*/ 	.byte	0x08
	.zero		1


	//   ....[19]....
        /*09c0*/ 	.word	0x000007e0
        /*09c4*/ 	.word	0x000000ff
        /*09c8*/ 	.word	0x0002a8c0
        /*09cc*/ 	.short	0x0100
        /*09ce*/ 	.byte	0x08
	.zero		1


	//   ....[20]....
        /*09d0*/ 	.word	0x000007f0
        /*09d4*/ 	.word	0x000000ff
        /*09d8*/ 	.word	0x0002a8b8
        /*09dc*/ 	.short	0x0100
        /*09de*/ 	.byte	0x08
	.zero		1


	//   ....[21]....
        /*09e0*/ 	.word	0x00000800
        /*09e4*/ 	.word	0x000000ff
        /*09e8*/ 	.word	0x0002a8c8
        /*09ec*/ 	.short	0x0100
        /*09ee*/ 	.byte	0x08
	.zero		1


	//   ....[22]....
        /*09f0*/ 	.word	0x00002050
        /*09f4*/ 	.word	0x000000ff
        /*09f8*/ 	.word	0x0002a800
        /*09fc*/ 	.short	0x010a
        /*09fe*/ 	.byte	0x3c
	.zero		1


	//   ....[23]....
        /*0a00*/ 	.word	0x000020d0
        /*0a04*/ 	.word	0x00000015
        /*0a08*/ 	.word	0x0002a830
        /*0a0c*/ 	.short	0x010a
        /*0a0e*/ 	.byte	0x3f
	.zero		1


	//   ....[24]....
        /*0a10*/ 	.word	0x00002110
        /*0a14*/ 	.word	0x00000015
        /*0a18*/ 	.word	0x0002a830
        /*0a1c*/ 	.short	0x010a
        /*0a1e*/ 	.byte	0x3f
	.zero		1


	//   ....[25]....
        /*0a20*/ 	.word	0x00002c20
        /*0a24*/ 	.word	0x000000ff
        /*0a28*/ 	.word	0x00000000
        /*0a2c*/ 	.short	0x0101
        /*0a2e*/ 	.byte	0x04
	.zero		1


	//   ....[26]....
        /*0a30*/ 	.word	0x000053d0
        /*0a34*/ 	.word	0x000000ff
        /*0a38*/ 	.word	0x0002a830
        /*0a3c*/ 	.short	0x010a
        /*0a3e*/ 	.byte	0x06
	.zero		1


	//   ....[27]....
        /*0a40*/ 	.word	0x00005410
        /*0a44*/ 	.word	0x000000ff
        /*0a48*/ 	.word	0x0002a830
        /*0a4c*/ 	.short	0x010a
        /*0a4e*/ 	.byte	0x06
	.zero		1


	//   ....[28]....
        /*0a50*/ 	.word	0x00005d00
        /*0a54*/ 	.word	0x000000ff
        /*0a58*/ 	.word	0x0002a850
        /*0a5c*/ 	.short	0x010a
        /*0a5e*/ 	.byte	0x07
	.zero		1


	//   ....[29]....
        /*0a60*/ 	.word	0x00005d40
        /*0a64*/ 	.word	0x000000ff
        /*0a68*/ 	.word	0x0002a850
        /*0a6c*/ 	.short	0x010a
        /*0a6e*/ 	.byte	0x07
	.zero		1


	//   ....[30]....
        /*0a70*/ 	.word	0x00006440
        /*0a74*/ 	.word	0x000000ff
        /*0a78*/ 	.word	0x00000000
        /*0a7c*/ 	.short	0x0101
        /*0a7e*/ 	.byte	0x06
	.zero		1


	//   ....[31]....
        /*0a80*/ 	.word	0x00008650
        /*0a84*/ 	.word	0x000000ff
        /*0a88*/ 	.word	0x00000000
        /*0a8c*/ 	.short	0x0101
        /*0a8e*/ 	.byte	0x07
	.zero		1


	//   ....[32]....
        /*0a90*/ 	.word	0x00008ad0
        /*0a94*/ 	.word	0x000000ff
        /*0a98*/ 	.word	0x0002a830
        /*0a9c*/ 	.short	0x010a
        /*0a9e*/ 	.byte	0x06
	.zero		1


	//   ....[33]....
        /*0aa0*/ 	.word	0x00008b10
        /*0aa4*/ 	.word	0x000000ff
        /*0aa8*/ 	.word	0x0002a830
        /*0aac*/ 	.short	0x010a
        /*0aae*/ 	.byte	0x06
	.zero		1


	//   ....[34]....
        /*0ab0*/ 	.word	0x00009400
        /*0ab4*/ 	.word	0x000000ff
        /*0ab8*/ 	.word	0x0002a850
        /*0abc*/ 	.short	0x010a
        /*0abe*/ 	.byte	0x07
	.zero		1


	//   ....[35]....
        /*0ac0*/ 	.word	0x00009440
        /*0ac4*/ 	.word	0x000000ff
        /*0ac8*/ 	.word	0x0002a850
        /*0acc*/ 	.short	0x010a
        /*0ace*/ 	.byte	0x07
	.zero		1


	//   ....[36]....
        /*0ad0*/ 	.word	0x00009b20
        /*0ad4*/ 	.word	0x000000ff
        /*0ad8*/ 	.word	0x00000000
        /*0adc*/ 	.short	0x0101
        /*0ade*/ 	.byte	0x06
	.zero		1


	//   ....[37]....
        /*0ae0*/ 	.word	0x0000ab90
        /*0ae4*/ 	.word	0x000000ff
        /*0ae8*/ 	.word	0x00000000
        /*0aec*/ 	.short	0x0101
        /*0aee*/ 	.byte	0x07
	.zero		1


	//   ....[38]....
        /*0af0*/ 	.word	0x0000adb0
        /*0af4*/ 	.word	0x000000ff
        /*0af8*/ 	.word	0x0002a830
        /*0afc*/ 	.short	0x010a
        /*0afe*/ 	.byte	0x06
	.zero		1


	//   ....[39]....
        /*0b00*/ 	.word	0x0000adf0
        /*0b04*/ 	.word	0x000000ff
        /*0b08*/ 	.word	0x0002a830
        /*0b0c*/ 	.short	0x010a
        /*0b0e*/ 	.byte	0x06
	.zero		1


	//   ....[40]....
        /*0b10*/ 	.word	0x0000b6e0
        /*0b14*/ 	.word	0x000000ff
        /*0b18*/ 	.word	0x0002a850
        /*0b1c*/ 	.short	0x010a
        /*0b1e*/ 	.byte	0x07
	.zero		1


	//   ....[41]....
        /*0b20*/ 	.word	0x0000b720
        /*0b24*/ 	.word	0x000000ff
        /*0b28*/ 	.word	0x0002a850
        /*0b2c*/ 	.short	0x010a
        /*0b2e*/ 	.byte	0x07
	.zero		1


	//   ....[42]....
        /*0b30*/ 	.word	0x0000be10
        /*0b34*/ 	.word	0x000000ff
        /*0b38*/ 	.word	0x00000000
        /*0b3c*/ 	.short	0x0101
        /*0b3e*/ 	.byte	0x06
	.zero		1


	//   ....[43]....
        /*0b40*/ 	.word	0x0000e030
        /*0b44*/ 	.word	0x000000ff
        /*0b48*/ 	.word	0x00000000
        /*0b4c*/ 	.short	0x0101
        /*0b4e*/ 	.byte	0x07
	.zero		1


	//   ....[44]....
        /*0b50*/ 	.word	0x0000e550
        /*0b54*/ 	.word	0x000000ff
        /*0b58*/ 	.word	0x0002a850
        /*0b5c*/ 	.short	0x010a
        /*0b5e*/ 	.byte	0x05
	.zero		1


	//   ....[45]....
        /*0b60*/ 	.word	0x0000e590
        /*0b64*/ 	.word	0x000000ff
        /*0b68*/ 	.word	0x0002a850
        /*0b6c*/ 	.short	0x010a
        /*0b6e*/ 	.byte	0x05
	.zero		1


	//   ....[46]....
        /*0b70*/ 	.word	0x0000ed20
        /*0b74*/ 	.word	0x000000ff
        /*0b78*/ 	.word	0x00000000
        /*0b7c*/ 	.short	0x0101
        /*0b7e*/ 	.byte	0x04
	.zero		1


	//   ....[47]....
        /*0b80*/ 	.word	0x00010210
        /*0b84*/ 	.word	0x00000013
        /*0b88*/ 	.word	0x00000000
        /*0b8c*/ 	.short	0x0101
        /*0b8e*/ 	.byte	0x3f
	.zero		1


	//   ....[48]....
        /*0b90*/ 	.word	0x000106b0
        /*0b94*/ 	.word	0x00000013
        /*0b98*/ 	.word	0x00000000
        /*0b9c*/ 	.short	0x0101
        /*0b9e*/ 	.byte	0x3f
	.zero		1


	//   ....[49]....
        /*0ba0*/ 	.word	0x000145e0
        /*0ba4*/ 	.word	0x00000007
        /*0ba8*/ 	.word	0x0002a840
        /*0bac*/ 	.short	0x010a
        /*0bae*/ 	.byte	0x3f
	.zero		1


	//   ....[50]....
        /*0bb0*/ 	.word	0x00014c90
        /*0bb4*/ 	.word	0x00000007
        /*0bb8*/ 	.word	0x0002a830
        /*0bbc*/ 	.short	0x0107
        /*0bbe*/ 	.byte	0x3f
	.zero		1


	//   ....[51]....
        /*0bc0*/ 	.word	0x00014d40
        /*0bc4*/ 	.word	0x00000007
        /*0bc8*/ 	.word	0x0002a830
        /*0bcc*/ 	.short	0x0101
        /*0bce*/ 	.byte	0x3f
	.zero		1


	//   ....[52]....
        /*0bd0*/ 	.word	0x000158f0
        /*0bd4*/ 	.word	0x00000016
        /*0bd8*/ 	.word	0x0002a800
        /*0bdc*/ 	.short	0x0107
        /*0bde*/ 	.byte	0x3f
	.zero		1


	//   ....[53]....
        /*0be0*/ 	.word	0x00015a10
        /*0be4*/ 	.word	0x00000016
        /*0be8*/ 	.word	0x0002a800
        /*0bec*/ 	.short	0x0101
        /*0bee*/ 	.byte	0x3f
	.zero		1


	//   ....[54]....
        /*0bf0*/ 	.word	0x00015a30
        /*0bf4*/ 	.word	0x00000016
        /*0bf8*/ 	.word	0x0002a820
        /*0bfc*/ 	.short	0x010a
        /*0bfe*/ 	.byte	0x3f
	.zero		1


	//   ....[55]....
        /*0c00*/ 	.word	0x00015d90
        /*0c04*/ 	.word	0x00000006
        /*0c08*/ 	.word	0x0002a840
        /*0c0c*/ 	.short	0x010a
        /*0c0e*/ 	.byte	0x3f
	.zero		1


	//   ....[56]....
        /*0c10*/ 	.word	0x00016270
        /*0c14*/ 	.word	0x00000006
        /*0c18*/ 	.word	0x0002a830
        /*0c1c*/ 	.short	0x0107
        /*0c1e*/ 	.byte	0x3f
	.zero		1


	//   ....[57]....
        /*0c20*/ 	.word	0x00016320
        /*0c24*/ 	.word	0x00000006
        /*0c28*/ 	.word	0x0002a830
        /*0c2c*/ 	.short	0x0101
        /*0c2e*/ 	.byte	0x3f
	.zero		1


	//   ....[58]....
        /*0c30*/ 	.word	0x00016380
        /*0c34*/ 	.word	0x00000004
        /*0c38*/ 	.word	0x0002a860
        /*0c3c*/ 	.short	0x010a
        /*0c3e*/ 	.byte	0x3f
	.zero		1


	//   ....[59]....
        /*0c40*/ 	.word	0x000167d0
        /*0c44*/ 	.word	0x00000004
        /*0c48*/ 	.word	0x0002a850
        /*0c4c*/ 	.short	0x0107
        /*0c4e*/ 	.byte	0x3f
	.zero		1


	//   ....[60]....
        /*0c50*/ 	.word	0x00016920
        /*0c54*/ 	.word	0x00000004
        /*0c58*/ 	.word	0x0002a850
        /*0c5c*/ 	.short	0x0101
        /*0c5e*/ 	.byte	0x3f
	.zero		1


	//   ....[61]....
        /*0c60*/ 	.word	0x00016b70
        /*0c64*/ 	.word	0x00000000
        /*0c68*/ 	.word	0x0002a860
        /*0c6c*/ 	.short	0x010a
        /*0c6e*/ 	.byte	0x3f
	.zero		1


	//   ....[62]....
        /*0c70*/ 	.word	0x00016fd0
        /*0c74*/ 	.word	0x00000000
        /*0c78*/ 	.word	0x0002a850
        /*0c7c*/ 	.short	0x0107
        /*0c7e*/ 	.byte	0x3f
	.zero		1


	//   ....[63]....
        /*0c80*/ 	.word	0x00017080
        /*0c84*/ 	.word	0x00000000
        /*0c88*/ 	.word	0x0002a850
        /*0c8c*/ 	.short	0x0101
        /*0c8e*/ 	.byte	0x3f
	.zero		1


	//   ....[64]....
        /*0c90*/ 	.word	0x000181d0
        /*0c94*/ 	.word	0x00000007
        /*0c98*/ 	.word	0x0002a820
        /*0c9c*/ 	.short	0x010a
        /*0c9e*/ 	.byte	0x3f
	.zero		1


	//   ....[65]....
        /*0ca0*/ 	.word	0x00018370
        /*0ca4*/ 	.word	0x00000005
        /*0ca8*/ 	.word	0x0002a840
        /*0cac*/ 	.short	0x010a
        /*0cae*/ 	.byte	0x3f
	.zero		1


	//   ....[66]....
        /*0cb0*/ 	.word	0x00018410
        /*0cb4*/ 	.word	0x00000003
        /*0cb8*/ 	.word	0x0002a840
        /*0cbc*/ 	.short	0x010a
        /*0cbe*/ 	.byte	0x3f
	.zero		1


	//   ....[67]....
        /*0cc0*/ 	.word	0x00018450
        /*0cc4*/ 	.word	0x00000005
        /*0cc8*/ 	.word	0x0002a860
        /*0ccc*/ 	.short	0x010a
        /*0cce*/ 	.byte	0x3f
	.zero		1


	//   ....[68]....
        /*0cd0*/ 	.word	0x00018490
        /*0cd4*/ 	.word	0x00000003
        /*0cd8*/ 	.word	0x0002a860
        /*0cdc*/ 	.short	0x010a
        /*0cde*/ 	.byte	0x3f
	.zero		1


	//   ....[69]....
        /*0ce0*/ 	.word	0x00018500
        /*0ce4*/ 	.word	0x00000003
        /*0ce8*/ 	.word	0x0002a800
        /*0cec*/ 	.short	0x010a
        /*0cee*/ 	.byte	0x3f
	.zero		1


	//   ....[70]....
        /*0cf0*/ 	.word	0x00018550
        /*0cf4*/ 	.word	0x00000015
        /*0cf8*/ 	.word	0x0002a830
        /*0cfc*/ 	.short	0x010a
        /*0cfe*/ 	.byte	0x3f
	.zero		1


	//   ....[71]....
        /*0d00*/ 	.word	0x000185b0
        /*0d04*/ 	.word	0x0000000c
        /*0d08*/ 	.word	0x0002a830
        /*0d0c*/ 	.short	0x010a
        /*0d0e*/ 	.byte	0x3f
	.zero		1


	//   ....[72]....
        /*0d10*/ 	.word	0x00018610
        /*0d14*/ 	.word	0x0000000b
        /*0d18*/ 	.word	0x0002a850
        /*0d1c*/ 	.short	0x010a
        /*0d1e*/ 	.byte	0x3f
	.zero		1


	//   ....[73]....
        /*0d20*/ 	.word	0x00018670
        /*0d24*/ 	.word	0x0000000b
        /*0d28*/ 	.word	0x0002a830
        /*0d2c*/ 	.short	0x010a
        /*0d2e*/ 	.byte	0x3f
	.zero		1


	//   ....[74]....
        /*0d30*/ 	.word	0x000186d0
        /*0d34*/ 	.word	0x0000000b
        /*0d38*/ 	.word	0x0002a850
        /*0d3c*/ 	.short	0x010a
        /*0d3e*/ 	.byte	0x3f
	.zero		1


	//   ....[75]....
        /*0d40*/ 	.word	0x00018730
        /*0d44*/ 	.word	0x0000000c
        /*0d48*/ 	.word	0x0002a830
        /*0d4c*/ 	.short	0x010a
        /*0d4e*/ 	.byte	0x3f
	.zero		1


	//   ....[76]....
        /*0d50*/ 	.word	0x00018790
        /*0d54*/ 	.word	0x0000000b
        /*0d58*/ 	.word	0x0002a850
        /*0d5c*/ 	.short	0x010a
        /*0d5e*/ 	.byte	0x3f
	.zero		1


	//   ....[77]....
        /*0d60*/ 	.word	0x000187f0
        /*0d64*/ 	.word	0x00000005
        /*0d68*/ 	.word	0x0002a850
        /*0d6c*/ 	.short	0x010a
        /*0d6e*/ 	.byte	0x3f
	.zero		1


	//   ....[78]....
        /*0d70*/ 	.word	0x00018910
        /*0d74*/ 	.word	0x00000007
        /*0d78*/ 	.word	0x0002a840
        /*0d7c*/ 	.short	0x010a
        /*0d7e*/ 	.byte	0x3f
	.zero		1


	//   ....[79]....
        /*0d80*/ 	.word	0x00019c70
        /*0d84*/ 	.word	0x00000016
        /*0d88*/ 	.word	0x0002a820
        /*0d8c*/ 	.short	0x010a
        /*0d8e*/ 	.byte	0x3f
	.zero		1


	//   ....[80]....
        /*0d90*/ 	.word	0x00019cc0
        /*0d94*/ 	.word	0x00000006
        /*0d98*/ 	.word	0x0002a840
        /*0d9c*/ 	.short	0x010a
        /*0d9e*/ 	.byte	0x3f
	.zero		1


	//   ....[81]....
        /*0da0*/ 	.word	0x0001a480
        /*0da4*/ 	.word	0x00000004
        /*0da8*/ 	.word	0x0002a860
        /*0dac*/ 	.short	0x010a
        /*0dae*/ 	.byte	0x3f
	.zero		1


	//   ....[82]....
        /*0db0*/ 	.word	0x0001ac80
        /*0db4*/ 	.word	0x00000000
        /*0db8*/ 	.word	0x0002a860
        /*0dbc*/ 	.short	0x010a
        /*0dbe*/ 	.byte	0x3f
	.zero		1


	//   ....[83]....
        /*0dc0*/ 	.word	0x0001be60
        /*0dc4*/ 	.word	0x00000007
        /*0dc8*/ 	.word	0x0002a820
        /*0dcc*/ 	.short	0x010a
        /*0dce*/ 	.byte	0x3f
	.zero		1


	//   ....[84]....
        /*0dd0*/ 	.word	0x0001c000
        /*0dd4*/ 	.word	0x00000005
        /*0dd8*/ 	.word	0x0002a840
        /*0ddc*/ 	.short	0x010a
        /*0dde*/ 	.byte	0x3f
	.zero		1


	//   ....[85]....
        /*0de0*/ 	.word	0x0001c050
        /*0de4*/ 	.word	0x00000003
        /*0de8*/ 	.word	0x0002a840
        /*0dec*/ 	.short	0x010a
        /*0dee*/ 	.byte	0x3f
	.zero		1


	//   ....[86]....
        /*0df0*/ 	.word	0x0001c0a0
        /*0df4*/ 	.word	0x00000005
        /*0df8*/ 	.word	0x0002a860
        /*0dfc*/ 	.short	0x010a
        /*0dfe*/ 	.byte	0x3f
	.zero		1


	//----- nvinfo : EIATTR_NUM_MBARRIERS
	.align		4
.L_206:
        /*0e00*/ 	.byte	0x03, 0x38
        /*0e02*/ 	.short	0x0016


	//----- nvinfo : EIATTR_EXIT_INSTR_OFFSETS
	.align		4
        /*0e04*/ 	.byte	0x04, 0x1c
        /*0e06*/ 	.short	(.L_208 - .L_207)


	//   ....[0]....
.L_207:
        /*0e08*/ 	.word	0x00000990


	//   ....[1]....
        /*0e0c*/ 	.word	0x00011f10


	//   ....[2]....
        /*0e10*/ 	.word	0x000184e0


	//----- nvinfo : EIATTR_MAX_THREADS
	.align		4
.L_208:
        /*0e14*/ 	.byte	0x04, 0x05
        /*0e16*/ 	.short	(.L_210 - .L_209)
.L_209:
        /*0e18*/ 	.word	0x00000180
        /*0e1c*/ 	.word	0x00000001
        /*0e20*/ 	.word	0x00000001


	//----- nvinfo : EIATTR_CRS_STACK_SIZE
	.align		4
.L_210:
        /*0e24*/ 	.byte	0x04, 0x1e
        /*0e26*/ 	.short	(.L_212 - .L_211)
.L_211:
        /*0e28*/ 	.word	0x00000000


	//----- nvinfo : EIATTR_CBANK_PARAM_SIZE
	.align		4
.L_212:
        /*0e2c*/ 	.byte	0x03, 0x19
        /*0e2e*/ 	.short	0x0af0


	//----- nvinfo : EIATTR_PARAM_CBANK
	.align		4
        /*0e30*/ 	.byte	0x04, 0x0a
        /*0e32*/ 	.short	(.L_214 - .L_213)
	.align		4
.L_213:
        /*0e34*/ 	.word	index@(.nv.constant0._ZN7cutlass13device_kernelIN5flash11enable_sm90INS1_16FlashAttnFwdSm90INS1_25CollectiveMainloopFwdSm90ILi2EN4cute5tupleIJNS5_1CILi1EEES8_S8_EEENS6_IJNS7_ILi128EEENS7_ILi96EEENS7_ILi192EEEEEELi128ENS_10bfloat16_tEfNS_4arch4Sm90ELb0ELb1ELb1ELb1ELb1ELb0ELb0ELb1ELb1ELb1ELb1ELb0EEENS1_21CollectiveEpilogueFwdINS6_IJSA_SA_SB_EEES9_SE_SG_Li256ELb1ELb1ELb1ELb0EEENS1_36VarlenDynamicPersistentTileSchedulerILi128ELi96ELi256ELi128ELb1ELb1ELb1ELb1ELb0ELb1EEEEEEEEEvNT_6ParamsE)
        /*0e38*/ 	.short	0x0210
        /*0e3a*/ 	.short	0x0af0


	//----- nvinfo : EIATTR_SW_WAR
	.align		4
.L_214:
        /*0e3c*/ 	.byte	0x04, 0x36
        /*0e3e*/ 	.short	(.L_216 - .L_215)
.L_215:
        /*0e40*/ 	.word	0x00000008
.L_216:


//--------------------- .nv.info._ZN7cutlass13device_kernelIN5flash11enable_sm90INS1_16FlashAttnFwdSm90INS1_25CollectiveMainloopFwdSm90ILi2EN4cute5tupleIJNS5_1CILi1EEES8_S8_EEENS6_IJNS7_ILi128EEENS7_ILi96EEENS7_ILi192EEEEEELi128ENS_10bfloat16_tEfNS_4arch4Sm90ELb0ELb1ELb1ELb1ELb1ELb1ELb0ELb1ELb1ELb1ELb1ELb0EEENS1_21CollectiveEpilogueFwdINS6_IJSA_SA_SB_EEES9_SE_SG_Li256ELb1ELb1ELb1ELb0EEENS1_36VarlenDynamicPersistentTileSchedulerILi128ELi96ELi256ELi128ELb1ELb1ELb1ELb1ELb0ELb1EEEEEEEEEvNT_6ParamsE --------------------------
	.section	.nv.info._ZN7cutlass13device_kernelIN5flash11enable_sm90INS1_16FlashAttnFwdSm90INS1_25CollectiveMainloopFwdSm90ILi2EN4cute5tupleIJNS5_1CILi1EEES8_S8_EEENS6_IJNS7_ILi128EEENS7_ILi96EEENS7_ILi192EEEEEELi128ENS_10bfloat16_tEfNS_4arch4Sm90ELb0ELb1ELb1ELb1ELb1ELb1ELb0ELb1ELb1ELb1ELb1ELb0EEENS1_21CollectiveEpilogueFwdINS6_IJSA_SA_SB_EEES9_SE_SG_Li256ELb1ELb1ELb1ELb0EEENS1_36VarlenDynamicPersistentTileSchedulerILi128ELi96ELi256ELi128ELb1ELb1ELb1ELb1ELb0ELb1EEEEEEEEEvNT_6ParamsE,"",@"SHT_CUDA_INFO"
	.sectionflags	@""
	.align	4


	//----- nvinfo : EIATTR_CUDA_API_VERSION
	.align		4
        /*0000*/ 	.byte	0x04, 0x37
        /*0002*/ 	.short	(.L_218 - .L_217)
.L_217:
        /*0004*/ 	.word	0x00000082


	//----- nvinfo : EIATTR_KPARAM_INFO
	.align		4
.L_218:
        /*0008*/ 	.byte	0x04, 0x17
        /*000a*/ 	.short	(.L_220 - .L_219)
.L_219:
        /*000c*/ 	.word	0x00000000
        /*0010*/ 	.short	0x0000
        /*0012*/ 	.short	0x0070
        /*0014*/ 	.byte	0x00, 0xf0, 0x01, 0x2a


	//----- nvinfo : EIATTR_SPARSE_MMA_MASK
	.align		4
.L_220:
        /*0018*/ 	.byte	0x03, 0x50
        /*001a*/ 	.short	0x0000


	//----- nvinfo : EIATTR_MAXREG_COUNT
	.align		4
        /*001c*/ 	.byte	0x03, 0x1b
        /*001e*/ 	.short	0x00a8


	//----- nvinfo : EIATTR_NUM_BARRIERS
	.align		4
        /*0020*/ 	.byte	0x02, 0x4c
        /*0022*/ 	.byte	0x10
	.zero		1


	//----- nvinfo : EIATTR_EXTERNS
	.align		4
        /*0024*/ 	.byte	0x04, 0x0f
        /*0026*/ 	.short	(.L_222 - .L_221)


	//   ....[0]....
	.align		4
.L_221:
        /*0028*/ 	.word	index@(__assertfail)


	//----- nvinfo : EIATTR_ANNOTATIONS
	.align		4
.L_222:
        /*002c*/ 	.byte	0x04, 0x55
        /*002e*/ 	.short	(.L_224 - .L_223)


	//   ....[0]....
.L_223:
        /* <DEDUP_REMOVED lines=37> */
        /*0274*/ 	.byte	0xf0, 0xc2, 0x02, 0x00, 0x01, 0x00, 0x00, 0x00, 0x80, 0xc4, 0x02, 0x00


	//----- nvinfo : EIATTR_MERCURY_ISA_VERSION
	.align		4
.L_224:
        /*0280*/ 	.byte	0x03, 0x5f
        /*0282*/ 	.short	0x0101


	//----- nvinfo : EIATTR_UNUSED_LOAD_BYTE_OFFSET
	.align		4
        /*0284*/ 	.byte	0x04, 0x44
        /*0286*/ 	.short	(.L_226 - .L_225)


	//   ....[0]....
.L_225:
        /*0288*/ 	.word	0x00000a50
        /*028c*/ 	.word	0x0000fff0


	//   ....[1]....
        /*0290*/ 	.word	0x00021840
        /*0294*/ 	.word	0x0000fff0


	//----- nvinfo : EIATTR_INT_WARP_WIDE_INSTR_OFFSETS
	.align		4
.L_226:
        /*0298*/ 	.byte	0x04, 0x31
        /*029a*/ 	.short	(.L_228 - .L_227)


	//   ....[0]....
.L_227:
        /*029c*/ 	.word	0x00000130


	//   ....[1]....
        /*02a0*/ 	.word	0x00000170


	//   ....[2]....
        /*02a4*/ 	.word	0x000001e0


	//   ....[3]....
        /*02a8*/ 	.word	0x00027d00


	//   ....[4]....
        /*02ac*/ 	.word	0x00027d90


	//   ....[5]....
        /*02b0*/ 	.word	0x0002ac00


	//   ....[6]....
        /*02b4*/ 	.word	0x0002ac90


	//----- nvinfo : EIATTR_COOP_GROUP_MASK_REGIDS
	.align		4
.L_228:
        /*02b8*/ 	.byte	0x04, 0x29
        /*02ba*/ 	.short	(.L_230 - .L_229)


	//   ....[0]....
.L_229:
        /*02bc*/ 	.word	0xffffffff


	//   ....[1]....
        /*02c0*/ 	.word	0xffffffff


	//   ....[2]....
        /*02c4*/ 	.word	0xffffffff


	//   ....[3]....
        /*02c8*/ 	.word	0xffffffff


	//   ....[4]....
        /*02cc*/ 	.word	0xffffffff


	//   ....[5]....
        /*02d0*/ 	.word	0xffffffff


	//   ....[6]....
        /*02d4*/ 	.word	0xffffffff


	//   ....[7]....
        /*02d8*/ 	.word	0xffffffff


	//   ....[8]....
        /*02dc*/ 	.word	0xffffffff


	//   ....[9]....
        /*02e0*/ 	.word	0xffffffff


	//   ....[10]....
        /*02e4*/ 	.word	0xffffffff


	//   ....[11]....
        /*02e8*/ 	.word	0xffffffff


	//   ....[12]....
        /*02ec*/ 	.word	0xffffffff


	//   ....[13]....
        /*02f0*/ 	.word	0xffffffff


	//   ....[14]....
        /*02f4*/ 	.word	0xffffffff


	//   ....[15]....
        /*02f8*/ 	.word	0xffffffff


	//   ....[16]....
        /*02fc*/ 	.word	0xffffffff


	//   ....[17]....
        /*0300*/ 	.word	0xffffffff


	//   ....[18]....
        /*0304*/ 	.word	0xffffffff


	//   ....[19]....
        /*0308*/ 	.word	0xffffffff


	//   ....[20]....
        /*030c*/ 	.word	0xffffffff


	//   ....[21]....
        /*0310*/ 	.word	0xffffffff


	//   ....[22]....
        /*0314*/ 	.word	0xffffffff


	//   ....[23]....
        /*0318*/ 	.word	0xffffffff


	//   ....[24]....
        /*031c*/ 	.word	0xffffffff


	//   ....[25]....
        /*0320*/ 	.word	0xffffffff


	//   ....[26]....
        /*0324*/ 	.word	0xffffffff


	//   ....[27]....
        /*0328*/ 	.word	0xffffffff


	//   ....[28]....
        /*032c*/ 	.word	0xffffffff


	//   ....[29]....
        /*0330*/ 	.word	0xffffffff


	//   ....[30]....
        /*0334*/ 	.word	0xffffffff


	//   ....[31]....
        /*0338*/ 	.word	0xffffffff


	//   ....[32]....
        /*033c*/ 	.word	0xffffffff


	//   ....[33]....
        /*0340*/ 	.word	0xffffffff


	//   ....[34]....
        /*0344*/ 	.word	0xffffffff


	//   ....[35]....
        /*0348*/ 	.word	0xffffffff


	//   ....[36]....
        /*034c*/ 	.word	0xffffffff


	//   ....[37]....
        /*0350*/ 	.word	0xffffffff


	//   ....[38]....
        /*0354*/ 	.word	0xffffffff


	//   ....[39]....
        /*0358*/ 	.word	0xffffffff


	//   ....[40]....
        /*035c*/ 	.word	0xffffffff


	//   ....[41]....
        /*0360*/ 	.word	0xffffffff


	//   ....[42]....
        /*0364*/ 	.word	0xffffffff


	//   ....[43]....
        /*0368*/ 	.word	0xffffffff


	//   ....[44]....
        /*036c*/ 	.word	0xffffffff


	//   ....[45]....
        /*0370*/ 	.word	0xffffffff


	//   ....[46]....
        /*0374*/ 	.word	0xffffffff


	//   ....[47]....
        /*0378*/ 	.word	0xffffffff


	//   ....[48]....
        /*037c*/ 	.word	0xffffffff


	//   ....[49]....
        /*0380*/ 	.word	0xffffffff


	//   ....[50]....
        /*0384*/ 	.word	0xffffffff


	//   ....[51]....
        /*0388*/ 	.word	0xffffffff


	//   ....[52]....
        /*038c*/ 	.word	0xffffffff


	//   ....[53]....
        /*0390*/ 	.word	0xffffffff


	//   ....[54]....
        /*0394*/ 	.word	0xffffffff


	//   ....[55]....
        /*0398*/ 	.word	0xffffffff


	//   ....[56]....
        /*039c*/ 	.word	0xffffffff


	//   ....[57]....
        /*03a0*/ 	.word	0xffffffff


	//   ....[58]....
        /*03a4*/ 	.word	0xffffffff


	//   ....[59]....
        /*03a8*/ 	.word	0xffffffff


	//   ....[60]....
        /*03ac*/ 	.word	0xffffffff


	//   ....[61]....
        /*03b0*/ 	.word	0xffffffff


	//   ....[62]....
        /*03b4*/ 	.word	0xffffffff


	//   ....[63]....
        /*03b8*/ 	.word	0xffffffff


	//   ....[64]....
        /*03bc*/ 	.word	0xffffffff


	//   ....[65]....
        /*03c0*/ 	.word	0xffffffff


	//   ....[66]....
        /*03c4*/ 	.word	0xffffffff


	//   ....[67]....
        /*03c8*/ 	.word	0xffffffff


	//   ....[68]....
        /*03cc*/ 	.word	0xffffffff


	//   ....[69]....
        /*03d0*/ 	.word	0xffffffff


	//   ....[70]....
        /*03d4*/ 	.word	0xffffffff


	//   ....[71]....
        /*03d8*/ 	.word	0xffffffff


	//   ....[72]....
        /*03dc*/ 	.word	0xffffffff


	//   ....[73]....
        /*03e0*/ 	.word	0xffffffff


	//   ....[74]....
        /*03e4*/ 	.word	0xffffffff


	//   ....[75]....
        /*03e8*/ 	.word	0xffffffff


	//   ....[76]....
        /*03ec*/ 	.word	0xffffffff


	//   ....[77]....
        /*03f0*/ 	.word	0xffffffff


	//   ....[78]....
        /*03f4*/ 	.word	0xffffffff


	//   ....[79]....
        /*03f8*/ 	.word	0xffffffff


	//   ....[80]....
        /*03fc*/ 	.word	0xffffffff


	//   ....[81]....
        /*0400*/ 	.word	0xffffffff


	//   ....[82]....
        /*0404*/ 	.word	0xffffffff


	//   ....[83]....
        /*0408*/ 	.word	0xffffffff


	//   ....[84]....
        /*040c*/ 	.word	0xffffffff


	//   ....[85]....
        /*0410*/ 	.word	0xffffffff


	//   ....[86]....
        /*0414*/ 	.word	0xffffffff


	//   ....[87]....
        /*0418*/ 	.word	0xffffffff


	//   ....[88]....
        /*041c*/ 	.word	0xffffffff


	//   ....[89]....
        /*0420*/ 	.word	0xffffffff


	//   ....[90]....
        /*0424*/ 	.word	0xffffffff


	//   ....[91]....
        /*0428*/ 	.word	0xffffffff


	//   ....[92]....
        /*042c*/ 	.word	0xffffffff


	//   ....[93]....
        /*0430*/ 	.word	0xffffffff


	//   ....[94]....
        /*0434*/ 	.word	0xffffffff


	//   ....[95]....
        /*0438*/ 	.word	0xffffffff


	//   ....[96]....
        /*043c*/ 	.word	0xffffffff


	//   ....[97]....
        /*0440*/ 	.word	0xffffffff


	//   ....[98]....
        /*0444*/ 	.word	0xffffffff


	//   ....[99]....
        /*0448*/ 	.word	0xffffffff


	//   ....[100]....
        /*044c*/ 	.word	0xffffffff


	//   ....[101]....
        /*0450*/ 	.word	0xffffffff


	//   ....[102]....
        /*0454*/ 	.word	0xffffffff


	//   ....[103]....
        /*0458*/ 	.word	0xffffffff


	//   ....[104]....
        /*045c*/ 	.word	0xffffffff


	//   ....[105]....
        /*0460*/ 	.word	0xffffffff


	//   ....[106]....
        /*0464*/ 	.word	0xffffffff


	//   ....[107]....
        /*0468*/ 	.word	0xffffffff


	//   ....[108]....
        /*046c*/ 	.word	0xffffffff


	//   ....[109]....
        /*0470*/ 	.word	0xffffffff


	//   ....[110]....
        /*0474*/ 	.word	0xffffffff


	//   ....[111]....
        /*0478*/ 	.word	0xffffffff


	//   ....[112]....
        /*047c*/ 	.word	0xffffffff


	//   ....[113]....
        /*0480*/ 	.word	0xffffffff


	//   ....[114]....
        /*0484*/ 	.word	0xffffffff


	//   ....[115]....
        /*0488*/ 	.word	0xffffffff


	//   ....[116]....
        /*048c*/ 	.word	0xffffffff


	//   ....[117]....
        /*0490*/ 	.word	0xffffffff


	//   ....[118]....
        /*0494*/ 	.word	0xffffffff


	//   ....[119]....
        /*0498*/ 	.word	0xffffffff


	//   ....[120]....
        /*049c*/ 	.word	0xffffffff


	//   ....[121]....
        /*04a0*/ 	.word	0xffffffff


	//   ....[122]....
        /*04a4*/ 	.word	0xffffffff


	//   ....[123]....
        /*04a8*/ 	.word	0xffffffff


	//   ....[124]....
        /*04ac*/ 	.word	0xffffffff


	//   ....[125]....
        /*04b0*/ 	.word	0xffffffff


	//   ....[126]....
        /*04b4*/ 	.word	0xffffffff


	//   ....[127]....
        /*04b8*/ 	.word	0xffffffff


	//   ....[128]....
        /*04bc*/ 	.word	0xffffffff


	//   ....[129]....
        /*04c0*/ 	.word	0xffffffff


	//   ....[130]....
        /*04c4*/ 	.word	0xffffffff


	//   ....[131]....
        /*04c8*/ 	.word	0xffffffff


	//   ....[132]....
        /*04cc*/ 	.word	0xffffffff


	//   ....[133]....
        /*04d0*/ 	.word	0xffffffff


	//   ....[134]....
        /*04d4*/ 	.word	0xffffffff


	//   ....[135]....
        /*04d8*/ 	.word	0xffffffff


	//   ....[136]....
        /*04dc*/ 	.word	0xffffffff


	//   ....[137]....
        /*04e0*/ 	.word	0xffffffff


	//   ....[138]....
        /*04e4*/ 	.word	0xffffffff


	//   ....[139]....
        /*04e8*/ 	.word	0xffffffff


	//   ....[140]....
        /*04ec*/ 	.word	0xffffffff


	//   ....[141]....
        /*04f0*/ 	.word	0xffffffff


	//   ....[142]....
        /*04f4*/ 	.word	0xffffffff


	//   ....[143]....
        /*04f8*/ 	.word	0xffffffff


	//   ....[144]....
        /*04fc*/ 	.word	0xffffffff


	//   ....[145]....
        /*0500*/ 	.word	0xffffffff


	//   ....[146]....
        /*0504*/ 	.word	0xffffffff


	//   ....[147]....
        /*0508*/ 	.word	0xffffffff


	//   ....[148]....
        /*050c*/ 	.word	0xffffffff


	//   ....[149]....
        /*0510*/ 	.word	0xffffffff


	//   ....[150]....
        /*0514*/ 	.word	0xffffffff


	//   ....[151]....
        /*0518*/ 	.word	0xffffffff


	//   ....[152]....
        /*051c*/ 	.word	0xffffffff


	//   ....[153]....
        /*0520*/ 	.word	0xffffffff


	//   ....[154]....
        /*0524*/ 	.word	0xffffffff


	//   ....[155]....
        /*0528*/ 	.word	0xffffffff


	//   ....[156]....
        /*052c*/ 	.word	0xffffffff


	//   ....[157]....
        /*0530*/ 	.word	0xffffffff


	//   ....[158]....
        /*0534*/ 	.word	0xffffffff


	//   ....[159]....
        /*0538*/ 	.word	0xffffffff


	//   ....[160]....
        /*053c*/ 	.word	0xffffffff


	//   ....[161]....
        /*0540*/ 	.word	0xffffffff


	//   ....[162]....
        /*0544*/ 	.word	0xffffffff


	//   ....[163]....
        /*0548*/ 	.word	0xffffffff


	//   ....[164]....
        /*054c*/ 	.word	0xffffffff


	//   ....[165]....
        /*0550*/ 	.word	0xffffffff


	//   ....[166]....
        /*0554*/ 	.word	0xffffffff


	//   ....[167]....
        /*0558*/ 	.word	0xffffffff


	//   ....[168]....
        /*055c*/ 	.word	0xffffffff


	//   ....[169]....
        /*0560*/ 	.word	0xffffffff


	//   ....[170]....
        /*0564*/ 	.word	0xffffffff


	//   ....[171]....
        /*0568*/ 	.word	0xffffffff


	//   ....[172]....
        /*056c*/ 	.word	0xffffffff


	//   ....[173]....
        /*0570*/ 	.word	0xffffffff


	//   ....[174]....
        /*0574*/ 	.word	0xffffffff


	//   ....[175]....
        /*0578*/ 	.word	0xffffffff


	//   ....[176]....
        /*057c*/ 	.word	0xffffffff


	//   ....[177]....
        /*0580*/ 	.word	0xffffffff


	//   ....[178]....
        /*0584*/ 	.word	0xffffffff


	//   ....[179]....
        /*0588*/ 	.word	0xffffffff


	//   ....[180]....
        /*058c*/ 	.word	0xffffffff


	//   ....[181]....
        /*0590*/ 	.word	0xffffffff


	//   ....[182]....
        /*0594*/ 	.word	0xffffffff


	//   ....[183]....
        /*0598*/ 	.word	0xffffffff


	//   ....[184]....
        /*059c*/ 	.word	0xffffffff


	//   ....[185]....
        /*05a0*/ 	.word	0xffffffff


	//   ....[186]....
        /*05a4*/ 	.word	0xffffffff


	//   ....[187]....
        /*05a8*/ 	.word	0xffffffff


	//   ....[188]....
        /*05ac*/ 	.word	0xffffffff


	//   ....[189]....
        /*05b0*/ 	.word	0xffffffff


	//   ....[190]....
        /*05b4*/ 	.word	0xffffffff


	//   ....[191]....
        /*05b8*/ 	.word	0x0500000f


	//   ....[192]....
        /*05bc*/ 	.word	0x0500000f


	//   ....[193]....
        /*05c0*/ 	.word	0x0500000f


	//   ....[194]....
        /*05c4*/ 	.word	0x0500000f


	//   ....[195]....
        /*05c8*/ 	.word	0x0500000f


	//   ....[196]....
        /*05cc*/ 	.word	0x0500000f


	//   ....[197]....
        /*05d0*/ 	.word	0x0500000f


	//   ....[198]....
        /*05d4*/ 	.word	0x0500000f


	//   ....[199]....
        /*05d8*/ 	.word	0x0500000f


	//   ....[200]....
        /*05dc*/ 	.word	0x0500000f


	//   ....[201]....
        /*05e0*/ 	.word	0x0500000f


	//   ....[202]....
        /*05e4*/ 	.word	0x0500000f


	//   ....[203]....
        /*05e8*/ 	.word	0x0500000f


	//   ....[204]....
        /*05ec*/ 	.word	0x0500000f


	//   ....[205]....
        /*05f0*/ 	.word	0x0500000f


	//   ....[206]....
        /*05f4*/ 	.word	0x0500000f


	//   ....[207]....
        /*05f8*/ 	.word	0x0500000f


	//   ....[208]....
        /*05fc*/ 	.word	0x0500000f


	//   ....[209]....
        /*0600*/ 	.word	0x0500000f


	//   ....[210]....
        /*0604*/ 	.word	0x0500000f


	//   ....[211]....
        /*0608*/ 	.word	0x0500000f


	//   ....[212]....
        /*060c*/ 	.word	0x0500000f


	//   ....[213]....
        /*0610*/ 	.word	0x0500000f


	//   ....[214]....
        /*0614*/ 	.word	0x0500000f


	//   ....[215]....
        /*0618*/ 	.word	0x0500000f


	//   ....[216]....
        /*061c*/ 	.word	0x0500000f


	//   ....[217]....
        /*0620*/ 	.word	0x0500000f


	//   ....[218]....
        /*0624*/ 	.word	0x0500000f


	//   ....[219]....
        /*0628*/ 	.word	0x0500000f


	//   ....[220]....
        /*062c*/ 	.word	0x0500000f


	//   ....[221]....
        /*0630*/ 	.word	0x0500000f


	//   ....[222]....
        /*0634*/ 	.word	0x0500000f


	//   ....[223]....
        /*0638*/ 	.word	0x0500000f


	//   ....[224]....
        /*063c*/ 	.word	0x0500000f


	//   ....[225]....
        /*0640*/ 	.word	0x0500000f


	//   ....[226]....
        /*0644*/ 	.word	0x0500000f


	//   ....[227]....
        /*0648*/ 	.word	0x0500000f


	//   ....[228]....
        /*064c*/ 	.word	0x0500000f


	//   ....[229]....
        /*0650*/ 	.word	0x0500000f


	//   ....[230]....
        /*0654*/ 	.word	0x0500000f


	//   ....[231]....
        /*0658*/ 	.word	0x0500000f


	//   ....[232]....
        /*065c*/ 	.word	0x0500000f


	//   ....[233]....
        /*0660*/ 	.word	0x0500000f


	//   ....[234]....
        /*0664*/ 	.word	0x0500000f


	//   ....[235]....
        /*0668*/ 	.word	0x0500000f


	//   ....[236]....
        /*066c*/ 	.word	0x0500000f


	//   ....[237]....
        /*0670*/ 	.word	0x0500000f


	//   ....[238]....
        /*0674*/ 	.word	0x0500000f


	//   ....[239]....
        /*0678*/ 	.word	0x0500000f


	//   ....[240]....
        /*067c*/ 	.word	0x0500000f


	//   ....[241]....
        /*0680*/ 	.word	0x0500000f


	//   ....[242]....
        /*0684*/ 	.word	0x0500000f


	//   ....[243]....
        /*0688*/ 	.word	0x0500000f


	//   ....[244]....
        /*068c*/ 	.word	0x0500000f


	//   ....[245]....
        /*0690*/ 	.word	0x0500000f


	//   ....[246]....
        /*0694*/ 	.word	0x0500000f


	//   ....[247]....
        /*0698*/ 	.word	0x0500000f


	//   ....[248]....
        /*069c*/ 	.word	0x0500000f


	//   ....[249]....
        /*06a0*/ 	.word	0x0500000f


	//   ....[250]....
        /*06a4*/ 	.word	0x0500000f


	//   ....[251]....
        /*06a8*/ 	.word	0x0500000f


	//   ....[252]....
        /*06ac*/ 	.word	0x0500000f


	//   ....[253]....
        /*06b0*/ 	.word	0x0500000f


	//   ....[254]....
        /*06b4*/ 	.word	0x0500000f


	//   ....[255]....
        /*06b8*/ 	.word	0x0500000f


	//   ....[0]....
        /*06bc*/ 	.word	0x0500000f


	//   ....[1]....
        /*06c0*/ 	.word	0x0500000f


	//   ....[2]....
        /*06c4*/ 	.word	0x0500000f


	//   ....[3]....
        /*06c8*/ 	.word	0x0500000f


	//   ....[4]....
        /*06cc*/ 	.word	0x0500000f


	//   ....[5]....
        /*06d0*/ 	.word	0x0500000f


	//   ....[6]....
        /*06d4*/ 	.word	0x0500000f


	//   ....[7]....
        /*06d8*/ 	.word	0x0500000f


	//   ....[8]....
        /*06dc*/ 	.word	0x0500000f


	//   ....[9]....
        /*06e0*/ 	.word	0x0500000f


	//   ....[10]....
        /*06e4*/ 	.word	0x0500000f


	//   ....[11]....
        /*06e8*/ 	.word	0x0500000f


	//   ....[12]....
        /*06ec*/ 	.word	0x0500000f


	//   ....[13]....
        /*06f0*/ 	.word	0x0500000f


	//   ....[14]....
        /*06f4*/ 	.word	0x0500000f


	//   ....[15]....
        /*06f8*/ 	.word	0x0500000f


	//   ....[16]....
        /*06fc*/ 	.word	0x0500000f


	//   ....[17]....
        /*0700*/ 	.word	0x0500000f


	//   ....[18]....
        /*0704*/ 	.word	0x0500000f


	//   ....[19]....
        /*0708*/ 	.word	0x0500000f


	//   ....[20]....
        /*070c*/ 	.word	0x0500000f


	//   ....[21]....
        /*0710*/ 	.word	0x0500000f


	//   ....[22]....
        /*0714*/ 	.word	0x0500000f


	//   ....[23]....
        /*0718*/ 	.word	0x0500000f


	//   ....[24]....
        /*071c*/ 	.word	0x0500000f


	//   ....[25]....
        /*0720*/ 	.word	0x0500000f


	//   ....[26]....
        /*0724*/ 	.word	0x0500000f


	//   ....[27]....
        /*0728*/ 	.word	0x0500000f


	//   ....[28]....
        /*072c*/ 	.word	0x0500000f


	//   ....[29]....
        /*0730*/ 	.word	0x0500000f


	//   ....[30]....
        /*0734*/ 	.word	0x0500000f


	//   ....[31]....
        /*0738*/ 	.word	0x0500000f


	//   ....[32]....
        /*073c*/ 	.word	0x0500000f


	//   ....[33]....
        /*0740*/ 	.word	0x0500000f


	//   ....[34]....
        /*0744*/ 	.word	0x0500000f


	//   ....[35]....
        /*0748*/ 	.word	0x0500000f


	//   ....[36]....
        /*074c*/ 	.word	0x0500000f


	//   ....[37]....
        /*0750*/ 	.word	0x0500000f


	//   ....[38]....
        /*0754*/ 	.word	0x0500000f


	//   ....[39]....
        /*0758*/ 	.word	0x0500000f


	//   ....[40]....
        /*075c*/ 	.word	0x0500000f


	//   ....[41]....
        /*0760*/ 	.word	0x0500000f


	//   ....[42]....
        /*0764*/ 	.word	0x0500000f


	//   ....[43]....
        /*0768*/ 	.word	0x0500000f


	//   ....[44]....
        /*076c*/ 	.word	0x0500000f


	//   ....[45]....
        /*0770*/ 	.word	0x0500000f


	//   ....[46]....
        /*0774*/ 	.word	0x0500000f


	//   ....[47]....
        /*0778*/ 	.word	0x0500000f


	//----- nvinfo : EIATTR_COOP_GROUP_INSTR_OFFSETS
	.align		4
.L_230:
        /*077c*/ 	.byte	0x04, 0x28
        /*077e*/ 	.short	(.L_232 - .L_231)


	//   ....[0]....
.L_231:
        /*0780*/ 	.word	0x00000060


	//   ....[1]....
        /*0784*/ 	.word	0x00000140


	//   ....[2]....
        /*0788*/ 	.word	0x00000190


	//   ....[3]....
        /*078c*/ 	.word	0x000003c0


	//   ....[4]....
        /*0790*/ 	.word	0x00000520


	//   ....[5]....
        /*0794*/ 	.word	0x00000640


	//   ....[6]....
        /*0798*/ 	.word	0x000007a0


	//   ....[7]....
        /*079c*/ 	.word	0x00003f30


	//   ....[8]....
        /*07a0*/ 	.word	0x00003f40


	//   ....[9]....
        /*07a4*/ 	.word	0x000055f0


	//   ....[10]....
        /*07a8*/ 	.word	0x00005600


	//   ....[11]....
        /*07ac*/ 	.word	0x00007770


	//   ....[12]....
        /*07b0*/ 	.word	0x00007780


	//   ....[13]....
        /*07b4*/ 	.word	0x00008f60


	//   ....[14]....
        /*07b8*/ 	.word	0x00008f70


	//   ....[15]....
        /*07bc*/ 	.word	0x0000a990


	//   ....[16]....
        /*07c0*/ 	.word	0x0000a9a0


	//   ....[17]....
        /*07c4*/ 	.word	0x0000ac30


	//   ....[18]....
        /*07c8*/ 	.word	0x0000ac40


	//   ....[19]....
        /*07cc*/ 	.word	0x0000b170


	//   ....[20]....
        /*07d0*/ 	.word	0x0000b190


	//   ....[21]....
        /*07d4*/ 	.word	0x0000b310


	//   ....[22]....
        /*07d8*/ 	.word	0x0000b330


	//   ....[23]....
        /*07dc*/ 	.word	0x0000bf00


	//   ....[24]....
        /*07e0*/ 	.word	0x0000c650


	//   ....[25]....
        /*07e4*/ 	.word	0x0000c660


	//   ....[26]....
        /*07e8*/ 	.word	0x0000c670


	//   ....[27]....
        /*07ec*/ 	.word	0x0000c680


	//   ....[28]....
        /*07f0*/ 	.word	0x0000cef0


	//   ....[29]....
        /*07f4*/ 	.word	0x0000cf00


	//   ....[30]....
        /*07f8*/ 	.word	0x0000cf10


	//   ....[31]....
        /*07fc*/ 	.word	0x0000cf20


	//   ....[32]....
        /*0800*/ 	.word	0x00010020


	//   ....[33]....
        /*0804*/ 	.word	0x00010030


	//   ....[34]....
        /*0808*/ 	.word	0x00010040


	//   ....[35]....
        /*080c*/ 	.word	0x00010050


	//   ....[36]....
        /*0810*/ 	.word	0x00010700


	//   ....[37]....
        /*0814*/ 	.word	0x00010710


	//   ....[38]....
        /*0818*/ 	.word	0x00010720


	//   ....[39]....
        /*081c*/ 	.word	0x00010730


	//   ....[40]....
        /*0820*/ 	.word	0x00014570


	//   ....[41]....
        /*0824*/ 	.word	0x00014a50


	//   ....[42]....
        /*0828*/ 	.word	0x00015790


	//   ....[43]....
        /*082c*/ 	.word	0x000158d0


	//   ....[44]....
        /*0830*/ 	.word	0x00015df0


	//   ....[45]....
        /*0834*/ 	.word	0x00015e70


	//   ....[46]....
        /*0838*/ 	.word	0x000180a0


	//   ....[47]....
        /*083c*/ 	.word	0x00018620


	//   ....[48]....
        /*0840*/ 	.word	0x00019480


	//   ....[49]....
        /*0844*/ 	.word	0x00019590


	//   ....[50]....
        /*0848*/ 	.word	0x00019ba0


	//   ....[51]....
        /*084c*/ 	.word	0x00019bf0


	//   ....[52]....
        /*0850*/ 	.word	0x0001c370


	//   ....[53]....
        /*0854*/ 	.word	0x0001c390


	//   ....[54]....
        /*0858*/ 	.word	0x0001c3b0


	//   ....[55]....
        /*085c*/ 	.word	0x0001c3d0


	//   ....[56]....
        /*0860*/ 	.word	0x0001e500


	//   ....[57]....
        /*0864*/ 	.word	0x0001eb00


	//   ....[58]....
        /*0868*/ 	.word	0x0001f8e0


	//   ....[59]....
        /*086c*/ 	.word	0x0001f9f0


	//   ....[60]....
        /*0870*/ 	.word	0x0001ffe0


	//   ....[61]....
        /*0874*/ 	.word	0x00020060


	//   ....[62]....
        /*0878*/ 	.word	0x00021120


	//   ....[63]....
        /*087c*/ 	.word	0x000211a0


	//   ....[64]....
        /*0880*/ 	.word	0x000211d0


	//   ....[65]....
        /*0884*/ 	.word	0x000211e0


	//   ....[66]....
        /*0888*/ 	.word	0x000222f0


	//   ....[67]....
        /*088c*/ 	.word	0x00022300


	//   ....[68]....
        /*0890*/ 	.word	0x00022310


	//   ....[69]....
        /*0894*/ 	.word	0x00022320


	//   ....[70]....
        /*0898*/ 	.word	0x000229e0


	//   ....[71]....
        /*089c*/ 	.word	0x00022a20


	//   ....[72]....
        /*08a0*/ 	.word	0x00022af0


	//   ....[73]....
        /*08a4*/ 	.word	0x00022b10


	//   ....[74]....
        /*08a8*/ 	.word	0x00022bd0


	//   ....[75]....
        /*08ac*/ 	.word	0x00022bf0


	//   ....[76]....
        /*08b0*/ 	.word	0x00022cc0


	//   ....[77]....
        /*08b4*/ 	.word	0x00022ce0


	//   ....[78]....
        /*08b8*/ 	.word	0x00023160


	//   ....[79]....
        /*08bc*/ 	.word	0x00023180


	//   ....[80]....
        /*08c0*/ 	.word	0x000235c0


	//   ....[81]....
        /*08c4*/ 	.word	0x000235d0


	//   ....[82]....
        /*08c8*/ 	.word	0x00024240


	//   ....[83]....
        /*08cc*/ 	.word	0x00024250


	//   ....[84]....
        /*08d0*/ 	.word	0x00024310


	//   ....[85]....
        /*08d4*/ 	.word	0x00024330


	//   ....[86]....
        /*08d8*/ 	.word	0x000243f0


	//   ....[87]....
        /*08dc*/ 	.word	0x00024410


	//   ....[88]....
        /*08e0*/ 	.word	0x000244e0


	//   ....[89]....
        /*08e4*/ 	.word	0x00024500


	//   ....[90]....
        /*08e8*/ 	.word	0x00024650


	//   ....[91]....
        /*08ec*/ 	.word	0x00024840


	//   ....[92]....
        /*08f0*/ 	.word	0x00024870


	//   ....[93]....
        /*08f4*/ 	.word	0x000248a0


	//   ....[94]....
        /*08f8*/ 	.word	0x000248d0


	//   ....[95]....
        /*08fc*/ 	.word	0x00024900


	//   ....[96]....
        /*0900*/ 	.word	0x00024930


	//   ....[97]....
        /*0904*/ 	.word	0x00024ac0


	//   ....[98]....
        /*0908*/ 	.word	0x00024af0


	//   ....[99]....
        /*090c*/ 	.word	0x00024b20


	//   ....[100]....
        /*0910*/ 	.word	0x00024b50


	//   ....[101]....
        /*0914*/ 	.word	0x00024b80


	//   ....[102]....
        /*0918*/ 	.word	0x00024bb0


	//   ....[103]....
        /*091c*/ 	.word	0x00024c40


	//   ....[104]....
        /*0920*/ 	.word	0x00024c70


	//   ....[105]....
        /*0924*/ 	.word	0x00024c80


	//   ....[106]....
        /*0928*/ 	.word	0x00024cc0


	//   ....[107]....
        /*092c*/ 	.word	0x00026430


	//   ....[108]....
        /*0930*/ 	.word	0x00028960


	//   ....[109]....
        /*0934*/ 	.word	0x00028980


	//   ....[110]....
        /*0938*/ 	.word	0x00028a30


	//   ....[111]....
        /*093c*/ 	.word	0x00028a50


	//   ....[112]....
        /*0940*/ 	.word	0x00028af0


	//   ....[113]....
        /*0944*/ 	.word	0x00028b10


	//   ....[114]....
        /*0948*/ 	.word	0x00028bb0


	//   ....[115]....
        /*094c*/ 	.word	0x00028bd0


	//   ....[116]....
        /*0950*/ 	.word	0x00028c70


	//   ....[117]....
        /*0954*/ 	.word	0x00028c90


	//   ....[118]....
        /*0958*/ 	.word	0x00028ca0


	//   ....[119]....
        /*095c*/ 	.word	0x00028d30


	//   ....[120]....
        /*0960*/ 	.word	0x000294d0


	//   ....[121]....
        /*0964*/ 	.word	0x00029500


	//   ....[122]....
        /*0968*/ 	.word	0x00029520


	//   ....[123]....
        /*096c*/ 	.word	0x000295b0


	//   ....[124]....
        /*0970*/ 	.word	0x000295c0


	//   ....[125]....
        /*0974*/ 	.word	0x00029660


	//   ....[126]....
        /*0978*/ 	.word	0x00029670


	//   ....[127]....
        /*097c*/ 	.word	0x00029710


	//   ....[128]....
        /*0980*/ 	.word	0x00029720


	//   ....[129]....
        /*0984*/ 	.word	0x000297c0


	//   ....[130]....
        /*0988*/ 	.word	0x000297d0


	//   ....[131]....
        /*098c*/ 	.word	0x00029870


	//   ....[132]....
        /*0990*/ 	.word	0x00029880


	//   ....[133]....
        /*0994*/ 	.word	0x00029920


	//   ....[134]....
        /*0998*/ 	.word	0x00029930


	//   ....[135]....
        /*099c*/ 	.word	0x00029940


	//   ....[136]....
        /*09a0*/ 	.word	0x0002a100


	//   ....[137]....
        /*09a4*/ 	.word	0x0002a110


	//   ....[138]....
        /*09a8*/ 	.word	0x0002a120


	//   ....[139]....
        /*09ac*/ 	.word	0x0002a1b0


	//   ....[140]....
        /*09b0*/ 	.word	0x0002a1c0


	//   ....[141]....
        /*09b4*/ 	.word	0x0002a220


	//   ....[142]....
        /*09b8*/ 	.word	0x0002a250


	//   ....[143]....
        /*09bc*/ 	.word	0x0002a290


	//   ....[144]....
        /*09c0*/ 	.word	0x0002a2c0


	//   ....[145]....
        /*09c4*/ 	.word	0x0002a300


	//   ....[146]....
        /*09c8*/ 	.word	0x0002a330


	//   ....[147]....
        /*09cc*/ 	.word	0x0002a370


	//   ....[148]....
        /*09d0*/ 	.word	0x0002a5e0


	//   ....[149]....
        /*09d4*/ 	.word	0x0002a600


	//   ....[150]....
        /*09d8*/ 	.word	0x0002a690


	//   ....[151]....
        /*09dc*/ 	.word	0x0002a6a0


	//   ....[152]....
        /*09e0*/ 	.word	0x0002a710


	//   ....[153]....
        /*09e4*/ 	.word	0x0002a720


	//   ....[154]....
        /*09e8*/ 	.word	0x0002a790


	//   ....[155]....
        /*09ec*/ 	.word	0x0002a7a0


	//   ....[156]....
        /*09f0*/ 	.word	0x0002a810


	//   ....[157]....
        /*09f4*/ 	.word	0x0002a820


	//   ....[158]....
        /*09f8*/ 	.word	0x0002a830


	//   ....[159]....
        /*09fc*/ 	.word	0x0002a8a0


	//   ....[160]....
        /*0a00*/ 	.word	0x0002ae10


	//   ....[161]....
        /*0a04*/ 	.word	0x0002ae40


	//   ....[162]....
        /*0a08*/ 	.word	0x0002ae60


	//   ....[163]....
        /*0a0c*/ 	.word	0x0002ae70


	//   ....[164]....
        /*0a10*/ 	.word	0x0002aeb0


	//   ....[165]....
        /*0a14*/ 	.word	0x0002aed0


	//   ....[166]....
        /*0a18*/ 	.word	0x0002af40


	//   ....[167]....
        /*0a1c*/ 	.word	0x0002af60


	//   ....[168]....
        /*0a20*/ 	.word	0x0002afc0


	//   ....[169]....
        /*0a24*/ 	.word	0x0002afe0


	//   ....[170]....
        /*0a28*/ 	.word	0x0002b030


	//   ....[171]....
        /*0a2c*/ 	.word	0x0002b050


	//   ....[172]....
        /*0a30*/ 	.word	0x0002b480


	//   ....[173]....
        /*0a34*/ 	.word	0x0002b4b0


	//   ....[174]....
        /*0a38*/ 	.word	0x0002b510


	//   ....[175]....
        /*0a3c*/ 	.word	0x0002b540


	//   ....[176]....
        /*0a40*/ 	.word	0x0002b570


	//   ....[177]....
        /*0a44*/ 	.word	0x0002b5a0


	//   ....[178]....
        /*0a48*/ 	.word	0x0002b5d0


	//   ....[179]....
        /*0a4c*/ 	.word	0x0002b600


	//   ....[180]....
        /*0a50*/ 	.word	0x0002b7a0


	//   ....[181]....
        /*0a54*/ 	.word	0x0002b7d0


	//   ....[182]....
        /*0a58*/ 	.word	0x0002b800


	//   ....[183]....
        /*0a5c*/ 	.word	0x0002b830


	//   ....[184]....
        /*0a60*/ 	.word	0x0002b860


	//   ....[185]....
        /*0a64*/ 	.word	0x0002b890


	//   ....[186]....
        /*0a68*/ 	.word	0x0002b950


	//   ....[187]....
        /*0a6c*/ 	.word	0x0002b970


	//   ....[188]....
        /*0a70*/ 	.word	0x0002b990


	//   ....[189]....
        /*0a74*/ 	.word	0x0002b9f0


	//   ....[190]....
        /*0a78*/ 	.word	0x0002c410


	//   ....[191]....
        /*0a7c*/ 	.word	0x0002c750


	//   ....[192]....
        /*0a80*/ 	.word	0x0002c7e0


	//   ....[193]....
        /*0a84*/ 	.word	0x0002c880


	//   ....[194]....
        /*0a88*/ 	.word	0x0002c910


	//   ....[195]....
        /*0a8c*/ 	.word	0x0002ca00


	//   ....[196]....
        /*0a90*/ 	.word	0x0002ca90


	//   ....[197]....
        /*0a94*/ 	.word	0x0002cb30


	//   ....[198]....
        /*0a98*/ 	.word	0x0002cbc0


	//   ....[199]....
        /*0a9c*/ 	.word	0x0002ccb0


	//   ....[200]....
        /*0aa0*/ 	.word	0x0002cd40


	//   ....[201]....
        /*0aa4*/ 	.word	0x0002cde0


	//   ....[202]....
        /*0aa8*/ 	.word	0x0002ce70


	//   ....[203]....
        /*0aac*/ 	.word	0x0002cf60


	//   ....[204]....
        /*0ab0*/ 	.word	0x0002cff0


	//   ....[205]....
        /*0ab4*/ 	.word	0x0002d040


	//   ....[206]....
        /*0ab8*/ 	.word	0x0002d090


	//   ....[207]....
        /*0abc*/ 	.word	0x0002d130


	//   ....[208]....
        /*0ac0*/ 	.word	0x0002d1c0


	//   ....[209]....
        /*0ac4*/ 	.word	0x0002d210


	//   ....[210]....
        /*0ac8*/ 	.word	0x0002d260


	//   ....[211]....
        /*0acc*/ 	.word	0x0002d350


	//   ....[212]....
        /*0ad0*/ 	.word	0x0002d3e0


	//   ....[213]....
        /*0ad4*/ 	.word	0x0002d430


	//   ....[214]....
        /*0ad8*/ 	.word	0x0002d480


	//   ....[215]....
        /*0adc*/ 	.word	0x0002d510


	//   ....[216]....
        /*0ae0*/ 	.word	0x0002d5a0


	//   ....[217]....
        /*0ae4*/ 	.word	0x0002d5f0


	//   ....[218]....
        /*0ae8*/ 	.word	0x0002d640


	//   ....[219]....
        /*0aec*/ 	.word	0x0002d9e0


	//   ....[220]....
        /*0af0*/ 	.word	0x0002dcc0


	//   ....[221]....
        /*0af4*/ 	.word	0x0002ddb0


	//   ....[222]....
        /*0af8*/ 	.word	0x0002de50


	//   ....[223]....
        /*0afc*/ 	.word	0x0002deb0


	//   ....[224]....
        /*0b00*/ 	.word	0x0002dfc0


	//   ....[225]....
        /*0b04*/ 	.word	0x0002e030


	//   ....[226]....
        /*0b08*/ 	.word	0x0002e140


	//   ....[227]....
        /*0b0c*/ 	.word	0x0002e1b0


	//   ....[228]....
        /*0b10*/ 	.word	0x0002e2c0


	//   ....[229]....
        /*0b14*/ 	.word	0x0002e330


	//   ....[230]....
        /*0b18*/ 	.word	0x0002e440


	//   ....[231]....
        /*0b1c*/ 	.word	0x0002e4b0


	//   ....[232]....
        /*0b20*/ 	.word	0x0002e550


	//   ....[233]....
        /*0b24*/ 	.word	0x0002e660


	//   ....[234]....
        /*0b28*/ 	.word	0x0002e6c0


	//   ....[235]....
        /*0b2c*/ 	.word	0x0002e720


	//   ....[236]....
        /*0b30*/ 	.word	0x0002e820


	//   ....[237]....
        /*0b34*/ 	.word	0x0002e880


	//   ....[238]....
        /*0b38*/ 	.word	0x0002e990


	//   ....[239]....
        /*0b3c*/ 	.word	0x0002e9f0


	//   ....[240]....
        /*0b40*/ 	.word	0x0002eb00


	//   ....[241]....
        /*0b44*/ 	.word	0x0002eb60


	//   ....[242]....
        /*0b48*/ 	.word	0x0002ec70


	//   ....[243]....
        /*0b4c*/ 	.word	0x0002ecd0


	//   ....[244]....
        /*0b50*/ 	.word	0x0002ede0


	//   ....[245]....
        /*0b54*/ 	.word	0x0002ee40


	//   ....[246]....
        /*0b58*/ 	.word	0x0002ef50


	//   ....[247]....
        /*0b5c*/ 	.word	0x0002efb0


	//   ....[248]....
        /*0b60*/ 	.word	0x0002f0a0


	//   ....[249]....
        /*0b64*/ 	.word	0x0002f1d0


	//   ....[250]....
        /*0b68*/ 	.word	0x0002f280


	//   ....[251]....
        /*0b6c*/ 	.word	0x0002f300


	//   ....[252]....
        /*0b70*/ 	.word	0x0002f3e0


	//   ....[253]....
        /*0b74*/ 	.word	0x0002f440


	//   ....[254]....
        /*0b78*/ 	.word	0x0002f510


	//   ....[255]....
        /*0b7c*/ 	.word	0x0002f570


	//   ....[0]....
        /*0b80*/ 	.word	0x0002f640


	//   ....[1]....
        /*0b84*/ 	.word	0x0002f6a0


	//   ....[2]....
        /*0b88*/ 	.word	0x0002f770


	//   ....[3]....
        /*0b8c*/ 	.word	0x0002f7d0


	//   ....[4]....
        /*0b90*/ 	.word	0x0002f8a0


	//   ....[5]....
        /*0b94*/ 	.word	0x0002f990


	//   ....[6]....
        /*0b98*/ 	.word	0x0002fa30


	//   ....[7]....
        /*0b9c*/ 	.word	0x0002fa90


	//   ....[8]....
        /*0ba0*/ 	.word	0x0002fb80


	//   ....[9]....
        /*0ba4*/ 	.word	0x0002fbe0


	//   ....[10]....
        /*0ba8*/ 	.word	0x0002fcc0


	//   ....[11]....
        /*0bac*/ 	.word	0x0002fd20


	//   ....[12]....
        /*0bb0*/ 	.word	0x0002fe00


	//   ....[13]....
        /*0bb4*/ 	.word	0x0002fe60


	//   ....[14]....
        /*0bb8*/ 	.word	0x0002ff40


	//   ....[15]....
        /*0bbc*/ 	.word	0x0002ffa0


	//   ....[16]....
        /*0bc0*/ 	.word	0x00030070


	//   ....[17]....
        /*0bc4*/ 	.word	0x000301a0


	//   ....[18]....
        /*0bc8*/ 	.word	0x000302a0


	//   ....[19]....
        /*0bcc*/ 	.word	0x00030330


	//   ....[20]....
        /*0bd0*/ 	.word	0x00030400


	//   ....[21]....
        /*0bd4*/ 	.word	0x00030460


	//   ....[22]....
        /*0bd8*/ 	.word	0x00030530


	//   ....[23]....
        /*0bdc*/ 	.word	0x00030590


	//   ....[24]....
        /*0be0*/ 	.word	0x00030670


	//   ....[25]....
        /*0be4*/ 	.word	0x000306d0


	//   ....[26]....
        /*0be8*/ 	.word	0x000307a0


	//   ....[27]....
        /*0bec*/ 	.word	0x00030800


	//   ....[28]....
        /*0bf0*/ 	.word	0x000308c0


	//   ....[29]....
        /*0bf4*/ 	.word	0x00030950


	//   ....[30]....
        /*0bf8*/ 	.word	0x000309f0


	//   ....[31]....
        /*0bfc*/ 	.word	0x00030b70


	//   ....[32]....
        /*0c00*/ 	.word	0x00030be0


	//   ....[33]....
        /*0c04*/ 	.word	0x00030c50


	//   ....[34]....
        /*0c08*/ 	.word	0x00030cc0


	//   ....[35]....
        /*0c0c*/ 	.word	0x00030d30


	//   ....[36]....
        /*0c10*/ 	.word	0x00030db0


	//   ....[37]....
        /*0c14*/ 	.word	0x00030e30


	//   ....[38]....
        /*0c18*/ 	.word	0x00030ec0


	//   ....[39]....
        /*0c1c*/ 	.word	0x00030f30


	//   ....[40]....
        /*0c20*/ 	.word	0x00030fa0


	//   ....[41]....
        /*0c24*/ 	.word	0x00031010


	//   ....[42]....
        /*0c28*/ 	.word	0x00031090


	//   ....[43]....
        /*0c2c*/ 	.word	0x00031100


	//   ....[44]....
        /*0c30*/ 	.word	0x00031190


	//   ....[45]....
        /*0c34*/ 	.word	0x000311f0


	//   ....[46]....
        /*0c38*/ 	.word	0x00031280


	//   ....[47]....
        /*0c3c*/ 	.word	0x000313b0


	//----- nvinfo : EIATTR_REG_RECONFIG
	.align		4
.L_232:
        /*0c40*/ 	.byte	0x01, 0x54
	.zero		2


	//----- nvinfo : EIATTR_SYSCALL_OFFSETS
	.align		4
        /*0c44*/ 	.byte	0x04, 0x46
        /*0c46*/ 	.short	(.L_234 - .L_233)


	//   ....[0]....
.L_233:
        /*0c48*/ 	.word	0x000022a0


	//   ....[1]....
        /*0c4c*/ 	.word	0x000023f0


	//   ....[2]....
        /*0c50*/ 	.word	0x0000c0a0


	//   ....[3]....
        /*0c54*/ 	.word	0x0000c3c0


	//   ....[4]....
        /*0c58*/ 	.word	0x00027ef0


	//   ....[5]....
        /*0c5c*/ 	.word	0x00028040


	//   ....[6]....
        /*0c60*/ 	.word	0x00028130


	//   ....[7]....
        /*0c64*/ 	.word	0x000290f0


	//----- nvinfo : EIATTR_MBARRIER_INSTR_OFFSETS
	.align		4
.L_234:
        /*0c68*/ 	.byte	0x04, 0x39
        /*0c6a*/ 	.short	(.L_236 - .L_235)


	//   ....[0]....
.L_235:
        /*0c6c*/ 	.word	0x00000270
        /*0c70*/ 	.word	0x000000ff
        /*0c74*/ 	.word	0x0002a800
        /*0c78*/ 	.short	0x0100
        /*0c7a*/ 	.byte	0x08
	.zero		1


	//   ....[1]....
        /*0c7c*/ 	.word	0x00000280
        /*0c80*/ 	.word	0x000000ff
        /*0c84*/ 	.word	0x0002a820
        /*0c88*/ 	.short	0x0100
        /*0c8a*/ 	.byte	0x08
	.zero		1


	//   ....[2]....
        /*0c8c*/ 	.word	0x00000370
        /*0c90*/ 	.word	0x000000ff
        /*0c94*/ 	.word	0x0002a830
        /*0c98*/ 	.short	0x0100
        /*0c9a*/ 	.byte	0x08
	.zero		1


	//   ....[3]....
        /*0c9c*/ 	.word	0x00000380
        /*0ca0*/ 	.word	0x000000ff
        /*0ca4*/ 	.word	0x0002a840
        /*0ca8*/ 	.short	0x0100
        /*0caa*/ 	.byte	0x08
	.zero		1


	//   ....[4]....
        /*0cac*/ 	.word	0x00000390
        /*0cb0*/ 	.word	0x000000ff
        /*0cb4*/ 	.word	0x0002a838
        /*0cb8*/ 	.short	0x0100
        /*0cba*/ 	.byte	0x08
	.zero		1


	//   ....[5]....
        /*0cbc*/ 	.word	0x000003a0
        /*0cc0*/ 	.word	0x000000ff
        /*0cc4*/ 	.word	0x0002a848
        /*0cc8*/ 	.short	0x0100
        /*0cca*/ 	.byte	0x08
	.zero		1


	//   ....[6]....
        /*0ccc*/ 	.word	0x000004d0
        /*0cd0*/ 	.word	0x000000ff
        /*0cd4*/ 	.word	0x0002a850
        /*0cd8*/ 	.short	0x0100
        /*0cda*/ 	.byte	0x08
	.zero		1


	//   ....[7]....
        /*0cdc*/ 	.word	0x000004e0
        /*0ce0*/ 	.word	0x000000ff
        /*0ce4*/ 	.word	0x0002a860
        /*0ce8*/ 	.short	0x0100
        /*0cea*/ 	.byte	0x08
	.zero		1


	//   ....[8]....
        /*0cec*/ 	.word	0x000004f0
        /*0cf0*/ 	.word	0x000000ff
        /*0cf4*/ 	.word	0x0002a858
        /*0cf8*/ 	.short	0x0100
        /*0cfa*/ 	.byte	0x08
	.zero		1


	//   ....[9]....
        /*0cfc*/ 	.word	0x00000500
        /*0d00*/ 	.word	0x000000ff
        /*0d04*/ 	.word	0x0002a868
        /*0d08*/ 	.short	0x0100
        /*0d0a*/ 	.byte	0x08
	.zero		1


	//   ....[10]....
        /*0d0c*/ 	.word	0x000005f0
        /*0d10*/ 	.word	0x000000ff
        /*0d14*/ 	.word	0x0002a870
        /*0d18*/ 	.short	0x0100
        /*0d1a*/ 	.byte	0x06
	.zero		1


	//   ....[11]....
        /*0d1c*/ 	.word	0x00000600
        /*0d20*/ 	.word	0x000000ff
        /*0d24*/ 	.word	0x0002a880
        /*0d28*/ 	.short	0x0100
        /*0d2a*/ 	.byte	0x06
	.zero		1


	//   ....[12]....
        /*0d2c*/ 	.word	0x00000610
        /*0d30*/ 	.word	0x000000ff
        /*0d34*/ 	.word	0x0002a878
        /*0d38*/ 	.short	0x0100
        /*0d3a*/ 	.byte	0x06
	.zero		1


	//   ....[13]....
        /*0d3c*/ 	.word	0x00000620
        /*0d40*/ 	.word	0x000000ff
        /*0d44*/ 	.word	0x0002a888
        /*0d48*/ 	.short	0x0100
        /*0d4a*/ 	.byte	0x06
	.zero		1


	//   ....[14]....
        /*0d4c*/ 	.word	0x00000750
        /*0d50*/ 	.word	0x000000ff
        /*0d54*/ 	.word	0x0002a890
        /*0d58*/ 	.short	0x0100
        /*0d5a*/ 	.byte	0x08
	.zero		1


	//   ....[15]....
        /*0d5c*/ 	.word	0x00000760
        /*0d60*/ 	.word	0x000000ff
        /*0d64*/ 	.word	0x0002a8a0
        /*0d68*/ 	.short	0x0100
        /*0d6a*/ 	.byte	0x08
	.zero		1


	//   ....[16]....
        /*0d6c*/ 	.word	0x00000770
        /*0d70*/ 	.word	0x000000ff
        /*0d74*/ 	.word	0x0002a898
        /*0d78*/ 	.short	0x0100
        /*0d7a*/ 	.byte	0x08
	.zero		1


	//   ....[17]....
        /*0d7c*/ 	.word	0x00000780
        /*0d80*/ 	.word	0x000000ff
        /*0d84*/ 	.word	0x0002a8a8
        /*0d88*/ 	.short	0x0100
        /*0d8a*/ 	.byte	0x08
	.zero		1


	//   ....[18]....
        /*0d8c*/ 	.word	0x000008b0
        /*0d90*/ 	.word	0x000000ff
        /*0d94*/ 	.word	0x0002a8b0
        /*0d98*/ 	.short	0x0100
        /*0d9a*/ 	.byte	0x08
	.zero		1


	//   ....[19]....
        /*0d9c*/ 	.word	0x000008c0
        /*0da0*/ 	.word	0x000000ff
        /*0da4*/ 	.word	0x0002a8c0
        /*0da8*/ 	.short	0x0100
        /*0daa*/ 	.byte	0x08
	.zero		1


	//   ....[20]....
        /*0dac*/ 	.word	0x000008d0
        /*0db0*/ 	.word	0x000000ff
        /*0db4*/ 	.word	0x0002a8b8
        /*0db8*/ 	.short	0x0100
        /*0dba*/ 	.byte	0x08
	.zero		1


	//   ....[21]....
        /*0dbc*/ 	.word	0x000008e0
        /*0dc0*/ 	.word	0x000000ff
        /*0dc4*/ 	.word	0x0002a8c8
        /*0dc8*/ 	.short	0x0100
        /*0dca*/ 	.byte	0x08
	.zero		1


	//   ....[22]....
        /*0dcc*/ 	.word	0x00003ee0
        /*0dd0*/ 	.word	0x00000056
        /*0dd4*/ 	.word	0x0002a890
        /*0dd8*/ 	.short	0x010a
        /*0dda*/ 	.byte	0x3f
	.zero		1


	//   ....[23]....
        /*0ddc*/ 	.word	0x00007700
        /*0de0*/ 	.word	0x00000056
        /*0de4*/ 	.word	0x0002a890
        /*0de8*/ 	.short	0x010a
        /*0dea*/ 	.byte	0x3f
	.zero		1


	//   ....[24]....
        /*0dec*/ 	.word	0x0000a7f0
        /*0df0*/ 	.word	0x00000056
        /*0df4*/ 	.word	0x0002a890
        /*0df8*/ 	.short	0x010a
        /*0dfa*/ 	.byte	0x3f
	.zero		1


	//   ....[25]....
        /*0dfc*/ 	.word	0x0000af90
        /*0e00*/ 	.word	0x0000000b
        /*0e04*/ 	.word	0x00000000
        /*0e08*/ 	.short	0x0101
        /*0e0a*/ 	.byte	0x3f
	.zero		1


	//   ....[26]....
        /*0e0c*/ 	.word	0x0000afd0
        /*0e10*/ 	.word	0x00000056
        /*0e14*/ 	.word	0x0002a8b0
        /*0e18*/ 	.short	0x010a
        /*0e1a*/ 	.byte	0x3f
	.zero		1


	//   ....[27]....
        /*0e1c*/ 	.word	0x0000b560
        /*0e20*/ 	.word	0x00000056
        /*0e24*/ 	.word	0x00000000
        /*0e28*/ 	.short	0x0101
        /*0e2a*/ 	.byte	0x3f
	.zero		1


	//   ....[28]....
        /*0e2c*/ 	.word	0x0000c120
        /*0e30*/ 	.word	0x00000002
        /*0e34*/ 	.word	0x0002a800
        /*0e38*/ 	.short	0x010a
        /*0e3a*/ 	.byte	0x3f
	.zero		1


	//   ....[29]....
        /*0e3c*/ 	.word	0x0000c170
        /*0e40*/ 	.word	0x00000002
        /*0e44*/ 	.word	0x0002a800
        /*0e48*/ 	.short	0x010a
        /*0e4a*/ 	.byte	0x3f
	.zero		1


	//   ....[30]....
        /*0e4c*/ 	.word	0x0000d600
        /*0e50*/ 	.word	0x00000002
        /*0e54*/ 	.word	0x0002a800
        /*0e58*/ 	.short	0x010a
        /*0e5a*/ 	.byte	0x3f
	.zero		1


	//   ....[31]....
        /*0e5c*/ 	.word	0x00010bf0
        /*0e60*/ 	.word	0x00000002
        /*0e64*/ 	.word	0x0002a800
        /*0e68*/ 	.short	0x010a
        /*0e6a*/ 	.byte	0x3f
	.zero		1


	//   ....[32]....
        /*0e6c*/ 	.word	0x000137e0
        /*0e70*/ 	.word	0x00000015
        /*0e74*/ 	.word	0x0002a830
        /*0e78*/ 	.short	0x010a
        /*0e7a*/ 	.byte	0x3f
	.zero		1


	//   ....[33]....
        /*0e7c*/ 	.word	0x00013820
        /*0e80*/ 	.word	0x00000015
        /*0e84*/ 	.word	0x0002a830
        /*0e88*/ 	.short	0x010a
        /*0e8a*/ 	.byte	0x3f
	.zero		1


	//   ....[34]....
        /*0e8c*/ 	.word	0x000145a0
        /*0e90*/ 	.word	0x00000004
        /*0e94*/ 	.word	0x00000000
        /*0e98*/ 	.short	0x0101
        /*0e9a*/ 	.byte	0x3f
	.zero		1


	//   ....[35]....
        /*0e9c*/ 	.word	0x00016ca0
        /*0ea0*/ 	.word	0x00000014
        /*0ea4*/ 	.word	0x0002a830
        /*0ea8*/ 	.short	0x010a
        /*0eaa*/ 	.byte	0x3f
	.zero		1


	//   ....[36]....
        /*0eac*/ 	.word	0x00016d20
        /*0eb0*/ 	.word	0x00000014
        /*0eb4*/ 	.word	0x0002a830
        /*0eb8*/ 	.short	0x010a
        /*0eba*/ 	.byte	0x3f
	.zero		1


	//   ....[37]....
        /*0ebc*/ 	.word	0x00017a00
        /*0ec0*/ 	.word	0x00000015
        /*0ec4*/ 	.word	0x0002a850
        /*0ec8*/ 	.short	0x010a
        /*0eca*/ 	.byte	0x3f
	.zero		1


	//   ....[38]....
        /*0ecc*/ 	.word	0x00017a50
        /*0ed0*/ 	.word	0x00000015
        /*0ed4*/ 	.word	0x0002a850
        /*0ed8*/ 	.short	0x010a
        /*0eda*/ 	.byte	0x3f
	.zero		1


	//   ....[39]....
        /*0edc*/ 	.word	0x00018170
        /*0ee0*/ 	.word	0x0000000a
        /*0ee4*/ 	.word	0x00000000
        /*0ee8*/ 	.short	0x0101
        /*0eea*/ 	.byte	0x3f
	.zero		1


	//   ....[40]....
        /*0eec*/ 	.word	0x0001a3f0
        /*0ef0*/ 	.word	0x00000015
        /*0ef4*/ 	.word	0x00000000
        /*0ef8*/ 	.short	0x0101
        /*0efa*/ 	.byte	0x3f
	.zero		1


	//   ....[41]....
        /*0efc*/ 	.word	0x0001a970
        /*0f00*/ 	.word	0x00000014
        /*0f04*/ 	.word	0x0002a830
        /*0f08*/ 	.short	0x010a
        /*0f0a*/ 	.byte	0x3f
	.zero		1


	//   ....[42]....
        /*0f0c*/ 	.word	0x0001a9f0
        /*0f10*/ 	.word	0x00000014
        /*0f14*/ 	.word	0x0002a830
        /*0f18*/ 	.short	0x010a
        /*0f1a*/ 	.byte	0x3f
	.zero		1


	//   ....[43]....
        /*0f1c*/ 	.word	0x0001b6d0
        /*0f20*/ 	.word	0x00000015
        /*0f24*/ 	.word	0x0002a850
        /*0f28*/ 	.short	0x010a
        /*0f2a*/ 	.byte	0x3f
	.zero		1


	//   ....[44]....
        /*0f2c*/ 	.word	0x0001b720
        /*0f30*/ 	.word	0x00000015
        /*0f34*/ 	.word	0x0002a850
        /*0f38*/ 	.short	0x010a
        /*0f3a*/ 	.byte	0x3f
	.zero		1


	//   ....[45]....
        /*0f3c*/ 	.word	0x0001be50
        /*0f40*/ 	.word	0x00000014
        /*0f44*/ 	.word	0x00000000
        /*0f48*/ 	.short	0x0101
        /*0f4a*/ 	.byte	0x3f
	.zero		1


	//   ....[46]....
        /*0f4c*/ 	.word	0x0001ce40
        /*0f50*/ 	.word	0x00000015
        /*0f54*/ 	.word	0x00000000
        /*0f58*/ 	.short	0x0101
        /*0f5a*/ 	.byte	0x3f
	.zero		1


	//   ....[47]....
        /*0f5c*/ 	.word	0x0001d100
        /*0f60*/ 	.word	0x00000003
        /*0f64*/ 	.word	0x0002a830
        /*0f68*/ 	.short	0x010a
        /*0f6a*/ 	.byte	0x3f
	.zero		1


	//   ....[48]....
        /*0f6c*/ 	.word	0x0001d180
        /*0f70*/ 	.word	0x00000003
        /*0f74*/ 	.word	0x0002a830
        /*0f78*/ 	.short	0x010a
        /*0f7a*/ 	.byte	0x3f
	.zero		1


	//   ....[49]....
        /*0f7c*/ 	.word	0x0001de60
        /*0f80*/ 	.word	0x0000000f
        /*0f84*/ 	.word	0x0002a850
        /*0f88*/ 	.short	0x010a
        /*0f8a*/ 	.byte	0x3f
	.zero		1


	//   ....[50]....
        /*0f8c*/ 	.word	0x0001deb0
        /*0f90*/ 	.word	0x0000000f
        /*0f94*/ 	.word	0x0002a850
        /*0f98*/ 	.short	0x010a
        /*0f9a*/ 	.byte	0x3f
	.zero		1


	//   ....[51]....
        /*0f9c*/ 	.word	0x0001e5d0
        /*0fa0*/ 	.word	0x00000008
        /*0fa4*/ 	.word	0x00000000
        /*0fa8*/ 	.short	0x0101
        /*0faa*/ 	.byte	0x3f
	.zero		1


	//   ....[52]....
        /*0fac*/ 	.word	0x00020850
        /*0fb0*/ 	.word	0x0000000f
        /*0fb4*/ 	.word	0x00000000
        /*0fb8*/ 	.short	0x0101
        /*0fba*/ 	.byte	0x3f
	.zero		1


	//   ....[53]....
        /*0fbc*/ 	.word	0x00020e30
        /*0fc0*/ 	.word	0x00000008
        /*0fc4*/ 	.word	0x0002a850
        /*0fc8*/ 	.short	0x010a
        /*0fca*/ 	.byte	0x3f
	.zero		1


	//   ....[54]....
        /*0fcc*/ 	.word	0x00020ed0
        /*0fd0*/ 	.word	0x00000008
        /*0fd4*/ 	.word	0x0002a850
        /*0fd8*/ 	.short	0x010a
        /*0fda*/ 	.byte	0x3f
	.zero		1


	//   ....[55]....
        /*0fdc*/ 	.word	0x000213d0
        /*0fe0*/ 	.word	0x00000003
        /*0fe4*/ 	.word	0x00000000
        /*0fe8*/ 	.short	0x0101
        /*0fea*/ 	.byte	0x3f
	.zero		1


	//   ....[56]....
        /*0fec*/ 	.word	0x000229d0
        /*0ff0*/ 	.word	0x00000000
        /*0ff4*/ 	.word	0x00000000
        /*0ff8*/ 	.short	0x0101
        /*0ffa*/ 	.byte	0x3f
	.zero		1


	//   ....[57]....
        /*0ffc*/ 	.word	0x00023170
        /*1000*/ 	.word	0x00000006
        /*1004*/ 	.word	0x00000000
        /*1008*/ 	.short	0x0101
        /*100a*/ 	.byte	0x3f
	.zero		1


	//   ....[58]....
        /*100c*/ 	.word	0x00026510
        /*1010*/ 	.word	0x00000011
        /*1014*/ 	.word	0x0002a820
        /*1018*/ 	.short	0x010a
        /*101a*/ 	.byte	0x3f
	.zero		1


	//   ....[59]....
        /*101c*/ 	.word	0x000265a0
        /*1020*/ 	.word	0x0000000c
        /*1024*/ 	.word	0x0002a8a0
        /*1028*/ 	.short	0x010a
        /*102a*/ 	.byte	0x3f
	.zero		1


	//   ....[60]....
        /*102c*/ 	.word	0x000269e0
        /*1030*/ 	.word	0x0000000c
        /*1034*/ 	.word	0x0002a8c0
        /*1038*/ 	.short	0x010a
        /*103a*/ 	.byte	0x3f
	.zero		1


	//   ....[61]....
        /*103c*/ 	.word	0x00026e10
        /*1040*/ 	.word	0x0000000a
        /*1044*/ 	.word	0x0002a8a0
        /*1048*/ 	.short	0x010a
        /*104a*/ 	.byte	0x3f
	.zero		1


	//   ....[62]....
        /*104c*/ 	.word	0x00027240
        /*1050*/ 	.word	0x0000000a
        /*1054*/ 	.word	0x0002a8c0
        /*1058*/ 	.short	0x010a
        /*105a*/ 	.byte	0x3f
	.zero		1


	//   ....[63]....
        /*105c*/ 	.word	0x00028740
        /*1060*/ 	.word	0x00000007
        /*1064*/ 	.word	0x0002a840
        /*1068*/ 	.short	0x010a
        /*106a*/ 	.byte	0x3f
	.zero		1


	//   ....[64]....
        /*106c*/ 	.word	0x00028df0
        /*1070*/ 	.word	0x00000007
        /*1074*/ 	.word	0x0002a830
        /*1078*/ 	.short	0x0107
        /*107a*/ 	.byte	0x3f
	.zero		1


	//   ....[65]....
        /*107c*/ 	.word	0x00028ea0
        /*1080*/ 	.word	0x00000007
        /*1084*/ 	.word	0x0002a830
        /*1088*/ 	.short	0x0101
        /*108a*/ 	.byte	0x3f
	.zero		1


	//   ....[66]....
        /*108c*/ 	.word	0x00029a90
        /*1090*/ 	.word	0x00000011
        /*1094*/ 	.word	0x0002a800
        /*1098*/ 	.short	0x0107
        /*109a*/ 	.byte	0x3f
	.zero		1


	//   ....[67]....
        /*109c*/ 	.word	0x00029ba0
        /*10a0*/ 	.word	0x00000011
        /*10a4*/ 	.word	0x0002a800
        /*10a8*/ 	.short	0x0101
        /*10aa*/ 	.byte	0x3f
	.zero		1


	//   ....[68]....
        /*10ac*/ 	.word	0x00029bc0
        /*10b0*/ 	.word	0x00000011
        /*10b4*/ 	.word	0x0002a820
        /*10b8*/ 	.short	0x010a
        /*10ba*/ 	.byte	0x3f
	.zero		1


	//   ....[69]....
        /*10bc*/ 	.word	0x00029f30
        /*10c0*/ 	.word	0x00000005
        /*10c4*/ 	.word	0x0002a840
        /*10c8*/ 	.short	0x010a
        /*10ca*/ 	.byte	0x3f
	.zero		1


	//   ....[70]....
        /*10cc*/ 	.word	0x0002a410
        /*10d0*/ 	.word	0x00000005
        /*10d4*/ 	.word	0x0002a830
        /*10d8*/ 	.short	0x0107
        /*10da*/ 	.byte	0x3f
	.zero		1


	//   ....[71]....
        /*10dc*/ 	.word	0x0002a4c0
        /*10e0*/ 	.word	0x00000005
        /*10e4*/ 	.word	0x0002a830
        /*10e8*/ 	.short	0x0101
        /*10ea*/ 	.byte	0x3f
	.zero		1


	//   ....[72]....
        /*10ec*/ 	.word	0x0002a520
        /*10f0*/ 	.word	0x00000005
        /*10f4*/ 	.word	0x0002a860
        /*10f8*/ 	.short	0x010a
        /*10fa*/ 	.byte	0x3f
	.zero		1


	//   ....[73]....
        /*10fc*/ 	.word	0x0002a980
        /*1100*/ 	.word	0x00000005
        /*1104*/ 	.word	0x0002a850
        /*1108*/ 	.short	0x0107
        /*110a*/ 	.byte	0x3f
	.zero		1


	//   ....[74]....
        /*110c*/ 	.word	0x0002aae0
        /*1110*/ 	.word	0x00000005
        /*1114*/ 	.word	0x0002a850
        /*1118*/ 	.short	0x0101
        /*111a*/ 	.byte	0x3f
	.zero		1


	//   ....[75]....
        /*111c*/ 	.word	0x0002ad30
        /*1120*/ 	.word	0x00000000
        /*1124*/ 	.word	0x0002a860
        /*1128*/ 	.short	0x010a
        /*112a*/ 	.byte	0x3f
	.zero		1


	//   ....[76]....
        /*112c*/ 	.word	0x0002b190
        /*1130*/ 	.word	0x00000000
        /*1134*/ 	.word	0x0002a850
        /*1138*/ 	.short	0x0107
        /*113a*/ 	.byte	0x3f
	.zero		1


	//   ....[77]....
        /*113c*/ 	.word	0x0002b240
        /*1140*/ 	.word	0x00000000
        /*1144*/ 	.word	0x0002a850
        /*1148*/ 	.short	0x0101
        /*114a*/ 	.byte	0x3f
	.zero		1


	//   ....[78]....
        /*114c*/ 	.word	0x0002c390
        /*1150*/ 	.word	0x00000007
        /*1154*/ 	.word	0x0002a820
        /*1158*/ 	.short	0x010a
        /*115a*/ 	.byte	0x3f
	.zero		1


	//   ....[79]....
        /*115c*/ 	.word	0x0002c520
        /*1160*/ 	.word	0x00000005
        /*1164*/ 	.word	0x0002a840
        /*1168*/ 	.short	0x010a
        /*116a*/ 	.byte	0x3f
	.zero		1


	//   ....[80]....
        /*116c*/ 	.word	0x0002c5c0
        /*1170*/ 	.word	0x00000003
        /*1174*/ 	.word	0x0002a840
        /*1178*/ 	.short	0x010a
        /*117a*/ 	.byte	0x3f
	.zero		1


	//   ....[81]....
        /*117c*/ 	.word	0x0002c600
        /*1180*/ 	.word	0x00000005
        /*1184*/ 	.word	0x0002a860
        /*1188*/ 	.short	0x010a
        /*118a*/ 	.byte	0x3f
	.zero		1


	//   ....[82]....
        /*118c*/ 	.word	0x0002c640
        /*1190*/ 	.word	0x00000003
        /*1194*/ 	.word	0x0002a860
        /*1198*/ 	.short	0x010a
        /*119a*/ 	.byte	0x3f
	.zero		1


	//   ....[83]....
        /*119c*/ 	.word	0x0002c6a0
        /*11a0*/ 	.word	0x00000056
        /*11a4*/ 	.word	0x0002a890
        /*11a8*/ 	.short	0x010a
        /*11aa*/ 	.byte	0x3f
	.zero		1


	//   ....[84]....
        /*11ac*/ 	.word	0x0002c950
        /*11b0*/ 	.word	0x00000056
        /*11b4*/ 	.word	0x0002a890
        /*11b8*/ 	.short	0x010a
        /*11ba*/ 	.byte	0x3f
	.zero		1


	//   ....[85]....
        /*11bc*/ 	.word	0x0002cc00
        /*11c0*/ 	.word	0x00000056
        /*11c4*/ 	.word	0x0002a890
        /*11c8*/ 	.short	0x010a
        /*11ca*/ 	.byte	0x3f
	.zero		1


	//   ....[86]....
        /*11cc*/ 	.word	0x0002ceb0
        /*11d0*/ 	.word	0x00000056
        /*11d4*/ 	.word	0x0002a8b0
        /*11d8*/ 	.short	0x010a
        /*11da*/ 	.byte	0x3f
	.zero		1


	//   ....[87]....
        /*11dc*/ 	.word	0x0002d2a0
        /*11e0*/ 	.word	0x00000002
        /*11e4*/ 	.word	0x0002a800
        /*11e8*/ 	.short	0x010a
        /*11ea*/ 	.byte	0x3f
	.zero		1


	//   ....[88]....
        /*11ec*/ 	.word	0x0002d680
        /*11f0*/ 	.word	0x00000002
        /*11f4*/ 	.word	0x0002a800
        /*11f8*/ 	.short	0x010a
        /*11fa*/ 	.byte	0x3f
	.zero		1


	//   ....[89]....
        /*11fc*/ 	.word	0x0002d6d0
        /*1200*/ 	.word	0x00000015
        /*1204*/ 	.word	0x0002a830
        /*1208*/ 	.short	0x010a
        /*120a*/ 	.byte	0x3f
	.zero		1


	//   ....[90]....
        /*120c*/ 	.word	0x0002d720
        /*1210*/ 	.word	0x00000014
        /*1214*/ 	.word	0x0002a830
        /*1218*/ 	.short	0x010a
        /*121a*/ 	.byte	0x3f
	.zero		1


	//   ....[91]....
        /*121c*/ 	.word	0x0002d770
        /*1220*/ 	.word	0x00000015
        /*1224*/ 	.word	0x0002a850
        /*1228*/ 	.short	0x010a
        /*122a*/ 	.byte	0x3f
	.zero		1


	//   ....[92]....
        /*122c*/ 	.word	0x0002d7c0
        /*1230*/ 	.word	0x00000014
        /*1234*/ 	.word	0x0002a830
        /*1238*/ 	.short	0x010a
        /*123a*/ 	.byte	0x3f
	.zero		1


	//   ....[93]....
        /*123c*/ 	.word	0x0002d810
        /*1240*/ 	.word	0x00000015
        /*1244*/ 	.word	0x0002a850
        /*1248*/ 	.short	0x010a
        /*124a*/ 	.byte	0x3f
	.zero		1


	//   ....[94]....
        /*124c*/ 	.word	0x0002d860
        /*1250*/ 	.word	0x00000003
        /*1254*/ 	.word	0x0002a830
        /*1258*/ 	.short	0x010a
        /*125a*/ 	.byte	0x3f
	.zero		1


	//   ....[95]....
        /*125c*/ 	.word	0x0002d8b0
        /*1260*/ 	.word	0x0000000f
        /*1264*/ 	.word	0x0002a850
        /*1268*/ 	.short	0x010a
        /*126a*/ 	.byte	0x3f
	.zero		1


	//   ....[96]....
        /*126c*/ 	.word	0x0002d900
        /*1270*/ 	.word	0x00000008
        /*1274*/ 	.word	0x0002a850
        /*1278*/ 	.short	0x010a
        /*127a*/ 	.byte	0x3f
	.zero		1


	//   ....[97]....
        /*127c*/ 	.word	0x0002daa0
        /*1280*/ 	.word	0x00000011
        /*1284*/ 	.word	0x0002a820
        /*1288*/ 	.short	0x010a
        /*128a*/ 	.byte	0x3f
	.zero		1


	//   ....[98]....
        /*128c*/ 	.word	0x0002daf0
        /*1290*/ 	.word	0x0000000c
        /*1294*/ 	.word	0x0002a8a0
        /*1298*/ 	.short	0x010a
        /*129a*/ 	.byte	0x3f
	.zero		1


	//   ....[99]....
        /*129c*/ 	.word	0x0002db40
        /*12a0*/ 	.word	0x0000000c
        /*12a4*/ 	.word	0x0002a8c0
        /*12a8*/ 	.short	0x010a
        /*12aa*/ 	.byte	0x3f
	.zero		1


	//   ....[100]....
        /*12ac*/ 	.word	0x0002db90
        /*12b0*/ 	.word	0x0000000a
        /*12b4*/ 	.word	0x0002a8a0
        /*12b8*/ 	.short	0x010a
        /*12ba*/ 	.byte	0x3f
	.zero		1


	//   ....[101]....
        /*12bc*/ 	.word	0x0002dbe0
        /*12c0*/ 	.word	0x0000000a
        /*12c4*/ 	.word	0x0002a8c0
        /*12c8*/ 	.short	0x010a
        /*12ca*/ 	.byte	0x3f
	.zero		1


	//   ....[102]....
        /*12cc*/ 	.word	0x0002dd00
        /*12d0*/ 	.word	0x00000007
        /*12d4*/ 	.word	0x0002a840
        /*12d8*/ 	.short	0x010a
        /*12da*/ 	.byte	0x3f
	.zero		1


	//   ....[103]....
        /*12dc*/ 	.word	0x0002f0d0
        /*12e0*/ 	.word	0x00000011
        /*12e4*/ 	.word	0x0002a820
        /*12e8*/ 	.short	0x010a
        /*12ea*/ 	.byte	0x3f
	.zero		1


	//   ....[104]....
        /*12ec*/ 	.word	0x0002f120
        /*12f0*/ 	.word	0x00000005
        /*12f4*/ 	.word	0x0002a840
        /*12f8*/ 	.short	0x010a
        /*12fa*/ 	.byte	0x3f
	.zero		1


	//   ....[105]....
        /*12fc*/ 	.word	0x0002f8e0
        /*1300*/ 	.word	0x00000005
        /*1304*/ 	.word	0x0002a860
        /*1308*/ 	.short	0x010a
        /*130a*/ 	.byte	0x3f
	.zero		1


	//   ....[106]....
        /*130c*/ 	.word	0x000300f0
        /*1310*/ 	.word	0x00000000
        /*1314*/ 	.word	0x0002a860
        /*1318*/ 	.short	0x010a
        /*131a*/ 	.byte	0x3f
	.zero		1


	//   ....[107]....
        /*131c*/ 	.word	0x000312d0
        /*1320*/ 	.word	0x00000007
        /*1324*/ 	.word	0x0002a820
        /*1328*/ 	.short	0x010a
        /*132a*/ 	.byte	0x3f
	.zero		1


	//   ....[108]....
        /*132c*/ 	.word	0x00031470
        /*1330*/ 	.word	0x00000005
        /*1334*/ 	.word	0x0002a840
        /*1338*/ 	.short	0x010a
        /*133a*/ 	.byte	0x3f
	.zero		1


	//   ....[109]....
        /*133c*/ 	.word	0x000314c0
        /*1340*/ 	.word	0x00000003
        /*1344*/ 	.word	0x0002a840
        /*1348*/ 	.short	0x010a
        /*134a*/ 	.byte	0x3f
	.zero		1


	//   ....[110]....
        /*134c*/ 	.word	0x00031510
        /*1350*/ 	.word	0x00000005
        /*1354*/ 	.word	0x0002a860
        /*1358*/ 	.short	0x010a
        /*135a*/ 	.byte	0x3f
	.zero		1


	//----- nvinfo : EIATTR_NUM_MBARRIERS
	.align		4
.L_236:
        /*135c*/ 	.byte	0x03, 0x38
        /*135e*/ 	.short	0x0016


	//----- nvinfo : EIATTR_EXIT_INSTR_OFFSETS
	.align		4
        /*1360*/ 	.byte	0x04, 0x1c
        /*1362*/ 	.short	(.L_238 - .L_237)


	//   ....[0]....
.L_237:
        /*1364*/ 	.word	0x0002c690


	//----- nvinfo : EIATTR_MAX_THREADS
	.align		4
.L_238:
        /*1368*/ 	.byte	0x04, 0x05
        /*136a*/ 	.short	(.L_240 - .L_239)
.L_239:
        /*136c*/ 	.word	0x00000180
        /*1370*/ 	.word	0x00000001
        /*1374*/ 	.word	0x00000001


	//----- nvinfo : EIATTR_CRS_STACK_SIZE
	.align		4
.L_240:
        /*1378*/ 	.byte	0x04, 0x1e
        /*137a*/ 	.short	(.L_242 - .L_241)
.L_241:
        /*137c*/ 	.word	0x00000000


	//----- nvinfo : EIATTR_CBANK_PARAM_SIZE
	.align		4
.L_242:
        /*1380*/ 	.byte	0x03, 0x19
        /*1382*/ 	.short	0x0af0


	//----- nvinfo : EIATTR_PARAM_CBANK
	.align		4
        /*1384*/ 	.byte	0x04, 0x0a
        /*1386*/ 	.short	(.L_244 - .L_243)
	.align		4
.L_243:
        /*1388*/ 	.word	index@(.nv.constant0._ZN7cutlass13device_kernelIN5flash11enable_sm90INS1_16FlashAttnFwdSm90INS1_25CollectiveMainloopFwdSm90ILi2EN4cute5tupleIJNS5_1CILi1EEES8_S8_EEENS6_IJNS7_ILi128EEENS7_ILi96EEENS7_ILi192EEEEEELi128ENS_10bfloat16_tEfNS_4arch4Sm90ELb0ELb1ELb1ELb1ELb1ELb1ELb0ELb1ELb1ELb1ELb1ELb0EEENS1_21CollectiveEpilogueFwdINS6_IJSA_SA_SB_EEES9_SE_SG_Li256ELb1ELb1ELb1ELb0EEENS1_36VarlenDynamicPersistentTileSchedulerILi128ELi96ELi256ELi128ELb1ELb1ELb1ELb1ELb0ELb1EEEEEEEEEvNT_6ParamsE)
        /*138c*/ 	.short	0x0210
        /*138e*/ 	.short	0x0af0


	//----- nvinfo : EIATTR_SW_WAR
	.align		4
.L_244:
        /*1390*/ 	.byte	0x04, 0x36
        /*1392*/ 	.short	(.L_246 - .L_245)
.L_245:
        /*1394*/ 	.word	0x00000008
.L_246:


//--------------------- .nv.info._ZN7cutlass13device_kernelIN5flash11enable_sm90INS1_16FlashAttnFwdSm90INS1_25CollectiveMainloopFwdSm90ILi2EN4cute5tupleIJNS5_1CILi1EEES8_S8_EEENS6_IJNS7_ILi128EEENS7_ILi96EEENS7_ILi192EEEEEELi128ENS_10bfloat16_tEfNS_4arch4Sm90ELb1ELb0ELb1ELb0ELb1ELb0ELb0ELb1ELb1ELb1ELb1ELb0EEENS1_21CollectiveEpilogueFwdINS6_IJSA_SA_SB_EEES9_SE_SG_Li256ELb0ELb1ELb1ELb0EEENS1_19SingleTileSchedulerILb0ELb1ELb1ELi128EEEEEEEEEvNT_6ParamsE --------------------------
	.section	.nv.info._ZN7cutlass13device_kernelIN5flash11enable_sm90INS1_16FlashAttnFwdSm90INS1_25CollectiveMainloopFwdSm90ILi2EN4cute5tupleIJNS5_1CILi1EEES8_S8_EEENS6_IJNS7_ILi128EEENS7_ILi96EEENS7_ILi192EEEEEELi128ENS_10bfloat16_tEfNS_4arch4Sm90ELb1ELb0ELb1ELb0ELb1ELb0ELb0ELb1ELb1ELb1ELb1ELb0EEENS1_21CollectiveEpilogueFwdINS6_IJSA_SA_SB_EEES9_SE_SG_Li256ELb0ELb1ELb1ELb0EEENS1_19SingleTileSchedulerILb0ELb1ELb1ELi128EEEEEEEEEvNT_6ParamsE,"",@"SHT_CUDA_INFO"
	.sectionflags	@""
	.align	4


	//----- nvinfo : EIATTR_CUDA_API_VERSION
	.align		4
        /*0000*/ 	.byte	0x04, 0x37
        /*0002*/ 	.short	(.L_248 - .L_247)
.L_247:
        /*0004*/ 	.word	0x00000082


	//----- nvinfo : EIATTR_KPARAM_INFO
	.align		4
.L_248:
        /*0008*/ 	.byte	0x04, 0x17
        /*000a*/ 	.short	(.L_250 - .L_249)
.L_249:
        /*000c*/ 	.word	0x00000000
        /*0010*/ 	.short	0x0000
        /*0012*/ 	.short	0x0070
        /*0014*/ 	.byte	0x00, 0xf0, 0x01, 0x28


	//----- nvinfo : EIATTR_SPARSE_MMA_MASK
	.align		4
.L_250:
        /*0018*/ 	.byte	0x03, 0x50
        /*001a*/ 	.short	0x0000


	//----- nvinfo : EIATTR_MAXREG_COUNT
	.align		4
        /*001c*/ 	.byte	0x03, 0x1b
        /*001e*/ 	.short	0x00a8


	//----- nvinfo : EIATTR_NUM_BARRIERS
	.align		4
        /*0020*/ 	.byte	0x02, 0x4c
        /*0022*/ 	.byte	0x09
	.zero		1


	//----- nvinfo : EIATTR_EXTERNS
	.align		4
        /*0024*/ 	.byte	0x04, 0x0f
        /*0026*/ 	.short	(.L_252 - .L_251)


	//   ....[0]....
	.align		4
.L_251:
        /*0028*/ 	.word	index@(__assertfail)


	//----- nvinfo : EIATTR_MERCURY_ISA_VERSION
	.align		4
.L_252:
        /*002c*/ 	.byte	0x03, 0x5f
        /*002e*/ 	.short	0x0101


	//----- nvinfo : EIATTR_INT_WARP_WIDE_INSTR_OFFSETS
	.align		4
        /*0030*/ 	.byte	0x04, 0x31
        /*0032*/ 	.short	(.L_254 - .L_253)


	//   ....[0]....
.L_253:
        /*0034*/ 	.word	0x000000b0


	//   ....[1]....
        /*0038*/ 	.word	0x000000c0


	//   ....[2]....
        /*003c*/ 	.word	0x00000160


	//----- nvinfo : EIATTR_COOP_GROUP_MASK_REGIDS
	.align		4
.L_254:
        /*0040*/ 	.byte	0x04, 0x29
        /*0042*/ 	.short	(.L_256 - .L_255)


	//   ....[0]....
.L_255:
        /*0044*/ 	.word	0xffffffff


	//   ....[1]....
        /*0048*/ 	.word	0xffffffff


	//   ....[2]....
        /*004c*/ 	.word	0xffffffff


	//   ....[3]....
        /*0050*/ 	.word	0xffffffff


	//   ....[4]....
        /*0054*/ 	.word	0xffffffff


	//   ....[5]....
        /*0058*/ 	.word	0xffffffff


	//   ....[6]....
        /*005c*/ 	.word	0xffffffff


	//   ....[7]....
        /*0060*/ 	.word	0xffffffff


	//   ....[8]....
        /*0064*/ 	.word	0xffffffff


	//   ....[9]....
        /*0068*/ 	.word	0xffffffff


	//   ....[10]....
        /*006c*/ 	.word	0xffffffff


	//   ....[11]....
        /*0070*/ 	.word	0xffffffff


	//   ....[12]....
        /*0074*/ 	.word	0xffffffff


	//   ....[13]....
        /*0078*/ 	.word	0xffffffff


	//   ....[14]....
        /*007c*/ 	.word	0xffffffff


	//   ....[15]....
        /*0080*/ 	.word	0xffffffff


	//   ....[16]....
        /*0084*/ 	.word	0xffffffff


	//   ....[17]....
        /*0088*/ 	.word	0xffffffff


	//   ....[18]....
        /*008c*/ 	.word	0xffffffff


	//   ....[19]....
        /*0090*/ 	.word	0xffffffff


	//   ....[20]....
        /*0094*/ 	.word	0xffffffff


	//   ....[21]....
        /*0098*/ 	.word	0xffffffff


	//   ....[22]....
        /*009c*/ 	.word	0xffffffff


	//   ....[23]....
        /*00a0*/ 	.word	0xffffffff


	//   ....[24]....
        /*00a4*/ 	.word	0xffffffff


	//   ....[25]....
        /*00a8*/ 	.word	0xffffffff


	//   ....[26]....
        /*00ac*/ 	.word	0xffffffff


	//   ....[27]....
        /*00b0*/ 	.word	0xffffffff


	//   ....[28]....
        /*00b4*/ 	.word	0xffffffff


	//   ....[29]....
        /*00b8*/ 	.word	0xffffffff


	//   ....[30]....
        /*00bc*/ 	.word	0xffffffff


	//   ....[31]....
        /*00c0*/ 	.word	0xffffffff


	//   ....[32]....
        /*00c4*/ 	.word	0xffffffff


	//   ....[33]....
        /*00c8*/ 	.word	0xffffffff


	//   ....[34]....
        /*00cc*/ 	.word	0xffffffff


	//   ....[35]....
        /*00d0*/ 	.word	0xffffffff


	//   ....[36]....
        /*00d4*/ 	.word	0xffffffff


	//   ....[37]....
        /*00d8*/ 	.word	0xffffffff


	//   ....[38]....
        /*00dc*/ 	.word	0xffffffff


	//   ....[39]....
        /*00e0*/ 	.word	0xffffffff


	//   ....[40]....
        /*00e4*/ 	.word	0xffffffff


	//   ....[41]....
        /*00e8*/ 	.word	0xffffffff


	//   ....[42]....
        /*00ec*/ 	.word	0xffffffff


	//   ....[43]....
        /*00f0*/ 	.word	0xffffffff


	//   ....[44]....
        /*00f4*/ 	.word	0xffffffff


	//   ....[45]....
        /*00f8*/ 	.word	0xffffffff


	//   ....[46]....
        /*00fc*/ 	.word	0xffffffff


	//   ....[47]....
        /*0100*/ 	.word	0xffffffff


	//   ....[48]....
        /*0104*/ 	.word	0xffffffff


	//   ....[49]....
        /*0108*/ 	.word	0xffffffff


	//   ....[50]....
        /*010c*/ 	.word	0xffffffff


	//   ....[51]....
        /*0110*/ 	.word	0xffffffff


	//   ....[52]....
        /*0114*/ 	.word	0xffffffff


	//   ....[53]....
        /*0118*/ 	.word	0xffffffff


	//   ....[54]....
        /*011c*/ 	.word	0xffffffff


	//   ....[55]....
        /*0120*/ 	.word	0xffffffff


	//   ....[56]....
        /*0124*/ 	.word	0xffffffff


	//   ....[57]....
        /*0128*/ 	.word	0xffffffff


	//   ....[58]....
        /*012c*/ 	.word	0xffffffff


	//   ....[59]....
        /*0130*/ 	.word	0xffffffff


	//   ....[60]....
        /*0134*/ 	.word	0xffffffff


	//   ....[61]....
        /*0138*/ 	.word	0xffffffff


	//   ....[62]....
        /*013c*/ 	.word	0xffffffff


	//   ....[63]....
        /*0140*/ 	.word	0xffffffff


	//   ....[64]....
        /*0144*/ 	.word	0xffffffff


	//   ....[65]....
        /*0148*/ 	.word	0xffffffff


	//   ....[66]....
        /*014c*/ 	.word	0xffffffff


	//   ....[67]....
        /*0150*/ 	.word	0xffffffff


	//   ....[68]....
        /*0154*/ 	.word	0xffffffff


	//   ....[69]....
        /*0158*/ 	.word	0xffffffff


	//   ....[70]....
        /*015c*/ 	.word	0xffffffff


	//   ....[71]....
        /*0160*/ 	.word	0xffffffff


	//   ....[72]....
        /*0164*/ 	.word	0xffffffff


	//   ....[73]....
        /*0168*/ 	.word	0xffffffff


	//   ....[74]....
        /*016c*/ 	.word	0xffffffff


	//   ....[75]....
        /*0170*/ 	.word	0xffffffff


	//   ....[76]....
        /*0174*/ 	.word	0xffffffff


	//   ....[77]....
        /*0178*/ 	.word	0xffffffff


	//   ....[78]....
        /*017c*/ 	.word	0xffffffff


	//   ....[79]....
        /*0180*/ 	.word	0xffffffff


	//   ....[80]....
        /*0184*/ 	.word	0xffffffff


	//   ....[81]....
        /*0188*/ 	.word	0xffffffff


	//   ....[82]....
        /*018c*/ 	.word	0xffffffff


	//   ....[83]....
        /*0190*/ 	.word	0xffffffff


	//   ....[84]....
        /*0194*/ 	.word	0xffffffff


	//   ....[85]....
        /*0198*/ 	.word	0xffffffff


	//   ....[86]....
        /*019c*/ 	.word	0xffffffff


	//   ....[87]....
        /*01a0*/ 	.word	0xffffffff


	//   ....[88]....
        /*01a4*/ 	.word	0xffffffff


	//   ....[89]....
        /*01a8*/ 	.word	0xffffffff


	//   ....[90]....
        /*01ac*/ 	.word	0xffffffff


	//   ....[91]....
        /*01b0*/ 	.word	0xffffffff


	//   ....[92]....
        /*01b4*/ 	.word	0xffffffff


	//   ....[93]....
        /*01b8*/ 	.word	0xffffffff


	//   ....[94]....
        /*01bc*/ 	.word	0xffffffff


	//   ....[95]....
        /*01c0*/ 	.word	0xffffffff


	//   ....[96]....
        /*01c4*/ 	.word	0xffffffff


	//   ....[97]....
        /*01c8*/ 	.word	0xffffffff


	//   ....[98]....
        /*01cc*/ 	.word	0xffffffff


	//   ....[99]....
        /*01d0*/ 	.word	0xffffffff


	//   ....[100]....
        /*01d4*/ 	.word	0xffffffff


	//   ....[101]....
        /*01d8*/ 	.word	0x0500000f


	//   ....[102]....
        /*01dc*/ 	.word	0x0500000f


	//   ....[103]....
        /*01e0*/ 	.word	0x0500000f


	//   ....[104]....
        /*01e4*/ 	.word	0x0500000f


	//   ....[105]....
        /*01e8*/ 	.word	0x0500000f


	//   ....[106]....
        /*01ec*/ 	.word	0x0500000f


	//   ....[107]....
        /*01f0*/ 	.word	0x0500000f


	//   ....[108]....
        /*01f4*/ 	.word	0x0500000f


	//   ....[109]....
        /*01f8*/ 	.word	0x0500000f


	//   ....[110]....
        /*01fc*/ 	.word	0x0500000f


	//   ....[111]....
        /*0200*/ 	.word	0x0500000f


	//   ....[112]....
        /*0204*/ 	.word	0x0500000f


	//   ....[113]....
        /*0208*/ 	.word	0x0500000f


	//   ....[114]....
        /*020c*/ 	.word	0x0500000f


	//   ....[115]....
        /*0210*/ 	.word	0x0500000f


	//   ....[116]....
        /*0214*/ 	.word	0x0500000f


	//   ....[117]....
        /*0218*/ 	.word	0x0500000f


	//   ....[118]....
        /*021c*/ 	.word	0x0500000f


	//   ....[119]....
        /*0220*/ 	.word	0x0500000f


	//   ....[120]....
        /*0224*/ 	.word	0x0500000f


	//   ....[121]....
        /*0228*/ 	.word	0x0500000f


	//   ....[122]....
        /*022c*/ 	.word	0x0500000f


	//   ....[123]....
        /*0230*/ 	.word	0x0500000f


	//   ....[124]....
        /*0234*/ 	.word	0x0500000f


	//   ....[125]....
        /*0238*/ 	.word	0x0500000f


	//   ....[126]....
        /*023c*/ 	.word	0x0500000f


	//   ....[127]....
        /*0240*/ 	.word	0x0500000f


	//   ....[128]....
        /*0244*/ 	.word	0x0500000f


	//   ....[129]....
        /*0248*/ 	.word	0x0500000f


	//   ....[130]....
        /*024c*/ 	.word	0x0500000f


	//   ....[131]....
        /*0250*/ 	.word	0x0500000f


	//   ....[132]....
        /*0254*/ 	.word	0x0500000f


	//   ....[133]....
        /*0258*/ 	.word	0x0500000f


	//   ....[134]....
        /*025c*/ 	.word	0x0500000f


	//   ....[135]....
        /*0260*/ 	.word	0x0500000f


	//   ....[136]....
        /*0264*/ 	.word	0x0500000f


	//   ....[137]....
        /*0268*/ 	.word	0x0500000f


	//   ....[138]....
        /*026c*/ 	.word	0x0500000f


	//   ....[139]....
        /*0270*/ 	.word	0x0500000f


	//   ....[140]....
        /*0274*/ 	.word	0x0500000f


	//   ....[141]....
        /*0278*/ 	.word	0x0500000f


	//   ....[142]....
        /*027c*/ 	.word	0x0500000f


	//   ....[143]....
        /*0280*/ 	.word	0x0500000f


	//   ....[144]....
        /*0284*/ 	.word	0x0500000f


	//   ....[145]....
        /*0288*/ 	.word	0x0500000f


	//   ....[146]....
        /*028c*/ 	.word	0x0500000f


	//   ....[147]....
        /*0290*/ 	.word	0x0500000f


	//   ....[148]....
        /*0294*/ 	.word	0x0500000f


	//   ....[149]....
        /*0298*/ 	.word	0x0500000f


	//   ....[150]....
        /*029c*/ 	.word	0x0500000f


	//   ....[151]....
        /*02a0*/ 	.word	0x0500000f


	//   ....[152]....
        /*02a4*/ 	.word	0x0500000f


	//   ....[153]....
        /*02a8*/ 	.word	0x0500000f


	//   ....[154]....
        /*02ac*/ 	.word	0x0500000f


	//   ....[155]....
        /*02b0*/ 	.word	0x0500000f


	//   ....[156]....
        /*02b4*/ 	.word	0x0500000f


	//   ....[157]....
        /*02b8*/ 	.word	0x0500000f


	//   ....[158]....
        /*02bc*/ 	.word	0x0500000f


	//   ....[159]....
        /*02c0*/ 	.word	0x0500000f


	//   ....[160]....
        /*02c4*/ 	.word	0x0500000f


	//   ....[161]....
        /*02c8*/ 	.word	0x0500000f


	//   ....[162]....
        /*02cc*/ 	.word	0x0500000f


	//   ....[163]....
        /*02d0*/ 	.word	0x0500000f


	//   ....[164]....
        /*02d4*/ 	.word	0x0500000f


	//   ....[165]....
        /*02d8*/ 	.word	0x0500000f


	//   ....[166]....
        /*02dc*/ 	.word	0x0500000f


	//----- nvinfo : EIATTR_COOP_GROUP_INSTR_OFFSETS
	.align		4
.L_256:
        /*02e0*/ 	.byte	0x04, 0x28
        /*02e2*/ 	.short	(.L_258 - .L_257)


	//   ....[0]....
.L_257:
        /*02e4*/ 	.word	0x00000060


	//   ....[1]....
        /*02e8*/ 	.word	0x000000a0


	//   ....[2]....
        /*02ec*/ 	.word	0x000002c0


	//   ....[3]....
        /*02f0*/ 	.word	0x00000420


	//   ....[4]....
        /*02f4*/ 	.word	0x00000540


	//   ....[5]....
        /*02f8*/ 	.word	0x000006a0


	//   ....[6]....
        /*02fc*/ 	.word	0x000010a0


	//   ....[7]....
        /*0300*/ 	.word	0x00001dd0


	//   ....[8]....
        /*0304*/ 	.word	0x00001eb0


	//   ....[9]....
        /*0308*/ 	.word	0x000026e0


	//   ....[10]....
        /*030c*/ 	.word	0x00002790


	//   ....[11]....
        /*0310*/ 	.word	0x00002eb0


	//   ....[12]....
        /*0314*/ 	.word	0x00002f10


	//   ....[13]....
        /*0318*/ 	.word	0x00004860


	//   ....[14]....
        /*031c*/ 	.word	0x00004a10


	//   ....[15]....
        /*0320*/ 	.word	0x00005150


	//   ....[16]....
        /*0324*/ 	.word	0x000051a0


	//   ....[17]....
        /*0328*/ 	.word	0x000058c0


	//   ....[18]....
        /*032c*/ 	.word	0x00005970


	//   ....[19]....
        /*0330*/ 	.word	0x000078d0


	//   ....[20]....
        /*0334*/ 	.word	0x00007910


	//   ....[21]....
        /*0338*/ 	.word	0x00007930


	//   ....[22]....
        /*033c*/ 	.word	0x00007950


	//   ....[23]....
        /*0340*/ 	.word	0x00008a20


	//   ....[24]....
        /*0344*/ 	.word	0x00008a50


	//   ....[25]....
        /*0348*/ 	.word	0x00008b10


	//   ....[26]....
        /*034c*/ 	.word	0x00008b20


	//   ....[27]....
        /*0350*/ 	.word	0x000099a0


	//   ....[28]....
        /*0354*/ 	.word	0x000099e0


	//   ....[29]....
        /*0358*/ 	.word	0x00009a20


	//   ....[30]....
        /*035c*/ 	.word	0x00009a50


	//   ....[31]....
        /*0360*/ 	.word	0x00009a60


	//   ....[32]....
        /*0364*/ 	.word	0x00009a80


	//   ....[33]....
        /*0368*/ 	.word	0x0000a0c0


	//   ....[34]....
        /*036c*/ 	.word	0x0000a0d0


	//   ....[35]....
        /*0370*/ 	.word	0x0000aad0


	//   ....[36]....
        /*0374*/ 	.word	0x0000bdf0


	//   ....[37]....
        /*0378*/ 	.word	0x0000be10


	//   ....[38]....
        /*037c*/ 	.word	0x0000be20


	//   ....[39]....
        /*0380*/ 	.word	0x0000be30


	//   ....[40]....
        /*0384*/ 	.word	0x0000be40


	//   ....[41]....
        /*0388*/ 	.word	0x0000be50


	//   ....[42]....
        /*038c*/ 	.word	0x0000bee0


	//   ....[43]....
        /*0390*/ 	.word	0x0000bf00


	//   ....[44]....
        /*0394*/ 	.word	0x0000bf70


	//   ....[45]....
        /*0398*/ 	.word	0x0000bf80


	//   ....[46]....
        /*039c*/ 	.word	0x0000bf90


	//   ....[47]....
        /*03a0*/ 	.word	0x0000c030


	//   ....[48]....
        /*03a4*/ 	.word	0x0000c6b0


	//   ....[49]....
        /*03a8*/ 	.word	0x0000c6e0


	//   ....[50]....
        /*03ac*/ 	.word	0x0000c710


	//   ....[51]....
        /*03b0*/ 	.word	0x0000c740


	//   ....[52]....
        /*03b4*/ 	.word	0x0000c7e0


	//   ....[53]....
        /*03b8*/ 	.word	0x0000c810


	//   ....[54]....
        /*03bc*/ 	.word	0x0000c820


	//   ....[55]....
        /*03c0*/ 	.word	0x0000c880


	//   ....[56]....
        /*03c4*/ 	.word	0x0000c930


	//   ....[57]....
        /*03c8*/ 	.word	0x0000c950


	//   ....[58]....
        /*03cc*/ 	.word	0x0000c960


	//   ....[59]....
        /*03d0*/ 	.word	0x0000c9c0


	//   ....[60]....
        /*03d4*/ 	.word	0x0000ca70


	//   ....[61]....
        /*03d8*/ 	.word	0x0000ca90


	//   ....[62]....
        /*03dc*/ 	.word	0x0000caa0


	//   ....[63]....
        /*03e0*/ 	.word	0x0000caf0


	//   ....[64]....
        /*03e4*/ 	.word	0x0000d240


	//   ....[65]....
        /*03e8*/ 	.word	0x0000d260


	//   ....[66]....
        /*03ec*/ 	.word	0x0000d270


	//   ....[67]....
        /*03f0*/ 	.word	0x0000d280


	//   ....[68]....
        /*03f4*/ 	.word	0x0000d2a0


	//   ....[69]....
        /*03f8*/ 	.word	0x0000d2c0


	//   ....[70]....
        /*03fc*/ 	.word	0x0000d320


	//   ....[71]....
        /*0400*/ 	.word	0x0000d370


	//   ....[72]....
        /*0404*/ 	.word	0x0000d390


	//   ....[73]....
        /*0408*/ 	.word	0x0000d3d0


	//   ....[74]....
        /*040c*/ 	.word	0x0000d3f0


	//   ....[75]....
        /*0410*/ 	.word	0x0000d410


	//   ....[76]....
        /*0414*/ 	.word	0x0000d6b0


	//   ....[77]....
        /*0418*/ 	.word	0x0000d6c0


	//   ....[78]....
        /*041c*/ 	.word	0x0000d6d0


	//   ....[79]....
        /*0420*/ 	.word	0x0000d6f0


	//   ....[80]....
        /*0424*/ 	.word	0x0000d780


	//   ....[81]....
        /*0428*/ 	.word	0x0000d7b0


	//   ....[82]....
        /*042c*/ 	.word	0x0000d800


	//   ....[83]....
        /*0430*/ 	.word	0x0000d830


	//   ....[84]....
        /*0434*/ 	.word	0x0000d880


	//   ....[85]....
        /*0438*/ 	.word	0x0000d8b0


	//   ....[86]....
        /*043c*/ 	.word	0x0000d900


	//   ....[87]....
        /*0440*/ 	.word	0x0000d930


	//   ....[88]....
        /*0444*/ 	.word	0x0000dd90


	//   ....[89]....
        /*0448*/ 	.word	0x0000ddc0


	//   ....[90]....
        /*044c*/ 	.word	0x0000ddf0


	//   ....[91]....
        /*0450*/ 	.word	0x0000de20


	//   ....[92]....
        /*0454*/ 	.word	0x0000de50


	//   ....[93]....
        /*0458*/ 	.word	0x0000de60


	//   ....[94]....
        /*045c*/ 	.word	0x0000de70


	//   ....[95]....
        /*0460*/ 	.word	0x0000de90


	//   ....[96]....
        /*0464*/ 	.word	0x0000deb0


	//   ....[97]....
        /*0468*/ 	.word	0x0000ded0


	//   ....[98]....
        /*046c*/ 	.word	0x0000e010


	//   ....[99]....
        /*0470*/ 	.word	0x0000e070


	//   ....[100]....
        /*0474*/ 	.word	0x0000e2d0


	//   ....[101]....
        /*0478*/ 	.word	0x0000e840


	//   ....[102]....
        /*047c*/ 	.word	0x0000e930


	//   ....[103]....
        /*0480*/ 	.word	0x0000e9d0


	//   ....[104]....
        /*0484*/ 	.word	0x0000ea30


	//   ....[105]....
        /*0488*/ 	.word	0x0000eb00


	//   ....[106]....
        /*048c*/ 	.word	0x0000eb80


	//   ....[107]....
        /*0490*/ 	.word	0x0000ec50


	//   ....[108]....
        /*0494*/ 	.word	0x0000ecc0


	//   ....[109]....
        /*0498*/ 	.word	0x0000edb0


	//   ....[110]....
        /*049c*/ 	.word	0x0000ee30


	//   ....[111]....
        /*04a0*/ 	.word	0x0000ef00


	//   ....[112]....
        /*04a4*/ 	.word	0x0000ef70


	//   ....[113]....
        /*04a8*/ 	.word	0x0000f050


	//   ....[114]....
        /*04ac*/ 	.word	0x0000f0e0


	//   ....[115]....
        /*04b0*/ 	.word	0x0000f150


	//   ....[116]....
        /*04b4*/ 	.word	0x0000f1f0


	//   ....[117]....
        /*04b8*/ 	.word	0x0000f2c0


	//   ....[118]....
        /*04bc*/ 	.word	0x0000f340


	//   ....[119]....
        /*04c0*/ 	.word	0x0000f420


	//   ....[120]....
        /*04c4*/ 	.word	0x0000f4a0


	//   ....[121]....
        /*04c8*/ 	.word	0x0000f570


	//   ....[122]....
        /*04cc*/ 	.word	0x0000f5f0


	//   ....[123]....
        /*04d0*/ 	.word	0x0000f6d0


	//   ....[124]....
        /*04d4*/ 	.word	0x0000f750


	//   ....[125]....
        /*04d8*/ 	.word	0x0000f820


	//   ....[126]....
        /*04dc*/ 	.word	0x0000f8a0


	//   ....[127]....
        /*04e0*/ 	.word	0x0000f980


	//   ....[128]....
        /*04e4*/ 	.word	0x0000f9f0


	//   ....[129]....
        /*04e8*/ 	.word	0x0000fab0


	//   ....[130]....
        /*04ec*/ 	.word	0x0000fbf0


	//   ....[131]....
        /*04f0*/ 	.word	0x0000fc90


	//   ....[132]....
        /*04f4*/ 	.word	0x0000fd70


	//   ....[133]....
        /*04f8*/ 	.word	0x0000fdc0


	//   ....[134]....
        /*04fc*/ 	.word	0x0000fea0


	//   ....[135]....
        /*0500*/ 	.word	0x0000fef0


	//   ....[136]....
        /*0504*/ 	.word	0x0000fff0


	//   ....[137]....
        /*0508*/ 	.word	0x00010040


	//   ....[138]....
        /*050c*/ 	.word	0x00010140


	//   ....[139]....
        /*0510*/ 	.word	0x00010190


	//   ....[140]....
        /*0514*/ 	.word	0x00010270


	//   ....[141]....
        /*0518*/ 	.word	0x000102c0


	//   ....[142]....
        /*051c*/ 	.word	0x000103b0


	//   ....[143]....
        /*0520*/ 	.word	0x00010440


	//   ....[144]....
        /*0524*/ 	.word	0x000104a0


	//   ....[145]....
        /*0528*/ 	.word	0x00010580


	//   ....[146]....
        /*052c*/ 	.word	0x00010620


	//   ....[147]....
        /*0530*/ 	.word	0x000106e0


	//   ....[148]....
        /*0534*/ 	.word	0x00010780


	//   ....[149]....
        /*0538*/ 	.word	0x00010840


	//   ....[150]....
        /*053c*/ 	.word	0x000108e0


	//   ....[151]....
        /*0540*/ 	.word	0x000109a0


	//   ....[152]....
        /*0544*/ 	.word	0x00010a40


	//   ....[153]....
        /*0548*/ 	.word	0x00010b00


	//   ....[154]....
        /*054c*/ 	.word	0x00010c20


	//   ....[155]....
        /*0550*/ 	.word	0x00010cc0


	//   ....[156]....
        /*0554*/ 	.word	0x00010d70


	//   ....[157]....
        /*0558*/ 	.word	0x00010e40


	//   ....[158]....
        /*055c*/ 	.word	0x00010eb0


	//   ....[159]....
        /*0560*/ 	.word	0x00010f80


	//   ....[160]....
        /*0564*/ 	.word	0x00010ff0


	//   ....[161]....
        /*0568*/ 	.word	0x000110e0


	//   ....[162]....
        /*056c*/ 	.word	0x00011150


	//   ....[163]....
        /*0570*/ 	.word	0x00011230


	//   ....[164]....
        /*0574*/ 	.word	0x000112a0


	//   ....[165]....
        /*0578*/ 	.word	0x00011360


	//   ....[166]....
        /*057c*/ 	.word	0x00011440


	//----- nvinfo : EIATTR_REG_RECONFIG
	.align		4
.L_258:
        /*0580*/ 	.byte	0x01, 0x54
	.zero		2


	//----- nvinfo : EIATTR_SYSCALL_OFFSETS
	.align		4
        /*0584*/ 	.byte	0x04, 0x46
        /*0586*/ 	.short	(.L_260 - .L_259)


	//   ....[0]....
.L_259:
        /*0588*/ 	.word	0x00001260


	//   ....[1]....
        /*058c*/ 	.word	0x0000b310


	//   ....[2]....
        /*0590*/ 	.word	0x0000b450


	//   ....[3]....
        /*0594*/ 	.word	0x0000b540


	//   ....[4]....
        /*0598*/ 	.word	0x0000c3f0


	//----- nvinfo : EIATTR_MBARRIER_INSTR_OFFSETS
	.align		4
.L_260:
        /*059c*/ 	.byte	0x04, 0x39
        /*059e*/ 	.short	(.L_262 - .L_261)


	//   ....[0]....
.L_261:
        /*05a0*/ 	.word	0x00000170
        /*05a4*/ 	.word	0x000000ff
        /*05a8*/ 	.word	0x0002a800
        /*05ac*/ 	.short	0x0100
        /*05ae*/ 	.byte	0x08
	.zero		1


	//   ....[1]....
        /*05b0*/ 	.word	0x00000180
        /*05b4*/ 	.word	0x000000ff
        /*05b8*/ 	.word	0x0002a820
        /*05bc*/ 	.short	0x0100
        /*05be*/ 	.byte	0x08
	.zero		1


	//   ....[2]....
        /*05c0*/ 	.word	0x00000270
        /*05c4*/ 	.word	0x000000ff
        /*05c8*/ 	.word	0x0002a830
        /*05cc*/ 	.short	0x0100
        /*05ce*/ 	.byte	0x08
	.zero		1


	//   ....[3]....
        /*05d0*/ 	.word	0x00000280
        /*05d4*/ 	.word	0x000000ff
        /*05d8*/ 	.word	0x0002a840
        /*05dc*/ 	.short	0x0100
        /*05de*/ 	.byte	0x08
	.zero		1


	//   ....[4]....
        /*05e0*/ 	.word	0x00000290
        /*05e4*/ 	.word	0x000000ff
        /*05e8*/ 	.word	0x0002a838
        /*05ec*/ 	.short	0x0100
        /*05ee*/ 	.byte	0x08
	.zero		1


	//   ....[5]....
        /*05f0*/ 	.word	0x000002a0
        /*05f4*/ 	.word	0x000000ff
        /*05f8*/ 	.word	0x0002a848
        /*05fc*/ 	.short	0x0100
        /*05fe*/ 	.byte	0x08
	.zero		1


	//   ....[6]....
        /*0600*/ 	.word	0x000003d0
        /*0604*/ 	.word	0x000000ff
        /*0608*/ 	.word	0x0002a850
        /*060c*/ 	.short	0x0100
        /*060e*/ 	.byte	0x08
	.zero		1


	//   ....[7]....
        /*0610*/ 	.word	0x000003e0
        /*0614*/ 	.word	0x000000ff
        /*0618*/ 	.word	0x0002a860
        /*061c*/ 	.short	0x0100
        /*061e*/ 	.byte	0x08
	.zero		1


	//   ....[8]....
        /*0620*/ 	.word	0x000003f0
        /*0624*/ 	.word	0x000000ff
        /*0628*/ 	.word	0x0002a858
        /*062c*/ 	.short	0x0100
        /*062e*/ 	.byte	0x08
	.zero		1


	//   ....[9]....
        /*0630*/ 	.word	0x00000400
        /*0634*/ 	.word	0x000000ff
        /*0638*/ 	.word	0x0002a868
        /*063c*/ 	.short	0x0100
        /*063e*/ 	.byte	0x08
	.zero		1


	//   ....[10]....
        /*0640*/ 	.word	0x000004f0
        /*0644*/ 	.word	0x000000ff
        /*0648*/ 	.word	0x0002a870
        /*064c*/ 	.short	0x0100
        /*064e*/ 	.byte	0x06
	.zero		1


	//   ....[11]....
        /*0650*/ 	.word	0x00000500
        /*0654*/ 	.word	0x000000ff
        /*0658*/ 	.word	0x0002a880
        /*065c*/ 	.short	0x0100
        /*065e*/ 	.byte	0x06
	.zero		1


	//   ....[12]....
        /*0660*/ 	.word	0x00000510
        /*0664*/ 	.word	0x000000ff
        /*0668*/ 	.word	0x0002a878
        /*066c*/ 	.short	0x0100
        /*066e*/ 	.byte	0x06
	.zero		1


	//   ....[13]....
        /*0670*/ 	.word	0x00000520
        /*0674*/ 	.word	0x000000ff
        /*0678*/ 	.word	0x0002a888
        /*067c*/ 	.short	0x0100
        /*067e*/ 	.byte	0x06
	.zero		1


	//   ....[14]....
        /*0680*/ 	.word	0x00000650
        /*0684*/ 	.word	0x000000ff
        /*0688*/ 	.word	0x0002a890
        /*068c*/ 	.short	0x0100
        /*068e*/ 	.byte	0x08
	.zero		1


	//   ....[15]....
        /*0690*/ 	.word	0x00000660
        /*0694*/ 	.word	0x000000ff
        /*0698*/ 	.word	0x0002a8a0
        /*069c*/ 	.short	0x0100
        /*069e*/ 	.byte	0x08
	.zero		1


	//   ....[16]....
        /*06a0*/ 	.word	0x00000670
        /*06a4*/ 	.word	0x000000ff
        /*06a8*/ 	.word	0x0002a898
        /*06ac*/ 	.short	0x0100
        /*06ae*/ 	.byte	0x08
	.zero		1


	//   ....[17]....
        /*06b0*/ 	.word	0x00000680
        /*06b4*/ 	.word	0x000000ff
        /*06b8*/ 	.word	0x0002a8a8
        /*06bc*/ 	.short	0x0100
        /*06be*/ 	.byte	0x08
	.zero		1


	//   ....[18]....
        /*06c0*/ 	.word	0x000007c0
        /*06c4*/ 	.word	0x000000ff
        /*06c8*/ 	.word	0x0002a8b0
        /*06cc*/ 	.short	0x0100
        /*06ce*/ 	.byte	0x08
	.zero		1


	//   ....[19]....
        /*06d0*/ 	.word	0x000007d0
        /*06d4*/ 	.word	0x000000ff
        /*06d8*/ 	.word	0x0002a8c0
        /*06dc*/ 	.short	0x0100
        /*06de*/ 	.byte	0x08
	.zero		1


	//   ....[20]....
        /*06e0*/ 	.word	0x000007e0
        /*06e4*/ 	.word	0x000000ff
        /*06e8*/ 	.word	0x0002a8b8
        /*06ec*/ 	.short	0x0100
        /*06ee*/ 	.byte	0x08
	.zero		1


	//   ....[21]....
        /*06f0*/ 	.word	0x000007f0
        /*06f4*/ 	.word	0x000000ff
        /*06f8*/ 	.word	0x0002a8c8
        /*06fc*/ 	.short	0x0100
        /*06fe*/ 	.byte	0x08
	.zero		1


	//   ....[22]....
        /*0700*/ 	.word	0x00001280
        /*0704*/ 	.word	0x000000ff
        /*0708*/ 	.word	0x0002a800
        /*070c*/ 	.short	0x010a
        /*070e*/ 	.byte	0x27
	.zero		1


	//   ....[23]....
        /*0710*/ 	.word	0x00001300
        /*0714*/ 	.word	0x000000ff
        /*0718*/ 	.word	0x0002a830
        /*071c*/ 	.short	0x010a
        /*071e*/ 	.byte	0x27
	.zero		1


	//   ....[24]....
        /*0720*/ 	.word	0x00001360
        /*0724*/ 	.word	0x000000ff
        /*0728*/ 	.word	0x0002a830
        /*072c*/ 	.short	0x010a
        /*072e*/ 	.byte	0x27
	.zero		1


	//   ....[25]....
        /*0730*/ 	.word	0x00002350
        /*0734*/ 	.word	0x000000ff
        /*0738*/ 	.word	0x00000000
        /*073c*/ 	.short	0x0101
        /*073e*/ 	.byte	0x04
	.zero		1


	//   ....[26]....
        /*0740*/ 	.word	0x00003b60
        /*0744*/ 	.word	0x000000ff
        /*0748*/ 	.word	0x0002a830
        /*074c*/ 	.short	0x010a
        /*074e*/ 	.byte	0x07
	.zero		1


	//   ....[27]....
        /*0750*/ 	.word	0x00003ba0
        /*0754*/ 	.word	0x000000ff
        /*0758*/ 	.word	0x0002a830
        /*075c*/ 	.short	0x010a
        /*075e*/ 	.byte	0x07
	.zero		1


	//   ....[28]....
        /*0760*/ 	.word	0x000043f0
        /*0764*/ 	.word	0x000000ff
        /*0768*/ 	.word	0x0002a850
        /*076c*/ 	.short	0x010a
        /*076e*/ 	.byte	0x0a
	.zero		1


	//   ....[29]....
        /*0770*/ 	.word	0x00004430
        /*0774*/ 	.word	0x000000ff
        /*0778*/ 	.word	0x0002a850
        /*077c*/ 	.short	0x010a
        /*077e*/ 	.byte	0x0a
	.zero		1


	//   ....[30]....
        /*0780*/ 	.word	0x00004d20
        /*0784*/ 	.word	0x000000ff
        /*0788*/ 	.word	0x00000000
        /*078c*/ 	.short	0x0101
        /*078e*/ 	.byte	0x07
	.zero		1


	//   ....[31]....
        /*0790*/ 	.word	0x00006230
        /*0794*/ 	.word	0x000000ff
        /*0798*/ 	.word	0x00000000
        /*079c*/ 	.short	0x0101
        /*079e*/ 	.byte	0x0a
	.zero		1


	//   ....[32]....
        /*07a0*/ 	.word	0x00006490
        /*07a4*/ 	.word	0x000000ff
        /*07a8*/ 	.word	0x0002a830
        /*07ac*/ 	.short	0x010a
        /*07ae*/ 	.byte	0x26
	.zero		1


	//   ....[33]....
        /*07b0*/ 	.word	0x000064d0
        /*07b4*/ 	.word	0x000000ff
        /*07b8*/ 	.word	0x0002a830
        /*07bc*/ 	.short	0x010a
        /*07be*/ 	.byte	0x26
	.zero		1


	//   ....[34]....
        /*07c0*/ 	.word	0x00006d20
        /*07c4*/ 	.word	0x000000ff
        /*07c8*/ 	.word	0x0002a850
        /*07cc*/ 	.short	0x010a
        /*07ce*/ 	.byte	0x05
	.zero		1


	//   ....[35]....
        /*07d0*/ 	.word	0x00006d60
        /*07d4*/ 	.word	0x000000ff
        /*07d8*/ 	.word	0x0002a850
        /*07dc*/ 	.short	0x010a
        /*07de*/ 	.byte	0x05
	.zero		1


	//   ....[36]....
        /*07e0*/ 	.word	0x000073c0
        /*07e4*/ 	.word	0x000000ff
        /*07e8*/ 	.word	0x00000000
        /*07ec*/ 	.short	0x0101
        /*07ee*/ 	.byte	0x26
	.zero		1


	//   ....[37]....
        /*07f0*/ 	.word	0x000083d0
        /*07f4*/ 	.word	0x000000ff
        /*07f8*/ 	.word	0x00000000
        /*07fc*/ 	.short	0x0101
        /*07fe*/ 	.byte	0x05
	.zero		1


	//   ....[38]....
        /*0800*/ 	.word	0x00008990
        /*0804*/ 	.word	0x000000ff
        /*0808*/ 	.word	0x0002a850
        /*080c*/ 	.short	0x010a
        /*080e*/ 	.byte	0x05
	.zero		1


	//   ....[39]....
        /*0810*/ 	.word	0x000089d0
        /*0814*/ 	.word	0x000000ff
        /*0818*/ 	.word	0x0002a850
        /*081c*/ 	.short	0x010a
        /*081e*/ 	.byte	0x05
	.zero		1


	//   ....[40]....
        /*0820*/ 	.word	0x00008ea0
        /*0824*/ 	.word	0x000000ff
        /*0828*/ 	.word	0x00000000
        /*082c*/ 	.short	0x0101
        /*082e*/ 	.byte	0x04
	.zero		1


	//   ....[41]....
        /*0830*/ 	.word	0x00009a70
        /*0834*/ 	.word	0x000000ff
        /*0838*/ 	.word	0x00000000
        /*083c*/ 	.short	0x0101
        /*083e*/ 	.byte	0x04
	.zero		1


	//   ....[42]....
        /*0840*/ 	.word	0x0000bbb0
        /*0844*/ 	.word	0x000000ff
        /*0848*/ 	.word	0x0002a840
        /*084c*/ 	.short	0x010a
        /*084e*/ 	.byte	0x2e
	.zero		1


	//   ....[43]....
        /*0850*/ 	.word	0x0000c1b0
        /*0854*/ 	.word	0x000000ff
        /*0858*/ 	.word	0x0002a830
        /*085c*/ 	.short	0x0107
        /*085e*/ 	.byte	0x2e
	.zero		1


	//   ....[44]....
        /*0860*/ 	.word	0x0000c220
        /*0864*/ 	.word	0x000000ff
        /*0868*/ 	.word	0x0002a830
        /*086c*/ 	.short	0x0101
        /*086e*/ 	.byte	0x2e
	.zero		1


	//   ....[45]....
        /*0870*/ 	.word	0x0000cc40
        /*0874*/ 	.word	0x000000ff
        /*0878*/ 	.word	0x0002a800
        /*087c*/ 	.short	0x0107
        /*087e*/ 	.byte	0x2e
	.zero		1


	//   ....[46]....
        /*0880*/ 	.word	0x0000cca0
        /*0884*/ 	.word	0x000000ff
        /*0888*/ 	.word	0x0002a800
        /*088c*/ 	.short	0x0101
        /*088e*/ 	.byte	0x2e
	.zero		1


	//   ....[47]....
        /*0890*/ 	.word	0x0000ccb0
        /*0894*/ 	.word	0x000000ff
        /*0898*/ 	.word	0x0002a820
        /*089c*/ 	.short	0x010a
        /*089e*/ 	.byte	0x2e
	.zero		1


	//   ....[48]....
        /*08a0*/ 	.word	0x0000d020
        /*08a4*/ 	.word	0x0000001a
        /*08a8*/ 	.word	0x0002a840
        /*08ac*/ 	.short	0x010a
        /*08ae*/ 	.byte	0x3f
	.zero		1


	//   ....[49]....
        /*08b0*/ 	.word	0x0000d530
        /*08b4*/ 	.word	0x0000001a
        /*08b8*/ 	.word	0x0002a830
        /*08bc*/ 	.short	0x0107
        /*08be*/ 	.byte	0x3f
	.zero		1


	//   ....[50]....
        /*08c0*/ 	.word	0x0000d5e0
        /*08c4*/ 	.word	0x0000001a
        /*08c8*/ 	.word	0x0002a830
        /*08cc*/ 	.short	0x0101
        /*08ce*/ 	.byte	0x3f
	.zero		1


	//   ....[51]....
        /*08d0*/ 	.word	0x0000d640
        /*08d4*/ 	.word	0x00000000
        /*08d8*/ 	.word	0x0002a860
        /*08dc*/ 	.short	0x010a
        /*08de*/ 	.byte	0x3f
	.zero		1


	//   ....[52]....
        /*08e0*/ 	.word	0x0000daa0
        /*08e4*/ 	.word	0x00000000
        /*08e8*/ 	.word	0x0002a850
        /*08ec*/ 	.short	0x0107
        /*08ee*/ 	.byte	0x3f
	.zero		1


	//   ....[53]....
        /*08f0*/ 	.word	0x0000dba0
        /*08f4*/ 	.word	0x00000000
        /*08f8*/ 	.word	0x0002a850
        /*08fc*/ 	.short	0x0101
        /*08fe*/ 	.byte	0x3f
	.zero		1


	//   ....[54]....
        /*0900*/ 	.word	0x0000dd20
        /*0904*/ 	.word	0x00000000
        /*0908*/ 	.word	0x0002a860
        /*090c*/ 	.short	0x010a
        /*090e*/ 	.byte	0x3f
	.zero		1


	//   ....[55]....
        /*0910*/ 	.word	0x0000e140
        /*0914*/ 	.word	0x00000000
        /*0918*/ 	.word	0x0002a850
        /*091c*/ 	.short	0x0107
        /*091e*/ 	.byte	0x3f
	.zero		1


	//   ....[56]....
        /*0920*/ 	.word	0x0000e1f0
        /*0924*/ 	.word	0x00000000
        /*0928*/ 	.word	0x0002a850
        /*092c*/ 	.short	0x0101
        /*092e*/ 	.byte	0x3f
	.zero		1


	//   ....[57]....
        /*0930*/ 	.word	0x0000e290
        /*0934*/ 	.word	0x00000005
        /*0938*/ 	.word	0x0002a820
        /*093c*/ 	.short	0x010a
        /*093e*/ 	.byte	0x3f
	.zero		1


	//   ....[58]....
        /*0940*/ 	.word	0x0000e3d0
        /*0944*/ 	.word	0x00000006
        /*0948*/ 	.word	0x0002a840
        /*094c*/ 	.short	0x010a
        /*094e*/ 	.byte	0x3f
	.zero		1


	//   ....[59]....
        /*0950*/ 	.word	0x0000e470
        /*0954*/ 	.word	0x00000005
        /*0958*/ 	.word	0x0002a840
        /*095c*/ 	.short	0x010a
        /*095e*/ 	.byte	0x3f
	.zero		1


	//   ....[60]....
        /*0960*/ 	.word	0x0000e4b0
        /*0964*/ 	.word	0x00000006
        /*0968*/ 	.word	0x0002a860
        /*096c*/ 	.short	0x010a
        /*096e*/ 	.byte	0x3f
	.zero		1


	//   ....[61]....
        /*0970*/ 	.word	0x0000e4f0
        /*0974*/ 	.word	0x00000005
        /*0978*/ 	.word	0x0002a860
        /*097c*/ 	.short	0x010a
        /*097e*/ 	.byte	0x3f
	.zero		1


	//   ....[62]....
        /*0980*/ 	.word	0x0000e560
        /*0984*/ 	.word	0x00000003
        /*0988*/ 	.word	0x0002a800
        /*098c*/ 	.short	0x010a
        /*098e*/ 	.byte	0x3f
	.zero		1


	//   ....[63]....
        /*0990*/ 	.word	0x0000e5c0
        /*0994*/ 	.word	0x00000003
        /*0998*/ 	.word	0x0002a830
        /*099c*/ 	.short	0x010a
        /*099e*/ 	.byte	0x3f
	.zero		1


	//   ....[64]....
        /*09a0*/ 	.word	0x0000e620
        /*09a4*/ 	.word	0x0000000c
        /*09a8*/ 	.word	0x0002a830
        /*09ac*/ 	.short	0x010a
        /*09ae*/ 	.byte	0x3f
	.zero		1


	//   ....[65]....
        /*09b0*/ 	.word	0x0000e680
        /*09b4*/ 	.word	0x00000006
        /*09b8*/ 	.word	0x0002a850
        /*09bc*/ 	.short	0x010a
        /*09be*/ 	.byte	0x3f
	.zero		1


	//   ....[66]....
        /*09c0*/ 	.word	0x0000e6e0
        /*09c4*/ 	.word	0x0000000c
        /*09c8*/ 	.word	0x0002a830
        /*09cc*/ 	.short	0x010a
        /*09ce*/ 	.byte	0x3f
	.zero		1


	//   ....[67]....
        /*09d0*/ 	.word	0x0000e740
        /*09d4*/ 	.word	0x00000006
        /*09d8*/ 	.word	0x0002a850
        /*09dc*/ 	.short	0x010a
        /*09de*/ 	.byte	0x3f
	.zero		1


	//   ....[68]....
        /*09e0*/ 	.word	0x0000e7a0
        /*09e4*/ 	.word	0x00000005
        /*09e8*/ 	.word	0x0002a850
        /*09ec*/ 	.short	0x010a
        /*09ee*/ 	.byte	0x3f
	.zero		1


	//   ....[69]....
        /*09f0*/ 	.word	0x0000e880
        /*09f4*/ 	.word	0x00000005
        /*09f8*/ 	.word	0x0002a840
        /*09fc*/ 	.short	0x010a
        /*09fe*/ 	.byte	0x3f
	.zero		1


	//   ....[70]....
        /*0a00*/ 	.word	0x0000faf0
        /*0a04*/ 	.word	0x00000003
        /*0a08*/ 	.word	0x0002a820
        /*0a0c*/ 	.short	0x010a
        /*0a0e*/ 	.byte	0x3f
	.zero		1


	//   ....[71]....
        /*0a10*/ 	.word	0x0000fb40
        /*0a14*/ 	.word	0x0000001a
        /*0a18*/ 	.word	0x0002a840
        /*0a1c*/ 	.short	0x010a
        /*0a1e*/ 	.byte	0x3f
	.zero		1


	//   ....[72]....
        /*0a20*/ 	.word	0x00010300
        /*0a24*/ 	.word	0x00000000
        /*0a28*/ 	.word	0x0002a860
        /*0a2c*/ 	.short	0x010a
        /*0a2e*/ 	.byte	0x3f
	.zero		1


	//   ....[73]....
        /*0a30*/ 	.word	0x00010b70
        /*0a34*/ 	.word	0x00000000
        /*0a38*/ 	.word	0x0002a860
        /*0a3c*/ 	.short	0x010a
        /*0a3e*/ 	.byte	0x3f
	.zero		1


	//   ....[74]....
        /*0a40*/ 	.word	0x00011390
        /*0a44*/ 	.word	0x00000005
        /*0a48*/ 	.word	0x0002a820
        /*0a4c*/ 	.short	0x010a
        /*0a4e*/ 	.byte	0x3f
	.zero		1


	//   ....[75]....
        /*0a50*/ 	.word	0x00011500
        /*0a54*/ 	.word	0x00000006
        /*0a58*/ 	.word	0x0002a840
        /*0a5c*/ 	.short	0x010a
        /*0a5e*/ 	.byte	0x3f
	.zero		1


	//   ....[76]....
        /*0a60*/ 	.word	0x00011550
        /*0a64*/ 	.word	0x00000005
        /*0a68*/ 	.word	0x0002a840
        /*0a6c*/ 	.short	0x010a
        /*0a6e*/ 	.byte	0x3f
	.zero		1


	//   ....[77]....
        /*0a70*/ 	.word	0x000115a0
        /*0a74*/ 	.word	0x00000006
        /*0a78*/ 	.word	0x0002a860
        /*0a7c*/ 	.short	0x010a
        /*0a7e*/ 	.byte	0x3f
	.zero		1


	//----- nvinfo : EIATTR_NUM_MBARRIERS
	.align		4
.L_262:
        /*0a80*/ 	.byte	0x03, 0x38
        /*0a82*/ 	.short	0x0016


	//----- nvinfo : EIATTR_EXIT_INSTR_OFFSETS
	.align		4
        /*0a84*/ 	.byte	0x04, 0x1c
        /*0a86*/ 	.short	(.L_264 - .L_263)


	//   ....[0]....
.L_263:
        /*0a88*/ 	.word	0x0000e540


	//----- nvinfo : EIATTR_MAX_THREADS
	.align		4
.L_264:
        /*0a8c*/ 	.byte	0x04, 0x05
        /*0a8e*/ 	.short	(.L_266 - .L_265)
.L_265:
        /*0a90*/ 	.word	0x00000180
        /*0a94*/ 	.word	0x00000001
        /*0a98*/ 	.word	0x00000001


	//----- nvinfo : EIATTR_CRS_STACK_SIZE
	.align		4
.L_266:
        /*0a9c*/ 	.byte	0x04, 0x1e
        /*0a9e*/ 	.short	(.L_268 - .L_267)
.L_267:
        /*0aa0*/ 	.word	0x00000000


	//----- nvinfo : EIATTR_CBANK_PARAM_SIZE
	.align		4
.L_268:
        /*0aa4*/ 	.byte	0x03, 0x19
        /*0aa6*/ 	.short	0x0a70


	//----- nvinfo : EIATTR_PARAM_CBANK
	.align		4
        /*0aa8*/ 	.byte	0x04, 0x0a
        /*0aaa*/ 	.short	(.L_270 - .L_269)
	.align		4
.L_269:
        /*0aac*/ 	.word	index@(.nv.constant0._ZN7cutlass13device_kernelIN5flash11enable_sm90INS1_16FlashAttnFwdSm90INS1_25CollectiveMainloopFwdSm90ILi2EN4cute5tupleIJNS5_1CILi1EEES8_S8_EEENS6_IJNS7_ILi128EEENS7_ILi96EEENS7_ILi192EEEEEELi128ENS_10bfloat16_tEfNS_4arch4Sm90ELb1ELb0ELb1ELb0ELb1ELb0ELb0ELb1ELb1ELb1ELb1ELb0EEENS1_21CollectiveEpilogueFwdINS6_IJSA_SA_SB_EEES9_SE_SG_Li256ELb0ELb1ELb1ELb0EEENS1_19SingleTileSchedulerILb0ELb1ELb1ELi128EEEEEEEEEvNT_6ParamsE)
        /*0ab0*/ 	.short	0x0210
        /*0ab2*/ 	.short	0x0a70


	//----- nvinfo : EIATTR_SW_WAR
	.align		4
.L_270:
        /*0ab4*/ 	.byte	0x04, 0x36
        /*0ab6*/ 	.short	(.L_272 - .L_271)
.L_271:
        /*0ab8*/ 	.word	0x00000008
.L_272:


//--------------------- .nv.info._ZN7cutlass13device_kernelIN5flash11enable_sm90INS1_16FlashAttnFwdSm90INS1_25CollectiveMainloopFwdSm90ILi2EN4cute5tupleIJNS5_1CILi1EEES8_S8_EEENS6_IJNS7_ILi128EEENS7_ILi96EEENS7_ILi192EEEEEELi128ENS_10bfloat16_tEfNS_4arch4Sm90ELb1ELb0ELb1ELb1ELb1ELb0ELb0ELb1ELb1ELb1ELb1ELb0EEENS1_21CollectiveEpilogueFwdINS6_IJSA_SA_SB_EEES9_SE_SG_Li256ELb1ELb1ELb1ELb0EEENS1_36VarlenDynamicPersistentTileSchedulerILi128ELi96ELi256ELi128ELb1ELb1ELb1ELb1ELb1ELb1EEEEEEEEEvNT_6ParamsE --------------------------
	.section	.nv.info._ZN7cutlass13device_kernelIN5flash11enable_sm90INS1_16FlashAttnFwdSm90INS1_25CollectiveMainloopFwdSm90ILi2EN4cute5tupleIJNS5_1CILi1EEES8_S8_EEENS6_IJNS7_ILi128EEENS7_ILi96EEENS7_ILi192EEEEEELi128ENS_10bfloat16_tEfNS_4arch4Sm90ELb1ELb0ELb1ELb1ELb1ELb0ELb0ELb1ELb1ELb1ELb1ELb0EEENS1_21CollectiveEpilogueFwdINS6_IJSA_SA_SB_EEES9_SE_SG_Li256ELb1ELb1ELb1ELb0EEENS1_36VarlenDynamicPersistentTileSchedulerILi128ELi96ELi256ELi128ELb1ELb1ELb1ELb1ELb1ELb1EEEEEEEEEvNT_6ParamsE,"",@"SHT_CUDA_INFO"
	.sectionflags	@""
	.align	4


	//----- nvinfo : EIATTR_CUDA_API_VERSION
	.align		4
        /*0000*/ 	.byte	0x04, 0x37
        /*0002*/ 	.short	(.L_274 - .L_273)
.L_273:
        /*0004*/ 	.word	0x00000082


	//----- nvinfo : EIATTR_KPARAM_INFO
	.align		4
.L_274:
        /*0008*/ 	.byte	0x04, 0x17
        /*000a*/ 	.short	(.L_276 - .L_275)
.L_275:
        /*000c*/ 	.word	0x00000000
        /*0010*/ 	.short	0x0000
        /*0012*/ 	.short	0x0070
        /*0014*/ 	.byte	0x00, 0xf0, 0x01, 0x2a


	//----- nvinfo : EIATTR_SPARSE_MMA_MASK
	.align		4
.L_276:
        /*0018*/ 	.byte	0x03, 0x50
        /*001a*/ 	.short	0x0000


	//----- nvinfo : EIATTR_MAXREG_COUNT
	.align		4
        /*001c*/ 	.byte	0x03, 0x1b
        /*001e*/ 	.short	0x00a8


	//----- nvinfo : EIATTR_NUM_BARRIERS
	.align		4
        /*0020*/ 	.byte	0x02, 0x4c
        /*0022*/ 	.byte	0x09
	.zero		1


	//----- nvinfo : EIATTR_EXTERNS
	.align		4
        /*0024*/ 	.byte	0x04, 0x0f
        /*0026*/ 	.short	(.L_278 - .L_277)


	//   ....[0]....
	.align		4
.L_277:
        /*0028*/ 	.word	index@(__assertfail)


	//----- nvinfo : EIATTR_ANNOTATIONS
	.align		4
.L_278:
        /*002c*/ 	.byte	0x04, 0x55
        /*002e*/ 	.short	(.L_280 - .L_279)


	//   ....[0]....
.L_279:
        /* <DEDUP_REMOVED lines=13> */


	//----- nvinfo : EIATTR_MERCURY_ISA_VERSION
	.align		4
.L_280:
        /*00f0*/ 	.byte	0x03, 0x5f
        /*00f2*/ 	.short	0x0101


	//----- nvinfo : EIATTR_UNUSED_LOAD_BYTE_OFFSET
	.align		4
        /*00f4*/ 	.byte	0x04, 0x44
        /*00f6*/ 	.short	(.L_282 - .L_281)


	//   ....[0]....
.L_281:
        /*00f8*/ 	.word	0x00000950
        /*00fc*/ 	.word	0x0000fff0


	//   ....[1]....
        /*0100*/ 	.word	0x00009fb0
        /*0104*/ 	.word	0x0000fff0


	//----- nvinfo : EIATTR_INT_WARP_WIDE_INSTR_OFFSETS
	.align		4
.L_282:
        /*0108*/ 	.byte	0x04, 0x31
        /*010a*/ 	.short	(.L_284 - .L_283)


	//   ....[0]....
.L_283:
        /*010c*/ 	.word	0x000000c0


	//   ....[1]....
        /*0110*/ 	.word	0x000000d0


	//   ....[2]....
        /*0114*/ 	.word	0x00000170


	//   ....[3]....
        /*0118*/ 	.word	0x0000e910


	//   ....[4]....
        /*011c*/ 	.word	0x0000e9a0


	//   ....[5]....
        /*0120*/ 	.word	0x000117e0


	//   ....[6]....
        /*0124*/ 	.word	0x00011870


	//----- nvinfo : EIATTR_COOP_GROUP_MASK_REGIDS
	.align		4
.L_284:
        /*0128*/ 	.byte	0x04, 0x29
        /*012a*/ 	.short	(.L_286 - .L_285)


	//   ....[0]....
.L_285:
        /*012c*/ 	.word	0xffffffff


	//   ....[1]....
        /*0130*/ 	.word	0xffffffff


	//   ....[2]....
        /*0134*/ 	.word	0xffffffff


	//   ....[3]....
        /*0138*/ 	.word	0xffffffff


	//   ....[4]....
        /*013c*/ 	.word	0xffffffff


	//   ....[5]....
        /*0140*/ 	.word	0xffffffff


	//   ....[6]....
        /*0144*/ 	.word	0xffffffff


	//   ....[7]....
        /*0148*/ 	.word	0xffffffff


	//   ....[8]....
        /*014c*/ 	.word	0xffffffff


	//   ....[9]....
        /*0150*/ 	.word	0xffffffff


	//   ....[10]....
        /*0154*/ 	.word	0xffffffff


	//   ....[11]....
        /*0158*/ 	.word	0xffffffff


	//   ....[12]....
        /*015c*/ 	.word	0xffffffff


	//   ....[13]....
        /*0160*/ 	.word	0xffffffff


	//   ....[14]....
        /*0164*/ 	.word	0xffffffff


	//   ....[15]....
        /*0168*/ 	.word	0xffffffff


	//   ....[16]....
        /*016c*/ 	.word	0xffffffff


	//   ....[17]....
        /*0170*/ 	.word	0xffffffff


	//   ....[18]....
        /*0174*/ 	.word	0xffffffff


	//   ....[19]....
        /*0178*/ 	.word	0xffffffff


	//   ....[20]....
        /*017c*/ 	.word	0xffffffff


	//   ....[21]....
        /*0180*/ 	.word	0xffffffff


	//   ....[22]....
        /*0184*/ 	.word	0xffffffff


	//   ....[23]....
        /*0188*/ 	.word	0xffffffff


	//   ....[24]....
        /*018c*/ 	.word	0xffffffff


	//   ....[25]....
        /*0190*/ 	.word	0xffffffff


	//   ....[26]....
        /*0194*/ 	.word	0xffffffff


	//   ....[27]....
        /*0198*/ 	.word	0xffffffff


	//   ....[28]....
        /*019c*/ 	.word	0xffffffff


	//   ....[29]....
        /*01a0*/ 	.word	0xffffffff


	//   ....[30]....
        /*01a4*/ 	.word	0xffffffff


	//   ....[31]....
        /*01a8*/ 	.word	0xffffffff


	//   ....[32]....
        /*01ac*/ 	.word	0xffffffff


	//   ....[33]....
        /*01b0*/ 	.word	0xffffffff


	//   ....[34]....
        /*01b4*/ 	.word	0xffffffff


	//   ....[35]....
        /*01b8*/ 	.word	0xffffffff


	//   ....[36]....
        /*01bc*/ 	.word	0xffffffff


	//   ....[37]....
        /*01c0*/ 	.word	0xffffffff


	//   ....[38]....
        /*01c4*/ 	.word	0xffffffff


	//   ....[39]....
        /*01c8*/ 	.word	0xffffffff


	//   ....[40]....
        /*01cc*/ 	.word	0xffffffff


	//   ....[41]....
        /*01d0*/ 	.word	0xffffffff


	//   ....[42]....
        /*01d4*/ 	.word	0xffffffff


	//   ....[43]....
        /*01d8*/ 	.word	0xffffffff


	//   ....[44]....
        /*01dc*/ 	.word	0xffffffff


	//   ....[45]....
        /*01e0*/ 	.word	0xffffffff


	//   ....[46]....
        /*01e4*/ 	.word	0xffffffff


	//   ....[47]....
        /*01e8*/ 	.word	0xffffffff


	//   ....[48]....
        /*01ec*/ 	.word	0xffffffff


	//   ....[49]....
        /*01f0*/ 	.word	0xffffffff


	//   ....[50]....
        /*01f4*/ 	.word	0xffffffff


	//   ....[51]....
        /*01f8*/ 	.word	0xffffffff


	//   ....[52]....
        /*01fc*/ 	.word	0xffffffff


	//   ....[53]....
        /*0200*/ 	.word	0xffffffff


	//   ....[54]....
        /*0204*/ 	.word	0xffffffff


	//   ....[55]....
        /*0208*/ 	.word	0xffffffff


	//   ....[56]....
        /*020c*/ 	.word	0xffffffff


	//   ....[57]....
        /*0210*/ 	.word	0xffffffff


	//   ....[58]....
        /*0214*/ 	.word	0xffffffff


	//   ....[59]....
        /*0218*/ 	.word	0xffffffff


	//   ....[60]....
        /*021c*/ 	.word	0xffffffff


	//   ....[61]....
        /*0220*/ 	.word	0xffffffff


	//   ....[62]....
        /*0224*/ 	.word	0xffffffff


	//   ....[63]....
        /*0228*/ 	.word	0xffffffff


	//   ....[64]....
        /*022c*/ 	.word	0xffffffff


	//   ....[65]....
        /*0230*/ 	.word	0xffffffff


	//   ....[66]....
        /*0234*/ 	.word	0xffffffff


	//   ....[67]....
        /*0238*/ 	.word	0xffffffff


	//   ....[68]....
        /*023c*/ 	.word	0xffffffff


	//   ....[69]....
        /*0240*/ 	.word	0xffffffff


	//   ....[70]....
        /*0244*/ 	.word	0xffffffff


	//   ....[71]....
        /*0248*/ 	.word	0xffffffff


	//   ....[72]....
        /*024c*/ 	.word	0xffffffff


	//   ....[73]....
        /*0250*/ 	.word	0xffffffff


	//   ....[74]....
        /*0254*/ 	.word	0xffffffff


	//   ....[75]....
        /*0258*/ 	.word	0xffffffff


	//   ....[76]....
        /*025c*/ 	.word	0xffffffff


	//   ....[77]....
        /*0260*/ 	.word	0xffffffff


	//   ....[78]....
        /*0264*/ 	.word	0xffffffff


	//   ....[79]....
        /*0268*/ 	.word	0xffffffff


	//   ....[80]....
        /*026c*/ 	.word	0xffffffff


	//   ....[81]....
        /*0270*/ 	.word	0xffffffff


	//   ....[82]....
        /*0274*/ 	.word	0xffffffff


	//   ....[83]....
        /*0278*/ 	.word	0xffffffff


	//   ....[84]....
        /*027c*/ 	.word	0xffffffff


	//   ....[85]....
        /*0280*/ 	.word	0xffffffff


	//   ....[86]....
        /*0284*/ 	.word	0xffffffff


	//   ....[87]....
        /*0288*/ 	.word	0xffffffff


	//   ....[88]....
        /*028c*/ 	.word	0xffffffff


	//   ....[89]....
        /*0290*/ 	.word	0xffffffff


	//   ....[90]....
        /*0294*/ 	.word	0xffffffff


	//   ....[91]....
        /*0298*/ 	.word	0xffffffff


	//   ....[92]....
        /*029c*/ 	.word	0xffffffff


	//   ....[93]....
        /*02a0*/ 	.word	0xffffffff


	//   ....[94]....
        /*02a4*/ 	.word	0xffffffff


	//   ....[95]....
        /*02a8*/ 	.word	0xffffffff


	//   ....[96]....
        /*02ac*/ 	.word	0xffffffff


	//   ....[97]....
        /*02b0*/ 	.word	0xffffffff


	//   ....[98]....
        /*02b4*/ 	.word	0xffffffff


	//   ....[99]....
        /*02b8*/ 	.word	0xffffffff


	//   ....[100]....
        /*02bc*/ 	.word	0xffffffff


	//   ....[101]....
        /*02c0*/ 	.word	0xffffffff


	//   ....[102]....
        /*02c4*/ 	.word	0xffffffff


	//   ....[103]....
        /*02c8*/ 	.word	0xffffffff


	//   ....[104]....
        /*02cc*/ 	.word	0xffffffff


	//   ....[105]....
        /*02d0*/ 	.word	0xffffffff


	//   ....[106]....
        /*02d4*/ 	.word	0xffffffff


	//   ....[107]....
        /*02d8*/ 	.word	0xffffffff


	//   ....[108]....
        /*02dc*/ 	.word	0xffffffff


	//   ....[109]....
        /*02e0*/ 	.word	0xffffffff


	//   ....[110]....
        /*02e4*/ 	.word	0xffffffff


	//   ....[111]....
        /*02e8*/ 	.word	0xffffffff


	//   ....[112]....
        /*02ec*/ 	.word	0xffffffff


	//   ....[113]....
        /*02f0*/ 	.word	0xffffffff


	//   ....[114]....
        /*02f4*/ 	.word	0xffffffff


	//   ....[115]....
        /*02f8*/ 	.word	0xffffffff


	//   ....[116]....
        /*02fc*/ 	.word	0xffffffff


	//   ....[117]....
        /*0300*/ 	.word	0xffffffff


	//   ....[118]....
        /*0304*/ 	.word	0xffffffff


	//   ....[119]....
        /*0308*/ 	.word	0xffffffff


	//   ....[120]....
        /*030c*/ 	.word	0xffffffff


	//   ....[121]....
        /*0310*/ 	.word	0xffffffff


	//   ....[122]....
        /*0314*/ 	.word	0xffffffff


	//   ....[123]....
        /*0318*/ 	.word	0xffffffff


	//   ....[124]....
        /*031c*/ 	.word	0xffffffff


	//   ....[125]....
        /*0320*/ 	.word	0xffffffff


	//   ....[126]....
        /*0324*/ 	.word	0xffffffff


	//   ....[127]....
        /*0328*/ 	.word	0xffffffff


	//   ....[128]....
        /*032c*/ 	.word	0xffffffff


	//   ....[129]....
        /*0330*/ 	.word	0xffffffff


	//   ....[130]....
        /*0334*/ 	.word	0xffffffff


	//   ....[131]....
        /*0338*/ 	.word	0xffffffff


	//   ....[132]....
        /*033c*/ 	.word	0xffffffff


	//   ....[133]....
        /*0340*/ 	.word	0xffffffff


	//   ....[134]....
        /*0344*/ 	.word	0xffffffff


	//   ....[135]....
        /*0348*/ 	.word	0xffffffff


	//   ....[136]....
        /*034c*/ 	.word	0xffffffff


	//   ....[137]....
        /*0350*/ 	.word	0xffffffff


	//   ....[138]....
        /*0354*/ 	.word	0xffffffff


	//   ....[139]....
        /*0358*/ 	.word	0xffffffff


	//   ....[140]....
        /*035c*/ 	.word	0xffffffff


	//   ....[141]....
        /*0360*/ 	.word	0xffffffff


	//   ....[142]....
        /*0364*/ 	.word	0xffffffff


	//   ....[143]....
        /*0368*/ 	.word	0xffffffff


	//   ....[144]....
        /*036c*/ 	.word	0xffffffff


	//   ....[145]....
        /*0370*/ 	.word	0xffffffff


	//   ....[146]....
        /*0374*/ 	.word	0xffffffff


	//   ....[147]....
        /*0378*/ 	.word	0xffffffff


	//   ....[148]....
        /*037c*/ 	.word	0xffffffff


	//   ....[149]....
        /*0380*/ 	.word	0xffffffff


	//   ....[150]....
        /*0384*/ 	.word	0xffffffff


	//   ....[151]....
        /*0388*/ 	.word	0x0500000f


	//   ....[152]....
        /*038c*/ 	.word	0x0500000f


	//   ....[153]....
        /*0390*/ 	.word	0x0500000f


	//   ....[154]....
        /*0394*/ 	.word	0x0500000f


	//   ....[155]....
        /*0398*/ 	.word	0x0500000f


	//   ....[156]....
        /*039c*/ 	.word	0x0500000f


	//   ....[157]....
        /*03a0*/ 	.word	0x0500000f


	//   ....[158]....
        /*03a4*/ 	.word	0x0500000f


	//   ....[159]....
        /*03a8*/ 	.word	0x0500000f


	//   ....[160]....
        /*03ac*/ 	.word	0x0500000f


	//   ....[161]....
        /*03b0*/ 	.word	0x0500000f


	//   ....[162]....
        /*03b4*/ 	.word	0x0500000f


	//   ....[163]....
        /*03b8*/ 	.word	0x0500000f


	//   ....[164]....
        /*03bc*/ 	.word	0x0500000f


	//   ....[165]....
        /*03c0*/ 	.word	0x0500000f


	//   ....[166]....
        /*03c4*/ 	.word	0x0500000f


	//   ....[167]....
        /*03c8*/ 	.word	0x0500000f


	//   ....[168]....
        /*03cc*/ 	.word	0x0500000f


	//   ....[169]....
        /*03d0*/ 	.word	0x0500000f


	//   ....[170]....
        /*03d4*/ 	.word	0x0500000f


	//   ....[171]....
        /*03d8*/ 	.word	0x0500000f


	//   ....[172]....
        /*03dc*/ 	.word	0x0500000f


	//   ....[173]....
        /*03e0*/ 	.word	0x0500000f


	//   ....[174]....
        /*03e4*/ 	.word	0x0500000f


	//   ....[175]....
        /*03e8*/ 	.word	0x0500000f


	//   ....[176]....
        /*03ec*/ 	.word	0x0500000f


	//   ....[177]....
        /*03f0*/ 	.word	0x0500000f


	//   ....[178]....
        /*03f4*/ 	.word	0x0500000f


	//   ....[179]....
        /*03f8*/ 	.word	0x0500000f


	//   ....[180]....
        /*03fc*/ 	.word	0x0500000f


	//   ....[181]....
        /*0400*/ 	.word	0x0500000f


	//   ....[182]....
        /*0404*/ 	.word	0x0500000f


	//   ....[183]....
        /*0408*/ 	.word	0x0500000f


	//   ....[184]....
        /*040c*/ 	.word	0x0500000f


	//   ....[185]....
        /*0410*/ 	.word	0x0500000f


	//   ....[186]....
        /*0414*/ 	.word	0x0500000f


	//   ....[187]....
        /*0418*/ 	.word	0x0500000f


	//   ....[188]....
        /*041c*/ 	.word	0x0500000f


	//   ....[189]....
        /*0420*/ 	.word	0x0500000f


	//   ....[190]....
        /*0424*/ 	.word	0x0500000f


	//   ....[191]....
        /*0428*/ 	.word	0x0500000f


	//   ....[192]....
        /*042c*/ 	.word	0x0500000f


	//   ....[193]....
        /*0430*/ 	.word	0x0500000f


	//   ....[194]....
        /*0434*/ 	.word	0x0500000f


	//   ....[195]....
        /*0438*/ 	.word	0x0500000f


	//   ....[196]....
        /*043c*/ 	.word	0x0500000f


	//   ....[197]....
        /*0440*/ 	.word	0x0500000f


	//   ....[198]....
        /*0444*/ 	.word	0x0500000f


	//   ....[199]....
        /*0448*/ 	.word	0x0500000f


	//   ....[200]....
        /*044c*/ 	.word	0x0500000f


	//   ....[201]....
        /*0450*/ 	.word	0x0500000f


	//   ....[202]....
        /*0454*/ 	.word	0x0500000f


	//   ....[203]....
        /*0458*/ 	.word	0x0500000f


	//   ....[204]....
        /*045c*/ 	.word	0x0500000f


	//   ....[205]....
        /*0460*/ 	.word	0x0500000f


	//   ....[206]....
        /*0464*/ 	.word	0x0500000f


	//   ....[207]....
        /*0468*/ 	.word	0x0500000f


	//   ....[208]....
        /*046c*/ 	.word	0x0500000f


	//   ....[209]....
        /*0470*/ 	.word	0x0500000f


	//   ....[210]....
        /*0474*/ 	.word	0x0500000f


	//   ....[211]....
        /*0478*/ 	.word	0x0500000f


	//   ....[212]....
        /*047c*/ 	.word	0x0500000f


	//   ....[213]....
        /*0480*/ 	.word	0x0500000f


	//   ....[214]....
        /*0484*/ 	.word	0x0500000f


	//   ....[215]....
        /*0488*/ 	.word	0x0500000f


	//   ....[216]....
        /*048c*/ 	.word	0x0500000f


	//   ....[217]....
        /*0490*/ 	.word	0x0500000f


	//   ....[218]....
        /*0494*/ 	.word	0x0500000f


	//   ....[219]....
        /*0498*/ 	.word	0x0500000f


	//   ....[220]....
        /*049c*/ 	.word	0x0500000f


	//   ....[221]....
        /*04a0*/ 	.word	0x0500000f


	//   ....[222]....
        /*04a4*/ 	.word	0x0500000f


	//   ....[223]....
        /*04a8*/ 	.word	0x0500000f


	//   ....[224]....
        /*04ac*/ 	.word	0x0500000f


	//   ....[225]....
        /*04b0*/ 	.word	0x0500000f


	//   ....[226]....
        /*04b4*/ 	.word	0x0500000f


	//   ....[227]....
        /*04b8*/ 	.word	0x0500000f


	//   ....[228]....
        /*04bc*/ 	.word	0x0500000f


	//   ....[229]....
        /*04c0*/ 	.word	0x0500000f


	//   ....[230]....
        /*04c4*/ 	.word	0x0500000f


	//   ....[231]....
        /*04c8*/ 	.word	0x0500000f


	//   ....[232]....
        /*04cc*/ 	.word	0x0500000f


	//   ....[233]....
        /*04d0*/ 	.word	0x0500000f


	//   ....[234]....
        /*04d4*/ 	.word	0x0500000f


	//----- nvinfo : EIATTR_COOP_GROUP_INSTR_OFFSETS
	.align		4
.L_286:
        /*04d8*/ 	.byte	0x04, 0x28
        /*04da*/ 	.short	(.L_288 - .L_287)


	//   ....[0]....
.L_287:
        /*04dc*/ 	.word	0x00000070


	//   ....[1]....
        /*04e0*/ 	.word	0x000000b0


	//   ....[2]....
        /*04e4*/ 	.word	0x000002d0


	//   ....[3]....
        /*04e8*/ 	.word	0x00000430


	//   ....[4]....
        /*04ec*/ 	.word	0x00000550


	//   ....[5]....
        /*04f0*/ 	.word	0x000006b0


	//   ....[6]....
        /*04f4*/ 	.word	0x00001b80


	//   ....[7]....
        /*04f8*/ 	.word	0x00002720


	//   ....[8]....
        /*04fc*/ 	.word	0x00002970


	//   ....[9]....
        /*0500*/ 	.word	0x00003170


	//   ....[10]....
        /*0504*/ 	.word	0x000031e0


	//   ....[11]....
        /*0508*/ 	.word	0x00003980


	//   ....[12]....
        /*050c*/ 	.word	0x000039f0


	//   ....[13]....
        /*0510*/ 	.word	0x000053a0


	//   ....[14]....
        /*0514*/ 	.word	0x00005510


	//   ....[15]....
        /*0518*/ 	.word	0x00005c80


	//   ....[16]....
        /*051c*/ 	.word	0x00005d30


	//   ....[17]....
        /*0520*/ 	.word	0x00006420


	//   ....[18]....
        /*0524*/ 	.word	0x00006480


	//   ....[19]....
        /*0528*/ 	.word	0x00008550


	//   ....[20]....
        /*052c*/ 	.word	0x000085a0


	//   ....[21]....
        /*0530*/ 	.word	0x000085c0


	//   ....[22]....
        /*0534*/ 	.word	0x000085e0


	//   ....[23]....
        /*0538*/ 	.word	0x000096e0


	//   ....[24]....
        /*053c*/ 	.word	0x00009710


	//   ....[25]....
        /*0540*/ 	.word	0x000097d0


	//   ....[26]....
        /*0544*/ 	.word	0x000097e0


	//   ....[27]....
        /*0548*/ 	.word	0x0000ab30


	//   ....[28]....
        /*054c*/ 	.word	0x0000ab70


	//   ....[29]....
        /*0550*/ 	.word	0x0000aba0


	//   ....[30]....
        /*0554*/ 	.word	0x0000abd0


	//   ....[31]....
        /*0558*/ 	.word	0x0000b2a0


	//   ....[32]....
        /*055c*/ 	.word	0x0000b2e0


	//   ....[33]....
        /*0560*/ 	.word	0x0000b3a0


	//   ....[34]....
        /*0564*/ 	.word	0x0000b3c0


	//   ....[35]....
        /*0568*/ 	.word	0x0000b480


	//   ....[36]....
        /*056c*/ 	.word	0x0000b4a0


	//   ....[37]....
        /*0570*/ 	.word	0x0000b570


	//   ....[38]....
        /*0574*/ 	.word	0x0000b590


	//   ....[39]....
        /*0578*/ 	.word	0x0000b960


	//   ....[40]....
        /*057c*/ 	.word	0x0000b970


	//   ....[41]....
        /*0580*/ 	.word	0x0000bda0


	//   ....[42]....
        /*0584*/ 	.word	0x0000bdb0


	//   ....[43]....
        /*0588*/ 	.word	0x0000cb60


	//   ....[44]....
        /*058c*/ 	.word	0x0000cb80


	//   ....[45]....
        /*0590*/ 	.word	0x0000cc40


	//   ....[46]....
        /*0594*/ 	.word	0x0000cc60


	//   ....[47]....
        /*0598*/ 	.word	0x0000cd20


	//   ....[48]....
        /*059c*/ 	.word	0x0000cd40


	//   ....[49]....
        /*05a0*/ 	.word	0x0000ce10


	//   ....[50]....
        /*05a4*/ 	.word	0x0000ce30


	//   ....[51]....
        /*05a8*/ 	.word	0x0000cf70


	//   ....[52]....
        /*05ac*/ 	.word	0x0000d180


	//   ....[53]....
        /*05b0*/ 	.word	0x0000d1b0


	//   ....[54]....
        /*05b4*/ 	.word	0x0000d1e0


	//   ....[55]....
        /*05b8*/ 	.word	0x0000d210


	//   ....[56]....
        /*05bc*/ 	.word	0x0000d240


	//   ....[57]....
        /*05c0*/ 	.word	0x0000d270


	//   ....[58]....
        /*05c4*/ 	.word	0x0000d3e0


	//   ....[59]....
        /*05c8*/ 	.word	0x0000d410


	//   ....[60]....
        /*05cc*/ 	.word	0x0000d440


	//   ....[61]....
        /*05d0*/ 	.word	0x0000d470


	//   ....[62]....
        /*05d4*/ 	.word	0x0000d4a0


	//   ....[63]....
        /*05d8*/ 	.word	0x0000d4d0


	//   ....[64]....
        /*05dc*/ 	.word	0x0000d560


	//   ....[65]....
        /*05e0*/ 	.word	0x0000d590


	//   ....[66]....
        /*05e4*/ 	.word	0x0000d5a0


	//   ....[67]....
        /*05e8*/ 	.word	0x0000d5e0


	//   ....[68]....
        /*05ec*/ 	.word	0x0000f580


	//   ....[69]....
        /*05f0*/ 	.word	0x0000f5a0


	//   ....[70]....
        /*05f4*/ 	.word	0x0000f650


	//   ....[71]....
        /*05f8*/ 	.word	0x0000f670


	//   ....[72]....
        /*05fc*/ 	.word	0x0000f710


	//   ....[73]....
        /*0600*/ 	.word	0x0000f730


	//   ....[74]....
        /*0604*/ 	.word	0x0000f7d0


	//   ....[75]....
        /*0608*/ 	.word	0x0000f7f0


	//   ....[76]....
        /*060c*/ 	.word	0x0000f890


	//   ....[77]....
        /*0610*/ 	.word	0x0000f8b0


	//   ....[78]....
        /*0614*/ 	.word	0x0000f8c0


	//   ....[79]....
        /*0618*/ 	.word	0x0000f950


	//   ....[80]....
        /*061c*/ 	.word	0x000100d0


	//   ....[81]....
        /*0620*/ 	.word	0x00010100


	//   ....[82]....
        /*0624*/ 	.word	0x00010160


	//   ....[83]....
        /*0628*/ 	.word	0x000101c0


	//   ....[84]....
        /*062c*/ 	.word	0x00010210


	//   ....[85]....
        /*0630*/ 	.word	0x00010270


	//   ....[86]....
        /*0634*/ 	.word	0x000102b0


	//   ....[87]....
        /*0638*/ 	.word	0x00010320


	//   ....[88]....
        /*063c*/ 	.word	0x00010370


	//   ....[89]....
        /*0640*/ 	.word	0x000103d0


	//   ....[90]....
        /*0644*/ 	.word	0x00010410


	//   ....[91]....
        /*0648*/ 	.word	0x00010480


	//   ....[92]....
        /*064c*/ 	.word	0x000104d0


	//   ....[93]....
        /*0650*/ 	.word	0x00010520


	//   ....[94]....
        /*0654*/ 	.word	0x00010540


	//   ....[95]....
        /*0658*/ 	.word	0x00010570


	//   ....[96]....
        /*065c*/ 	.word	0x00010d00


	//   ....[97]....
        /*0660*/ 	.word	0x00010d10


	//   ....[98]....
        /*0664*/ 	.word	0x00010d30


	//   ....[99]....
        /*0668*/ 	.word	0x00010db0


	//   ....[100]....
        /*066c*/ 	.word	0x00010dc0


	//   ....[101]....
        /*0670*/ 	.word	0x00010e20


	//   ....[102]....
        /*0674*/ 	.word	0x00010e50


	//   ....[103]....
        /*0678*/ 	.word	0x00010e90


	//   ....[104]....
        /*067c*/ 	.word	0x00010ec0


	//   ....[105]....
        /*0680*/ 	.word	0x00010f00


	//   ....[106]....
        /*0684*/ 	.word	0x00010f30


	//   ....[107]....
        /*0688*/ 	.word	0x00010f70


	//   ....[108]....
        /*068c*/ 	.word	0x000111e0


	//   ....[109]....
        /*0690*/ 	.word	0x00011200


	//   ....[110]....
        /*0694*/ 	.word	0x00011210


	//   ....[111]....
        /*0698*/ 	.word	0x00011290


	//   ....[112]....
        /*069c*/ 	.word	0x000112a0


	//   ....[113]....
        /*06a0*/ 	.word	0x00011310


	//   ....[114]....
        /*06a4*/ 	.word	0x00011320


	//   ....[115]....
        /*06a8*/ 	.word	0x00011390


	//   ....[116]....
        /*06ac*/ 	.word	0x000113a0


	//   ....[117]....
        /*06b0*/ 	.word	0x00011410


	//   ....[118]....
        /*06b4*/ 	.word	0x00011420


	//   ....[119]....
        /*06b8*/ 	.word	0x00011430


	//   ....[120]....
        /*06bc*/ 	.word	0x000119e0


	//   ....[121]....
        /*06c0*/ 	.word	0x00011a00


	//   ....[122]....
        /*06c4*/ 	.word	0x00011a10


	//   ....[123]....
        /*06c8*/ 	.word	0x00011a20


	//   ....[124]....
        /*06cc*/ 	.word	0x00011a90


	//   ....[125]....
        /*06d0*/ 	.word	0x00011ab0


	//   ....[126]....
        /*06d4*/ 	.word	0x00011b20


	//   ....[127]....
        /*06d8*/ 	.word	0x00011b40


	//   ....[128]....
        /*06dc*/ 	.word	0x00011ba0


	//   ....[129]....
        /*06e0*/ 	.word	0x00011bc0


	//   ....[130]....
        /*06e4*/ 	.word	0x00011c10


	//   ....[131]....
        /*06e8*/ 	.word	0x00011c30


	//   ....[132]....
        /*06ec*/ 	.word	0x00012080


	//   ....[133]....
        /*06f0*/ 	.word	0x00012090


	//   ....[134]....
        /*06f4*/ 	.word	0x000120d0


	//   ....[135]....
        /*06f8*/ 	.word	0x00012110


	//   ....[136]....
        /*06fc*/ 	.word	0x00012140


	//   ....[137]....
        /*0700*/ 	.word	0x00012170


	//   ....[138]....
        /*0704*/ 	.word	0x000121a0


	//   ....[139]....
        /*0708*/ 	.word	0x000121d0


	//   ....[140]....
        /*070c*/ 	.word	0x00012380


	//   ....[141]....
        /*0710*/ 	.word	0x000123b0


	//   ....[142]....
        /*0714*/ 	.word	0x000123e0


	//   ....[143]....
        /*0718*/ 	.word	0x00012410


	//   ....[144]....
        /*071c*/ 	.word	0x00012440


	//   ....[145]....
        /*0720*/ 	.word	0x00012470


	//   ....[146]....
        /*0724*/ 	.word	0x00012530


	//   ....[147]....
        /*0728*/ 	.word	0x00012550


	//   ....[148]....
        /*072c*/ 	.word	0x00012570


	//   ....[149]....
        /*0730*/ 	.word	0x000125d0


	//   ....[150]....
        /*0734*/ 	.word	0x00012ff0


	//   ....[151]....
        /*0738*/ 	.word	0x000135a0


	//   ....[152]....
        /*073c*/ 	.word	0x00013690


	//   ....[153]....
        /*0740*/ 	.word	0x00013730


	//   ....[154]....
        /*0744*/ 	.word	0x00013790


	//   ....[155]....
        /*0748*/ 	.word	0x000138a0


	//   ....[156]....
        /*074c*/ 	.word	0x00013910


	//   ....[157]....
        /*0750*/ 	.word	0x00013a20


	//   ....[158]....
        /*0754*/ 	.word	0x00013a90


	//   ....[159]....
        /*0758*/ 	.word	0x00013ba0


	//   ....[160]....
        /*075c*/ 	.word	0x00013c10


	//   ....[161]....
        /*0760*/ 	.word	0x00013d20


	//   ....[162]....
        /*0764*/ 	.word	0x00013d90


	//   ....[163]....
        /*0768*/ 	.word	0x00013e30


	//   ....[164]....
        /*076c*/ 	.word	0x00013f40


	//   ....[165]....
        /*0770*/ 	.word	0x00013fb0


	//   ....[166]....
        /*0774*/ 	.word	0x00014030


	//   ....[167]....
        /*0778*/ 	.word	0x00014100


	//   ....[168]....
        /*077c*/ 	.word	0x00014180


	//   ....[169]....
        /*0780*/ 	.word	0x00014260


	//   ....[170]....
        /*0784*/ 	.word	0x000142e0


	//   ....[171]....
        /*0788*/ 	.word	0x000143c0


	//   ....[172]....
        /*078c*/ 	.word	0x00014440


	//   ....[173]....
        /*0790*/ 	.word	0x00014520


	//   ....[174]....
        /*0794*/ 	.word	0x000145a0


	//   ....[175]....
        /*0798*/ 	.word	0x00014680


	//   ....[176]....
        /*079c*/ 	.word	0x00014700


	//   ....[177]....
        /*07a0*/ 	.word	0x000147d0


	//   ....[178]....
        /*07a4*/ 	.word	0x00014850


	//   ....[179]....
        /*07a8*/ 	.word	0x00014910


	//   ....[180]....
        /*07ac*/ 	.word	0x00014a40


	//   ....[181]....
        /*07b0*/ 	.word	0x00014af0


	//   ....[182]....
        /*07b4*/ 	.word	0x00014b60


	//   ....[183]....
        /*07b8*/ 	.word	0x00014c50


	//   ....[184]....
        /*07bc*/ 	.word	0x00014cb0


	//   ....[185]....
        /*07c0*/ 	.word	0x00014d80


	//   ....[186]....
        /*07c4*/ 	.word	0x00014de0


	//   ....[187]....
        /*07c8*/ 	.word	0x00014eb0


	//   ....[188]....
        /*07cc*/ 	.word	0x00014f10


	//   ....[189]....
        /*07d0*/ 	.word	0x00014fe0


	//   ....[190]....
        /*07d4*/ 	.word	0x00015040


	//   ....[191]....
        /*07d8*/ 	.word	0x00015110


	//   ....[192]....
        /*07dc*/ 	.word	0x00015200


	//   ....[193]....
        /*07e0*/ 	.word	0x000152a0


	//   ....[194]....
        /*07e4*/ 	.word	0x00015300


	//   ....[195]....
        /*07e8*/ 	.word	0x000153f0


	//   ....[196]....
        /*07ec*/ 	.word	0x00015450


	//   ....[197]....
        /*07f0*/ 	.word	0x00015530


	//   ....[198]....
        /*07f4*/ 	.word	0x00015590


	//   ....[199]....
        /*07f8*/ 	.word	0x00015670


	//   ....[200]....
        /*07fc*/ 	.word	0x000156d0


	//   ....[201]....
        /*0800*/ 	.word	0x000157b0


	//   ....[202]....
        /*0804*/ 	.word	0x00015810


	//   ....[203]....
        /*0808*/ 	.word	0x000158e0


	//   ....[204]....
        /*080c*/ 	.word	0x00015a00


	//   ....[205]....
        /*0810*/ 	.word	0x00015ad0


	//   ....[206]....
        /*0814*/ 	.word	0x00015b90


	//   ....[207]....
        /*0818*/ 	.word	0x00015c60


	//   ....[208]....
        /*081c*/ 	.word	0x00015cc0


	//   ....[209]....
        /*0820*/ 	.word	0x00015d90


	//   ....[210]....
        /*0824*/ 	.word	0x00015df0


	//   ....[211]....
        /*0828*/ 	.word	0x00015ed0


	//   ....[212]....
        /*082c*/ 	.word	0x00015f30


	//   ....[213]....
        /*0830*/ 	.word	0x00016000


	//   ....[214]....
        /*0834*/ 	.word	0x00016060


	//   ....[215]....
        /*0838*/ 	.word	0x00016120


	//   ....[216]....
        /*083c*/ 	.word	0x000161b0


	//   ....[217]....
        /*0840*/ 	.word	0x00016250


	//   ....[218]....
        /*0844*/ 	.word	0x000163c0


	//   ....[219]....
        /*0848*/ 	.word	0x00016430


	//   ....[220]....
        /*084c*/ 	.word	0x000164b0


	//   ....[221]....
        /*0850*/ 	.word	0x00016520


	//   ....[222]....
        /*0854*/ 	.word	0x00016590


	//   ....[223]....
        /*0858*/ 	.word	0x00016610


	//   ....[224]....
        /*085c*/ 	.word	0x00016690


	//   ....[225]....
        /*0860*/ 	.word	0x00016720


	//   ....[226]....
        /*0864*/ 	.word	0x00016790


	//   ....[227]....
        /*0868*/ 	.word	0x00016800


	//   ....[228]....
        /*086c*/ 	.word	0x00016870


	//   ....[229]....
        /*0870*/ 	.word	0x000168f0


	//   ....[230]....
        /*0874*/ 	.word	0x00016960


	//   ....[231]....
        /*0878*/ 	.word	0x000169f0


	//   ....[232]....
        /*087c*/ 	.word	0x00016a50


	//   ....[233]....
        /*0880*/ 	.word	0x00016ae0


	//   ....[234]....
        /*0884*/ 	.word	0x00016c10


	//----- nvinfo : EIATTR_REG_RECONFIG
	.align		4
.L_288:
        /*0888*/ 	.byte	0x01, 0x54
	.zero		2


	//----- nvinfo : EIATTR_SYSCALL_OFFSETS
	.align		4
        /*088c*/ 	.byte	0x04, 0x46
        /*088e*/ 	.short	(.L_290 - .L_289)


	//   ....[0]....
.L_289:
        /*0890*/ 	.word	0x00001d60


	//   ....[1]....
        /*0894*/ 	.word	0x0000eb00


	//   ....[2]....
        /*0898*/ 	.word	0x0000ec50


	//   ....[3]....
        /*089c*/ 	.word	0x0000ed40


	//   ....[4]....
        /*08a0*/ 	.word	0x0000fce0


	//----- nvinfo : EIATTR_MBARRIER_INSTR_OFFSETS
	.align		4
.L_290:
        /*08a4*/ 	.byte	0x04, 0x39
        /*08a6*/ 	.short	(.L_292 - .L_291)


	//   ....[0]....
.L_291:
        /*08a8*/ 	.word	0x00000180
        /*08ac*/ 	.word	0x000000ff
        /*08b0*/ 	.word	0x0002a800
        /*08b4*/ 	.short	0x0100
        /*08b6*/ 	.byte	0x08
	.zero		1


	//   ....[1]....
        /*08b8*/ 	.word	0x00000190
        /*08bc*/ 	.word	0x000000ff
        /*08c0*/ 	.word	0x0002a820
        /*08c4*/ 	.short	0x0100
        /*08c6*/ 	.byte	0x08
	.zero		1


	//   ....[2]....
        /*08c8*/ 	.word	0x00000280
        /*08cc*/ 	.word	0x000000ff
        /*08d0*/ 	.word	0x0002a830
        /*08d4*/ 	.short	0x0100
        /*08d6*/ 	.byte	0x08
	.zero		1


	//   ....[3]....
        /*08d8*/ 	.word	0x00000290
        /*08dc*/ 	.word	0x000000ff
        /*08e0*/ 	.word	0x0002a840
        /*08e4*/ 	.short	0x0100
        /*08e6*/ 	.byte	0x08
	.zero		1


	//   ....[4]....
        /*08e8*/ 	.word	0x000002a0
        /*08ec*/ 	.word	0x000000ff
        /*08f0*/ 	.word	0x0002a838
        /*08f4*/ 	.short	0x0100
        /*08f6*/ 	.byte	0x08
	.zero		1


	//   ....[5]....
        /*08f8*/ 	.word	0x000002b0
        /*08fc*/ 	.word	0x000000ff
        /*0900*/ 	.word	0x0002a848
        /*0904*/ 	.short	0x0100
        /*0906*/ 	.byte	0x08
	.zero		1


	//   ....[6]....
        /*0908*/ 	.word	0x000003e0
        /*090c*/ 	.word	0x000000ff
        /*0910*/ 	.word	0x0002a850
        /*0914*/ 	.short	0x0100
        /*0916*/ 	.byte	0x08
	.zero		1


	//   ....[7]....
        /*0918*/ 	.word	0x000003f0
        /*091c*/ 	.word	0x000000ff
        /*0920*/ 	.word	0x0002a860
        /*0924*/ 	.short	0x0100
        /*0926*/ 	.byte	0x08
	.zero		1


	//   ....[8]....
        /*0928*/ 	.word	0x00000400
        /*092c*/ 	.word	0x000000ff
        /*0930*/ 	.word	0x0002a858
        /*0934*/ 	.short	0x0100
        /*0936*/ 	.byte	0x08
	.zero		1


	//   ....[9]....
        /*0938*/ 	.word	0x00000410
        /*093c*/ 	.word	0x000000ff
        /*0940*/ 	.word	0x0002a868
        /*0944*/ 	.short	0x0100
        /*0946*/ 	.byte	0x08
	.zero		1


	//   ....[10]....
        /*0948*/ 	.word	0x00000500
        /*094c*/ 	.word	0x000000ff
        /*0950*/ 	.word	0x0002a870
        /*0954*/ 	.short	0x0100
        /*0956*/ 	.byte	0x06
	.zero		1


	//   ....[11]....
        /*0958*/ 	.word	0x00000510
        /*095c*/ 	.word	0x000000ff
        /*0960*/ 	.word	0x0002a880
        /*0964*/ 	.short	0x0100
        /*0966*/ 	.byte	0x06
	.zero		1


	//   ....[12]....
        /*0968*/ 	.word	0x00000520
        /*096c*/ 	.word	0x000000ff
        /*0970*/ 	.word	0x0002a878
        /*0974*/ 	.short	0x0100
        /*0976*/ 	.byte	0x06
	.zero		1


	//   ....[13]....
        /*0978*/ 	.word	0x00000530
        /*097c*/ 	.word	0x000000ff
        /*0980*/ 	.word	0x0002a888
        /*0984*/ 	.short	0x0100
        /*0986*/ 	.byte	0x06
	.zero		1


	//   ....[14]....
        /*0988*/ 	.word	0x00000660
        /*098c*/ 	.word	0x000000ff
        /*0990*/ 	.word	0x0002a890
        /*0994*/ 	.short	0x0100
        /*0996*/ 	.byte	0x08
	.zero		1


	//   ....[15]....
        /*0998*/ 	.word	0x00000670
        /*099c*/ 	.word	0x000000ff
        /*09a0*/ 	.word	0x0002a8a0
        /*09a4*/ 	.short	0x0100
        /*09a6*/ 	.byte	0x08
	.zero		1


	//   ....[16]....
        /*09a8*/ 	.word	0x00000680
        /*09ac*/ 	.word	0x000000ff
        /*09b0*/ 	.word	0x0002a898
        /*09b4*/ 	.short	0x0100
        /*09b6*/ 	.byte	0x08
	.zero		1


	//   ....[17]....
        /*09b8*/ 	.word	0x00000690
        /*09bc*/ 	.word	0x000000ff
        /*09c0*/ 	.word	0x0002a8a8
        /*09c4*/ 	.short	0x0100
        /*09c6*/ 	.byte	0x08
	.zero		1


	//   ....[18]....
        /*09c8*/ 	.word	0x000007d0
        /*09cc*/ 	.word	0x000000ff
        /*09d0*/ 	.word	0x0002a8b0
        /*09d4*/ 	.short	0x0100
        /*09d6*/ 	.byte	0x08
	.zero		1


	//   ....[19]....
        /*09d8*/ 	.word	0x000007e0
        /*09dc*/ 	.word	0x000000ff
        /*09e0*/ 	.word	0x0002a8c0
        /*09e4*/ 	.short	0x0100
        /*09e6*/ 	.byte	0x08
	.zero		1


	//   ....[20]....
        /*09e8*/ 	.word	0x000007f0
        /*09ec*/ 	.word	0x000000ff
        /*09f0*/ 	.word	0x0002a8b8
        /*09f4*/ 	.short	0x0100
        /*09f6*/ 	.byte	0x08
	.zero		1


	//   ....[21]....
        /*09f8*/ 	.word	0x00000800
        /*09fc*/ 	.word	0x000000ff
        /*0a00*/ 	.word	0x0002a8c8
        /*0a04*/ 	.short	0x0100
        /*0a06*/ 	.byte	0x08
	.zero		1


	//   ....[22]....
        /*0a08*/ 	.word	0x00001e00
        /*0a0c*/ 	.word	0x000000ff
        /*0a10*/ 	.word	0x0002a800
        /*0a14*/ 	.short	0x010a
        /*0a16*/ 	.byte	0x28
	.zero		1


	//   ....[23]....
        /*0a18*/ 	.word	0x00001e80
        /*0a1c*/ 	.word	0x00000000
        /*0a20*/ 	.word	0x0002a830
        /*0a24*/ 	.short	0x010a
        /*0a26*/ 	.byte	0x3f
	.zero		1


	//   ....[24]....
        /*0a28*/ 	.word	0x00001ec0
        /*0a2c*/ 	.word	0x00000000
        /*0a30*/ 	.word	0x0002a830
        /*0a34*/ 	.short	0x010a
        /*0a36*/ 	.byte	0x3f
	.zero		1


	//   ....[25]....
        /*0a38*/ 	.word	0x00002ee0
        /*0a3c*/ 	.word	0x000000ff
        /*0a40*/ 	.word	0x00000000
        /*0a44*/ 	.short	0x0101
        /*0a46*/ 	.byte	0x05
	.zero		1


	//   ....[26]....
        /*0a48*/ 	.word	0x00004570
        /*0a4c*/ 	.word	0x000000ff
        /*0a50*/ 	.word	0x0002a830
        /*0a54*/ 	.short	0x010a
        /*0a56*/ 	.byte	0x08
	.zero		1


	//   ....[27]....
        /*0a58*/ 	.word	0x000045b0
        /*0a5c*/ 	.word	0x000000ff
        /*0a60*/ 	.word	0x0002a830
        /*0a64*/ 	.short	0x010a
        /*0a66*/ 	.byte	0x08
	.zero		1


	//   ....[28]....
        /*0a68*/ 	.word	0x00004ef0
        /*0a6c*/ 	.word	0x000000ff
        /*0a70*/ 	.word	0x0002a850
        /*0a74*/ 	.short	0x010a
        /*0a76*/ 	.byte	0x09
	.zero		1


	//   ....[29]....
        /*0a78*/ 	.word	0x00004f30
        /*0a7c*/ 	.word	0x000000ff
        /*0a80*/ 	.word	0x0002a850
        /*0a84*/ 	.short	0x010a
        /*0a86*/ 	.byte	0x09
	.zero		1


	//   ....[30]....
        /*0a88*/ 	.word	0x000056a0
        /*0a8c*/ 	.word	0x000000ff
        /*0a90*/ 	.word	0x00000000
        /*0a94*/ 	.short	0x0101
        /*0a96*/ 	.byte	0x08
	.zero		1


	//   ....[31]....
        /*0a98*/ 	.word	0x00006e00
        /*0a9c*/ 	.word	0x000000ff
        /*0aa0*/ 	.word	0x00000000
        /*0aa4*/ 	.short	0x0101
        /*0aa6*/ 	.byte	0x09
	.zero		1


	//   ....[32]....
        /*0aa8*/ 	.word	0x00007000
        /*0aac*/ 	.word	0x000000ff
        /*0ab0*/ 	.word	0x0002a830
        /*0ab4*/ 	.short	0x010a
        /*0ab6*/ 	.byte	0x08
	.zero		1


	//   ....[33]....
        /*0ab8*/ 	.word	0x00007040
        /*0abc*/ 	.word	0x000000ff
        /*0ac0*/ 	.word	0x0002a830
        /*0ac4*/ 	.short	0x010a
        /*0ac6*/ 	.byte	0x08
	.zero		1


	//   ....[34]....
        /*0ac8*/ 	.word	0x00007980
        /*0acc*/ 	.word	0x000000ff
        /*0ad0*/ 	.word	0x0002a850
        /*0ad4*/ 	.short	0x010a
        /*0ad6*/ 	.byte	0x08
	.zero		1


	//   ....[35]....
        /*0ad8*/ 	.word	0x000079c0
        /*0adc*/ 	.word	0x000000ff
        /*0ae0*/ 	.word	0x0002a850
        /*0ae4*/ 	.short	0x010a
        /*0ae6*/ 	.byte	0x08
	.zero		1


	//   ....[36]....
        /*0ae8*/ 	.word	0x000080a0
        /*0aec*/ 	.word	0x000000ff
        /*0af0*/ 	.word	0x00000000
        /*0af4*/ 	.short	0x0101
        /*0af6*/ 	.byte	0x05
	.zero		1


	//   ....[37]....
        /*0af8*/ 	.word	0x00009130
        /*0afc*/ 	.word	0x000000ff
        /*0b00*/ 	.word	0x00000000
        /*0b04*/ 	.short	0x0101
        /*0b06*/ 	.byte	0x08
	.zero		1


	//   ....[38]....
        /*0b08*/ 	.word	0x00009650
        /*0b0c*/ 	.word	0x000000ff
        /*0b10*/ 	.word	0x0002a850
        /*0b14*/ 	.short	0x010a
        /*0b16*/ 	.byte	0x05
	.zero		1


	//   ....[39]....
        /*0b18*/ 	.word	0x00009690
        /*0b1c*/ 	.word	0x000000ff
        /*0b20*/ 	.word	0x0002a850
        /*0b24*/ 	.short	0x010a
        /*0b26*/ 	.byte	0x05
	.zero		1


	//   ....[40]....
        /*0b28*/ 	.word	0x00009e20
        /*0b2c*/ 	.word	0x000000ff
        /*0b30*/ 	.word	0x00000000
        /*0b34*/ 	.short	0x0101
        /*0b36*/ 	.byte	0x04
	.zero		1


	//   ....[41]....
        /*0b38*/ 	.word	0x0000b2d0
        /*0b3c*/ 	.word	0x00000061
        /*0b40*/ 	.word	0x00000000
        /*0b44*/ 	.short	0x0101
        /*0b46*/ 	.byte	0x3f
	.zero		1


	//   ....[42]....
        /*0b48*/ 	.word	0x0000b770
        /*0b4c*/ 	.word	0x00000061
        /*0b50*/ 	.word	0x00000000
        /*0b54*/ 	.short	0x0101
        /*0b56*/ 	.byte	0x3f
	.zero		1


	//   ....[43]....
        /*0b58*/ 	.word	0x0000f360
        /*0b5c*/ 	.word	0x00000007
        /*0b60*/ 	.word	0x0002a840
        /*0b64*/ 	.short	0x010a
        /*0b66*/ 	.byte	0x3f
	.zero		1


	//   ....[44]....
        /*0b68*/ 	.word	0x0000fa10
        /*0b6c*/ 	.word	0x00000007
        /*0b70*/ 	.word	0x0002a830
        /*0b74*/ 	.short	0x0107
        /*0b76*/ 	.byte	0x3f
	.zero		1


	//   ....[45]....
        /*0b78*/ 	.word	0x0000fae0
        /*0b7c*/ 	.word	0x00000007
        /*0b80*/ 	.word	0x0002a830
        /*0b84*/ 	.short	0x0101
        /*0b86*/ 	.byte	0x3f
	.zero		1


	//   ....[46]....
        /*0b88*/ 	.word	0x00010690
        /*0b8c*/ 	.word	0x00000016
        /*0b90*/ 	.word	0x0002a800
        /*0b94*/ 	.short	0x0107
        /*0b96*/ 	.byte	0x3f
	.zero		1


	//   ....[47]....
        /*0b98*/ 	.word	0x000107b0
        /*0b9c*/ 	.word	0x00000016
        /*0ba0*/ 	.word	0x0002a800
        /*0ba4*/ 	.short	0x0101
        /*0ba6*/ 	.byte	0x3f
	.zero		1


	//   ....[48]....
        /*0ba8*/ 	.word	0x000107d0
        /*0bac*/ 	.word	0x00000016
        /*0bb0*/ 	.word	0x0002a820
        /*0bb4*/ 	.short	0x010a
        /*0bb6*/ 	.byte	0x3f
	.zero		1


	//   ....[49]....
        /*0bb8*/ 	.word	0x00010b30
        /*0bbc*/ 	.word	0x00000006
        /*0bc0*/ 	.word	0x0002a840
        /*0bc4*/ 	.short	0x010a
        /*0bc6*/ 	.byte	0x3f
	.zero		1


	//   ....[50]....
        /*0bc8*/ 	.word	0x00011010
        /*0bcc*/ 	.word	0x00000006
        /*0bd0*/ 	.word	0x0002a830
        /*0bd4*/ 	.short	0x0107
        /*0bd6*/ 	.byte	0x3f
	.zero		1


	//   ....[51]....
        /*0bd8*/ 	.word	0x000110c0
        /*0bdc*/ 	.word	0x00000006
        /*0be0*/ 	.word	0x0002a830
        /*0be4*/ 	.short	0x0101
        /*0be6*/ 	.byte	0x3f
	.zero		1


	//   ....[52]....
        /*0be8*/ 	.word	0x00011120
        /*0bec*/ 	.word	0x00000004
        /*0bf0*/ 	.word	0x0002a860
        /*0bf4*/ 	.short	0x010a
        /*0bf6*/ 	.byte	0x3f
	.zero		1


	//   ....[53]....
        /*0bf8*/ 	.word	0x00011570
        /*0bfc*/ 	.word	0x00000004
        /*0c00*/ 	.word	0x0002a850
        /*0c04*/ 	.short	0x0107
        /*0c06*/ 	.byte	0x3f
	.zero		1


	//   ....[54]....
        /*0c08*/ 	.word	0x000116c0
        /*0c0c*/ 	.word	0x00000004
        /*0c10*/ 	.word	0x0002a850
        /*0c14*/ 	.short	0x0101
        /*0c16*/ 	.byte	0x3f
	.zero		1


	//   ....[55]....
        /*0c18*/ 	.word	0x00011910
        /*0c1c*/ 	.word	0x00000000
        /*0c20*/ 	.word	0x0002a860
        /*0c24*/ 	.short	0x010a
        /*0c26*/ 	.byte	0x3f
	.zero		1


	//   ....[56]....
        /*0c28*/ 	.word	0x00011d70
        /*0c2c*/ 	.word	0x00000000
        /*0c30*/ 	.word	0x0002a850
        /*0c34*/ 	.short	0x0107
        /*0c36*/ 	.byte	0x3f
	.zero		1


	//   ....[57]....
        /*0c38*/ 	.word	0x00011e20
        /*0c3c*/ 	.word	0x00000000
        /*0c40*/ 	.word	0x0002a850
        /*0c44*/ 	.short	0x0101
        /*0c46*/ 	.byte	0x3f
	.zero		1


	//   ....[58]....
        /*0c48*/ 	.word	0x00012f70
        /*0c4c*/ 	.word	0x00000004
        /*0c50*/ 	.word	0x0002a820
        /*0c54*/ 	.short	0x010a
        /*0c56*/ 	.byte	0x3f
	.zero		1


	//   ....[59]....
        /*0c58*/ 	.word	0x00013110
        /*0c5c*/ 	.word	0x00000005
        /*0c60*/ 	.word	0x0002a840
        /*0c64*/ 	.short	0x010a
        /*0c66*/ 	.byte	0x3f
	.zero		1


	//   ....[60]....
        /*0c68*/ 	.word	0x000131b0
        /*0c6c*/ 	.word	0x0000001b
        /*0c70*/ 	.word	0x0002a840
        /*0c74*/ 	.short	0x010a
        /*0c76*/ 	.byte	0x3f
	.zero		1


	//   ....[61]....
        /*0c78*/ 	.word	0x000131f0
        /*0c7c*/ 	.word	0x00000005
        /*0c80*/ 	.word	0x0002a860
        /*0c84*/ 	.short	0x010a
        /*0c86*/ 	.byte	0x3f
	.zero		1


	//   ....[62]....
        /*0c88*/ 	.word	0x00013230
        /*0c8c*/ 	.word	0x0000001b
        /*0c90*/ 	.word	0x0002a860
        /*0c94*/ 	.short	0x010a
        /*0c96*/ 	.byte	0x3f
	.zero		1


	//   ....[63]....
        /*0c98*/ 	.word	0x000132a0
        /*0c9c*/ 	.word	0x00000003
        /*0ca0*/ 	.word	0x0002a800
        /*0ca4*/ 	.short	0x010a
        /*0ca6*/ 	.byte	0x3f
	.zero		1


	//   ....[64]....
        /*0ca8*/ 	.word	0x000132f0
        /*0cac*/ 	.word	0x00000000
        /*0cb0*/ 	.word	0x0002a830
        /*0cb4*/ 	.short	0x010a
        /*0cb6*/ 	.byte	0x3f
	.zero		1


	//   ....[65]....
        /*0cb8*/ 	.word	0x00013350
        /*0cbc*/ 	.word	0x0000000c
        /*0cc0*/ 	.word	0x0002a830
        /*0cc4*/ 	.short	0x010a
        /*0cc6*/ 	.byte	0x3f
	.zero		1


	//   ....[66]....
        /*0cc8*/ 	.word	0x000133b0
        /*0ccc*/ 	.word	0x0000000b
        /*0cd0*/ 	.word	0x0002a850
        /*0cd4*/ 	.short	0x010a
        /*0cd6*/ 	.byte	0x3f
	.zero		1


	//   ....[67]....
        /*0cd8*/ 	.word	0x00013410
        /*0cdc*/ 	.word	0x0000000c
        /*0ce0*/ 	.word	0x0002a830
        /*0ce4*/ 	.short	0x010a
        /*0ce6*/ 	.byte	0x3f
	.zero		1


	//   ....[68]....
        /*0ce8*/ 	.word	0x00013470
        /*0cec*/ 	.word	0x0000000b
        /*0cf0*/ 	.word	0x0002a850
        /*0cf4*/ 	.short	0x010a
        /*0cf6*/ 	.byte	0x3f
	.zero		1


	//   ....[69]....
        /*0cf8*/ 	.word	0x000134d0
        /*0cfc*/ 	.word	0x00000003
        /*0d00*/ 	.word	0x0002a850
        /*0d04*/ 	.short	0x010a
        /*0d06*/ 	.byte	0x3f
	.zero		1


	//   ....[70]....
        /*0d08*/ 	.word	0x000135e0
        /*0d0c*/ 	.word	0x00000007
        /*0d10*/ 	.word	0x0002a840
        /*0d14*/ 	.short	0x010a
        /*0d16*/ 	.byte	0x3f
	.zero		1


	//   ....[71]....
        /*0d18*/ 	.word	0x00014940
        /*0d1c*/ 	.word	0x00000016
        /*0d20*/ 	.word	0x0002a820
        /*0d24*/ 	.short	0x010a
        /*0d26*/ 	.byte	0x3f
	.zero		1


	//   ....[72]....
        /*0d28*/ 	.word	0x00014990
        /*0d2c*/ 	.word	0x00000006
        /*0d30*/ 	.word	0x0002a840
        /*0d34*/ 	.short	0x010a
        /*0d36*/ 	.byte	0x3f
	.zero		1


	//   ....[73]....
        /*0d38*/ 	.word	0x00015150
        /*0d3c*/ 	.word	0x00000004
        /*0d40*/ 	.word	0x0002a860
        /*0d44*/ 	.short	0x010a
        /*0d46*/ 	.byte	0x3f
	.zero		1


	//   ....[74]....
        /*0d48*/ 	.word	0x00015950
        /*0d4c*/ 	.word	0x00000000
        /*0d50*/ 	.word	0x0002a860
        /*0d54*/ 	.short	0x010a
        /*0d56*/ 	.byte	0x3f
	.zero		1


	//   ....[75]....
        /*0d58*/ 	.word	0x00016b30
        /*0d5c*/ 	.word	0x00000004
        /*0d60*/ 	.word	0x0002a820
        /*0d64*/ 	.short	0x010a
        /*0d66*/ 	.byte	0x3f
	.zero		1


	//   ....[76]....
        /*0d68*/ 	.word	0x00016cd0
        /*0d6c*/ 	.word	0x00000005
        /*0d70*/ 	.word	0x0002a840
        /*0d74*/ 	.short	0x010a
        /*0d76*/ 	.byte	0x3f
	.zero		1


	//   ....[77]....
        /*0d78*/ 	.word	0x00016d20
        /*0d7c*/ 	.word	0x0000001b
        /*0d80*/ 	.word	0x0002a840
        /*0d84*/ 	.short	0x010a
        /*0d86*/ 	.byte	0x3f
	.zero		1


	//   ....[78]....
        /*0d88*/ 	.word	0x00016d70
        /*0d8c*/ 	.word	0x00000005
        /*0d90*/ 	.word	0x0002a860
        /*0d94*/ 	.short	0x010a
        /*0d96*/ 	.byte	0x3f
	.zero		1


	//----- nvinfo : EIATTR_NUM_MBARRIERS
	.align		4
.L_292:
        /*0d98*/ 	.byte	0x03, 0x38
        /*0d9a*/ 	.short	0x0016


	//----- nvinfo : EIATTR_EXIT_INSTR_OFFSETS
	.align		4
        /*0d9c*/ 	.byte	0x04, 0x1c
        /*0d9e*/ 	.short	(.L_294 - .L_293)


	//   ....[0]....
.L_293:
        /*0da0*/ 	.word	0x00000990


	//   ....[1]....
        /*0da4*/ 	.word	0x0000cf20


	//   ....[2]....
        /*0da8*/ 	.word	0x00013280


	//----- nvinfo : EIATTR_MAX_THREADS
	.align		4
.L_294:
        /*0dac*/ 	.byte	0x04, 0x05
        /*0dae*/ 	.short	(.L_296 - .L_295)
.L_295:
        /*0db0*/ 	.word	0x00000180
        /*0db4*/ 	.word	0x00000001
        /*0db8*/ 	.word	0x00000001


	//----- nvinfo : EIATTR_CRS_STACK_SIZE
	.align		4
.L_296:
        /*0dbc*/ 	.byte	0x04, 0x1e
        /*0dbe*/ 	.short	(.L_298 - .L_297)
.L_297:
        /*0dc0*/ 	.word	0x00000000


	//----- nvinfo : EIATTR_CBANK_PARAM_SIZE
	.align		4
.L_298:
        /*0dc4*/ 	.byte	0x03, 0x19
        /*0dc6*/ 	.short	0x0af0


	//----- nvinfo : EIATTR_PARAM_CBANK
	.align		4
        /*0dc8*/ 	.byte	0x04, 0x0a
        /*0dca*/ 	.short	(.L_300 - .L_299)
	.align		4
.L_299:
        /*0dcc*/ 	.word	index@(.nv.constant0._ZN7cutlass13device_kernelIN5flash11enable_sm90INS1_16FlashAttnFwdSm90INS1_25CollectiveMainloopFwdSm90ILi2EN4cute5tupleIJNS5_1CILi1EEES8_S8_EEENS6_IJNS7_ILi128EEENS7_ILi96EEENS7_ILi192EEEEEELi128ENS_10bfloat16_tEfNS_4arch4Sm90ELb1ELb0ELb1ELb1ELb1ELb0ELb0ELb1ELb1ELb1ELb1ELb0EEENS1_21CollectiveEpilogueFwdINS6_IJSA_SA_SB_EEES9_SE_SG_Li256ELb1ELb1ELb1ELb0EEENS1_36VarlenDynamicPersistentTileSchedulerILi128ELi96ELi256ELi128ELb1ELb1ELb1ELb1ELb1ELb1EEEEEEEEEvNT_6ParamsE)
        /*0dd0*/ 	.short	0x0210
        /*0dd2*/ 	.short	0x0af0


	//----- nvinfo : EIATTR_SW_WAR
	.align		4
.L_300:
        /*0dd4*/ 	.byte	0x04, 0x36
        /*0dd6*/ 	.short	(.L_302 - .L_301)
.L_301:
        /*0dd8*/ 	.word	0x00000008
.L_302:


//--------------------- .nv.info._ZN7cutlass13device_kernelIN5flash11enable_sm90INS1_16FlashAttnFwdSm90INS1_25CollectiveMainloopFwdSm90ILi2EN4cute5tupleIJNS5_1CILi1EEES8_S8_EEENS6_IJNS7_ILi128EEENS7_ILi96EEENS7_ILi192EEEEEELi128ENS_10bfloat16_tEfNS_4arch4Sm90ELb1ELb0ELb1ELb1ELb1ELb1ELb0ELb1ELb1ELb1ELb1ELb0EEENS1_21CollectiveEpilogueFwdINS6_IJSA_SA_SB_EEES9_SE_SG_Li256ELb1ELb1ELb1ELb0EEENS1_36VarlenDynamicPersistentTileSchedulerILi128ELi96ELi256ELi128ELb1ELb1ELb1ELb1ELb1ELb1EEEEEEEEEvNT_6ParamsE --------------------------
	.section	.nv.info._ZN7cutlass13device_kernelIN5flash11enable_sm90INS1_16FlashAttnFwdSm90INS1_25CollectiveMainloopFwdSm90ILi2EN4cute5tupleIJNS5_1CILi1EEES8_S8_EEENS6_IJNS7_ILi128EEENS7_ILi96EEENS7_ILi192EEEEEELi128ENS_10bfloat16_tEfNS_4arch4Sm90ELb1ELb0ELb1ELb1ELb1ELb1ELb0ELb1ELb1ELb1ELb1ELb0EEENS1_21CollectiveEpilogueFwdINS6_IJSA_SA_SB_EEES9_SE_SG_Li256ELb1ELb1ELb1ELb0EEENS1_36VarlenDynamicPersistentTileSchedulerILi128ELi96ELi256ELi128ELb1ELb1ELb1ELb1ELb1ELb1EEEEEEEEEvNT_6ParamsE,"",@"SHT_CUDA_INFO"
	.sectionflags	@""
	.align	4


	//----- nvinfo : EIATTR_CUDA_API_VERSION
	.align		4
        /*0000*/ 	.byte	0x04, 0x37
        /*0002*/ 	.short	(.L_304 - .L_303)
.L_303:
        /*0004*/ 	.word	0x00000082


	//----- nvinfo : EIATTR_KPARAM_INFO
	.align		4
.L_304:
        /*0008*/ 	.byte	0x04, 0x17
        /*000a*/ 	.short	(.L_306 - .L_305)
.L_305:
        /*000c*/ 	.word	0x00000000
        /*0010*/ 	.short	0x0000
        /*0012*/ 	.short	0x0070
        /*0014*/ 	.byte	0x00, 0xf0, 0x01, 0x2a


	//----- nvinfo : EIATTR_SPARSE_MMA_MASK
	.align		4
.L_306:
        /*0018*/ 	.byte	0x03, 0x50
        /*001a*/ 	.short	0x0000


	//----- nvinfo : EIATTR_MAXREG_COUNT
	.align		4
        /*001c*/ 	.byte	0x03, 0x1b
        /*001e*/ 	.short	0x00a8


	//----- nvinfo : EIATTR_NUM_BARRIERS
	.align		4
        /*0020*/ 	.byte	0x02, 0x4c
        /*0022*/ 	.byte	0x10
	.zero		1


	//----- nvinfo : EIATTR_EXTERNS
	.align		4
        /*0024*/ 	.byte	0x04, 0x0f
        /*0026*/ 	.short	(.L_308 - .L_307)


	//   ....[0]....
	.align		4
.L_307:
        /*0028*/ 	.word	index@(__assertfail)


	//----- nvinfo : EIATTR_ANNOTATIONS
	.align		4
.L_308:
        /*002c*/ 	.byte	0x04, 0x55
        /*002e*/ 	.short	(.L_310 - .L_309)


	//   ....[0]....
.L_309:
        /* <DEDUP_REMOVED lines=41> */


	//----- nvinfo : EIATTR_MERCURY_ISA_VERSION
	.align		4
.L_310:
        /*02a8*/ 	.byte	0x03, 0x5f
        /*02aa*/ 	.short	0x0101


	//----- nvinfo : EIATTR_UNUSED_LOAD_BYTE_OFFSET
	.align		4
        /*02ac*/ 	.byte	0x04, 0x44
        /*02ae*/ 	.short	(.L_312 - .L_311)


	//   ....[0]....
.L_311:
        /*02b0*/ 	.word	0x00000a50
        /*02b4*/ 	.word	0x0000fff0


	//   ....[1]....
        /*02b8*/ 	.word	0x0001bd80
        /*02bc*/ 	.word	0x0000fff0


	//----- nvinfo : EIATTR_INT_WARP_WIDE_INSTR_OFFSETS
	.align		4
.L_312:
        /*02c0*/ 	.byte	0x04, 0x31
        /*02c2*/ 	.short	(.L_314 - .L_313)


	//   ....[0]....
.L_313:
        /*02c4*/ 	.word	0x00000130


	//   ....[1]....
        /*02c8*/ 	.word	0x00000170


	//   ....[2]....
        /*02cc*/ 	.word	0x000001e0


	//   ....[3]....
        /*02d0*/ 	.word	0x00021be0


	//   ....[4]....
        /*02d4*/ 	.word	0x00021c70


	//   ....[5]....
        /*02d8*/ 	.word	0x00024ac0


	//   ....[6]....
        /*02dc*/ 	.word	0x00024b50


	//----- nvinfo : EIATTR_COOP_GROUP_MASK_REGIDS
	.align		4
.L_314:
        /*02e0*/ 	.byte	0x04, 0x29
        /*02e2*/ 	.short	(.L_316 - .L_315)


	//   ....[0]....
.L_315:
        /*02e4*/ 	.word	0xffffffff


	//   ....[1]....
        /*02e8*/ 	.word	0xffffffff


	//   ....[2]....
        /*02ec*/ 	.word	0xffffffff


	//   ....[3]....
        /*02f0*/ 	.word	0xffffffff


	//   ....[4]....
        /*02f4*/ 	.word	0xffffffff


	//   ....[5]....
        /*02f8*/ 	.word	0xffffffff


	//   ....[6]....
        /*02fc*/ 	.word	0xffffffff


	//   ....[7]....
        /*0300*/ 	.word	0xffffffff


	//   ....[8]....
        /*0304*/ 	.word	0xffffffff


	//   ....[9]....
        /*0308*/ 	.word	0xffffffff


	//   ....[10]....
        /*030c*/ 	.word	0xffffffff


	//   ....[11]....
        /*0310*/ 	.word	0xffffffff


	//   ....[12]....
        /*0314*/ 	.word	0xffffffff


	//   ....[13]....
        /*0318*/ 	.word	0xffffffff


	//   ....[14]....
        /*031c*/ 	.word	0xffffffff


	//   ....[15]....
        /*0320*/ 	.word	0xffffffff


	//   ....[16]....
        /*0324*/ 	.word	0xffffffff


	//   ....[17]....
        /*0328*/ 	.word	0xffffffff


	//   ....[18]....
        /*032c*/ 	.word	0xffffffff


	//   ....[19]....
        /*0330*/ 	.word	0xffffffff


	//   ....[20]....
        /*0334*/ 	.word	0xffffffff


	//   ....[21]....
        /*0338*/ 	.word	0xffffffff


	//   ....[22]....
        /*033c*/ 	.word	0xffffffff


	//   ....[23]....
        /*0340*/ 	.word	0xffffffff


	//   ....[24]....
        /*0344*/ 	.word	0xffffffff


	//   ....[25]....
        /*0348*/ 	.word	0xffffffff


	//   ....[26]....
        /*034c*/ 	.word	0xffffffff


	//   ....[27]....
        /*0350*/ 	.word	0xffffffff


	//   ....[28]....
        /*0354*/ 	.word	0xffffffff


	//   ....[29]....
        /*0358*/ 	.word	0xffffffff


	//   ....[30]....
        /*035c*/ 	.word	0xffffffff


	//   ....[31]....
        /*0360*/ 	.word	0xffffffff


	//   ....[32]....
        /*0364*/ 	.word	0xffffffff


	//   ....[33]....
        /*0368*/ 	.word	0xffffffff


	//   ....[34]....
        /*036c*/ 	.word	0xffffffff


	//   ....[35]....
        /*0370*/ 	.word	0xffffffff


	//   ....[36]....
        /*0374*/ 	.word	0xffffffff


	//   ....[37]....
        /*0378*/ 	.word	0xffffffff


	//   ....[38]....
        /*037c*/ 	.word	0xffffffff


	//   ....[39]....
        /*0380*/ 	.word	0xffffffff


	//   ....[40]....
        /*0384*/ 	.word	0xffffffff


	//   ....[41]....
        /*0388*/ 	.word	0xffffffff


	//   ....[42]....
        /*038c*/ 	.word	0xffffffff


	//   ....[43]....
        /*0390*/ 	.word	0xffffffff


	//   ....[44]....
        /*0394*/ 	.word	0xffffffff


	//   ....[45]....
        /*0398*/ 	.word	0xffffffff


	//   ....[46]....
        /*039c*/ 	.word	0xffffffff


	//   ....[47]....
        /*03a0*/ 	.word	0xffffffff


	//   ....[48]....
        /*03a4*/ 	.word	0xffffffff


	//   ....[49]....
        /*03a8*/ 	.word	0xffffffff


	//   ....[50]....
        /*03ac*/ 	.word	0xffffffff


	//   ....[51]....
        /*03b0*/ 	.word	0xffffffff


	//   ....[52]....
        /*03b4*/ 	.word	0xffffffff


	//   ....[53]....
        /*03b8*/ 	.word	0xffffffff


	//   ....[54]....
        /*03bc*/ 	.word	0xffffffff


	//   ....[55]....
        /*03c0*/ 	.word	0xffffffff


	//   ....[56]....
        /*03c4*/ 	.word	0xffffffff


	//   ....[57]....
        /*03c8*/ 	.word	0xffffffff


	//   ....[58]....
        /*03cc*/ 	.word	0xffffffff


	//   ....[59]....
        /*03d0*/ 	.word	0xffffffff


	//   ....[60]....
        /*03d4*/ 	.word	0xffffffff


	//   ....[61]....
        /*03d8*/ 	.word	0xffffffff


	//   ....[62]....
        /*03dc*/ 	.word	0xffffffff


	//   ....[63]....
        /*03e0*/ 	.word	0xffffffff


	//   ....[64]....
        /*03e4*/ 	.word	0xffffffff


	//   ....[65]....
        /*03e8*/ 	.word	0xffffffff


	//   ....[66]....
        /*03ec*/ 	.word	0xffffffff


	//   ....[67]....
        /*03f0*/ 	.word	0xffffffff


	//   ....[68]....
        /*03f4*/ 	.word	0xffffffff


	//   ....[69]....
        /*03f8*/ 	.word	0xffffffff


	//   ....[70]....
        /*03fc*/ 	.word	0xffffffff


	//   ....[71]....
        /*0400*/ 	.word	0xffffffff


	//   ....[72]....
        /*0404*/ 	.word	0xffffffff


	//   ....[73]....
        /*0408*/ 	.word	0xffffffff


	//   ....[74]....
        /*040c*/ 	.word	0xffffffff


	//   ....[75]....
        /*0410*/ 	.word	0xffffffff


	//   ....[76]....
        /*0414*/ 	.word	0xffffffff


	//   ....[77]....
        /*0418*/ 	.word	0xffffffff


	//   ....[78]....
        /*041c*/ 	.word	0xffffffff


	//   ....[79]....
        /*0420*/ 	.word	0xffffffff


	//   ....[80]....
        /*0424*/ 	.word	0xffffffff


	//   ....[81]....
        /*0428*/ 	.word	0xffffffff


	//   ....[82]....
        /*042c*/ 	.word	0xffffffff


	//   ....[83]....
        /*0430*/ 	.word	0xffffffff


	//   ....[84]....
        /*0434*/ 	.word	0xffffffff


	//   ....[85]....
        /*0438*/ 	.word	0xffffffff


	//   ....[86]....
        /*043c*/ 	.word	0xffffffff


	//   ....[87]....
        /*0440*/ 	.word	0xffffffff


	//   ....[88]....
        /*0444*/ 	.word	0xffffffff


	//   ....[89]....
        /*0448*/ 	.word	0xffffffff


	//   ....[90]....
        /*044c*/ 	.word	0xffffffff


	//   ....[91]....
        /*0450*/ 	.word	0xffffffff


	//   ....[92]....
        /*0454*/ 	.word	0xffffffff


	//   ....[93]....
        /*0458*/ 	.word	0xffffffff


	//   ....[94]....
        /*045c*/ 	.word	0xffffffff


	//   ....[95]....
        /*0460*/ 	.word	0xffffffff


	//   ....[96]....
        /*0464*/ 	.word	0xffffffff


	//   ....[97]....
        /*0468*/ 	.word	0xffffffff


	//   ....[98]....
        /*046c*/ 	.word	0xffffffff


	//   ....[99]....
        /*0470*/ 	.word	0xffffffff


	//   ....[100]....
        /*0474*/ 	.word	0xffffffff


	//   ....[101]....
        /*0478*/ 	.word	0xffffffff


	//   ....[102]....
        /*047c*/ 	.word	0xffffffff


	//   ....[103]....
        /*0480*/ 	.word	0xffffffff


	//   ....[104]....
        /*0484*/ 	.word	0xffffffff


	//   ....[105]....
        /*0488*/ 	.word	0xffffffff


	//   ....[106]....
        /*048c*/ 	.word	0xffffffff


	//   ....[107]....
        /*0490*/ 	.word	0xffffffff


	//   ....[108]....
        /*0494*/ 	.word	0xffffffff


	//   ....[109]....
        /*0498*/ 	.word	0xffffffff


	//   ....[110]....
        /*049c*/ 	.word	0xffffffff


	//   ....[111]....
        /*04a0*/ 	.word	0xffffffff


	//   ....[112]....
        /*04a4*/ 	.word	0xffffffff


	//   ....[113]....
        /*04a8*/ 	.word	0xffffffff


	//   ....[114]....
        /*04ac*/ 	.word	0xffffffff


	//   ....[115]....
        /*04b0*/ 	.word	0xffffffff


	//   ....[116]....
        /*04b4*/ 	.word	0xffffffff


	//   ....[117]....
        /*04b8*/ 	.word	0xffffffff


	//   ....[118]....
        /*04bc*/ 	.word	0xffffffff


	//   ....[119]....
        /*04c0*/ 	.word	0xffffffff


	//   ....[120]....
        /*04c4*/ 	.word	0xffffffff


	//   ....[121]....
        /*04c8*/ 	.word	0xffffffff


	//   ....[122]....
        /*04cc*/ 	.word	0xffffffff


	//   ....[123]....
        /*04d0*/ 	.word	0xffffffff


	//   ....[124]....
        /*04d4*/ 	.word	0xffffffff


	//   ....[125]....
        /*04d8*/ 	.word	0xffffffff


	//   ....[126]....
        /*04dc*/ 	.word	0xffffffff


	//   ....[127]....
        /*04e0*/ 	.word	0xffffffff


	//   ....[128]....
        /*04e4*/ 	.word	0xffffffff


	//   ....[129]....
        /*04e8*/ 	.word	0xffffffff


	//   ....[130]....
        /*04ec*/ 	.word	0xffffffff


	//   ....[131]....
        /*04f0*/ 	.word	0xffffffff


	//   ....[132]....
        /*04f4*/ 	.word	0xffffffff


	//   ....[133]....
        /*04f8*/ 	.word	0xffffffff


	//   ....[134]....
        /*04fc*/ 	.word	0xffffffff


	//   ....[135]....
        /*0500*/ 	.word	0xffffffff


	//   ....[136]....
        /*0504*/ 	.word	0xffffffff


	//   ....[137]....
        /*0508*/ 	.word	0xffffffff


	//   ....[138]....
        /*050c*/ 	.word	0xffffffff


	//   ....[139]....
        /*0510*/ 	.word	0xffffffff


	//   ....[140]....
        /*0514*/ 	.word	0xffffffff


	//   ....[141]....
        /*0518*/ 	.word	0xffffffff


	//   ....[142]....
        /*051c*/ 	.word	0xffffffff


	//   ....[143]....
        /*0520*/ 	.word	0xffffffff


	//   ....[144]....
        /*0524*/ 	.word	0xffffffff


	//   ....[145]....
        /*0528*/ 	.word	0xffffffff


	//   ....[146]....
        /*052c*/ 	.word	0xffffffff


	//   ....[147]....
        /*0530*/ 	.word	0xffffffff


	//   ....[148]....
        /*0534*/ 	.word	0xffffffff


	//   ....[149]....
        /*0538*/ 	.word	0xffffffff


	//   ....[150]....
        /*053c*/ 	.word	0xffffffff


	//   ....[151]....
        /*0540*/ 	.word	0xffffffff


	//   ....[152]....
        /*0544*/ 	.word	0xffffffff


	//   ....[153]....
        /*0548*/ 	.word	0xffffffff


	//   ....[154]....
        /*054c*/ 	.word	0xffffffff


	//   ....[155]....
        /*0550*/ 	.word	0xffffffff


	//   ....[156]....
        /*0554*/ 	.word	0xffffffff


	//   ....[157]....
        /*0558*/ 	.word	0xffffffff


	//   ....[158]....
        /*055c*/ 	.word	0xffffffff


	//   ....[159]....
        /*0560*/ 	.word	0xffffffff


	//   ....[160]....
        /*0564*/ 	.word	0xffffffff


	//   ....[161]....
        /*0568*/ 	.word	0xffffffff


	//   ....[162]....
        /*056c*/ 	.word	0xffffffff


	//   ....[163]....
        /*0570*/ 	.word	0xffffffff


	//   ....[164]....
        /*0574*/ 	.word	0xffffffff


	//   ....[165]....
        /*0578*/ 	.word	0xffffffff


	//   ....[166]....
        /*057c*/ 	.word	0xffffffff


	//   ....[167]....
        /*0580*/ 	.word	0xffffffff


	//   ....[168]....
        /*0584*/ 	.word	0xffffffff


	//   ....[169]....
        /*0588*/ 	.word	0xffffffff


	//   ....[170]....
        /*058c*/ 	.word	0xffffffff


	//   ....[171]....
        /*0590*/ 	.word	0xffffffff


	//   ....[172]....
        /*0594*/ 	.word	0xffffffff


	//   ....[173]....
        /*0598*/ 	.word	0xffffffff


	//   ....[174]....
        /*059c*/ 	.word	0xffffffff


	//   ....[175]....
        /*05a0*/ 	.word	0xffffffff


	//   ....[176]....
        /*05a4*/ 	.word	0xffffffff


	//   ....[177]....
        /*05a8*/ 	.word	0xffffffff


	//   ....[178]....
        /*05ac*/ 	.word	0xffffffff


	//   ....[179]....
        /*05b0*/ 	.word	0xffffffff


	//   ....[180]....
        /*05b4*/ 	.word	0xffffffff


	//   ....[181]....
        /*05b8*/ 	.word	0xffffffff


	//   ....[182]....
        /*05bc*/ 	.word	0xffffffff


	//   ....[183]....
        /*05c0*/ 	.word	0xffffffff


	//   ....[184]....
        /*05c4*/ 	.word	0xffffffff


	//   ....[185]....
        /*05c8*/ 	.word	0x0500000f


	//   ....[186]....
        /*05cc*/ 	.word	0x0500000f


	//   ....[187]....
        /*05d0*/ 	.word	0x0500000f


	//   ....[188]....
        /*05d4*/ 	.word	0x0500000f


	//   ....[189]....
        /*05d8*/ 	.word	0x0500000f


	//   ....[190]....
        /*05dc*/ 	.word	0x0500000f


	//   ....[191]....
        /*05e0*/ 	.word	0x0500000f


	//   ....[192]....
        /*05e4*/ 	.word	0x0500000f


	//   ....[193]....
        /*05e8*/ 	.word	0x0500000f


	//   ....[194]....
        /*05ec*/ 	.word	0x0500000f


	//   ....[195]....
        /*05f0*/ 	.word	0x0500000f


	//   ....[196]....
        /*05f4*/ 	.word	0x0500000f


	//   ....[197]....
        /*05f8*/ 	.word	0x0500000f


	//   ....[198]....
        /*05fc*/ 	.word	0x0500000f


	//   ....[199]....
        /*0600*/ 	.word	0x0500000f


	//   ....[200]....
        /*0604*/ 	.word	0x0500000f


	//   ....[201]....
        /*0608*/ 	.word	0x0500000f


	//   ....[202]....
        /*060c*/ 	.word	0x0500000f


	//   ....[203]....
        /*0610*/ 	.word	0x0500000f


	//   ....[204]....
        /*0614*/ 	.word	0x0500000f


	//   ....[205]....
        /*0618*/ 	.word	0x0500000f


	//   ....[206]....
        /*061c*/ 	.word	0x0500000f


	//   ....[207]....
        /*0620*/ 	.word	0x0500000f


	//   ....[208]....
        /*0624*/ 	.word	0x0500000f


	//   ....[209]....
        /*0628*/ 	.word	0x0500000f


	//   ....[210]....
        /*062c*/ 	.word	0x0500000f


	//   ....[211]....
        /*0630*/ 	.word	0x0500000f


	//   ....[212]....
        /*0634*/ 	.word	0x0500000f


	//   ....[213]....
        /*0638*/ 	.word	0x0500000f


	//   ....[214]....
        /*063c*/ 	.word	0x0500000f


	//   ....[215]....
        /*0640*/ 	.word	0x0500000f


	//   ....[216]....
        /*0644*/ 	.word	0x0500000f


	//   ....[217]....
        /*0648*/ 	.word	0x0500000f


	//   ....[218]....
        /*064c*/ 	.word	0x0500000f


	//   ....[219]....
        /*0650*/ 	.word	0x0500000f


	//   ....[220]....
        /*0654*/ 	.word	0x0500000f


	//   ....[221]....
        /*0658*/ 	.word	0x0500000f


	//   ....[222]....
        /*065c*/ 	.word	0x0500000f


	//   ....[223]....
        /*0660*/ 	.word	0x0500000f


	//   ....[224]....
        /*0664*/ 	.word	0x0500000f


	//   ....[225]....
        /*0668*/ 	.word	0x0500000f


	//   ....[226]....
        /*066c*/ 	.word	0x0500000f


	//   ....[227]....
        /*0670*/ 	.word	0x0500000f


	//   ....[228]....
        /*0674*/ 	.word	0x0500000f


	//   ....[229]....
        /*0678*/ 	.word	0x0500000f


	//   ....[230]....
        /*067c*/ 	.word	0x0500000f


	//   ....[231]....
        /*0680*/ 	.word	0x0500000f


	//   ....[232]....
        /*0684*/ 	.word	0x0500000f


	//   ....[233]....
        /*0688*/ 	.word	0x0500000f


	//   ....[234]....
        /*068c*/ 	.word	0x0500000f


	//   ....[235]....
        /*0690*/ 	.word	0x0500000f


	//   ....[236]....
        /*0694*/ 	.word	0x0500000f


	//   ....[237]....
        /*0698*/ 	.word	0x0500000f


	//   ....[238]....
        /*069c*/ 	.word	0x0500000f


	//   ....[239]....
        /*06a0*/ 	.word	0x0500000f


	//   ....[240]....
        /*06a4*/ 	.word	0x0500000f


	//   ....[241]....
        /*06a8*/ 	.word	0x0500000f


	//   ....[242]....
        /*06ac*/ 	.word	0x0500000f


	//   ....[243]....
        /*06b0*/ 	.word	0x0500000f


	//   ....[244]....
        /*06b4*/ 	.word	0x0500000f


	//   ....[245]....
        /*06b8*/ 	.word	0x0500000f


	//   ....[246]....
        /*06bc*/ 	.word	0x0500000f


	//   ....[247]....
        /*06c0*/ 	.word	0x0500000f


	//   ....[248]....
        /*06c4*/ 	.word	0x0500000f


	//   ....[249]....
        /*06c8*/ 	.word	0x0500000f


	//   ....[250]....
        /*06cc*/ 	.word	0x0500000f


	//   ....[251]....
        /*06d0*/ 	.word	0x0500000f


	//   ....[252]....
        /*06d4*/ 	.word	0x0500000f


	//   ....[253]....
        /*06d8*/ 	.word	0x0500000f


	//   ....[254]....
        /*06dc*/ 	.word	0x0500000f


	//   ....[255]....
        /*06e0*/ 	.word	0x0500000f


	//   ....[0]....
        /*06e4*/ 	.word	0x0500000f


	//   ....[1]....
        /*06e8*/ 	.word	0x0500000f


	//   ....[2]....
        /*06ec*/ 	.word	0x0500000f


	//   ....[3]....
        /*06f0*/ 	.word	0x0500000f


	//   ....[4]....
        /*06f4*/ 	.word	0x0500000f


	//   ....[5]....
        /*06f8*/ 	.word	0x0500000f


	//   ....[6]....
        /*06fc*/ 	.word	0x0500000f


	//   ....[7]....
        /*0700*/ 	.word	0x0500000f


	//   ....[8]....
        /*0704*/ 	.word	0x0500000f


	//   ....[9]....
        /*0708*/ 	.word	0x0500000f


	//   ....[10]....
        /*070c*/ 	.word	0x0500000f


	//   ....[11]....
        /*0710*/ 	.word	0x0500000f


	//   ....[12]....
        /*0714*/ 	.word	0x0500000f


	//   ....[13]....
        /*0718*/ 	.word	0x0500000f


	//   ....[14]....
        /*071c*/ 	.word	0x0500000f


	//   ....[15]....
        /*0720*/ 	.word	0x0500000f


	//   ....[16]....
        /*0724*/ 	.word	0x0500000f


	//   ....[17]....
        /*0728*/ 	.word	0x0500000f


	//   ....[18]....
        /*072c*/ 	.word	0x0500000f


	//   ....[19]....
        /*0730*/ 	.word	0x0500000f


	//   ....[20]....
        /*0734*/ 	.word	0x0500000f


	//   ....[21]....
        /*0738*/ 	.word	0x0500000f


	//   ....[22]....
        /*073c*/ 	.word	0x0500000f


	//   ....[23]....
        /*0740*/ 	.word	0x0500000f


	//   ....[24]....
        /*0744*/ 	.word	0x0500000f


	//   ....[25]....
        /*0748*/ 	.word	0x0500000f


	//   ....[26]....
        /*074c*/ 	.word	0x0500000f


	//   ....[27]....
        /*0750*/ 	.word	0x0500000f


	//   ....[28]....
        /*0754*/ 	.word	0x0500000f


	//   ....[29]....
        /*0758*/ 	.word	0x0500000f


	//   ....[30]....
        /*075c*/ 	.word	0x0500000f


	//   ....[31]....
        /*0760*/ 	.word	0x0500000f


	//   ....[32]....
        /*0764*/ 	.word	0x0500000f


	//   ....[33]....
        /*0768*/ 	.word	0x0500000f


	//   ....[34]....
        /*076c*/ 	.word	0x0500000f


	//   ....[35]....
        /*0770*/ 	.word	0x0500000f


	//   ....[36]....
        /*0774*/ 	.word	0x0500000f


	//   ....[37]....
        /*0778*/ 	.word	0x0500000f


	//   ....[38]....
        /*077c*/ 	.word	0x0500000f


	//   ....[39]....
        /*0780*/ 	.word	0x0500000f


	//   ....[40]....
        /*0784*/ 	.word	0x0500000f


	//   ....[41]....
        /*0788*/ 	.word	0x0500000f


	//----- nvinfo : EIATTR_COOP_GROUP_INSTR_OFFSETS
	.align		4
.L_316:
        /*078c*/ 	.byte	0x04, 0x28
        /*078e*/ 	.short	(.L_318 - .L_317)


	//   ....[0]....
.L_317:
        /*0790*/ 	.word	0x00000060


	//   ....[1]....
        /*0794*/ 	.word	0x00000140


	//   ....[2]....
        /*0798*/ 	.word	0x00000190


	//   ....[3]....
        /*079c*/ 	.word	0x000003c0


	//   ....[4]....
        /*07a0*/ 	.word	0x00000520


	//   ....[5]....
        /*07a4*/ 	.word	0x00000640


	//   ....[6]....
        /*07a8*/ 	.word	0x000007a0


	//   ....[7]....
        /*07ac*/ 	.word	0x00003c70


	//   ....[8]....
        /*07b0*/ 	.word	0x00003c80


	//   ....[9]....
        /*07b4*/ 	.word	0x00005320


	//   ....[10]....
        /*07b8*/ 	.word	0x00005330


	//   ....[11]....
        /*07bc*/ 	.word	0x000074f0


	//   ....[12]....
        /*07c0*/ 	.word	0x00007500


	//   ....[13]....
        /*07c4*/ 	.word	0x00008d30


	//   ....[14]....
        /*07c8*/ 	.word	0x00008d40


	//   ....[15]....
        /*07cc*/ 	.word	0x0000a730


	//   ....[16]....
        /*07d0*/ 	.word	0x0000a740


	//   ....[17]....
        /*07d4*/ 	.word	0x0000a9d0


	//   ....[18]....
        /*07d8*/ 	.word	0x0000a9e0


	//   ....[19]....
        /*07dc*/ 	.word	0x0000af10


	//   ....[20]....
        /*07e0*/ 	.word	0x0000af30


	//   ....[21]....
        /*07e4*/ 	.word	0x0000b0b0


	//   ....[22]....
        /*07e8*/ 	.word	0x0000b0d0


	//   ....[23]....
        /*07ec*/ 	.word	0x0000b920


	//   ....[24]....
        /*07f0*/ 	.word	0x0000c060


	//   ....[25]....
        /*07f4*/ 	.word	0x0000c070


	//   ....[26]....
        /*07f8*/ 	.word	0x0000c080


	//   ....[27]....
        /*07fc*/ 	.word	0x0000c090


	//   ....[28]....
        /*0800*/ 	.word	0x0000c910


	//   ....[29]....
        /*0804*/ 	.word	0x0000c920


	//   ....[30]....
        /*0808*/ 	.word	0x0000c930


	//   ....[31]....
        /*080c*/ 	.word	0x0000c940


	//   ....[32]....
        /*0810*/ 	.word	0x0000fa40


	//   ....[33]....
        /*0814*/ 	.word	0x0000fa50


	//   ....[34]....
        /*0818*/ 	.word	0x0000fa60


	//   ....[35]....
        /*081c*/ 	.word	0x0000fa70


	//   ....[36]....
        /*0820*/ 	.word	0x00010110


	//   ....[37]....
        /*0824*/ 	.word	0x00010120


	//   ....[38]....
        /*0828*/ 	.word	0x00010130


	//   ....[39]....
        /*082c*/ 	.word	0x00010140


	//   ....[40]....
        /*0830*/ 	.word	0x00013f70


	//   ....[41]....
        /*0834*/ 	.word	0x00013fb0


	//   ....[42]....
        /*0838*/ 	.word	0x000145b0


	//   ....[43]....
        /*083c*/ 	.word	0x00014630


	//   ....[44]....
        /*0840*/ 	.word	0x00014e80


	//   ....[45]....
        /*0844*/ 	.word	0x00014f90


	//   ....[46]....
        /*0848*/ 	.word	0x00016d90


	//   ....[47]....
        /*084c*/ 	.word	0x000175b0


	//   ....[48]....
        /*0850*/ 	.word	0x00017620


	//   ....[49]....
        /*0854*/ 	.word	0x00017630


	//   ....[50]....
        /*0858*/ 	.word	0x00017bb0


	//   ....[51]....
        /*085c*/ 	.word	0x00017d70


	//   ....[52]....
        /*0860*/ 	.word	0x0001a280


	//   ....[53]....
        /*0864*/ 	.word	0x0001a2a0


	//   ....[54]....
        /*0868*/ 	.word	0x0001a2c0


	//   ....[55]....
        /*086c*/ 	.word	0x0001a2e0


	//   ....[56]....
        /*0870*/ 	.word	0x0001b650


	//   ....[57]....
        /*0874*/ 	.word	0x0001b6d0


	//   ....[58]....
        /*0878*/ 	.word	0x0001b700


	//   ....[59]....
        /*087c*/ 	.word	0x0001b710


	//   ....[60]....
        /*0880*/ 	.word	0x0001c820


	//   ....[61]....
        /*0884*/ 	.word	0x0001c830


	//   ....[62]....
        /*0888*/ 	.word	0x0001c840


	//   ....[63]....
        /*088c*/ 	.word	0x0001c850


	//   ....[64]....
        /*0890*/ 	.word	0x0001cf10


	//   ....[65]....
        /*0894*/ 	.word	0x0001cf50


	//   ....[66]....
        /*0898*/ 	.word	0x0001d020


	//   ....[67]....
        /*089c*/ 	.word	0x0001d040


	//   ....[68]....
        /*08a0*/ 	.word	0x0001d100


	//   ....[69]....
        /*08a4*/ 	.word	0x0001d120


	//   ....[70]....
        /*08a8*/ 	.word	0x0001d1f0


	//   ....[71]....
        /*08ac*/ 	.word	0x0001d210


	//   ....[72]....
        /*08b0*/ 	.word	0x0001d660


	//   ....[73]....
        /*08b4*/ 	.word	0x0001d680


	//   ....[74]....
        /*08b8*/ 	.word	0x0001dac0


	//   ....[75]....
        /*08bc*/ 	.word	0x0001dad0


	//   ....[76]....
        /*08c0*/ 	.word	0x0001e720


	//   ....[77]....
        /*08c4*/ 	.word	0x0001e740


	//   ....[78]....
        /*08c8*/ 	.word	0x0001e800


	//   ....[79]....
        /*08cc*/ 	.word	0x0001e820


	//   ....[80]....
        /*08d0*/ 	.word	0x0001e8e0


	//   ....[81]....
        /*08d4*/ 	.word	0x0001e900


	//   ....[82]....
        /*08d8*/ 	.word	0x0001e9d0


	//   ....[83]....
        /*08dc*/ 	.word	0x0001e9f0


	//   ....[84]....
        /*08e0*/ 	.word	0x0001eb40


	//   ....[85]....
        /*08e4*/ 	.word	0x0001ed30


	//   ....[86]....
        /*08e8*/ 	.word	0x0001ed60


	//   ....[87]....
        /*08ec*/ 	.word	0x0001ed90


	//   ....[88]....
        /*08f0*/ 	.word	0x0001edc0


	//   ....[89]....
        /*08f4*/ 	.word	0x0001edf0


	//   ....[90]....
        /*08f8*/ 	.word	0x0001ee20


	//   ....[91]....
        /*08fc*/ 	.word	0x0001efb0


	//   ....[92]....
        /*0900*/ 	.word	0x0001efe0


	//   ....[93]....
        /*0904*/ 	.word	0x0001f010


	//   ....[94]....
        /*0908*/ 	.word	0x0001f040


	//   ....[95]....
        /*090c*/ 	.word	0x0001f070


	//   ....[96]....
        /*0910*/ 	.word	0x0001f0a0


	//   ....[97]....
        /*0914*/ 	.word	0x0001f130


	//   ....[98]....
        /*0918*/ 	.word	0x0001f160


	//   ....[99]....
        /*091c*/ 	.word	0x0001f170


	//   ....[100]....
        /*0920*/ 	.word	0x0001f1b0


	//   ....[101]....
        /*0924*/ 	.word	0x00020660


	//   ....[102]....
        /*0928*/ 	.word	0x00022830


	//   ....[103]....
        /*092c*/ 	.word	0x00022850


	//   ....[104]....
        /*0930*/ 	.word	0x00022900


	//   ....[105]....
        /*0934*/ 	.word	0x00022920


	//   ....[106]....
        /*0938*/ 	.word	0x000229c0


	//   ....[107]....
        /*093c*/ 	.word	0x000229e0


	//   ....[108]....
        /*0940*/ 	.word	0x00022a80


	//   ....[109]....
        /*0944*/ 	.word	0x00022aa0


	//   ....[110]....
        /*0948*/ 	.word	0x00022b40


	//   ....[111]....
        /*094c*/ 	.word	0x00022b60


	//   ....[112]....
        /*0950*/ 	.word	0x00022b70


	//   ....[113]....
        /*0954*/ 	.word	0x00022c00


	//   ....[114]....
        /*0958*/ 	.word	0x00023390


	//   ....[115]....
        /*095c*/ 	.word	0x000233c0


	//   ....[116]....
        /*0960*/ 	.word	0x000233e0


	//   ....[117]....
        /*0964*/ 	.word	0x00023470


	//   ....[118]....
        /*0968*/ 	.word	0x00023480


	//   ....[119]....
        /*096c*/ 	.word	0x00023520


	//   ....[120]....
        /*0970*/ 	.word	0x00023530


	//   ....[121]....
        /*0974*/ 	.word	0x000235d0


	//   ....[122]....
        /*0978*/ 	.word	0x000235e0


	//   ....[123]....
        /*097c*/ 	.word	0x00023680


	//   ....[124]....
        /*0980*/ 	.word	0x00023690


	//   ....[125]....
        /*0984*/ 	.word	0x00023730


	//   ....[126]....
        /*0988*/ 	.word	0x00023740


	//   ....[127]....
        /*098c*/ 	.word	0x000237e0


	//   ....[128]....
        /*0990*/ 	.word	0x000237f0


	//   ....[129]....
        /*0994*/ 	.word	0x00023800


	//   ....[130]....
        /*0998*/ 	.word	0x00023fc0


	//   ....[131]....
        /*099c*/ 	.word	0x00023fd0


	//   ....[132]....
        /*09a0*/ 	.word	0x00023fe0


	//   ....[133]....
        /*09a4*/ 	.word	0x00024070


	//   ....[134]....
        /*09a8*/ 	.word	0x00024080


	//   ....[135]....
        /*09ac*/ 	.word	0x000240e0


	//   ....[136]....
        /*09b0*/ 	.word	0x00024110


	//   ....[137]....
        /*09b4*/ 	.word	0x00024150


	//   ....[138]....
        /*09b8*/ 	.word	0x00024180


	//   ....[139]....
        /*09bc*/ 	.word	0x000241c0


	//   ....[140]....
        /*09c0*/ 	.word	0x000241f0


	//   ....[141]....
        /*09c4*/ 	.word	0x00024230


	//   ....[142]....
        /*09c8*/ 	.word	0x000244a0


	//   ....[143]....
        /*09cc*/ 	.word	0x000244c0


	//   ....[144]....
        /*09d0*/ 	.word	0x00024550


	//   ....[145]....
        /*09d4*/ 	.word	0x00024560


	//   ....[146]....
        /*09d8*/ 	.word	0x000245d0


	//   ....[147]....
        /*09dc*/ 	.word	0x000245e0


	//   ....[148]....
        /*09e0*/ 	.word	0x00024650


	//   ....[149]....
        /*09e4*/ 	.word	0x00024660


	//   ....[150]....
        /*09e8*/ 	.word	0x000246d0


	//   ....[151]....
        /*09ec*/ 	.word	0x000246e0


	//   ....[152]....
        /*09f0*/ 	.word	0x000246f0


	//   ....[153]....
        /*09f4*/ 	.word	0x00024760


	//   ....[154]....
        /*09f8*/ 	.word	0x00024cd0


	//   ....[155]....
        /*09fc*/ 	.word	0x00024d00


	//   ....[156]....
        /*0a00*/ 	.word	0x00024d20


	//   ....[157]....
        /*0a04*/ 	.word	0x00024d30


	//   ....[158]....
        /*0a08*/ 	.word	0x00024d70


	//   ....[159]....
        /*0a0c*/ 	.word	0x00024d90


	//   ....[160]....
        /*0a10*/ 	.word	0x00024e00


	//   ....[161]....
        /*0a14*/ 	.word	0x00024e20


	//   ....[162]....
        /*0a18*/ 	.word	0x00024e80


	//   ....[163]....
        /*0a1c*/ 	.word	0x00024ea0


	//   ....[164]....
        /*0a20*/ 	.word	0x00024ef0


	//   ....[165]....
        /*0a24*/ 	.word	0x00024f10


	//   ....[166]....
        /*0a28*/ 	.word	0x00025340


	//   ....[167]....
        /*0a2c*/ 	.word	0x00025370


	//   ....[168]....
        /*0a30*/ 	.word	0x000253d0


	//   ....[169]....
        /*0a34*/ 	.word	0x00025400


	//   ....[170]....
        /*0a38*/ 	.word	0x00025430


	//   ....[171]....
        /*0a3c*/ 	.word	0x00025460


	//   ....[172]....
        /*0a40*/ 	.word	0x00025490


	//   ....[173]....
        /*0a44*/ 	.word	0x000254c0


	//   ....[174]....
        /*0a48*/ 	.word	0x00025660


	//   ....[175]....
        /*0a4c*/ 	.word	0x00025690


	//   ....[176]....
        /*0a50*/ 	.word	0x000256c0


	//   ....[177]....
        /*0a54*/ 	.word	0x000256f0


	//   ....[178]....
        /*0a58*/ 	.word	0x00025720


	//   ....[179]....
        /*0a5c*/ 	.word	0x00025750


	//   ....[180]....
        /*0a60*/ 	.word	0x00025810


	//   ....[181]....
        /*0a64*/ 	.word	0x00025830


	//   ....[182]....
        /*0a68*/ 	.word	0x00025850


	//   ....[183]....
        /*0a6c*/ 	.word	0x000258b0


	//   ....[184]....
        /*0a70*/ 	.word	0x000262d0


	//   ....[185]....
        /*0a74*/ 	.word	0x00026610


	//   ....[186]....
        /*0a78*/ 	.word	0x000266a0


	//   ....[187]....
        /*0a7c*/ 	.word	0x00026740


	//   ....[188]....
        /*0a80*/ 	.word	0x000267d0


	//   ....[189]....
        /*0a84*/ 	.word	0x000268c0


	//   ....[190]....
        /*0a88*/ 	.word	0x00026950


	//   ....[191]....
        /*0a8c*/ 	.word	0x000269f0


	//   ....[192]....
        /*0a90*/ 	.word	0x00026a80


	//   ....[193]....
        /*0a94*/ 	.word	0x00026b70


	//   ....[194]....
        /*0a98*/ 	.word	0x00026c00


	//   ....[195]....
        /*0a9c*/ 	.word	0x00026ca0


	//   ....[196]....
        /*0aa0*/ 	.word	0x00026d30


	//   ....[197]....
        /*0aa4*/ 	.word	0x00026e20


	//   ....[198]....
        /*0aa8*/ 	.word	0x00026eb0


	//   ....[199]....
        /*0aac*/ 	.word	0x00026f00


	//   ....[200]....
        /*0ab0*/ 	.word	0x00026f50


	//   ....[201]....
        /*0ab4*/ 	.word	0x00026ff0


	//   ....[202]....
        /*0ab8*/ 	.word	0x00027080


	//   ....[203]....
        /*0abc*/ 	.word	0x000270d0


	//   ....[204]....
        /*0ac0*/ 	.word	0x00027120


	//   ....[205]....
        /*0ac4*/ 	.word	0x00027210


	//   ....[206]....
        /*0ac8*/ 	.word	0x000272a0


	//   ....[207]....
        /*0acc*/ 	.word	0x000272f0


	//   ....[208]....
        /*0ad0*/ 	.word	0x00027340


	//   ....[209]....
        /*0ad4*/ 	.word	0x000273e0


	//   ....[210]....
        /*0ad8*/ 	.word	0x00027470


	//   ....[211]....
        /*0adc*/ 	.word	0x000274c0


	//   ....[212]....
        /*0ae0*/ 	.word	0x00027510


	//   ....[213]....
        /*0ae4*/ 	.word	0x00027810


	//   ....[214]....
        /*0ae8*/ 	.word	0x00027af0


	//   ....[215]....
        /*0aec*/ 	.word	0x00027be0


	//   ....[216]....
        /*0af0*/ 	.word	0x00027c80


	//   ....[217]....
        /*0af4*/ 	.word	0x00027ce0


	//   ....[218]....
        /*0af8*/ 	.word	0x00027df0


	//   ....[219]....
        /*0afc*/ 	.word	0x00027e60


	//   ....[220]....
        /*0b00*/ 	.word	0x00027f70


	//   ....[221]....
        /*0b04*/ 	.word	0x00027fe0


	//   ....[222]....
        /*0b08*/ 	.word	0x000280f0


	//   ....[223]....
        /*0b0c*/ 	.word	0x00028160


	//   ....[224]....
        /*0b10*/ 	.word	0x00028270


	//   ....[225]....
        /*0b14*/ 	.word	0x000282e0


	//   ....[226]....
        /*0b18*/ 	.word	0x000283c0


	//   ....[227]....
        /*0b1c*/ 	.word	0x000284c0


	//   ....[228]....
        /*0b20*/ 	.word	0x00028520


	//   ....[229]....
        /*0b24*/ 	.word	0x00028580


	//   ....[230]....
        /*0b28*/ 	.word	0x00028680


	//   ....[231]....
        /*0b2c*/ 	.word	0x000286e0


	//   ....[232]....
        /*0b30*/ 	.word	0x000287f0


	//   ....[233]....
        /*0b34*/ 	.word	0x00028850


	//   ....[234]....
        /*0b38*/ 	.word	0x00028960


	//   ....[235]....
        /*0b3c*/ 	.word	0x000289c0


	//   ....[236]....
        /*0b40*/ 	.word	0x00028ad0


	//   ....[237]....
        /*0b44*/ 	.word	0x00028b30


	//   ....[238]....
        /*0b48*/ 	.word	0x00028c40


	//   ....[239]....
        /*0b4c*/ 	.word	0x00028ca0


	//   ....[240]....
        /*0b50*/ 	.word	0x00028db0


	//   ....[241]....
        /*0b54*/ 	.word	0x00028e10


	//   ....[242]....
        /*0b58*/ 	.word	0x00028f00


	//   ....[243]....
        /*0b5c*/ 	.word	0x00029030


	//   ....[244]....
        /*0b60*/ 	.word	0x000290e0


	//   ....[245]....
        /*0b64*/ 	.word	0x00029160


	//   ....[246]....
        /*0b68*/ 	.word	0x00029240


	//   ....[247]....
        /*0b6c*/ 	.word	0x000292a0


	//   ....[248]....
        /*0b70*/ 	.word	0x00029370


	//   ....[249]....
        /*0b74*/ 	.word	0x000293d0


	//   ....[250]....
        /*0b78*/ 	.word	0x000294a0


	//   ....[251]....
        /*0b7c*/ 	.word	0x00029500


	//   ....[252]....
        /*0b80*/ 	.word	0x000295d0


	//   ....[253]....
        /*0b84*/ 	.word	0x00029630


	//   ....[254]....
        /*0b88*/ 	.word	0x00029700


	//   ....[255]....
        /*0b8c*/ 	.word	0x000297f0


	//   ....[0]....
        /*0b90*/ 	.word	0x00029890


	//   ....[1]....
        /*0b94*/ 	.word	0x000298f0


	//   ....[2]....
        /*0b98*/ 	.word	0x000299e0


	//   ....[3]....
        /*0b9c*/ 	.word	0x00029a40


	//   ....[4]....
        /*0ba0*/ 	.word	0x00029b20


	//   ....[5]....
        /*0ba4*/ 	.word	0x00029b80


	//   ....[6]....
        /*0ba8*/ 	.word	0x00029c60


	//   ....[7]....
        /*0bac*/ 	.word	0x00029cc0


	//   ....[8]....
        /*0bb0*/ 	.word	0x00029da0


	//   ....[9]....
        /*0bb4*/ 	.word	0x00029e00


	//   ....[10]....
        /*0bb8*/ 	.word	0x00029ed0


	//   ....[11]....
        /*0bbc*/ 	.word	0x0002a000


	//   ....[12]....
        /*0bc0*/ 	.word	0x0002a100


	//   ....[13]....
        /*0bc4*/ 	.word	0x0002a190


	//   ....[14]....
        /*0bc8*/ 	.word	0x0002a260


	//   ....[15]....
        /*0bcc*/ 	.word	0x0002a2c0


	//   ....[16]....
        /*0bd0*/ 	.word	0x0002a390


	//   ....[17]....
        /*0bd4*/ 	.word	0x0002a3f0


	//   ....[18]....
        /*0bd8*/ 	.word	0x0002a4d0


	//   ....[19]....
        /*0bdc*/ 	.word	0x0002a530


	//   ....[20]....
        /*0be0*/ 	.word	0x0002a600


	//   ....[21]....
        /*0be4*/ 	.word	0x0002a660


	//   ....[22]....
        /*0be8*/ 	.word	0x0002a720


	//   ....[23]....
        /*0bec*/ 	.word	0x0002a7b0


	//   ....[24]....
        /*0bf0*/ 	.word	0x0002a850


	//   ....[25]....
        /*0bf4*/ 	.word	0x0002a9d0


	//   ....[26]....
        /*0bf8*/ 	.word	0x0002aa40


	//   ....[27]....
        /*0bfc*/ 	.word	0x0002aab0


	//   ....[28]....
        /*0c00*/ 	.word	0x0002ab20


	//   ....[29]....
        /*0c04*/ 	.word	0x0002ab90


	//   ....[30]....
        /*0c08*/ 	.word	0x0002ac10


	//   ....[31]....
        /*0c0c*/ 	.word	0x0002ac90


	//   ....[32]....
        /*0c10*/ 	.word	0x0002ad20


	//   ....[33]....
        /*0c14*/ 	.word	0x0002ad90


	//   ....[34]....
        /*0c18*/ 	.word	0x0002ae00


	//   ....[35]....
        /*0c1c*/ 	.word	0x0002ae70


	//   ....[36]....
        /*0c20*/ 	.word	0x0002aef0


	//   ....[37]....
        /*0c24*/ 	.word	0x0002af60


	//   ....[38]....
        /*0c28*/ 	.word	0x0002aff0


	//   ....[39]....
        /*0c2c*/ 	.word	0x0002b050


	//   ....[40]....
        /*0c30*/ 	.word	0x0002b0e0


	//   ....[41]....
        /*0c34*/ 	.word	0x0002b210


	//----- nvinfo : EIATTR_REG_RECONFIG
	.align		4
.L_318:
        /*0c38*/ 	.byte	0x01, 0x54
	.zero		2


	//----- nvinfo : EIATTR_SYSCALL_OFFSETS
	.align		4
        /*0c3c*/ 	.byte	0x04, 0x46
        /*0c3e*/ 	.short	(.L_320 - .L_319)


	//   ....[0]....
.L_319:
        /*0c40*/ 	.word	0x00001fe0


	//   ....[1]....
        /*0c44*/ 	.word	0x00002130


	//   ....[2]....
        /*0c48*/ 	.word	0x0000bac0


	//   ....[3]....
        /*0c4c*/ 	.word	0x0000bde0


	//   ....[4]....
        /*0c50*/ 	.word	0x00021dd0


	//   ....[5]....
        /*0c54*/ 	.word	0x00021f20


	//   ....[6]....
        /*0c58*/ 	.word	0x00022010


	//   ....[7]....
        /*0c5c*/ 	.word	0x00022fb0


	//----- nvinfo : EIATTR_MBARRIER_INSTR_OFFSETS
	.align		4
.L_320:
        /*0c60*/ 	.byte	0x04, 0x39
        /*0c62*/ 	.short	(.L_322 - .L_321)


	//   ....[0]....
.L_321:
        /*0c64*/ 	.word	0x00000270
        /*0c68*/ 	.word	0x000000ff
        /*0c6c*/ 	.word	0x0002a800
        /*0c70*/ 	.short	0x0100
        /*0c72*/ 	.byte	0x08
	.zero		1


	//   ....[1]....
        /*0c74*/ 	.word	0x00000280
        /*0c78*/ 	.word	0x000000ff
        /*0c7c*/ 	.word	0x0002a820
        /*0c80*/ 	.short	0x0100
        /*0c82*/ 	.byte	0x08
	.zero		1


	//   ....[2]....
        /*0c84*/ 	.word	0x00000370
        /*0c88*/ 	.word	0x000000ff
        /*0c8c*/ 	.word	0x0002a830
        /*0c90*/ 	.short	0x0100
        /*0c92*/ 	.byte	0x08
	.zero		1


	//   ....[3]....
        /*0c94*/ 	.word	0x00000380
        /*0c98*/ 	.word	0x000000ff
        /*0c9c*/ 	.word	0x0002a840
        /*0ca0*/ 	.short	0x0100
        /*0ca2*/ 	.byte	0x08
	.zero		1


	//   ....[4]....
        /*0ca4*/ 	.word	0x00000390
        /*0ca8*/ 	.word	0x000000ff
        /*0cac*/ 	.word	0x0002a838
        /*0cb0*/ 	.short	0x0100
        /*0cb2*/ 	.byte	0x08
	.zero		1


	//   ....[5]....
        /*0cb4*/ 	.word	0x000003a0
        /*0cb8*/ 	.word	0x000000ff
        /*0cbc*/ 	.word	0x0002a848
        /*0cc0*/ 	.short	0x0100
        /*0cc2*/ 	.byte	0x08
	.zero		1


	//   ....[6]....
        /*0cc4*/ 	.word	0x000004d0
        /*0cc8*/ 	.word	0x000000ff
        /*0ccc*/ 	.word	0x0002a850
        /*0cd0*/ 	.short	0x0100
        /*0cd2*/ 	.byte	0x08
	.zero		1


	//   ....[7]....
        /*0cd4*/ 	.word	0x000004e0
        /*0cd8*/ 	.word	0x000000ff
        /*0cdc*/ 	.word	0x0002a860
        /*0ce0*/ 	.short	0x0100
        /*0ce2*/ 	.byte	0x08
	.zero		1


	//   ....[8]....
        /*0ce4*/ 	.word	0x000004f0
        /*0ce8*/ 	.word	0x000000ff
        /*0cec*/ 	.word	0x0002a858
        /*0cf0*/ 	.short	0x0100
        /*0cf2*/ 	.byte	0x08
	.zero		1


	//   ....[9]....
        /*0cf4*/ 	.word	0x00000500
        /*0cf8*/ 	.word	0x000000ff
        /*0cfc*/ 	.word	0x0002a868
        /*0d00*/ 	.short	0x0100
        /*0d02*/ 	.byte	0x08
	.zero		1


	//   ....[10]....
        /*0d04*/ 	.word	0x000005f0
        /*0d08*/ 	.word	0x000000ff
        /*0d0c*/ 	.word	0x0002a870
        /*0d10*/ 	.short	0x0100
        /*0d12*/ 	.byte	0x06
	.zero		1


	//   ....[11]....
        /*0d14*/ 	.word	0x00000600
        /*0d18*/ 	.word	0x000000ff
        /*0d1c*/ 	.word	0x0002a880
        /*0d20*/ 	.short	0x0100
        /*0d22*/ 	.byte	0x06
	.zero		1


	//   ....[12]....
        /*0d24*/ 	.word	0x00000610
        /*0d28*/ 	.word	0x000000ff
        /*0d2c*/ 	.word	0x0002a878
        /*0d30*/ 	.short	0x0100
        /*0d32*/ 	.byte	0x06
	.zero		1


	//   ....[13]....
        /*0d34*/ 	.word	0x00000620
        /*0d38*/ 	.word	0x000000ff
        /*0d3c*/ 	.word	0x0002a888
        /*0d40*/ 	.short	0x0100
        /*0d42*/ 	.byte	0x06
	.zero		1


	//   ....[14]....
        /*0d44*/ 	.word	0x00000750
        /*0d48*/ 	.word	0x000000ff
        /*0d4c*/ 	.word	0x0002a890
        /*0d50*/ 	.short	0x0100
        /*0d52*/ 	.byte	0x08
	.zero		1


	//   ....[15]....
        /*0d54*/ 	.word	0x00000760
        /*0d58*/ 	.word	0x000000ff
        /*0d5c*/ 	.word	0x0002a8a0
        /*0d60*/ 	.short	0x0100
        /*0d62*/ 	.byte	0x08
	.zero		1


	//   ....[16]....
        /*0d64*/ 	.word	0x00000770
        /*0d68*/ 	.word	0x000000ff
        /*0d6c*/ 	.word	0x0002a898
        /*0d70*/ 	.short	0x0100
        /*0d72*/ 	.byte	0x08
	.zero		1


	//   ....[17]....
        /*0d74*/ 	.word	0x00000780
        /*0d78*/ 	.word	0x000000ff
        /*0d7c*/ 	.word	0x0002a8a8
        /*0d80*/ 	.short	0x0100
        /*0d82*/ 	.byte	0x08
	.zero		1


	//   ....[18]....
        /*0d84*/ 	.word	0x000008b0
        /*0d88*/ 	.word	0x000000ff
        /*0d8c*/ 	.word	0x0002a8b0
        /*0d90*/ 	.short	0x0100
        /*0d92*/ 	.byte	0x08
	.zero		1


	//   ....[19]....
        /*0d94*/ 	.word	0x000008c0
        /*0d98*/ 	.word	0x000000ff
        /*0d9c*/ 	.word	0x0002a8c0
        /*0da0*/ 	.short	0x0100
        /*0da2*/ 	.byte	0x08
	.zero		1


	//   ....[20]....
        /*0da4*/ 	.word	0x000008d0
        /*0da8*/ 	.word	0x000000ff
        /*0dac*/ 	.word	0x0002a8b8
        /*0db0*/ 	.short	0x0100
        /*0db2*/ 	.byte	0x08
	.zero		1


	//   ....[21]....
        /*0db4*/ 	.word	0x000008e0
        /*0db8*/ 	.word	0x000000ff
        /*0dbc*/ 	.word	0x0002a8c8
        /*0dc0*/ 	.short	0x0100
        /*0dc2*/ 	.byte	0x08
	.zero		1


	//   ....[22]....
        /*0dc4*/ 	.word	0x00003c20
        /*0dc8*/ 	.word	0x00000054
        /*0dcc*/ 	.word	0x0002a890
        /*0dd0*/ 	.short	0x010a
        /*0dd2*/ 	.byte	0x3f
	.zero		1


	//   ....[23]....
        /*0dd4*/ 	.word	0x00007480
        /*0dd8*/ 	.word	0x00000054
        /*0ddc*/ 	.word	0x0002a890
        /*0de0*/ 	.short	0x010a
        /*0de2*/ 	.byte	0x3f
	.zero		1


	//   ....[24]....
        /*0de4*/ 	.word	0x0000a590
        /*0de8*/ 	.word	0x00000054
        /*0dec*/ 	.word	0x0002a890
        /*0df0*/ 	.short	0x010a
        /*0df2*/ 	.byte	0x3f
	.zero		1


	//   ....[25]....
        /*0df4*/ 	.word	0x0000ad30
        /*0df8*/ 	.word	0x0000000b
        /*0dfc*/ 	.word	0x00000000
        /*0e00*/ 	.short	0x0101
        /*0e02*/ 	.byte	0x3f
	.zero		1


	//   ....[26]....
        /*0e04*/ 	.word	0x0000ad70
        /*0e08*/ 	.word	0x00000054
        /*0e0c*/ 	.word	0x0002a8b0
        /*0e10*/ 	.short	0x010a
        /*0e12*/ 	.byte	0x3f
	.zero		1


	//   ....[27]....
        /*0e14*/ 	.word	0x0000b300
        /*0e18*/ 	.word	0x00000054
        /*0e1c*/ 	.word	0x00000000
        /*0e20*/ 	.short	0x0101
        /*0e22*/ 	.byte	0x3f
	.zero		1


	//   ....[28]....
        /*0e24*/ 	.word	0x0000bb40
        /*0e28*/ 	.word	0x00000002
        /*0e2c*/ 	.word	0x0002a800
        /*0e30*/ 	.short	0x010a
        /*0e32*/ 	.byte	0x3f
	.zero		1


	//   ....[29]....
        /*0e34*/ 	.word	0x0000bb90
        /*0e38*/ 	.word	0x00000002
        /*0e3c*/ 	.word	0x0002a800
        /*0e40*/ 	.short	0x010a
        /*0e42*/ 	.byte	0x3f
	.zero		1


	//   ....[30]....
        /*0e44*/ 	.word	0x0000cff0
        /*0e48*/ 	.word	0x00000002
        /*0e4c*/ 	.word	0x0002a800
        /*0e50*/ 	.short	0x010a
        /*0e52*/ 	.byte	0x3f
	.zero		1


	//   ....[31]....
        /*0e54*/ 	.word	0x000105d0
        /*0e58*/ 	.word	0x00000002
        /*0e5c*/ 	.word	0x0002a800
        /*0e60*/ 	.short	0x010a
        /*0e62*/ 	.byte	0x3f
	.zero		1


	//   ....[32]....
        /*0e64*/ 	.word	0x000131e0
        /*0e68*/ 	.word	0x00000000
        /*0e6c*/ 	.word	0x0002a830
        /*0e70*/ 	.short	0x010a
        /*0e72*/ 	.byte	0x3f
	.zero		1


	//   ....[33]....
        /*0e74*/ 	.word	0x00013220
        /*0e78*/ 	.word	0x00000000
        /*0e7c*/ 	.word	0x0002a830
        /*0e80*/ 	.short	0x010a
        /*0e82*/ 	.byte	0x3f
	.zero		1


	//   ....[34]....
        /*0e84*/ 	.word	0x00014e60
        /*0e88*/ 	.word	0x0000001d
        /*0e8c*/ 	.word	0x00000000
        /*0e90*/ 	.short	0x0101
        /*0e92*/ 	.byte	0x3f
	.zero		1


	//   ....[35]....
        /*0e94*/ 	.word	0x00015ad0
        /*0e98*/ 	.word	0x0000000e
        /*0e9c*/ 	.word	0x0002a830
        /*0ea0*/ 	.short	0x010a
        /*0ea2*/ 	.byte	0x3f
	.zero		1


	//   ....[36]....
        /*0ea4*/ 	.word	0x00015b50
        /*0ea8*/ 	.word	0x0000000e
        /*0eac*/ 	.word	0x0002a830
        /*0eb0*/ 	.short	0x010a
        /*0eb2*/ 	.byte	0x3f
	.zero		1


	//   ....[37]....
        /*0eb4*/ 	.word	0x000167c0
        /*0eb8*/ 	.word	0x00000014
        /*0ebc*/ 	.word	0x0002a850
        /*0ec0*/ 	.short	0x010a
        /*0ec2*/ 	.byte	0x3f
	.zero		1


	//   ....[38]....
        /*0ec4*/ 	.word	0x00016810
        /*0ec8*/ 	.word	0x00000014
        /*0ecc*/ 	.word	0x0002a850
        /*0ed0*/ 	.short	0x010a
        /*0ed2*/ 	.byte	0x3f
	.zero		1


	//   ....[39]....
        /*0ed4*/ 	.word	0x00016ec0
        /*0ed8*/ 	.word	0x0000000e
        /*0edc*/ 	.word	0x00000000
        /*0ee0*/ 	.short	0x0101
        /*0ee2*/ 	.byte	0x3f
	.zero		1


	//   ....[40]....
        /*0ee4*/ 	.word	0x00018660
        /*0ee8*/ 	.word	0x00000014
        /*0eec*/ 	.word	0x00000000
        /*0ef0*/ 	.short	0x0101
        /*0ef2*/ 	.byte	0x3f
	.zero		1


	//   ....[41]....
        /*0ef4*/ 	.word	0x00018910
        /*0ef8*/ 	.word	0x00000008
        /*0efc*/ 	.word	0x0002a830
        /*0f00*/ 	.short	0x010a
        /*0f02*/ 	.byte	0x3f
	.zero		1


	//   ....[42]....
        /*0f04*/ 	.word	0x00018990
        /*0f08*/ 	.word	0x00000008
        /*0f0c*/ 	.word	0x0002a830
        /*0f10*/ 	.short	0x010a
        /*0f12*/ 	.byte	0x3f
	.zero		1


	//   ....[43]....
        /*0f14*/ 	.word	0x00019600
        /*0f18*/ 	.word	0x0000000e
        /*0f1c*/ 	.word	0x0002a850
        /*0f20*/ 	.short	0x010a
        /*0f22*/ 	.byte	0x3f
	.zero		1


	//   ....[44]....
        /*0f24*/ 	.word	0x00019650
        /*0f28*/ 	.word	0x0000000e
        /*0f2c*/ 	.word	0x0002a850
        /*0f30*/ 	.short	0x010a
        /*0f32*/ 	.byte	0x3f
	.zero		1


	//   ....[45]....
        /*0f34*/ 	.word	0x0001a510
        /*0f38*/ 	.word	0x0000005f
        /*0f3c*/ 	.word	0x00000000
        /*0f40*/ 	.short	0x0101
        /*0f42*/ 	.byte	0x3f
	.zero		1


	//   ....[46]....
        /*0f44*/ 	.word	0x0001ad90
        /*0f48*/ 	.word	0x0000000e
        /*0f4c*/ 	.word	0x00000000
        /*0f50*/ 	.short	0x0101
        /*0f52*/ 	.byte	0x3f
	.zero		1


	//   ....[47]....
        /*0f54*/ 	.word	0x0001b370
        /*0f58*/ 	.word	0x00000006
        /*0f5c*/ 	.word	0x0002a850
        /*0f60*/ 	.short	0x010a
        /*0f62*/ 	.byte	0x3f
	.zero		1


	//   ....[48]....
        /*0f64*/ 	.word	0x0001b410
        /*0f68*/ 	.word	0x00000006
        /*0f6c*/ 	.word	0x0002a850
        /*0f70*/ 	.short	0x010a
        /*0f72*/ 	.byte	0x3f
	.zero		1


	//   ....[49]....
        /*0f74*/ 	.word	0x0001b910
        /*0f78*/ 	.word	0x00000007
        /*0f7c*/ 	.word	0x00000000
        /*0f80*/ 	.short	0x0101
        /*0f82*/ 	.byte	0x3f
	.zero		1


	//   ....[50]....
        /*0f84*/ 	.word	0x0001cf00
        /*0f88*/ 	.word	0x00000000
        /*0f8c*/ 	.word	0x00000000
        /*0f90*/ 	.short	0x0101
        /*0f92*/ 	.byte	0x3f
	.zero		1


	//   ....[51]....
        /*0f94*/ 	.word	0x0001d670
        /*0f98*/ 	.word	0x00000004
        /*0f9c*/ 	.word	0x00000000
        /*0fa0*/ 	.short	0x0101
        /*0fa2*/ 	.byte	0x3f
	.zero		1


	//   ....[52]....
        /*0fa4*/ 	.word	0x00020740
        /*0fa8*/ 	.word	0x00000016
        /*0fac*/ 	.word	0x0002a820
        /*0fb0*/ 	.short	0x010a
        /*0fb2*/ 	.byte	0x3f
	.zero		1


	//   ....[53]....
        /*0fb4*/ 	.word	0x000207d0
        /*0fb8*/ 	.word	0x0000000d
        /*0fbc*/ 	.word	0x0002a8a0
        /*0fc0*/ 	.short	0x010a
        /*0fc2*/ 	.byte	0x3f
	.zero		1


	//   ....[54]....
        /*0fc4*/ 	.word	0x00020c10
        /*0fc8*/ 	.word	0x0000000d
        /*0fcc*/ 	.word	0x0002a8c0
        /*0fd0*/ 	.short	0x010a
        /*0fd2*/ 	.byte	0x3f
	.zero		1


	//   ....[55]....
        /*0fd4*/ 	.word	0x00021040
        /*0fd8*/ 	.word	0x0000000c
        /*0fdc*/ 	.word	0x0002a8a0
        /*0fe0*/ 	.short	0x010a
        /*0fe2*/ 	.byte	0x3f
	.zero		1


	//   ....[56]....
        /*0fe4*/ 	.word	0x00021470
        /*0fe8*/ 	.word	0x0000000c
        /*0fec*/ 	.word	0x0002a8c0
        /*0ff0*/ 	.short	0x010a
        /*0ff2*/ 	.byte	0x3f
	.zero		1


	//   ....[57]....
        /*0ff4*/ 	.word	0x00022610
        /*0ff8*/ 	.word	0x00000007
        /*0ffc*/ 	.word	0x0002a840
        /*1000*/ 	.short	0x010a
        /*1002*/ 	.byte	0x3f
	.zero		1


	//   ....[58]....
        /*1004*/ 	.word	0x00022cc0
        /*1008*/ 	.word	0x00000007
        /*100c*/ 	.word	0x0002a830
        /*1010*/ 	.short	0x0107
        /*1012*/ 	.byte	0x3f
	.zero		1


	//   ....[59]....
        /*1014*/ 	.word	0x00022d80
        /*1018*/ 	.word	0x00000007
        /*101c*/ 	.word	0x0002a830
        /*1020*/ 	.short	0x0101
        /*1022*/ 	.byte	0x3f
	.zero		1


	//   ....[60]....
        /*1024*/ 	.word	0x00023950
        /*1028*/ 	.word	0x00000016
        /*102c*/ 	.word	0x0002a800
        /*1030*/ 	.short	0x0107
        /*1032*/ 	.byte	0x3f
	.zero		1


	//   ....[61]....
        /*1034*/ 	.word	0x00023a60
        /*1038*/ 	.word	0x00000016
        /*103c*/ 	.word	0x0002a800
        /*1040*/ 	.short	0x0101
        /*1042*/ 	.byte	0x3f
	.zero		1


	//   ....[62]....
        /*1044*/ 	.word	0x00023a80
        /*1048*/ 	.word	0x00000016
        /*104c*/ 	.word	0x0002a820
        /*1050*/ 	.short	0x010a
        /*1052*/ 	.byte	0x3f
	.zero		1


	//   ....[63]....
        /*1054*/ 	.word	0x00023df0
        /*1058*/ 	.word	0x00000005
        /*105c*/ 	.word	0x0002a840
        /*1060*/ 	.short	0x010a
        /*1062*/ 	.byte	0x3f
	.zero		1


	//   ....[64]....
        /*1064*/ 	.word	0x000242d0
        /*1068*/ 	.word	0x00000005
        /*106c*/ 	.word	0x0002a830
        /*1070*/ 	.short	0x0107
        /*1072*/ 	.byte	0x3f
	.zero		1


	//   ....[65]....
        /*1074*/ 	.word	0x00024380
        /*1078*/ 	.word	0x00000005
        /*107c*/ 	.word	0x0002a830
        /*1080*/ 	.short	0x0101
        /*1082*/ 	.byte	0x3f
	.zero		1


	//   ....[66]....
        /*1084*/ 	.word	0x000243e0
        /*1088*/ 	.word	0x00000005
        /*108c*/ 	.word	0x0002a860
        /*1090*/ 	.short	0x010a
        /*1092*/ 	.byte	0x3f
	.zero		1


	//   ....[67]....
        /*1094*/ 	.word	0x00024840
        /*1098*/ 	.word	0x00000005
        /*109c*/ 	.word	0x0002a850
        /*10a0*/ 	.short	0x0107
        /*10a2*/ 	.byte	0x3f
	.zero		1


	//   ....[68]....
        /*10a4*/ 	.word	0x000249a0
        /*10a8*/ 	.word	0x00000005
        /*10ac*/ 	.word	0x0002a850
        /*10b0*/ 	.short	0x0101
        /*10b2*/ 	.byte	0x3f
	.zero		1


	//   ....[69]....
        /*10b4*/ 	.word	0x00024bf0
        /*10b8*/ 	.word	0x00000000
        /*10bc*/ 	.word	0x0002a860
        /*10c0*/ 	.short	0x010a
        /*10c2*/ 	.byte	0x3f
	.zero		1


	//   ....[70]....
        /*10c4*/ 	.word	0x00025050
        /*10c8*/ 	.word	0x00000000
        /*10cc*/ 	.word	0x0002a850
        /*10d0*/ 	.short	0x0107
        /*10d2*/ 	.byte	0x3f
	.zero		1


	//   ....[71]....
        /*10d4*/ 	.word	0x00025110
        /*10d8*/ 	.word	0x00000000
        /*10dc*/ 	.word	0x0002a850
        /*10e0*/ 	.short	0x0101
        /*10e2*/ 	.byte	0x3f
	.zero		1


	//   ....[72]....
        /*10e4*/ 	.word	0x00026250
        /*10e8*/ 	.word	0x00000005
        /*10ec*/ 	.word	0x0002a820
        /*10f0*/ 	.short	0x010a
        /*10f2*/ 	.byte	0x3f
	.zero		1


	//   ....[73]....
        /*10f4*/ 	.word	0x000263e0
        /*10f8*/ 	.word	0x00000003
        /*10fc*/ 	.word	0x0002a840
        /*1100*/ 	.short	0x010a
        /*1102*/ 	.byte	0x3f
	.zero		1


	//   ....[74]....
        /*1104*/ 	.word	0x00026480
        /*1108*/ 	.word	0x00000005
        /*110c*/ 	.word	0x0002a840
        /*1110*/ 	.short	0x010a
        /*1112*/ 	.byte	0x3f
	.zero		1


	//   ....[75]....
        /*1114*/ 	.word	0x000264c0
        /*1118*/ 	.word	0x00000003
        /*111c*/ 	.word	0x0002a860
        /*1120*/ 	.short	0x010a
        /*1122*/ 	.byte	0x3f
	.zero		1


	//   ....[76]....
        /*1124*/ 	.word	0x00026500
        /*1128*/ 	.word	0x00000005
        /*112c*/ 	.word	0x0002a860
        /*1130*/ 	.short	0x010a
        /*1132*/ 	.byte	0x3f
	.zero		1


	//   ....[77]....
        /*1134*/ 	.word	0x00026560
        /*1138*/ 	.word	0x00000054
        /*113c*/ 	.word	0x0002a890
        /*1140*/ 	.short	0x010a
        /*1142*/ 	.byte	0x3f
	.zero		1


	//   ....[78]....
        /*1144*/ 	.word	0x00026810
        /*1148*/ 	.word	0x00000054
        /*114c*/ 	.word	0x0002a890
        /*1150*/ 	.short	0x010a
        /*1152*/ 	.byte	0x3f
	.zero		1


	//   ....[79]....
        /*1154*/ 	.word	0x00026ac0
        /*1158*/ 	.word	0x00000054
        /*115c*/ 	.word	0x0002a890
        /*1160*/ 	.short	0x010a
        /*1162*/ 	.byte	0x3f
	.zero		1


	//   ....[80]....
        /*1164*/ 	.word	0x00026d70
        /*1168*/ 	.word	0x00000054
        /*116c*/ 	.word	0x0002a8b0
        /*1170*/ 	.short	0x010a
        /*1172*/ 	.byte	0x3f
	.zero		1


	//   ....[81]....
        /*1174*/ 	.word	0x00027160
        /*1178*/ 	.word	0x00000002
        /*117c*/ 	.word	0x0002a800
        /*1180*/ 	.short	0x010a
        /*1182*/ 	.byte	0x3f
	.zero		1


	//   ....[82]....
        /*1184*/ 	.word	0x00027550
        /*1188*/ 	.word	0x00000002
        /*118c*/ 	.word	0x0002a800
        /*1190*/ 	.short	0x010a
        /*1192*/ 	.byte	0x3f
	.zero		1


	//   ....[83]....
        /*1194*/ 	.word	0x000275a0
        /*1198*/ 	.word	0x00000000
        /*119c*/ 	.word	0x0002a830
        /*11a0*/ 	.short	0x010a
        /*11a2*/ 	.byte	0x3f
	.zero		1


	//   ....[84]....
        /*11a4*/ 	.word	0x000275f0
        /*11a8*/ 	.word	0x0000000e
        /*11ac*/ 	.word	0x0002a830
        /*11b0*/ 	.short	0x010a
        /*11b2*/ 	.byte	0x3f
	.zero		1


	//   ....[85]....
        /*11b4*/ 	.word	0x00027640
        /*11b8*/ 	.word	0x00000014
        /*11bc*/ 	.word	0x0002a850
        /*11c0*/ 	.short	0x010a
        /*11c2*/ 	.byte	0x3f
	.zero		1


	//   ....[86]....
        /*11c4*/ 	.word	0x00027690
        /*11c8*/ 	.word	0x00000008
        /*11cc*/ 	.word	0x0002a830
        /*11d0*/ 	.short	0x010a
        /*11d2*/ 	.byte	0x3f
	.zero		1


	//   ....[87]....
        /*11d4*/ 	.word	0x000276e0
        /*11d8*/ 	.word	0x0000000e
        /*11dc*/ 	.word	0x0002a850
        /*11e0*/ 	.short	0x010a
        /*11e2*/ 	.byte	0x3f
	.zero		1


	//   ....[88]....
        /*11e4*/ 	.word	0x00027730
        /*11e8*/ 	.word	0x00000006
        /*11ec*/ 	.word	0x0002a850
        /*11f0*/ 	.short	0x010a
        /*11f2*/ 	.byte	0x3f
	.zero		1


	//   ....[89]....
        /*11f4*/ 	.word	0x000278d0
        /*11f8*/ 	.word	0x00000016
        /*11fc*/ 	.word	0x0002a820
        /*1200*/ 	.short	0x010a
        /*1202*/ 	.byte	0x3f
	.zero		1


	//   ....[90]....
        /*1204*/ 	.word	0x00027920
        /*1208*/ 	.word	0x0000000d
        /*120c*/ 	.word	0x0002a8a0
        /*1210*/ 	.short	0x010a
        /*1212*/ 	.byte	0x3f
	.zero		1


	//   ....[91]....
        /*1214*/ 	.word	0x00027970
        /*1218*/ 	.word	0x0000000d
        /*121c*/ 	.word	0x0002a8c0
        /*1220*/ 	.short	0x010a
        /*1222*/ 	.byte	0x3f
	.zero		1


	//   ....[92]....
        /*1224*/ 	.word	0x000279c0
        /*1228*/ 	.word	0x0000000c
        /*122c*/ 	.word	0x0002a8a0
        /*1230*/ 	.short	0x010a
        /*1232*/ 	.byte	0x3f
	.zero		1


	//   ....[93]....
        /*1234*/ 	.word	0x00027a10
        /*1238*/ 	.word	0x0000000c
        /*123c*/ 	.word	0x0002a8c0
        /*1240*/ 	.short	0x010a
        /*1242*/ 	.byte	0x3f
	.zero		1


	//   ....[94]....
        /*1244*/ 	.word	0x00027b30
        /*1248*/ 	.word	0x00000007
        /*124c*/ 	.word	0x0002a840
        /*1250*/ 	.short	0x010a
        /*1252*/ 	.byte	0x3f
	.zero		1


	//   ....[95]....
        /*1254*/ 	.word	0x00028f30
        /*1258*/ 	.word	0x00000016
        /*125c*/ 	.word	0x0002a820
        /*1260*/ 	.short	0x010a
        /*1262*/ 	.byte	0x3f
	.zero		1


	//   ....[96]....
        /*1264*/ 	.word	0x00028f80
        /*1268*/ 	.word	0x00000005
        /*126c*/ 	.word	0x0002a840
        /*1270*/ 	.short	0x010a
        /*1272*/ 	.byte	0x3f
	.zero		1


	//   ....[97]....
        /*1274*/ 	.word	0x00029740
        /*1278*/ 	.word	0x00000005
        /*127c*/ 	.word	0x0002a860
        /*1280*/ 	.short	0x010a
        /*1282*/ 	.byte	0x3f
	.zero		1


	//   ....[98]....
        /*1284*/ 	.word	0x00029f50
        /*1288*/ 	.word	0x00000000
        /*128c*/ 	.word	0x0002a860
        /*1290*/ 	.short	0x010a
        /*1292*/ 	.byte	0x3f
	.zero		1


	//   ....[99]....
        /*1294*/ 	.word	0x0002b130
        /*1298*/ 	.word	0x00000005
        /*129c*/ 	.word	0x0002a820
        /*12a0*/ 	.short	0x010a
        /*12a2*/ 	.byte	0x3f
	.zero		1


	//   ....[100]....
        /*12a4*/ 	.word	0x0002b2d0
        /*12a8*/ 	.word	0x00000003
        /*12ac*/ 	.word	0x0002a840
        /*12b0*/ 	.short	0x010a
        /*12b2*/ 	.byte	0x3f
	.zero		1


	//   ....[101]....
        /*12b4*/ 	.word	0x0002b320
        /*12b8*/ 	.word	0x00000005
        /*12bc*/ 	.word	0x0002a840
        /*12c0*/ 	.short	0x010a
        /*12c2*/ 	.byte	0x3f
	.zero		1


	//   ....[102]....
        /*12c4*/ 	.word	0x0002b370
        /*12c8*/ 	.word	0x00000003
        /*12cc*/ 	.word	0x0002a860
        /*12d0*/ 	.short	0x010a
        /*12d2*/ 	.byte	0x3f
	.zero		1


	//----- nvinfo : EIATTR_NUM_MBARRIERS
	.align		4
.L_322:
        /*12d4*/ 	.byte	0x03, 0x38
        /*12d6*/ 	.short	0x0016


	//----- nvinfo : EIATTR_EXIT_INSTR_OFFSETS
	.align		4
        /*12d8*/ 	.byte	0x04, 0x1c
        /*12da*/ 	.short	(.L_324 - .L_323)


	//   ....[0]....
.L_323:
        /*12dc*/ 	.word	0x00026550


	//----- nvinfo : EIATTR_MAX_THREADS
	.align		4
.L_324:
        /*12e0*/ 	.byte	0x04, 0x05
        /*12e2*/ 	.short	(.L_326 - .L_325)
.L_325:
        /*12e4*/ 	.word	0x00000180
        /*12e8*/ 	.word	0x00000001
        /*12ec*/ 	.word	0x00000001


	//----- nvinfo : EIATTR_CRS_STACK_SIZE
	.align		4
.L_326:
        /*12f0*/ 	.byte	0x04, 0x1e
        /*12f2*/ 	.short	(.L_328 - .L_327)
.L_327:
        /*12f4*/ 	.word	0x00000000


	//----- nvinfo : EIATTR_CBANK_PARAM_SIZE
	.align		4
.L_328:
        /*12f8*/ 	.byte	0x03, 0x19
        /*12fa*/ 	.short	0x0af0


	//----- nvinfo : EIATTR_PARAM_CBANK
	.align		4
        /*12fc*/ 	.byte	0x04, 0x0a
        /*12fe*/ 	.short	(.L_330 - .L_329)
	.align		4
.L_329:
        /*1300*/ 	.word	index@(.nv.constant0._ZN7cutlass13device_kernelIN5flash11enable_sm90INS1_16FlashAttnFwdSm90INS1_25CollectiveMainloopFwdSm90ILi2EN4cute5tupleIJNS5_1CILi1EEES8_S8_EEENS6_IJNS7_ILi128EEENS7_ILi96EEENS7_ILi192EEEEEELi128ENS_10bfloat16_tEfNS_4arch4Sm90ELb1ELb0ELb1ELb1ELb1ELb1ELb0ELb1ELb1ELb1ELb1ELb0EEENS1_21CollectiveEpilogueFwdINS6_IJSA_SA_SB_EEES9_SE_SG_Li256ELb1ELb1ELb1ELb0EEENS1_36VarlenDynamicPersistentTileSchedulerILi128ELi96ELi256ELi128ELb1ELb1ELb1ELb1ELb1ELb1EEEEEEEEEvNT_6ParamsE)
        /*1304*/ 	.short	0x0210
        /*1306*/ 	.short	0x0af0


	//----- nvinfo : EIATTR_SW_WAR
	.align		4
.L_330:
        /*1308*/ 	.byte	0x04, 0x36
        /*130a*/ 	.short	(.L_332 - .L_331)
.L_331:
        /*130c*/ 	.word	0x00000008
.L_332:


//--------------------- .nv.callgraph             --------------------------
	.section	.nv.callgraph,"",@"SHT_CUDA_CALLGRAPH"
	.align	4
	.sectionentsize	8
	.align		4
        /*0000*/ 	.word	0x00000000
	.align		4
        /*0004*/ 	.word	0xffffffff
	.align		4
        /*0008*/ 	.word	index@(_ZN7cutlass13device_kernelIN5flash11enable_sm90INS1_16FlashAttnFwdSm90INS1_25CollectiveMainloopFwdSm90ILi2EN4cute5tupleIJNS5_1CILi1EEES8_S8_EEENS6_IJNS7_ILi128EEENS7_ILi96EEENS7_ILi192EEEEEELi128ENS_10bfloat16_tEfNS_4arch4Sm90ELb0ELb0ELb1ELb0ELb1ELb0ELb0ELb1ELb1ELb1ELb1ELb0EEENS1_21CollectiveEpilogueFwdINS6_IJSA_SA_SB_EEES9_SE_SG_Li256ELb0ELb1ELb1ELb0EEENS1_19SingleTileSchedulerILb0ELb1ELb1ELi128EEEEEEEEEvNT_6ParamsE)
	.align		4
        /*000c*/ 	.word	index@(__assertfail)
	.align		4
        /*0010*/ 	.word	index@(_ZN7cutlass13device_kernelIN5flash11enable_sm90INS1_16FlashAttnFwdSm90INS1_25CollectiveMainloopFwdSm90ILi2EN4cute5tupleIJNS5_1CILi1EEES8_S8_EEENS6_IJNS7_ILi128EEENS7_ILi96EEENS7_ILi192EEEEEELi128ENS_10bfloat16_tEfNS_4arch4Sm90ELb0ELb0ELb1ELb1ELb1ELb0ELb0ELb1ELb1ELb1ELb1ELb0EEENS1_21CollectiveEpilogueFwdINS6_IJSA_SA_SB_EEES9_SE_SG_Li256ELb1ELb1ELb1ELb0EEENS1_36VarlenDynamicPersistentTileSchedulerILi128ELi96ELi256ELi128ELb1ELb1ELb1ELb0ELb1ELb1EEEEEEEEEvNT_6ParamsE)
	.align		4
        /*0014*/ 	.word	index@(__assertfail)
	.align		4
        /*0018*/ 	.word	index@(_ZN7cutlass13device_kernelIN5flash11enable_sm90INS1_16FlashAttnFwdSm90INS1_25CollectiveMainloopFwdSm90ILi2EN4cute5tupleIJNS5_1CILi1EEES8_S8_EEENS6_IJNS7_ILi128EEENS7_ILi96EEENS7_ILi192EEEEEELi128ENS_10bfloat16_tEfNS_4arch4Sm90ELb0ELb0ELb1ELb1ELb1ELb1ELb0ELb1ELb1ELb1ELb1ELb0EEENS1_21CollectiveEpilogueFwdINS6_IJSA_SA_SB_EEES9_SE_SG_Li256ELb1ELb1ELb1ELb0EEENS1_36VarlenDynamicPersistentTileSchedulerILi128ELi96ELi256ELi128ELb1ELb1ELb1ELb0ELb1ELb1EEEEEEEEEvNT_6ParamsE)
	.align		4
        /*001c*/ 	.word	index@(__assertfail)
	.align		4
        /*0020*/ 	.word	index@(_ZN7cutlass13device_kernelIN5flash11enable_sm90INS1_16FlashAttnFwdSm90INS1_25CollectiveMainloopFwdSm90ILi2EN4cute5tupleIJNS5_1CILi1EEES8_S8_EEENS6_IJNS7_ILi128EEENS7_ILi96EEENS7_ILi192EEEEEELi128ENS_10bfloat16_tEfNS_4arch4Sm90ELb0ELb1ELb1ELb0ELb1ELb0ELb0ELb1ELb1ELb1ELb1ELb0EEENS1_21CollectiveEpilogueFwdINS6_IJSA_SA_SB_EEES9_SE_SG_Li256ELb0ELb1ELb1ELb0EEENS1_19SingleTileSchedulerILb0ELb1ELb1ELi128EEEEEEEEEvNT_6ParamsE)
	.align		4
        /*0024*/ 	.word	index@(__assertfail)
	.align		4
        /*0028*/ 	.word	index@(_ZN7cutlass13device_kernelIN5flash11enable_sm90INS1_16FlashAttnFwdSm90INS1_25CollectiveMainloopFwdSm90ILi2EN4cute5tupleIJNS5_1CILi1EEES8_S8_EEENS6_IJNS7_ILi128EEENS7_ILi96EEENS7_ILi192EEEEEELi128ENS_10bfloat16_tEfNS_4arch4Sm90ELb0ELb1ELb1ELb1ELb1ELb0ELb0ELb1ELb1ELb1ELb1ELb0EEENS1_21CollectiveEpilogueFwdINS6_IJSA_SA_SB_EEES9_SE_SG_Li256ELb1ELb1ELb1ELb0EEENS1_36VarlenDynamicPersistentTileSchedulerILi128ELi96ELi256ELi128ELb1ELb1ELb1ELb1ELb0ELb1EEEEEEEEEvNT_6ParamsE)
	.align		4
        /*002c*/ 	.word	index@(__assertfail)
	.align		4
        /*0030*/ 	.word	index@(_ZN7cutlass13device_kernelIN5flash11enable_sm90INS1_16FlashAttnFwdSm90INS1_25CollectiveMainloopFwdSm90ILi2EN4cute5tupleIJNS5_1CILi1EEES8_S8_EEENS6_IJNS7_ILi128EEENS7_ILi96EEENS7_ILi192EEEEEELi128ENS_10bfloat16_tEfNS_4arch4Sm90ELb0ELb1ELb1ELb1ELb1ELb1ELb0ELb1ELb1ELb1ELb1ELb0EEENS1_21CollectiveEpilogueFwdINS6_IJSA_SA_SB_EEES9_SE_SG_Li256ELb1ELb1ELb1ELb0EEENS1_36VarlenDynamicPersistentTileSchedulerILi128ELi96ELi256ELi128ELb1ELb1ELb1ELb1ELb0ELb1EEEEEEEEEvNT_6ParamsE)
	.align		4
        /*0034*/ 	.word	index@(__assertfail)
	.align		4
        /*0038*/ 	.word	index@(_ZN7cutlass13device_kernelIN5flash11enable_sm90INS1_16FlashAttnFwdSm90INS1_25CollectiveMainloopFwdSm90ILi2EN4cute5tupleIJNS5_1CILi1EEES8_S8_EEENS6_IJNS7_ILi128EEENS7_ILi96EEENS7_ILi192EEEEEELi128ENS_10bfloat16_tEfNS_4arch4Sm90ELb1ELb0ELb1ELb0ELb1ELb0ELb0ELb1ELb1ELb1ELb1ELb0EEENS1_21CollectiveEpilogueFwdINS6_IJSA_SA_SB_EEES9_SE_SG_Li256ELb0ELb1ELb1ELb0EEENS1_19SingleTileSchedulerILb0ELb1ELb1ELi128EEEEEEEEEvNT_6ParamsE)
	.align		4
        /*003c*/ 	.word	index@(__assertfail)
	.align		4
        /*0040*/ 	.word	index@(_ZN7cutlass13device_kernelIN5flash11enable_sm90INS1_16FlashAttnFwdSm90INS1_25CollectiveMainloopFwdSm90ILi2EN4cute5tupleIJNS5_1CILi1EEES8_S8_EEENS6_IJNS7_ILi128EEENS7_ILi96EEENS7_ILi192EEEEEELi128ENS_10bfloat16_tEfNS_4arch4Sm90ELb1ELb0ELb1ELb1ELb1ELb0ELb0ELb1ELb1ELb1ELb1ELb0EEENS1_21CollectiveEpilogueFwdINS6_IJSA_SA_SB_EEES9_SE_SG_Li256ELb1ELb1ELb1ELb0EEENS1_36VarlenDynamicPersistentTileSchedulerILi128ELi96ELi256ELi128ELb1ELb1ELb1ELb1ELb1ELb1EEEEEEEEEvNT_6ParamsE)
	.align		4
        /*0044*/ 	.word	index@(__assertfail)
	.align		4
        /*0048*/ 	.word	index@(_ZN7cutlass13device_kernelIN5flash11enable_sm90INS1_16FlashAttnFwdSm90INS1_25CollectiveMainloopFwdSm90ILi2EN4cute5tupleIJNS5_1CILi1EEES8_S8_EEENS6_IJNS7_ILi128EEENS7_ILi96EEENS7_ILi192EEEEEELi128ENS_10bfloat16_tEfNS_4arch4Sm90ELb1ELb0ELb1ELb1ELb1ELb1ELb0ELb1ELb1ELb1ELb1ELb0EEENS1_21CollectiveEpilogueFwdINS6_IJSA_SA_SB_EEES9_SE_SG_Li256ELb1ELb1ELb1ELb0EEENS1_36VarlenDynamicPersistentTileSchedulerILi128ELi96ELi256ELi128ELb1ELb1ELb1ELb1ELb1ELb1EEEEEEEEEvNT_6ParamsE)
	.align		4
        /*004c*/ 	.word	index@(__assertfail)
	.align		4
        /*0050*/ 	.word	0x00000000
	.align		4
        /*0054*/ 	.word	0xfffffffe
	.align		4
        /*0058*/ 	.word	0x00000000
	.align		4
        /*005c*/ 	.word	0xfffffffd
	.align		4
        /*0060*/ 	.word	0x00000000
	.align		4
        /*0064*/ 	.word	0xfffffffc


//--------------------- .nv.constant4             --------------------------
	.section	.nv.constant4,"a",@progbits
	.align	8
	.align		8
.nv.constant4:
        /*0000*/ 	.dword	__assertfail
	.align		8
        /*0008*/ 	.dword	__unnamed_1
	.align		8
        /*0010*/ 	.dword	__unnamed_2
	.align		8
        /*0018*/ 	.dword	__unnamed_3
	.align		8
        /*0020*/ 	.dword	__unnamed_4
	.align		8
        /*0028*/ 	.dword	__unnamed_5
	.align		8
        /*0030*/ 	.dword	__unnamed_6
	.align		8
        /*0038*/ 	.dword	_ZN90_INTERNAL_d4a72ce5_54_flash_fwd_hdim192_128_bf16_paged_split_softcap_sm90_cu_18e39b8a_31464cuda3std3__45__cpo5beginE
	.align		8
        /*0040*/ 	.dword	_ZN90_INTERNAL_d4a72ce5_54_flash_fwd_hdim192_128_bf16_paged_split_softcap_sm90_cu_18e39b8a_31464cuda3std3__45__cpo3endE
	.align		8
        /*0048*/ 	.dword	_ZN90_INTERNAL_d4a72ce5_54_flash_fwd_hdim192_128_bf16_paged_split_softcap_sm90_cu_18e39b8a_31464cuda3std3__45__cpo6cbeginE
	.align		8
        /*0050*/ 	.dword	_ZN90_INTERNAL_d4a72ce5_54_flash_fwd_hdim192_128_bf16_paged_split_softcap_sm90_cu_18e39b8a_31464cuda3std3__45__cpo4cendE
	.align		8
        /*0058*/ 	.dword	_ZN90_INTERNAL_d4a72ce5_54_flash_fwd_hdim192_128_bf16_paged_split_softcap_sm90_cu_18e39b8a_31464cuda3std3__492_GLOBAL__N__d4a72ce5_54_flash_fwd_hdim192_128_bf16_paged_split_softcap_sm90_cu_18e39b8a_31466ignoreE
	.align		8
        /*0060*/ 	.dword	_ZN90_INTERNAL_d4a72ce5_54_flash_fwd_hdim192_128_bf16_paged_split_softcap_sm90_cu_18e39b8a_31464cuda3std3__419piecewise_constructE
	.align		8
        /*0068*/ 	.dword	_ZN90_INTERNAL_d4a72ce5_54_flash_fwd_hdim192_128_bf16_paged_split_softcap_sm90_cu_18e39b8a_31464cuda3std3__48in_placeE
	.align		8
        /*0070*/ 	.dword	_ZN90_INTERNAL_d4a72ce5_54_flash_fwd_hdim192_128_bf16_paged_split_softcap_sm90_cu_18e39b8a_31464cuda3std6ranges3__45__cpo4swapE
	.align		8
        /*0078*/ 	.dword	_ZN90_INTERNAL_d4a72ce5_54_flash_fwd_hdim192_128_bf16_paged_split_softcap_sm90_cu_18e39b8a_31464cuda3std6ranges3__45__cpo9iter_moveE
	.align		8
        /*0080*/ 	.dword	_ZN90_INTERNAL_d4a72ce5_54_flash_fwd_hdim192_128_bf16_paged_split_softcap_sm90_cu_18e39b8a_31464cute7productE
	.align		8
        /*0088*/ 	.dword	_ZN90_INTERNAL_d4a72ce5_54_flash_fwd_hdim192_128_bf16_paged_split_softcap_sm90_cu_18e39b8a_31464cute1_E
	.align		8
        /*0090*/ 	.dword	$str$23
	.align		8
        /*0098*/ 	.dword	$str$24


//--------------------- .text._ZN7cutlass13device_kernelIN5flash11enable_sm90INS1_16FlashAttnFwdSm90INS1_25CollectiveMainloopFwdSm90ILi2EN4cute5tupleIJNS5_1CILi1EEES8_S8_EEENS6_IJNS7_ILi128EEENS7_ILi96EEENS7_ILi192EEEEEELi128ENS_10bfloat16_tEfNS_4arch4Sm90ELb0ELb0ELb1ELb0ELb1ELb0ELb0ELb1ELb1ELb1ELb1ELb0EEENS1_21CollectiveEpilogueFwdINS6_IJSA_SA_SB_EEES9_SE_SG_Li256ELb0ELb1ELb1ELb0EEENS1_19SingleTileSchedulerILb0ELb1ELb1ELi128EEEEEEEEEvNT_6ParamsE --------------------------
	.section	.text._ZN7cutlass13device_kernelIN5flash11enable_sm90INS1_16FlashAttnFwdSm90INS1_25CollectiveMainloopFwdSm90ILi2EN4cute5tupleIJNS5_1CILi1EEES8_S8_EEENS6_IJNS7_ILi128EEENS7_ILi96EEENS7_ILi192EEEEEELi128ENS_10bfloat16_tEfNS_4arch4Sm90ELb0ELb0ELb1ELb0ELb1ELb0ELb0ELb1ELb1ELb1ELb1ELb0EEENS1_21CollectiveEpilogueFwdINS6_IJSA_SA_SB_EEES9_SE_SG_Li256ELb0ELb1ELb1ELb0EEENS1_19SingleTileSchedulerILb0ELb1ELb1ELi128EEEEEEEEEvNT_6ParamsE,"ax",@progbits
	.align	128
.text._ZN7cutlass13device_kernelIN5flash11enable_sm90INS1_16FlashAttnFwdSm90INS1_25CollectiveMainloopFwdSm90ILi2EN4cute5tupleIJNS5_1CILi1EEES8_S8_EEENS6_IJNS7_ILi128EEENS7_ILi96EEENS7_ILi192EEEEEELi128ENS_10bfloat16_tEfNS_4arch4Sm90ELb0ELb0ELb1ELb0ELb1ELb0ELb0ELb1ELb1ELb1ELb1ELb0EEENS1_21CollectiveEpilogueFwdINS6_IJSA_SA_SB_EEES9_SE_SG_Li256ELb0ELb1ELb1ELb0EEENS1_19SingleTileSchedulerILb0ELb1ELb1ELi128EEEEEEEEEvNT_6ParamsE:
        .type           _ZN7cutlass13device_kernelIN5flash11enable_sm90INS1_16FlashAttnFwdSm90INS1_25CollectiveMainloopFwdSm90ILi2EN4cute5tupleIJNS5_1CILi1EEES8_S8_EEENS6_IJNS7_ILi128EEENS7_ILi96EEENS7_ILi192EEEEEELi128ENS_10bfloat16_tEfNS_4arch4Sm90ELb0ELb0ELb1ELb0ELb1ELb0ELb0ELb1ELb1ELb1ELb1ELb0EEENS1_21CollectiveEpilogueFwdINS6_IJSA_SA_SB_EEES9_SE_SG_Li256ELb0ELb1ELb1ELb0EEENS1_19SingleTileSchedulerILb0ELb1ELb1ELi128EEEEEEEEEvNT_6ParamsE,@function
        .size           _ZN7cutlass13device_kernelIN5flash11enable_sm90INS1_16FlashAttnFwdSm90INS1_25CollectiveMainloopFwdSm90ILi2EN4cute5tupleIJNS5_1CILi1EEES8_S8_EEENS6_IJNS7_ILi128EEENS7_ILi96EEENS7_ILi192EEEEEELi128ENS_10bfloat16_tEfNS_4arch4Sm90ELb0ELb0ELb1ELb0ELb1ELb0ELb0ELb1ELb1ELb1ELb1ELb0EEENS1_21CollectiveEpilogueFwdINS6_IJSA_SA_SB_EEES9_SE_SG_Li256ELb0ELb1ELb1ELb0EEENS1_19SingleTileSchedulerILb0ELb1ELb1ELi128EEEEEEEEEvNT_6ParamsE,(.L_x_3204 - _ZN7cutlass13device_kernelIN5flash11enable_sm90INS1_16FlashAttnFwdSm90INS1_25CollectiveMainloopFwdSm90ILi2EN4cute5tupleIJNS5_1CILi1EEES8_S8_EEENS6_IJNS7_ILi128EEENS7_ILi96EEENS7_ILi192EEEEEELi128ENS_10bfloat16_tEfNS_4arch4Sm90ELb0ELb0ELb1ELb0ELb1ELb0ELb0ELb1ELb1ELb1ELb1ELb0EEENS1_21CollectiveEpilogueFwdINS6_IJSA_SA_SB_EEES9_SE_SG_Li256ELb0ELb1ELb1ELb0EEENS1_19SingleTileSchedulerILb0ELb1ELb1ELi128EEEEEEEEEvNT_6ParamsE)
        .other          _ZN7cutlass13device_kernelIN5flash11enable_sm90INS1_16FlashAttnFwdSm90INS1_25CollectiveMainloopFwdSm90ILi2EN4cute5tupleIJNS5_1CILi1EEES8_S8_EEENS6_IJNS7_ILi128EEENS7_ILi96EEENS7_ILi192EEEEEELi128ENS_10bfloat16_tEfNS_4arch4Sm90ELb0ELb0ELb1ELb0ELb1ELb0ELb0ELb1ELb1ELb1ELb1ELb0EEENS1_21CollectiveEpilogueFwdINS6_IJSA_SA_SB_EEES9_SE_SG_Li256ELb0ELb1ELb1ELb0EEENS1_19SingleTileSchedulerILb0ELb1ELb1ELi128EEEEEEEEEvNT_6ParamsE,@"STO_CUDA_ENTRY STV_DEFAULT"
_ZN7cutlass13device_kernelIN5flash11enable_sm90INS1_16FlashAttnFwdSm90INS1_25CollectiveMainloopFwdSm90ILi2EN4cute5tupleIJNS5_1CILi1EEES8_S8_EEENS6_IJNS7_ILi128EEENS7_ILi96EEENS7_ILi192EEEEEELi128ENS_10bfloat16_tEfNS_4arch4Sm90ELb0ELb0ELb1ELb0ELb1ELb0ELb0ELb1ELb1ELb1ELb1ELb0EEENS1_21CollectiveEpilogueFwdINS6_IJSA_SA_SB_EEES9_SE_SG_Li256ELb0ELb1ELb1ELb0EEENS1_19SingleTileSchedulerILb0ELb1ELb1ELi128EEEEEEEEEvNT_6ParamsE:
[----:B------:R-:W0:Y:S01]  /*0000*/  LDC R1, c[0x0][0x28] ;  /* 0x00000a00ff017b82 */ /* 0x000e220000000800 */
[----:B------:R-:W1:Y:S01]  /*0010*/  S2R R25, SR_TID.X ;  /* 0x0000000000197919 */ /* 0x000e620000002100 */
[----:B------:R-:W-:Y:S01]  /*0020*/  ELECT P0, URZ, PT ;  /* 0x00000000003f782f */ /* 0x000fe20003800000 */
[----:B------:R-:W-:Y:S01]  /*0030*/  UMOV UR4, 0x80 ;  /* 0x0000008000047882 */ /* 0x000fe20000000000 */
[----:B------:R-:W-:Y:S01]  /*0040*/  UMOV UR7, 0x100 ;  /* 0x0000010000077882 */ /* 0x000fe20000000000 */
[----:B-1----:R-:W-:-:S05]  /*0050*/  SHF.R.U32.HI R0, RZ, 0x5, R25 ;  /* 0x00000005ff007819 */ /* 0x002fca0000011619 */
[----:B------:R-:W1:Y:S02]  /*0060*/  SHFL.IDX PT, R2, R0, RZ, 0x1f ;  /* 0x00001fff00027589 */ /* 0x000e6400000e0000 */
[C---:B-1----:R-:W-:Y:S02]  /*0070*/  ISETP.NE.OR P0, PT, R2.reuse, RZ, !P0 ;  /* 0x000000ff0200720c */ /* 0x042fe40004705670 */
[----:B------:R-:W-:Y:S02]  /*0080*/  ISETP.NE.AND P1, PT, R2, RZ, PT ;  /* 0x000000ff0200720c */ /* 0x000fe40003f25270 */
[----:B------:R-:W-:-:S06]  /*0090*/  SHF.R.U32.HI R2, RZ, 0x7, R25 ;  /* 0x00000007ff027819 */ /* 0x000fcc0000011619 */
[----:B------:R-:W1:Y:S03]  /*00a0*/  SHFL.IDX PT, R2, R2, RZ, 0x1f ;  /* 0x00001fff02027589 */ /* 0x000e6600000e0000 */
[----:B------:R-:W-:Y:S01]  /*00b0*/  VOTEU.ALL UP0, P0 ;  /* 0x00000000003f7886 */ /* 0x000fe20000000000 */
[----:B------:R-:W-:-:S04]  /*00c0*/  VOTEU.ALL UP1, P0 ;  /* 0x00000000003f7886 */ /* 0x000fc80000020000 */
[----:B------:R-:W2:Y:S01]  /*00d0*/  @!UP0 S2UR UR8, SR_CgaCtaId ;  /* 0x00000000000889c3 */ /* 0x000ea20000008800 */
[----:B------:R-:W-:Y:S01]  /*00e0*/  @!UP0 UMOV UR6, 0x400 ;  /* 0x0000040000068882 */ /* 0x000fe20000000000 */
[----:B------:R-:W-:-:S04]  /*00f0*/  @!UP0 UIADD3 UR4, -UR4, 0x100000, URZ ;  /* 0x0010000004048890 */ /* 0x000fc8000fffe13f */
[----:B------:R-:W-:Y:S02]  /*0100*/  @!UP0 USHF.L.U32 UR5, UR4, 0xb, URZ ;  /* 0x0000000b04058899 */ /* 0x000fe4000800063f */
[----:B------:R-:W-:Y:S02]  /*0110*/  @!UP0 USHF.L.U32 UR4, UR4, 0x1, URZ ;  /* 0x0000000104048899 */ /* 0x000fe4000800063f */
[----:B--2---:R-:W-:Y:S02]  /*0120*/  @!UP0 ULEA UR8, UR8, UR6, 0x18 ;  /* 0x0000000608088291 */ /* 0x004fe4000f8ec03f */
[----:B------:R-:W-:-:S04]  /*0130*/  @!UP0 UIADD3 UR6, -UR7, 0x100000, URZ ;  /* 0x0010000007068890 */ /* 0x000fc8000fffe13f */
[----:B------:R-:W-:Y:S02]  /*0140*/  @!UP0 USHF.L.U32 UR7, UR6, 0xb, URZ ;  /* 0x0000000b06078899 */ /* 0x000fe4000800063f */
[----:B------:R-:W-:Y:S01]  /*0150*/  @!UP0 USHF.L.U32 UR6, UR6, 0x1, URZ ;  /* 0x0000000106068899 */ /* 0x000fe2000800063f */
[----:B------:R-:W-:-:S05]  /*0160*/  VOTEU.ALL UP0, P0 ;  /* 0x00000000003f7886 */ /* 0x000fca0000000000 */
[----:B------:R2:W3:Y:S06]  /*0170*/  @!UP0 SYNCS.EXCH.64 URZ, [UR8+0x2a800], UR4 ;  /* 0x02a80004083f85b2 */ /* 0x0004ec0008000100 */
[----:B------:R2:W4:Y:S02]  /*0180*/  @!UP1 SYNCS.EXCH.64 URZ, [UR8+0x2a820], UR6 ;  /* 0x02a82006083f95b2 */ /* 0x0005240008000100 */
[----:B012---:R-:W-:Y:S05]  /*0190*/  @P1 BRA `(.L_x_0) ;  /* 0x0000000000481947 */ /* 0x007fea0003800000 */
[----:B------:R-:W0:Y:S01]  /*01a0*/  S2UR UR5, SR_CgaCtaId ;  /* 0x00000000000579c3 */ /* 0x000e220000008800 */
[----:B------:R-:W-:Y:S01]  /*01b0*/  UMOV UR4, 0x400 ;  /* 0x0000040000047882 */ /* 0x000fe20000000000 */
[----:B------:R-:W-:Y:S01]  /*01c0*/  UMOV UR6, 0x80 ;  /* 0x0000008000067882 */ /* 0x000fe20000000000 */
[----:B------:R-:W-:Y:S01]  /*01d0*/  UMOV UR7, 0x100 ;  /* 0x0000010000077882 */ /* 0x000fe20000000000 */
[----:B------:R-:W-:Y:S01]  /*01e0*/  ELECT P0, URZ, PT ;  /* 0x00000000003f782f */ /* 0x000fe20003800000 */
[----:B0-----:R-:W-:Y:S02]  /*01f0*/  ULEA UR8, UR5, UR4, 0x18 ;  /* 0x0000000405087291 */ /* 0x001fe4000f8ec03f */
[----:B------:R-:W-:-:S04]  /*0200*/  UIADD3 UR4, -UR6, 0x100000, URZ ;  /* 0x0010000006047890 */ /* 0x000fc8000fffe13f */
[----:B------:R-:W-:Y:S02]  /*0210*/  USHF.L.U32 UR5, UR4, 0xb, URZ ;  /* 0x0000000b04057899 */ /* 0x000fe4000800063f */
[----:B------:R-:W-:Y:S02]  /*0220*/  USHF.L.U32 UR4, UR4, 0x1, URZ ;  /* 0x0000000104047899 */ /* 0x000fe4000800063f */
[----:B------:R-:W-:-:S04]  /*0230*/  UIADD3 UR6, -UR7, 0x100000, URZ ;  /* 0x0010000007067890 */ /* 0x000fc8000fffe13f */
[----:B------:R-:W-:Y:S02]  /*0240*/  USHF.L.U32 UR7, UR6, 0xb, URZ ;  /* 0x0000000b06077899 */ /* 0x000fe4000800063f */
[----:B------:R-:W-:Y:S01]  /*0250*/  USHF.L.U32 UR6, UR6, 0x1, URZ ;  /* 0x0000000106067899 */ /* 0x000fe2000800063f */
[----:B------:R-:W0:Y:S03]  /*0260*/  FENCE.VIEW.ASYNC.S ;  /* 0x00000000000073c6 */ /* 0x000e260000000000 */
[----:B0-----:R0:W1:Y:S08]  /*0270*/  SYNCS.EXCH.64 URZ, [UR8+0x2a830], UR4 ;  /* 0x02a83004083f75b2 */ /* 0x0010700008000100 */
[----:B------:R0:W2:Y:S01]  /*0280*/  SYNCS.EXCH.64 URZ, [UR8+0x2a840], UR6 ;  /* 0x02a84006083f75b2 */ /* 0x0000a20008000100 */
[----:B------:R0:W0:Y:S01]  /*0290*/  SYNCS.EXCH.64 URZ, [UR8+0x2a838], UR4 ;  /* 0x02a83804083f75b2 */ /* 0x0000220008000100 */
[----:B------:R0:W0:Y:S01]  /*02a0*/  SYNCS.EXCH.64 URZ, [UR8+0x2a848], UR6 ;  /* 0x02a84806083f75b2 */ /* 0x0000220008000100 */
[----:B------:R-:W-:Y:S01]  /*02b0*/  NOP ;  /* 0x0000000000007918 */ /* 0x000fe20000000000 */
.L_x_0:
[----:B------:R-:W5:Y:S01]  /*02c0*/  SHFL.IDX PT, R3, R0, RZ, 0x1f ;  /* 0x00001fff00037589 */ /* 0x000f6200000e0000 */
[----:B------:R-:W-:Y:S01]  /*02d0*/  NOP ;  /* 0x0000000000007918 */ /* 0x000fe20000000000 */
[----:B-----5:R-:W-:-:S13]  /*02e0*/  ISETP.NE.AND P0, PT, R3, RZ, PT ;  /* 0x000000ff0300720c */ /* 0x020fda0003f05270 */
[----:B------:R-:W-:Y:S05]  /*02f0*/  @P0 BRA `(.L_x_1) ;  /* 0x0000000000480947 */ /* 0x000fea0003800000 */
[----:B0-----:R-:W0:Y:S01]  /*0300*/  S2UR UR5, SR_CgaCtaId ;  /* 0x00000000000579c3 */ /* 0x001e220000008800 */
        /* <DEDUP_REMOVED lines=12> */
[----:B0-----:R0:W0:Y:S08]  /*03d0*/  SYNCS.EXCH.64 URZ, [UR8+0x2a850], UR4 ;  /* 0x02a85004083f75b2 */ /* 0x0010300008000100 */
[----:B------:R0:W0:Y:S01]  /*03e0*/  SYNCS.EXCH.64 URZ, [UR8+0x2a860], UR6 ;  /* 0x02a86006083f75b2 */ /* 0x0000220008000100 */
[----:B------:R0:W0:Y:S01]  /*03f0*/  SYNCS.EXCH.64 URZ, [UR8+0x2a858], UR4 ;  /* 0x02a85804083f75b2 */ /* 0x0000220008000100 */
[----:B------:R0:W0:Y:S01]  /*0400*/  SYNCS.EXCH.64 URZ, [UR8+0x2a868], UR6 ;  /* 0x02a86806083f75b2 */ /* 0x0000220008000100 */
[----:B------:R-:W-:Y:S01]  /*0410*/  NOP ;  /* 0x0000000000007918 */ /* 0x000fe20000000000 */
.L_x_1:
[----:B------:R-:W5:Y:S01]  /*0420*/  SHFL.IDX PT, R3, R0, RZ, 0x1f ;  /* 0x00001fff00037589 */ /* 0x000f6200000e0000 */
[----:B------:R-:W-:Y:S01]  /*0430*/  NOP ;  /* 0x0000000000007918 */ /* 0x000fe20000000000 */
[----:B-----5:R-:W-:-:S13]  /*0440*/  ISETP.NE.AND P0, PT, R3, RZ, PT ;  /* 0x000000ff0300720c */ /* 0x020fda0003f05270 */
[----:B------:R-:W-:Y:S05]  /*0450*/  @P0 BRA `(.L_x_2) ;  /* 0x0000000000380947 */ /* 0x000fea0003800000 */
[----:B0-----:R-:W0:Y:S01]  /*0460*/  S2UR UR5, SR_CgaCtaId ;  /* 0x00000000000579c3 */ /* 0x001e220000008800 */
[----:B------:R-:W-:Y:S01]  /*0470*/  UMOV UR4, 0x400 ;  /* 0x0000040000047882 */ /* 0x000fe20000000000 */
[----:B------:R-:W-:Y:S01]  /*0480*/  UMOV UR7, 0x80 ;  /* 0x0000008000077882 */ /* 0x000fe20000000000 */
[----:B------:R-:W-:Y:S01]  /*0490*/  ELECT P0, URZ, PT ;  /* 0x00000000003f782f */ /* 0x000fe20003800000 */
[----:B0-----:R-:W-:Y:S02]  /*04a0*/  ULEA UR6, UR5, UR4, 0x18 ;  /* 0x0000000405067291 */ /* 0x001fe4000f8ec03f */
[----:B------:R-:W-:-:S04]  /*04b0*/  UIADD3 UR4, -UR7, 0x100000, URZ ;  /* 0x0010000007047890 */ /* 0x000fc8000fffe13f */
[----:B------:R-:W-:Y:S02]  /*04c0*/  USHF.L.U32 UR5, UR4, 0xb, URZ ;  /* 0x0000000b04057899 */ /* 0x000fe4000800063f */
[----:B------:R-:W-:Y:S01]  /*04d0*/  USHF.L.U32 UR4, UR4, 0x1, URZ ;  /* 0x0000000104047899 */ /* 0x000fe2000800063f */
[----:B------:R-:W0:Y:S11]  /*04e0*/  FENCE.VIEW.ASYNC.S ;  /* 0x00000000000073c6 */ /* 0x000e360000000000 */
[----:B0-----:R0:W0:Y:S01]  /*04f0*/  SYNCS.EXCH.64 URZ, [UR6+0x2a870], UR4 ;  /* 0x02a87004063f75b2 */ /* 0x0010220008000100 */
[----:B------:R0:W0:Y:S01]  /*0500*/  SYNCS.EXCH.64 URZ, [UR6+0x2a880], UR4 ;  /* 0x02a88004063f75b2 */ /* 0x0000220008000100 */
[----:B------:R0:W0:Y:S01]  /*0510*/  SYNCS.EXCH.64 URZ, [UR6+0x2a878], UR4 ;  /* 0x02a87804063f75b2 */ /* 0x0000220008000100 */
[----:B------:R0:W0:Y:S01]  /*0520*/  SYNCS.EXCH.64 URZ, [UR6+0x2a888], UR4 ;  /* 0x02a88804063f75b2 */ /* 0x0000220008000100 */
[----:B------:R-:W-:Y:S01]  /*0530*/  NOP ;  /* 0x0000000000007918 */ /* 0x000fe20000000000 */
.L_x_2:
        /* <DEDUP_REMOVED lines=22> */
.L_x_3:
[----:B------:R-:W5:Y:S01]  /*06a0*/  SHFL.IDX PT, R3, R0, RZ, 0x1f ;  /* 0x00001fff00037589 */ /* 0x000f6200000e0000 */
[----:B------:R-:W-:Y:S01]  /*06b0*/  R2UR UR9, R2 ;  /* 0x00000000020972ca */ /* 0x000fe200000e0000 */
        /* <DEDUP_REMOVED lines=21> */
.L_x_4:
[----:B------:R-:W-:Y:S01]  /*0810*/  UISETP.NE.AND UP0, UPT, UR9, URZ, UPT ;  /* 0x0000003f0900728c */ /* 0x000fe2000bf05270 */
[----:B------:R-:W-:Y:S01]  /*0820*/  NOP ;  /* 0x0000000000007918 */ /* 0x000fe20000000000 */
[----:B------:R-:W-:Y:S01]  /*0830*/  UMOV UR36, 0x1 ;  /* 0x0000000100247882 */ /* 0x000fe20000000000 */
[----:B------:R-:W-:Y:S01]  /*0840*/  ULDC.64 UR38, c[0x0][0x208] ;  /* 0x0000820000267ab9 */ /* 0x000fe20000000a00 */
[----:B------:R-:W-:Y:S01]  /*0850*/  USEL UR36, UR36, 0x2, !UP0 ;  /* 0x0000000224247887 */ /* 0x000fe2000c000000 */
[----:B------:R-:W-:Y:S01]  /*0860*/  BSSY B6, `(.L_x_5) ;  /* 0x0000b09000067945 */ /* 0x000fe20003800000 */
[----:B01234-:R-:W-:Y:S01]  /*0870*/  BAR.SYNC.DEFER_BLOCKING 0x0 ;  /* 0x0000000000007b1d */ /* 0x01ffe20000010000 */
[----:B------:R-:W-:-:S13]  /*0880*/  PLOP3.LUT P0, PT, PT, PT, UP0, 0x80, 0x0 ;  /* 0x000000000000781c */ /* 0x000fda0003f0f008 */
[----:B------:R-:W-:Y:S05]  /*0890*/  @!P0 BRA `(.L_x_6) ;  /* 0x0000007400c88947 */ /* 0x000fea0003800000 */
.L_x_7:
[----:B------:R-:W-:-:S08]  /*08a0*/  NOP ;  /* 0x0000000000007918 */ /* 0x000fd00000000000 */
[----:B------:R-:W0:Y:S02]  /*08b0*/  USETMAXREG.TRY_ALLOC.CTAPOOL UP0, 0xe8 ;  /* 0x000000e8000079c8 */ /* 0x000e240008000600 */
[----:B0-----:R-:W-:-:S13]  /*08c0*/  PLOP3.LUT P0, PT, PT, PT, UP0, 0x80, 0x0 ;  /* 0x000000000000781c */ /* 0x001fda0003f0f008 */
[----:B------:R-:W-:Y:S05]  /*08d0*/  @!P0 BRA `(.L_x_7) ;  /* 0xfffffffc00f08947 */ /* 0x000fea000383ffff */
[----:B------:R-:W0:Y:S08]  /*08e0*/  LDC R3, c[0x0][0xc50] ;  /* 0x00031400ff037b82 */ /* 0x000e300000000800 */
[----:B------:R-:W1:Y:S08]  /*08f0*/  S2UR UR4, SR_CTAID.Y ;  /* 0x00000000000479c3 */ /* 0x000e700000002600 */
[----:B------:R-:W2:Y:S08]  /*0900*/  S2UR UR5, SR_CTAID.Z ;  /* 0x00000000000579c3 */ /* 0x000eb00000002700 */
[----:B------:R-:W-:Y:S06]  /*0910*/  BAR.ARV 0x8, 0x180 ;  /* 0x0206000000007b1d */ /* 0x000fec0000002000 */
[----:B0-----:R-:W-:Y:S01]  /*0920*/  ISETP.NE.AND P0, PT, R3, 0x1, PT ;  /* 0x000000010300780c */ /* 0x001fe20003f05270 */
[----:B-1----:R-:W-:-:S12]  /*0930*/  IMAD.U32 R2, RZ, RZ, UR4 ;  /* 0x00000004ff027e24 */ /* 0x002fd8000f8e00ff */
[----:B------:R-:W0:Y:S08]  /*0940*/  @P0 LDC R0, c[0x0][0xc54] ;  /* 0x00031500ff000b82 */ /* 0x000e300000000800 */
[----:B------:R-:W1:Y:S01]  /*0950*/  @P0 LDC R5, c[0x0][0xc58] ;  /* 0x00031600ff050b82 */ /* 0x000e620000000800 */
[----:B0-----:R-:W-:-:S05]  /*0960*/  @P0 IMAD.HI.U32 R0, R0, UR4, RZ ;  /* 0x0000000400000c27 */ /* 0x001fca000f8e00ff */
[----:B-1----:R-:W-:Y:S02]  /*0970*/  @P0 SHF.R.U32.HI R2, RZ, R5, R0 ;  /* 0x00000005ff020219 */ /* 0x002fe40000011600 */
[----:B--2---:R-:W-:-:S03]  /*0980*/  ISETP.LE.AND P0, PT, RZ, UR5, PT ;  /* 0x00000005ff007c0c */ /* 0x004fc6000bf03270 */
[----:B------:R-:W-:-:S04]  /*0990*/  IMAD.MOV R0, RZ, RZ, -R2 ;  /* 0x000000ffff007224 */ /* 0x000fc800078e0a02 */
[----:B------:R-:W-:-:S06]  /*09a0*/  IMAD R4, R3, R0, UR4 ;  /* 0x0000000403047e24 */ /* 0x000fcc000f8e0200 */
[----:B------:R-:W-:Y:S05]  /*09b0*/  @!P0 BRA `(.L_x_8) ;  /* 0x000000ac00cc8947 */ /* 0x000fea0003800000 */
[----:B------:R-:W0:Y:S01]  /*09c0*/  LDC.64 R6, c[0x0][0x418] ;  /* 0x00010600ff067b82 */ /* 0x000e220000000a00 */
[----:B------:R-:W-:Y:S01]  /*09d0*/  LOP3.LUT R16, R4, 0xffff, RZ, 0xc0, !PT ;  /* 0x0000ffff04107812 */ /* 0x000fe200078ec0ff */
[----:B------:R-:W-:-:S06]  /*09e0*/  IMAD.MOV.U32 R17, RZ, RZ, RZ ;  /* 0x000000ffff117224 */ /* 0x000fcc00078e00ff */
[----:B------:R-:W1:Y:S08]  /*09f0*/  LDC R18, c[0x0][0x424] ;  /* 0x00010900ff127b82 */ /* 0x000e700000000800 */
[----:B------:R-:W2:Y:S01]  /*0a00*/  LDC R3, c[0x0][0x2f0] ;  /* 0x0000bc00ff037b82 */ /* 0x000ea20000000800 */
[----:B0-----:R-:W-:-:S04]  /*0a10*/  ISETP.NE.U32.AND P0, PT, R6, RZ, PT ;  /* 0x000000ff0600720c */ /* 0x001fc80003f05070 */
[----:B------:R-:W-:-:S04]  /*0a20*/  ISETP.NE.AND.EX P0, PT, R7, RZ, PT, P0 ;  /* 0x000000ff0700720c */ /* 0x000fc80003f05300 */
[----:B-1----:R-:W-:-:S05]  /*0a30*/  SEL R18, R18, 0x1, P0 ;  /* 0x0000000112127807 */ /* 0x002fca0000000000 */
[----:B--2---:R-:W-:-:S05]  /*0a40*/  IMAD R18, R18, R3, RZ ;  /* 0x0000000312127224 */ /* 0x004fca00078e02ff */
[C---:B------:R-:W-:Y:S02]  /*0a50*/  ISETP.GE.AND P0, PT, R18.reuse, 0x1, PT ;  /* 0x000000011200780c */ /* 0x040fe40003f06270 */
[----:B------:R-:W-:-:S05]  /*0a60*/  IADD3 R0, R18, 0x5f, RZ ;  /* 0x0000005f12007810 */ /* 0x000fca0007ffe0ff */
[----:B------:R-:W-:-:S05]  /*0a70*/  IMAD.HI R0, R0, 0x2aaaaaab, RZ ;  /* 0x2aaaaaab00007827 */ /* 0x000fca00078e02ff */
[----:B------:R-:W-:-:S04]  /*0a80*/  SHF.R.U32.HI R3, RZ, 0x1f, R0 ;  /* 0x0000001fff037819 */ /* 0x000fc80000011600 */
[----:B------:R-:W-:Y:S01]  /*0a90*/  LEA.HI.SX32 R3, R0, R3, 0x1c ;  /* 0x0000000300037211 */ /* 0x000fe200078fe2ff */
[----:B------:R-:W-:Y:S06]  /*0aa0*/  @!P0 BRA `(.L_x_9) ;  /* 0x0000000000788947 */ /* 0x000fec0003800000 */
[----:B------:R-:W-:-:S04]  /*0ab0*/  SHF.R.U32.HI R0, RZ, 0x10, R4 ;  /* 0x00000010ff007819 */ /* 0x000fc80000011604 */
[----:B------:R-:W-:-:S13]  /*0ac0*/  ISETP.NE.AND P0, PT, R0, RZ, PT ;  /* 0x000000ff0000720c */ /* 0x000fda0003f05270 */
[----:B------:R-:W0:Y:S02]  /*0ad0*/  @!P0 LDC R0, c[0x0][0x9f0] ;  /* 0x00027c00ff008b82 */ /* 0x000e240000000800 */
[-C--:B0-----:R-:W-:Y:S02]  /*0ae0*/  IABS R9, R0.reuse ;  /* 0x0000000000097213 */ /* 0x081fe40000000000 */
[----:B------:R-:W-:Y:S02]  /*0af0*/  IABS R10, R0 ;  /* 0x00000000000a7213 */ /* 0x000fe40000000000 */
[----:B------:R-:W0:Y:S01]  /*0b00*/  I2F.RP R6, R9 ;  /* 0x0000000900067306 */ /* 0x000e220000209400 */
[----:B------:R-:W-:Y:S02]  /*0b10*/  IADD3 R7, R3, -0x1, R0 ;  /* 0xffffffff03077810 */ /* 0x000fe40007ffe000 */
[----:B------:R-:W-:-:S05]  /*0b20*/  IMAD.MOV R10, RZ, RZ, -R10 ;  /* 0x000000ffff0a7224 */ /* 0x000fca00078e0a0a */
[----:B0-----:R-:W0:Y:S02]  /*0b30*/  MUFU.RCP R6, R6 ;  /* 0x0000000600067308 */ /* 0x001e240000001000 */
[----:B0-----:R-:W-:Y:S01]  /*0b40*/  VIADD R4, R6, 0xffffffe ;  /* 0x0ffffffe06047836 */ /* 0x001fe20000000000 */
[----:B------:R-:W-:Y:S02]  /*0b50*/  IABS R6, R7 ;  /* 0x0000000700067213 */ /* 0x000fe40000000000 */
[----:B------:R-:W-:-:S03]  /*0b60*/  LOP3.LUT R7, R7, R0, RZ, 0x3c, !PT ;  /* 0x0000000007077212 */ /* 0x000fc600078e3cff */
[----:B------:R0:W1:Y:S01]  /*0b70*/  F2I.FTZ.U32.TRUNC.NTZ R5, R4 ;  /* 0x0000000400057305 */ /* 0x000062000021f000 */
[----:B------:R-:W-:Y:S01]  /*0b80*/  ISETP.GE.AND P2, PT, R7, RZ, PT ;  /* 0x000000ff0700720c */ /* 0x000fe20003f46270 */
[----:B0-----:R-:W-:Y:S01]  /*0b90*/  IMAD.MOV.U32 R4, RZ, RZ, RZ ;  /* 0x000000ffff047224 */ /* 0x001fe200078e00ff */
[----:B-1----:R-:W-:-:S05]  /*0ba0*/  IADD3 R8, RZ, -R5, RZ ;  /* 0x80000005ff087210 */ /* 0x002fca0007ffe0ff */
[----:B------:R-:W-:-:S04]  /*0bb0*/  IMAD R11, R8, R9, RZ ;  /* 0x00000009080b7224 */ /* 0x000fc800078e02ff */
[----:B------:R-:W-:Y:S01]  /*0bc0*/  IMAD.HI.U32 R5, R5, R11, R4 ;  /* 0x0000000b05057227 */ /* 0x000fe200078e0004 */
[----:B------:R-:W-:-:S05]  /*0bd0*/  MOV R4, R10 ;  /* 0x0000000a00047202 */ /* 0x000fca0000000f00 */
[----:B------:R-:W-:-:S04]  /*0be0*/  IMAD.HI.U32 R5, R5, R6, RZ ;  /* 0x0000000605057227 */ /* 0x000fc800078e00ff */
[----:B------:R-:W-:-:S05]  /*0bf0*/  IMAD R4, R5, R4, R6 ;  /* 0x0000000405047224 */ /* 0x000fca00078e0206 */
[----:B------:R-:W-:-:S13]  /*0c00*/  ISETP.GT.U32.AND P1, PT, R9, R4, PT ;  /* 0x000000040900720c */ /* 0x000fda0003f24070 */
[----:B------:R-:W-:Y:S02]  /*0c10*/  @!P1 IMAD.IADD R4, R4, 0x1, -R9 ;  /* 0x0000000104049824 */ /* 0x000fe400078e0a09 */
[----:B------:R-:W-:Y:S01]  /*0c20*/  @!P1 VIADD R5, R5, 0x1 ;  /* 0x0000000105059836 */ /* 0x000fe20000000000 */
[----:B------:R-:W-:Y:S02]  /*0c30*/  ISETP.NE.AND P1, PT, R0, RZ, PT ;  /* 0x000000ff0000720c */ /* 0x000fe40003f25270 */
[----:B------:R-:W-:-:S13]  /*0c40*/  ISETP.GE.U32.AND P0, PT, R4, R9, PT ;  /* 0x000000090400720c */ /* 0x000fda0003f06070 */
[----:B------:R-:W-:-:S05]  /*0c50*/  @P0 IADD3 R5, R5, 0x1, RZ ;  /* 0x0000000105050810 */ /* 0x000fca0007ffe0ff */
[----:B------:R-:W-:Y:S01]  /*0c60*/  @!P2 IMAD.MOV R5, RZ, RZ, -R5 ;  /* 0x000000ffff05a224 */ /* 0x000fe200078e0a05 */
[----:B------:R-:W-:-:S05]  /*0c70*/  @!P1 LOP3.LUT R5, RZ, R0, RZ, 0x33, !PT ;  /* 0x00000000ff059212 */ /* 0x000fca00078e33ff */
[----:B------:R-:W-:-:S07]  /*0c80*/  IMAD.MOV.U32 R17, RZ, RZ, R5 ;  /* 0x000000ffff117224 */ /* 0x000fce00078e0005 */
.L_x_9:
[-C--:B------:R-:W-:Y:S01]  /*0c90*/  IMAD R16, R16, R17.reuse, RZ ;  /* 0x0000001110107224 */ /* 0x080fe200078e02ff */
[----:B------:R-:W-:Y:S01]  /*0ca0*/  IADD3 R19, R25, -0x80, RZ ;  /* 0xffffff8019137810 */ /* 0x000fe20007ffe0ff */
[----:B------:R-:W-:Y:S01]  /*0cb0*/  IMAD.MOV.U32 R0, RZ, RZ, RZ ;  /* 0x000000ffff007224 */ /* 0x000fe200078e00ff */
[----:B------:R-:W-:Y:S02]  /*0cc0*/  PLOP3.LUT P0, PT, PT, PT, PT, 0x80, 0x0 ;  /* 0x000000000000781c */ /* 0x000fe40003f0f070 */
[----:B------:R-:W-:Y:S02]  /*0cd0*/  CS2R R86, SRZ ;  /* 0x0000000000567805 */ /* 0x000fe4000001ff00 */
[----:B------:R-:W-:Y:S01]  /*0ce0*/  VIADDMNMX R17, R16, R17, R3, PT ;  /* 0x0000001110117246 */ /* 0x000fe20003800103 */
[----:B------:R-:W-:Y:S01]  /*0cf0*/  IMAD.MOV.U32 R3, RZ, RZ, RZ ;  /* 0x000000ffff037224 */ /* 0x000fe200078e00ff */
[----:B------:R-:W-:Y:S02]  /*0d00*/  CS2R R84, SRZ ;  /* 0x0000000000547805 */ /* 0x000fe4000001ff00 */
[----:B------:R-:W-:-:S02]  /*0d10*/  CS2R R82, SRZ ;  /* 0x0000000000527805 */ /* 0x000fc4000001ff00 */
[----:B------:R-:W-:Y:S02]  /*0d20*/  ISETP.GT.AND P1, PT, R17, R16, PT ;  /* 0x000000101100720c */ /* 0x000fe40003f24270 */
[----:B------:R-:W-:Y:S02]  /*0d30*/  CS2R R80, SRZ ;  /* 0x0000000000507805 */ /* 0x000fe4000001ff00 */
[----:B------:R-:W-:Y:S02]  /*0d40*/  CS2R R78, SRZ ;  /* 0x00000000004e7805 */ /* 0x000fe4000001ff00 */
[----:B------:R-:W-:Y:S02]  /*0d50*/  CS2R R76, SRZ ;  /* 0x00000000004c7805 */ /* 0x000fe4000001ff00 */
[----:B------:R-:W-:Y:S02]  /*0d60*/  CS2R R74, SRZ ;  /* 0x00000000004a7805 */ /* 0x000fe4000001ff00 */
[----:B------:R-:W-:-:S02]  /*0d70*/  CS2R R72, SRZ ;  /* 0x0000000000487805 */ /* 0x000fc4000001ff00 */
[----:B------:R-:W-:Y:S02]  /*0d80*/  CS2R R70, SRZ ;  /* 0x0000000000467805 */ /* 0x000fe4000001ff00 */
        /* <DEDUP_REMOVED lines=22> */
[----:B------:R-:W-:Y:S01]  /*0ef0*/  CS2R R24, SRZ ;  /* 0x0000000000187805 */ /* 0x000fe2000001ff00 */
[----:B------:R-:W-:Y:S06]  /*0f00*/  @!P1 BRA `(.L_x_10) ;  /* 0x00000058000c9947 */ /* 0x000fec0003800000 */
[----:B------:R-:W-:Y:S01]  /*0f10*/  SHF.R.S32.HI R0, RZ, 0x1f, R19 ;  /* 0x0000001fff007819 */ /* 0x000fe20000011413 */
[----:B------:R-:W0:Y:S01]  /*0f20*/  S2UR UR6, SR_CgaCtaId ;  /* 0x00000000000679c3 */ /* 0x000e220000008800 */
[----:B------:R-:W-:Y:S02]  /*0f30*/  UMOV UR37, 0x400 ;  /* 0x0000040000257882 */ /* 0x000fe40000000000 */
[----:B------:R-:W-:-:S04]  /*0f40*/  LEA.HI R22, R0, R19, RZ, 0x7 ;  /* 0x0000001300167211 */ /* 0x000fc800078f38ff */
[----:B------:R-:W-:-:S06]  /*0f50*/  SHF.R.S32.HI R0, RZ, 0x7, R22 ;  /* 0x00000007ff007819 */ /* 0x000fcc0000011416 */
[----:B------:R-:W1:Y:S01]  /*0f60*/  SHFL.IDX PT, R0, R0, RZ, 0x1f ;  /* 0x00001fff00007589 */ /* 0x000e6200000e0000 */
[----:B0-----:R-:W-:-:S04]  /*0f70*/  ULEA UR37, UR6, UR37, 0x18 ;  /* 0x0000002506257291 */ /* 0x001fc8000f8ec03f */
[----:B------:R-:W-:-:S04]  /*0f80*/  UIADD3 UR6, UR37, 0xc400, URZ ;  /* 0x0000c40025067890 */ /* 0x000fc8000fffe03f */
[----:B------:R-:W-:Y:S01]  /*0f90*/  ULOP3.LUT UP0, URZ, UR6, 0x1bf, URZ, 0xc0, !UPT ;  /* 0x000001bf063f7892 */ /* 0x000fe2000f80c03f */
[----:B-1----:R-:W-:-:S05]  /*0fa0*/  R2UR UR4, R0 ;  /* 0x00000000000472ca */ /* 0x002fca00000e0000 */
[----:B------:R-:W-:-:S08]  /*0fb0*/  PLOP3.LUT P0, PT, PT, PT, UP0, 0x80, 0x0 ;  /* 0x000000000000781c */ /* 0x000fd00003f0f008 */
[----:B------:R-:W-:-:S04]  /*0fc0*/  ULEA.HI UR5, UR4, UR4, URZ, 0x1 ;  /* 0x0000000404057291 */ /* 0x000fc8000f8f083f */
[----:B------:R-:W-:-:S04]  /*0fd0*/  ULOP3.LUT UR5, UR5, 0x1e, URZ, 0xc0, !UPT ;  /* 0x0000001e05057892 */ /* 0x000fc8000f8ec03f */
[----:B------:R-:W-:-:S04]  /*0fe0*/  UIADD3 UR5, UR4, -UR5, URZ ;  /* 0x8000000504057290 */ /* 0x000fc8000fffe03f */
[----:B------:R-:W-:-:S04]  /*0ff0*/  ULEA UR5, UR5, UR6, 0xd ;  /* 0x0000000605057291 */ /* 0x000fc8000f8e683f */
[----:B------:R-:W-:-:S04]  /*1000*/  USHF.R.U32.HI UR5, URZ, 0x4, UR5 ;  /* 0x000000043f057899 */ /* 0x000fc80008011605 */
[----:B------:R-:W-:Y:S01]  /*1010*/  ULOP3.LUT UR40, UR5, 0x3fff, URZ, 0xc0, !UPT ;  /* 0x00003fff05287892 */ /* 0x000fe2000f8ec03f */
[----:B------:R-:W-:Y:S11]  /*1020*/  @!P0 BRA `(.L_x_11) ;  /* 0x0000000000408947 */ /* 0x000ff60003800000 */
[----:B------:R-:W-:Y:S01]  /*1030*/  MOV R0, 0x0 ;  /* 0x0000000000007802 */ /* 0x000fe20000000f00 */
[----:B------:R-:W-:Y:S01]  /*1040*/  ULDC.64 UR4, c[0x4][0x90] ;  /* 0x0100240000047ab9 */ /* 0x000fe20000000a00 */
[----:B------:R-:W-:Y:S01]  /*1050*/  ULDC.64 UR6, c[0x4][0x30] ;  /* 0x01000c0000067ab9 */ /* 0x000fe20000000a00 */
[----:B------:R-:W-:Y:S01]  /*1060*/  MOV R4, UR4 ;  /* 0x0000000400047c02 */ /* 0x000fe20008000f00 */
[----:B------:R0:W1:Y:S01]  /*1070*/  LDC.64 R14, c[0x4][R0] ;  /* 0x01000000000e7b82 */ /* 0x0000620000000a00 */
[----:B------:R-:W-:Y:S01]  /*1080*/  IMAD.U32 R5, RZ, RZ, UR5 ;  /* 0x00000005ff057e24 */ /* 0x000fe2000f8e00ff */
[----:B------:R-:W-:Y:S01]  /*1090*/  ULDC.64 UR4, c[0x4][0x98] ;  /* 0x0100260000047ab9 */ /* 0x000fe20000000a00 */
[----:B------:R-:W-:Y:S01]  /*10a0*/  IMAD.U32 R10, RZ, RZ, UR6 ;  /* 0x00000006ff0a7e24 */ /* 0x000fe2000f8e00ff */
[----:B------:R-:W-:Y:S01]  /*10b0*/  MOV R7, UR5 ;  /* 0x0000000500077c02 */ /* 0x000fe20008000f00 */
[----:B------:R-:W-:Y:S01]  /*10c0*/  IMAD.U32 R6, RZ, RZ, UR4 ;  /* 0x00000004ff067e24 */ /* 0x000fe2000f8e00ff */
[----:B------:R-:W-:Y:S01]  /*10d0*/  MOV R8, 0x70 ;  /* 0x0000007000087802 */ /* 0x000fe20000000f00 */
[----:B------:R-:W-:-:S02]  /*10e0*/  IMAD.U32 R11, RZ, RZ, UR7 ;  /* 0x00000007ff0b7e24 */ /* 0x000fc4000f8e00ff */
[----:B------:R-:W-:Y:S02]  /*10f0*/  IMAD.MOV.U32 R12, RZ, RZ, 0x1 ;  /* 0x00000001ff0c7424 */ /* 0x000fe400078e00ff */
[----:B0-----:R-:W-:-:S07]  /*1100*/  IMAD.MOV.U32 R13, RZ, RZ, RZ ;  /* 0x000000ffff0d7224 */ /* 0x001fce00078e00ff */
[----:B------:R-:W-:-:S07]  /*1110*/  LEPC R20, `(.L_x_11) ;  /* 0x000000001014794e */ /* 0x000fce0000000000 */
[----:B-1----:R-:W-:Y:S05]  /*1120*/  CALL.ABS.NOINC R14 ;  /* 0x000000000e007343 */ /* 0x002fea0003c00000 */
.L_x_11:
[----:B------:R-:W-:-:S04]  /*1130*/  SHF.L.U32 R3, RZ, 0x1f, RZ ;  /* 0x0000001fff037819 */ /* 0x000fc800000006ff */
[----:B------:R-:W0:Y:S02]  /*1140*/  SYNCS.PHASECHK.TRANS64.TRYWAIT P0, [UR37+0x2a800], R3 ;  /* 0x02a80003ff0075a7 */ /* 0x000e240008000165 */
[----:B0-----:R-:W-:Y:S05]  /*1150*/  @!P0 BRA `(.L_x_12) ;  /* 0x000000a400ec8947 */ /* 0x001fea0003800000 */
.L_x_85:
[----:B------:R-:W-:-:S06]  /*1160*/  ULOP3.LUT UR4, UR36, 0x1, URZ, 0xfc, !UPT ;  /* 0x0000000124047892 */ /* 0x000fcc000f8efc3f */
[----:B0-----:R-:W-:-:S04]  /*1170*/  MOV R0, UR4 ;  /* 0x0000000400007c02 */ /* 0x001fc80008000f00 */
[----:B------:R-:W-:-:S13]  /*1180*/  ISETP.NE.AND P0, PT, R0, 0x3, PT ;  /* 0x000000030000780c */ /* 0x000fda0003f05270 */
[----:B------:R-:W-:Y:S05]  /*1190*/  @!P0 BRA `(.L_x_13) ;  /* 0x0000000000048947 */ /* 0x000fea0003800000 */
[----:B------:R-:W-:Y:S01]  /*11a0*/  BPT.TRAP 0x1 ;  /* 0x000000040000795c */ /* 0x000fe20000300000 */
.L_x_13:
[----:B------:R0:W1:Y:S01]  /*11b0*/  SYNCS.PHASECHK.TRANS64.TRYWAIT P1, [UR37+0x2a830], R3 ;  /* 0x02a83003ff0075a7 */ /* 0x0000620008020165 */
[----:B------:R-:W-:Y:S05]  /*11c0*/  @!P0 BRA `(.L_x_14) ;  /* 0x0000000000048947 */ /* 0x000fea0003800000 */
[----:B------:R-:W-:Y:S01]  /*11d0*/  BPT.TRAP 0x1 ;  /* 0x000000040000795c */ /* 0x000fe20000300000 */
.L_x_14:
[----:B------:R-:W-:Y:S02]  /*11e0*/  IMAD.U32 R5, RZ, RZ, UR40 ;  /* 0x00000028ff057e24 */ /* 0x000fe4000f8e00ff */
[----:B------:R-:W-:Y:S01]  /*11f0*/  IMAD.MOV.U32 R0, RZ, RZ, RZ ;  /* 0x000000ffff007224 */ /* 0x000fe200078e00ff */
[----:B-1----:R-:W-:Y:S06]  /*1200*/  @P1 BRA `(.L_x_15) ;  /* 0x0000000000081947 */ /* 0x002fec0003800000 */
[----:B------:R-:W1:Y:S02]  /*1210*/  SYNCS.PHASECHK.TRANS64.TRYWAIT P1, [UR37+0x2a830], R3 ;  /* 0x02a83003ff0075a7 */ /* 0x000e640008020165 */
[----:B-1----:R-:W-:Y:S05]  /*1220*/  @!P1 BRA `(.L_x_16) ;  /* 0x000000a400d09947 */ /* 0x002fea0003800000 */
.L_x_15:
[----:B------:R-:W-:Y:S05]  /*1230*/  WARPSYNC.ALL ;  /* 0x0000000000007948 */ /* 0x000fea0003800000 */
[----:B-1----:R-:W-:Y:S01]  /*1240*/  LOP3.LUT R4, R5, 0x10000, RZ, 0xfc, !PT ;  /* 0x0001000005047812 */ /* 0x002fe200078efcff */
[----:B------:R-:W-:Y:S01]  /*1250*/  IMAD.MOV.U32 R5, RZ, RZ, 0x40000040 ;  /* 0x40000040ff057424 */ /* 0x000fe200078e00ff */
[----:B------:R-:W-:Y:S01]  /*1260*/  MOV R87, RZ ;  /* 0x000000ff00577202 */ /* 0x000fe20000000f00 */
[----:B------:R-:W-:Y:S01]  /*1270*/  UIADD3 UR4, UR37, 0x18400, URZ ;  /* 0x0001840025047890 */ /* 0x000fe2000fffe03f */
[----:B------:R-:W-:Y:S01]  /*1280*/  R2UR UR56, R4 ;  /* 0x00000000043872ca */ /* 0x000fe200000e0000 */
[----:B------:R-:W-:Y:S01]  /*1290*/  WARPGROUP.ARRIVE ;  /* 0x00000000000079c5 */ /* 0x000fe20000000000 */
[----:B------:R-:W-:Y:S01]  /*12a0*/  R2UR UR57, R5 ;  /* 0x00000000053972ca */ /* 0x000fe200000e0000 */
[----:B------:R-:W-:Y:S01]  /*12b0*/  USHF.R.U32.HI UR4, URZ, 0x4, UR4 ;  /* 0x000000043f047899 */ /* 0x000fe20008011604 */
[----:B------:R-:W-:Y:S01]  /*12c0*/  UMOV UR59, 0x40000040 ;  /* 0x40000040003b7882 */ /* 0x000fe20000000000 */
[----:B------:R-:W-:-:S02]  /*12d0*/  UMOV UR9, 0x40000040 ;  /* 0x4000004000097882 */ /* 0x000fc40000000000 */
[----:B------:R-:W-:Y:S01]  /*12e0*/  ULOP3.LUT UR4, UR4, 0x3fff, URZ, 0xc0, !UPT ;  /* 0x00003fff04047892 */ /* 0x000fe2000f8ec03f */
[----:B------:R-:W-:Y:S01]  /*12f0*/  UMOV UR11, 0x40000040 ;  /* 0x40000040000b7882 */ /* 0x000fe20000000000 */
[----:B------:R-:W-:Y:S02]  /*1300*/  UMOV UR13, 0x40000040 ;  /* 0x40000040000d7882 */ /* 0x000fe40000000000 */
[----:B------:R-:W-:Y:S01]  /*1310*/  ULOP3.LUT UR58, UR4, 0x10000, URZ, 0xfc, !UPT ;  /* 0x00010000043a7892 */ /* 0x000fe2000f8efc3f */
[----:B------:R-:W-:Y:S02]  /*1320*/  UMOV UR15, 0x40000040 ;  /* 0x40000040000f7882 */ /* 0x000fe40000000000 */
[----:B------:R-:W-:Y:S01]  /*1330*/  R2UR UR4, R4 ;  /* 0x00000000040472ca */ /* 0x000fe200000e0000 */
[----:B------:R-:W-:Y:S02]  /*1340*/  UIADD3 UR10, UR58, 0x2, URZ ;  /* 0x000000023a0a7890 */ /* 0x000fe4000fffe03f */
[----:B------:R-:W-:-:S02]  /*1350*/  UIADD3 UR14, UR58, 0x4, URZ ;  /* 0x000000043a0e7890 */ /* 0x000fc4000fffe03f */
[----:B------:R-:W-:Y:S02]  /*1360*/  UIADD3 UR18, UR58, 0x6, URZ ;  /* 0x000000063a127890 */ /* 0x000fe4000fffe03f */
[----:B------:R-:W-:Y:S01]  /*1370*/  HGMMA.64x96x16.F32.BF16 R24, gdesc[UR56], RZ, !UPT, gsb0 ;  /* 0x01600000381879f0 */ /* 0x000fe2000c0018ff */
[----:B------:R-:W-:Y:S01]  /*1380*/  UMOV UR17, 0x40000040 ;  /* 0x4000004000117882 */ /* 0x000fe20000000000 */
[----:B------:R-:W-:Y:S01]  /*1390*/  UMOV UR19, 0x40000040 ;  /* 0x4000004000137882 */ /* 0x000fe20000000000 */
[----:B------:R-:W-:Y:S01]  /*13a0*/  UIADD3 UR22, UR58, 0x300, URZ ;  /* 0x000003003a167890 */ /* 0x000fe2000fffe03f */
[----:B------:R-:W1:Y:S01]  /*13b0*/  S2UR UR57, SR_CgaCtaId ;  /* 0x00000000003979c3 */ /* 0x000e620000008800 */
[----:B------:R-:W-:Y:S01]  /*13c0*/  UMOV UR21, 0x40000040 ;  /* 0x4000004000157882 */ /* 0x000fe20000000000 */
[----:B------:R-:W-:Y:S01]  /*13d0*/  UMOV UR23, 0x40000040 ;  /* 0x4000004000177882 */ /* 0x000fe20000000000 */
[----:B------:R-:W-:Y:S02]  /*13e0*/  UIADD3 UR8, UR4, 0x2, URZ ;  /* 0x0000000204087890 */ /* 0x000fe4000fffe03f */
[----:B------:R-:W-:-:S02]  /*13f0*/  UIADD3 UR12, UR4, 0x4, URZ ;  /* 0x00000004040c7890 */ /* 0x000fc4000fffe03f */
[----:B------:R-:W-:Y:S02]  /*1400*/  UIADD3 UR16, UR4, 0x6, URZ ;  /* 0x0000000604107890 */ /* 0x000fe4000fffe03f */
[----:B------:R-:W-:Y:S02]  /*1410*/  UIADD3 UR20, UR4, 0x400, URZ ;  /* 0x0000040004147890 */ /* 0x000fe4000fffe03f */
[----:B------:R-:W-:Y:S02]  /*1420*/  UIADD3 UR24, UR4, 0x402, URZ ;  /* 0x0000040204187890 */ /* 0x000fe4000fffe03f */
[----:B------:R-:W-:Y:S01]  /*1430*/  UIADD3 UR26, UR58, 0x302, URZ ;  /* 0x000003023a1a7890 */ /* 0x000fe2000fffe03f */
[----:B------:R-:W-:Y:S01]  /*1440*/  UMOV UR25, 0x40000040 ;  /* 0x4000004000197882 */ /* 0x000fe20000000000 */
[----:B------:R-:W-:Y:S01]  /*1450*/  UMOV UR27, 0x40000040 ;  /* 0x40000040001b7882 */ /* 0x000fe20000000000 */
[----:B------:R-:W-:Y:S02]  /*1460*/  UIADD3 UR28, UR4, 0x404, URZ ;  /* 0x00000404041c7890 */ /* 0x000fe4000fffe03f */
[----:B------:R-:W-:Y:S01]  /*1470*/  UIADD3 UR30, UR58, 0x304, URZ ;  /* 0x000003043a1e7890 */ /* 0x000fe2000fffe03f */
[----:B------:R-:W-:Y:S01]  /*1480*/  UMOV UR29, 0x40000040 ;  /* 0x40000040001d7882 */ /* 0x000fe20000000000 */
[----:B------:R-:W-:Y:S01]  /*1490*/  UMOV UR31, 0x40000040 ;  /* 0x40000040001f7882 */ /* 0x000fe20000000000 */
[----:B------:R-:W-:-:S02]  /*14a0*/  UIADD3 UR32, UR4, 0x406, URZ ;  /* 0x0000040604207890 */ /* 0x000fc4000fffe03f */
[----:B------:R-:W-:Y:S01]  /*14b0*/  UIADD3 UR34, UR58, 0x306, URZ ;  /* 0x000003063a227890 */ /* 0x000fe2000fffe03f */
[----:B------:R-:W-:Y:S01]  /*14c0*/  UMOV UR33, 0x40000040 ;  /* 0x4000004000217882 */ /* 0x000fe20000000000 */
[----:B------:R-:W-:Y:S01]  /*14d0*/  UMOV UR35, 0x40000040 ;  /* 0x4000004000237882 */ /* 0x000fe20000000000 */
        /* <DEDUP_REMOVED lines=16> */
[----:B------:R-:W-:Y:S02]  /*15e0*/  WARPGROUP.DEPBAR.LE gsb0, 0x0 ;  /* 0x00008000000079c5 */ /* 0x000fe40000010000 */
[----:B------:R-:W-:-:S06]  /*15f0*/  WARPGROUP.ARRIVE ;  /* 0x00000000000079c5 */ /* 0x000fcc0000000000 */
[----:B------:R-:W-:Y:S03]  /*1600*/  HGMMA.64x96x16.F32.BF16 R24, gdesc[UR8], R24, gsb0 ;  /* 0x01600000081879f0 */ /* 0x000fe60008001818 */
        /* <DEDUP_REMOVED lines=31> */
[----:B-1----:R-:W-:Y:S05]  /*1800*/  @!P0 BRA `(.L_x_17) ;  /* 0x0000000000048947 */ /* 0x002fea0003800000 */
[----:B------:R-:W-:Y:S01]  /*1810*/  BPT.TRAP 0x1 ;  /* 0x000000040000795c */ /* 0x000fe20000300000 */
.L_x_17:
[----:B------:R-:W-:Y:S01]  /*1820*/  LOP3.LUT R22, R22, 0xffffff80, RZ, 0xc0, !PT ;  /* 0xffffff8016167812 */ /* 0x000fe200078ec0ff */
[----:B------:R-:W-:Y:S01]  /*1830*/  ULDC UR4, c[0x0][0x9d8] ;  /* 0x0002760000047ab9 */ /* 0x000fe20000000800 */
[----:B------:R-:W-:Y:S02]  /*1840*/  IMAD.MOV.U32 R6, RZ, RZ, -0x2 ;  /* 0xfffffffeff067424 */ /* 0x000fe400078e00ff */
[----:B------:R-:W-:Y:S01]  /*1850*/  FMUL.FTZ R26, R26, UR4 ;  /* 0x000000041a1a7c20 */ /* 0x000fe20008410000 */
[----:B------:R-:W-:Y:S01]  /*1860*/  FMUL.FTZ R27, R27, UR4 ;  /* 0x000000041b1b7c20 */ /* 0x000fe20008410000 */
[----:B------:R-:W-:Y:S02]  /*1870*/  IMAD.IADD R22, R19, 0x1, -R22 ;  /* 0x0000000113167824 */ /* 0x000fe400078e0a16 */
[----:B------:R-:W-:Y:S01]  /*1880*/  FMUL.FTZ R30, R30, UR4 ;  /* 0x000000041e1e7c20 */ /* 0x000fe20008410000 */
[----:B------:R-:W-:Y:S01]  /*1890*/  FMUL.FTZ R31, R31, UR4 ;  /* 0x000000041f1f7c20 */ /* 0x000fe20008410000 */
[----:B------:R-:W-:Y:S01]  /*18a0*/  FMUL.FTZ R34, R34, UR4 ;  /* 0x0000000422227c20 */ /* 0x000fe20008410000 */
[----:B------:R-:W1:Y:S01]  /*18b0*/  MUFU.TANH R26, R26 ;  /* 0x0000001a001a7308 */ /* 0x000e620000002400 */
[----:B0-----:R-:W-:Y:S01]  /*18c0*/  SHF.R.S32.HI R3, RZ, 0x1f, R22 ;  /* 0x0000001fff037819 */ /* 0x001fe20000011416 */
[----:B------:R-:W-:Y:S01]  /*18d0*/  FMUL.FTZ R24, R24, UR4 ;  /* 0x0000000418187c20 */ /* 0x000fe20008410000 */
[----:B------:R-:W-:Y:S01]  /*18e0*/  FMUL.FTZ R35, R35, UR4 ;  /* 0x0000000423237c20 */ /* 0x000fe20008410000 */
[----:B------:R-:W-:Y:S01]  /*18f0*/  FMUL.FTZ R25, R25, UR4 ;  /* 0x0000000419197c20 */ /* 0x000fe20008410000 */
[----:B------:R-:W-:Y:S01]  /*1900*/  LEA.HI R3, R3, R22, RZ, 0x2 ;  /* 0x0000001603037211 */ /* 0x000fe200078f10ff */
[----:B------:R-:W-:Y:S01]  /*1910*/  FMUL.FTZ R38, R38, UR4 ;  /* 0x0000000426267c20 */ /* 0x000fe20008410000 */
[----:B------:R-:W-:Y:S01]  /*1920*/  FMUL.FTZ R28, R28, UR4 ;  /* 0x000000041c1c7c20 */ /* 0x000fe20008410000 */
[----:B------:R-:W0:Y:S01]  /*1930*/  MUFU.TANH R27, R27 ;  /* 0x0000001b001b7308 */ /* 0x000e220000002400 */
[----:B------:R-:W-:Y:S01]  /*1940*/  LOP3.LUT R3, R3, 0x7ffffffc, RZ, 0xc0, !PT ;  /* 0x7ffffffc03037812 */ /* 0x000fe200078ec0ff */
[----:B------:R-:W-:Y:S01]  /*1950*/  FMUL.FTZ R39, R39, UR4 ;  /* 0x0000000427277c20 */ /* 0x000fe20008410000 */
[----:B------:R-:W-:Y:S01]  /*1960*/  FMUL.FTZ R29, R29, UR4 ;  /* 0x000000041d1d7c20 */ /* 0x000fe20008410000 */
[----:B------:R-:W-:Y:S01]  /*1970*/  FMUL.FTZ R42, R42, UR4 ;  /* 0x000000042a2a7c20 */ /* 0x000fe20008410000 */
[----:B------:R-:W-:Y:S01]  /*1980*/  IADD3 R3, R22, -R3, RZ ;  /* 0x8000000316037210 */ /* 0x000fe20007ffe0ff */
[----:B------:R-:W-:Y:S01]  /*1990*/  FMUL.FTZ R32, R32, UR4 ;  /* 0x0000000420207c20 */ /* 0x000fe20008410000 */
[----:B------:R-:W-:Y:S01]  /*19a0*/  FMUL.FTZ R43, R43, UR4 ;  /* 0x000000042b2b7c20 */ /* 0x000fe20008410000 */
[----:B------:R-:W2:Y:S01]  /*19b0*/  MUFU.TANH R30, R30 ;  /* 0x0000001e001e7308 */ /* 0x000ea20000002400 */
[----:B------:R-:W-:Y:S01]  /*19c0*/  FMUL.FTZ R33, R33, UR4 ;  /* 0x0000000421217c20 */ /* 0x000fe20008410000 */
[----:B------:R-:W-:-:S02]  /*19d0*/  IMAD R3, R3, R6, 0x60 ;  /* 0x0000006003037424 */ /* 0x000fc400078e0206 */
[----:B------:R-:W-:Y:S01]  /*19e0*/  FMUL.FTZ R46, R46, UR4 ;  /* 0x000000042e2e7c20 */ /* 0x000fe20008410000 */
[----:B------:R-:W-:Y:S01]  /*19f0*/  FMUL.FTZ R36, R36, UR4 ;  /* 0x0000000424247c20 */ /* 0x000fe20008410000 */
[----:B------:R-:W-:Y:S01]  /*1a00*/  FMUL.FTZ R47, R47, UR4 ;  /* 0x000000042f2f7c20 */ /* 0x000fe20008410000 */
[----:B------:R-:W-:Y:S02]  /*1a10*/  IMAD.IADD R18, R18, 0x1, R3 ;  /* 0x0000000112127824 */ /* 0x000fe400078e0203 */
[----:B------:R-:W-:Y:S01]  /*1a20*/  FMUL.FTZ R37, R37, UR4 ;  /* 0x0000000425257c20 */ /* 0x000fe20008410000 */
[----:B------:R-:W3:Y:S01]  /*1a30*/  MUFU.TANH R31, R31 ;  /* 0x0000001f001f7308 */ /* 0x000ee20000002400 */
[----:B------:R-:W-:Y:S01]  /*1a40*/  FMUL.FTZ R50, R50, UR4 ;  /* 0x0000000432327c20 */ /* 0x000fe20008410000 */
[----:B------:R-:W-:Y:S02]  /*1a50*/  IMAD R18, R17, -0x60, R18 ;  /* 0xffffffa011127824 */ /* 0x000fe400078e0212 */
[----:B------:R-:W-:Y:S01]  /*1a60*/  FMUL.FTZ R40, R40, UR4 ;  /* 0x0000000428287c20 */ /* 0x000fe20008410000 */
[----:B------:R-:W-:Y:S01]  /*1a70*/  FMUL.FTZ R51, R51, UR4 ;  /* 0x0000000433337c20 */ /* 0x000fe20008410000 */
[----:B------:R-:W-:Y:S01]  /*1a80*/  FMUL.FTZ R41, R41, UR4 ;  /* 0x0000000429297c20 */ /* 0x000fe20008410000 */
[----:B------:R-:W-:Y:S01]  /*1a90*/  FMUL.FTZ R54, R54, UR4 ;  /* 0x0000000436367c20 */ /* 0x000fe20008410000 */
[C---:B------:R-:W-:Y:S01]  /*1aa0*/  ISETP.GT.AND P6, PT, R18.reuse, RZ, PT ;  /* 0x000000ff1200720c */ /* 0x040fe20003fc4270 */
[----:B------:R-:W4:Y:S01]  /*1ab0*/  MUFU.TANH R34, R34 ;  /* 0x0000002200227308 */ /* 0x000f220000002400 */
[----:B------:R-:W-:Y:S01]  /*1ac0*/  ISETP.GT.AND P5, PT, R18, 0x1, PT ;  /* 0x000000011200780c */ /* 0x000fe20003fa4270 */
[----:B------:R-:W-:Y:S01]  /*1ad0*/  FMUL.FTZ R44, R44, UR4 ;  /* 0x000000042c2c7c20 */ /* 0x000fe20008410000 */
[----:B------:R-:W-:Y:S01]  /*1ae0*/  ISETP.GT.AND P4, PT, R18, 0x8, PT ;  /* 0x000000081200780c */ /* 0x000fe20003f84270 */
[----:B------:R-:W-:Y:S01]  /*1af0*/  FMUL.FTZ R55, R55, UR4 ;  /* 0x0000000437377c20 */ /* 0x000fe20008410000 */
[----:B-1----:R-:W-:Y:S01]  /*1b00*/  FSEL R3, R26, -INF , P6 ;  /* 0xff8000001a037808 */ /* 0x002fe20003000000 */
[----:B------:R-:W-:Y:S01]  /*1b10*/  FMUL.FTZ R45, R45, UR4 ;  /* 0x000000042d2d7c20 */ /* 0x000fe20008410000 */
[----:B0-----:R-:W-:Y:S01]  /*1b20*/  FSEL R27, R27, -INF , P5 ;  /* 0xff8000001b1b7808 */ /* 0x001fe20002800000 */
[----:B------:R-:W0:Y:S01]  /*1b30*/  MUFU.TANH R24, R24 ;  /* 0x0000001800187308 */ /* 0x000e220000002400 */
[----:B------:R-:W-:Y:S01]  /*1b40*/  ISETP.GT.AND P3, PT, R18, 0x9, PT ;  /* 0x000000091200780c */ /* 0x000fe20003f64270 */
[----:B------:R-:W-:Y:S01]  /*1b50*/  FMUL.FTZ R58, R58, UR4 ;  /* 0x000000043a3a7c20 */ /* 0x000fe20008410000 */
[----:B--2---:R-:W-:Y:S01]  /*1b60*/  FSEL R9, R30, -INF , P4 ;  /* 0xff8000001e097808 */ /* 0x004fe20002000000 */
[----:B------:R-:W-:Y:S01]  /*1b70*/  FMUL.FTZ R48, R48, UR4 ;  /* 0x0000000430307c20 */ /* 0x000fe20008410000 */
[----:B------:R-:W-:Y:S01]  /*1b80*/  FMNMX.FTZ R6, R3, R27, !PT ;  /* 0x0000001b03067209 */ /* 0x000fe20007810000 */
[----:B------:R-:W-:Y:S01]  /*1b90*/  FMUL.FTZ R59, R59, UR4 ;  /* 0x000000043b3b7c20 */ /* 0x000fe20008410000 */
[----:B------:R-:W-:Y:S01]  /*1ba0*/  ISETP.GT.AND P2, PT, R18, 0x10, PT ;  /* 0x000000101200780c */ /* 0x000fe20003f44270 */
[----:B------:R-:W1:Y:S01]  /*1bb0*/  MUFU.TANH R35, R35 ;  /* 0x0000002300237308 */ /* 0x000e620000002400 */
[----:B---3--:R-:W-:Y:S01]  /*1bc0*/  FSEL R31, R31, -INF , P3 ;  /* 0xff8000001f1f7808 */ /* 0x008fe20001800000 */
[----:B------:R-:W-:Y:S01]  /*1bd0*/  FMUL.FTZ R49, R49, UR4 ;  /* 0x0000000431317c20 */ /* 0x000fe20008410000 */
[----:B------:R-:W-:Y:S01]  /*1be0*/  FMNMX.FTZ R6, R9, R6, !PT ;  /* 0x0000000609067209 */ /* 0x000fe20007810000 */
[----:B------:R-:W-:Y:S01]  /*1bf0*/  FMUL.FTZ R62, R62, UR4 ;  /* 0x000000043e3e7c20 */ /* 0x000fe20008410000 */
[----:B------:R-:W-:Y:S01]  /*1c00*/  ISETP.GT.AND P1, PT, R18, 0x11, PT ;  /* 0x000000111200780c */ /* 0x000fe20003f24270 */
[----:B------:R-:W-:Y:S01]  /*1c10*/  FMUL.FTZ R52, R52, UR4 ;  /* 0x0000000434347c20 */ /* 0x000fe20008410000 */
[----:B----4-:R-:W-:Y:S01]  /*1c20*/  FSEL R13, R34, -INF , P2 ;  /* 0xff800000220d7808 */ /* 0x010fe20001000000 */
[----:B------:R-:W2:Y:S01]  /*1c30*/  MUFU.TANH R25, R25 ;  /* 0x0000001900197308 */ /* 0x000ea20000002400 */
[----:B------:R-:W-:Y:S01]  /*1c40*/  FMNMX.FTZ R6, R31, R6, !PT ;  /* 0x000000061f067209 */ /* 0x000fe20007810000 */
[----:B------:R-:W-:Y:S01]  /*1c50*/  FMUL.FTZ R63, R63, UR4 ;  /* 0x000000043f3f7c20 */ /* 0x000fe20008410000 */
[----:B0-----:R-:W-:Y:S01]  /*1c60*/  FSEL R7, R24, -INF , P6 ;  /* 0xff80000018077808 */ /* 0x001fe20003000000 */
[----:B------:R-:W-:Y:S01]  /*1c70*/  FMUL.FTZ R53, R53, UR4 ;  /* 0x0000000435357c20 */ /* 0x000fe20008410000 */
[----:B------:R-:W-:Y:S01]  /*1c80*/  ISETP.GT.AND P6, PT, R18, 0x18, PT ;  /* 0x000000181200780c */ /* 0x000fe20003fc4270 */
[----:B------:R-:W-:Y:S01]  /*1c90*/  FMUL.FTZ R66, R66, UR4 ;  /* 0x0000000442427c20 */ /* 0x000fe20008410000 */
[----:B------:R-:W-:Y:S01]  /*1ca0*/  FMNMX.FTZ R6, R13, R6, !PT ;  /* 0x000000060d067209 */ /* 0x000fe20007810000 */
[----:B------:R-:W0:Y:S01]  /*1cb0*/  MUFU.TANH R38, R38 ;  /* 0x0000002600267308 */ /* 0x000e220000002400 */
[----:B-1----:R-:W-:Y:S01]  /*1cc0*/  FSEL R35, R35, -INF , P1 ;  /* 0xff80000023237808 */ /* 0x002fe20000800000 */
[----:B------:R-:W-:Y:S01]  /*1cd0*/  FMUL.FTZ R56, R56, UR4 ;  /* 0x0000000438387c20 */ /* 0x000fe20008410000 */
[----:B------:R-:W-:Y:S01]  /*1ce0*/  FMUL.FTZ R67, R67, UR4 ;  /* 0x0000000443437c20 */ /* 0x000fe20008410000 */
[----:B------:R-:W-:Y:S01]  /*1cf0*/  FMUL.FTZ R57, R57, UR4 ;  /* 0x0000000439397c20 */ /* 0x000fe20008410000 */
[----:B------:R-:W-:Y:S01]  /*1d00*/  FMNMX.FTZ R6, R35, R6, !PT ;  /* 0x0000000623067209 */ /* 0x000fe20007810000 */
[----:B------:R-:W-:Y:S01]  /*1d10*/  FMUL.FTZ R70, R70, UR4 ;  /* 0x0000000446467c20 */ /* 0x000fe20008410000 */
[----:B------:R-:W-:Y:S01]  /*1d20*/  FMUL.FTZ R71, R71, UR4 ;  /* 0x0000000447477c20 */ /* 0x000fe20008410000 */
[----:B------:R-:W1:Y:S01]  /*1d30*/  MUFU.TANH R28, R28 ;  /* 0x0000001c001c7308 */ /* 0x000e620000002400 */
[----:B--2---:R-:W-:Y:S01]  /*1d40*/  FSEL R25, R25, -INF , P5 ;  /* 0xff80000019197808 */ /* 0x004fe20002800000 */
[----:B------:R-:W-:Y:S01]  /*1d50*/  FMUL.FTZ R60, R60, UR4 ;  /* 0x000000043c3c7c20 */ /* 0x000fe20008410000 */
[----:B------:R-:W-:Y:S01]  /*1d60*/  ISETP.GT.AND P5, PT, R18, 0x19, PT ;  /* 0x000000191200780c */ /* 0x000fe20003fa4270 */
[----:B------:R-:W-:Y:S01]  /*1d70*/  ULDC UR5, c[0x0][0x988] ;  /* 0x0002620000057ab9 */ /* 0x000fe20000000800 */
[----:B------:R-:W-:Y:S01]  /*1d80*/  FMUL.FTZ R61, R61, UR4 ;  /* 0x000000043d3d7c20 */ /* 0x000fe20008410000 */
[----:B------:R-:W-:Y:S01]  /*1d90*/  MOV R10, UR5 ;  /* 0x00000005000a7c02 */ /* 0x000fe20008000f00 */
[----:B------:R-:W-:Y:S01]  /*1da0*/  FMUL.FTZ R64, R64, UR4 ;  /* 0x0000000440407c20 */ /* 0x000fe20008410000 */
[----:B------:R-:W2:Y:S01]  /*1db0*/  MUFU.TANH R39, R39 ;  /* 0x0000002700277308 */ /* 0x000ea20000002400 */
[----:B0-----:R-:W-:Y:S01]  /*1dc0*/  FSEL R23, R38, -INF , P6 ;  /* 0xff80000026177808 */ /* 0x001fe20003000000 */
[----:B------:R-:W-:Y:S01]  /*1dd0*/  FMUL.FTZ R65, R65, UR4 ;  /* 0x0000000441417c20 */ /* 0x000fe20008410000 */
[----:B------:R-:W-:Y:S01]  /*1de0*/  P2R R14, PR, RZ, 0x1 ;  /* 0x00000001ff0e7803 */ /* 0x000fe20000000000 */
[----:B------:R-:W-:Y:S01]  /*1df0*/  FMUL.FTZ R68, R68, UR4 ;  /* 0x0000000444447c20 */ /* 0x000fe20008410000 */
[----:B------:R-:W-:Y:S01]  /*1e00*/  FMNMX.FTZ R6, R23, R6, !PT ;  /* 0x0000000617067209 */ /* 0x000fe20007810000 */
[----:B------:R-:W-:Y:S01]  /*1e10*/  FMUL.FTZ R69, R69, UR4 ;  /* 0x0000000445457c20 */ /* 0x000fe20008410000 */
[----:B------:R-:W-:Y:S01]  /*1e20*/  UIADD3 UR4, UR37, 0x2a840, URZ ;  /* 0x0002a84025047890 */ /* 0x000fe2000fffe03f */
[----:B------:R-:W0:Y:S01]  /*1e30*/  MUFU.TANH R29, R29 ;  /* 0x0000001d001d7308 */ /* 0x000e220000002400 */
[----:B-1----:R-:W-:Y:S01]  /*1e40*/  FSEL R15, R28, -INF , P4 ;  /* 0xff8000001c0f7808 */ /* 0x002fe20002000000 */
[--C-:B------:R-:W-:Y:S01]  /*1e50*/  IMAD.MOV.U32 R86, RZ, RZ, R87.reuse ;  /* 0x000000ffff567224 */ /* 0x100fe200078e0057 */
[----:B------:R-:W-:Y:S01]  /*1e60*/  ISETP.GT.AND P4, PT, R18, 0x20, PT ;  /* 0x000000201200780c */ /* 0x000fe20003f84270 */
[----:B------:R-:W-:Y:S01]  /*1e70*/  UPRMT UR4, UR57, 0x654, UR4 ;  /* 0x0000065439047896 */ /* 0x000fe20008000004 */
[--C-:B------:R-:W-:Y:S01]  /*1e80*/  IMAD.MOV.U32 R84, RZ, RZ, R87.reuse ;  /* 0x000000ffff547224 */ /* 0x100fe200078e0057 */
[-C--:B------:R-:W-:Y:S01]  /*1e90*/  MOV R82, R87.reuse ;  /* 0x0000005700527202 */ /* 0x080fe20000000f00 */
[--C-:B------:R-:W-:Y:S01]  /*1ea0*/  IMAD.MOV.U32 R80, RZ, RZ, R87.reuse ;  /* 0x000000ffff507224 */ /* 0x100fe200078e0057 */
[----:B------:R-:W1:Y:S01]  /*1eb0*/  MUFU.TANH R42, R42 ;  /* 0x0000002a002a7308 */ /* 0x000e620000002400 */
[----:B--2---:R-:W-:Y:S01]  /*1ec0*/  FSEL R39, R39, -INF , P5 ;  /* 0xff80000027277808 */ /* 0x004fe20002800000 */
[--C-:B------:R-:W-:Y:S01]  /*1ed0*/  IMAD.MOV.U32 R78, RZ, RZ, R87.reuse ;  /* 0x000000ffff4e7224 */ /* 0x100fe200078e0057 */
[----:B------:R-:W-:Y:S01]  /*1ee0*/  MOV R76, R87 ;  /* 0x00000057004c7202 */ /* 0x000fe20000000f00 */
[--C-:B------:R-:W-:Y:S01]  /*1ef0*/  IMAD.MOV.U32 R74, RZ, RZ, R87.reuse ;  /* 0x000000ffff4a7224 */ /* 0x100fe200078e0057 */
[----:B------:R-:W-:Y:S01]  /*1f00*/  FMNMX.FTZ R6, R39, R6, !PT ;  /* 0x0000000627067209 */ /* 0x000fe20007810000 */
[----:B------:R-:W-:Y:S01]  /*1f10*/  SYNCS.ARRIVE.TRANS64.RED.A1T0 RZ, [UR4], RZ ;  /* 0x000000ffffff79a7 */ /* 0x000fe20008100404 */
[----:B------:R-:W-:Y:S01]  /*1f20*/  IMAD.MOV.U32 R72, RZ, RZ, R87 ;  /* 0x000000ffff487224 */ /* 0x000fe200078e0057 */
[----:B------:R-:W2:Y:S01]  /*1f30*/  MUFU.TANH R32, R32 ;  /* 0x0000002000207308 */ /* 0x000ea20000002400 */
[----:B0-----:R-:W-:-:S02]  /*1f40*/  FSEL R29, R29, -INF , P3 ;  /* 0xff8000001d1d7808 */ /* 0x001fc40001800000 */
[----:B------:R-:W-:-:S05]  /*1f50*/  ISETP.GT.AND P3, PT, R18, 0x21, PT ;  /* 0x000000211200780c */ /* 0x000fca0003f64270 */
[----:B------:R-:W0:Y:S01]  /*1f60*/  MUFU.TANH R43, R43 ;  /* 0x0000002b002b7308 */ /* 0x000e220000002400 */
[----:B-1----:R-:W-:Y:S01]  /*1f70*/  FSEL R73, R42, -INF , P4 ;  /* 0xff8000002a497808 */ /* 0x002fe20002000000 */
[----:B------:R-:W-:-:S03]  /*1f80*/  IMAD.MOV.U32 R42, RZ, RZ, R87 ;  /* 0x000000ffff2a7224 */ /* 0x000fc600078e0057 */
[----:B------:R-:W-:-:S03]  /*1f90*/  FMNMX.FTZ R6, R73, R6, !PT ;  /* 0x0000000649067209 */ /* 0x000fc60007810000 */
[----:B------:R-:W1:Y:S01]  /*1fa0*/  MUFU.TANH R33, R33 ;  /* 0x0000002100217308 */ /* 0x000e620000002400 */
[----:B--2---:R-:W-:Y:S02]  /*1fb0*/  FSEL R19, R32, -INF , P2 ;  /* 0xff80000020137808 */ /* 0x004fe40001000000 */
[----:B------:R-:W-:-:S05]  /*1fc0*/  ISETP.GT.AND P2, PT, R18, 0x28, PT ;  /* 0x000000281200780c */ /* 0x000fca0003f44270 */
[----:B------:R-:W2:Y:S01]  /*1fd0*/  MUFU.TANH R46, R46 ;  /* 0x0000002e002e7308 */ /* 0x000ea20000002400 */
[----:B0-----:R-:W-:-:S04]  /*1fe0*/  FSEL R75, R43, -INF , P3 ;  /* 0xff8000002b4b7808 */ /* 0x001fc80001800000 */
[----:B------:R-:W-:-:S03]  /*1ff0*/  FMNMX.FTZ R6, R75, R6, !PT ;  /* 0x000000064b067209 */ /* 0x000fc60007810000 */
[----:B------:R-:W0:Y:S01]  /*2000*/  MUFU.TANH R36, R36 ;  /* 0x0000002400247308 */ /* 0x000e220000002400 */
[----:B-1----:R-:W-:Y:S02]  /*2010*/  FSEL R33, R33, -INF , P1 ;  /* 0xff80000021217808 */ /* 0x002fe40000800000 */
[----:B------:R-:W-:-:S05]  /*2020*/  ISETP.GT.AND P1, PT, R18, 0x29, PT ;  /* 0x000000291200780c */ /* 0x000fca0003f24270 */
[----:B------:R-:W1:Y:S01]  /*2030*/  MUFU.TANH R47, R47 ;  /* 0x0000002f002f7308 */ /* 0x000e620000002400 */
[----:B--2---:R-:W-:Y:S02]  /*2040*/  FSEL R77, R46, -INF , P2 ;  /* 0xff8000002e4d7808 */ /* 0x004fe40001000000 */
[----:B------:R-:W-:Y:S02]  /*2050*/  MOV R46, R87 ;  /* 0x00000057002e7202 */ /* 0x000fe40000000f00 */
[----:B------:R-:W-:-:S03]  /*2060*/  FMNMX.FTZ R6, R77, R6, !PT ;  /* 0x000000064d067209 */ /* 0x000fc60007810000 */
[----:B------:R-:W2:Y:S01]  /*2070*/  MUFU.TANH R37, R37 ;  /* 0x0000002500257308 */ /* 0x000ea20000002400 */
[----:B0-----:R-:W-:Y:S02]  /*2080*/  FSEL R21, R36, -INF , P6 ;  /* 0xff80000024157808 */ /* 0x001fe40003000000 */
[----:B------:R-:W-:-:S05]  /*2090*/  ISETP.GT.AND P6, PT, R18, 0x30, PT ;  /* 0x000000301200780c */ /* 0x000fca0003fc4270 */
[----:B------:R-:W0:Y:S01]  /*20a0*/  MUFU.TANH R50, R50 ;  /* 0x0000003200327308 */ /* 0x000e220000002400 */
[----:B-1----:R-:W-:-:S04]  /*20b0*/  FSEL R79, R47, -INF , P1 ;  /* 0xff8000002f4f7808 */ /* 0x002fc80000800000 */
[----:B------:R-:W-:-:S03]  /*20c0*/  FMNMX.FTZ R6, R79, R6, !PT ;  /* 0x000000064f067209 */ /* 0x000fc60007810000 */
[----:B------:R-:W1:Y:S01]  /*20d0*/  MUFU.TANH R40, R40 ;  /* 0x0000002800287308 */ /* 0x000e620000002400 */
[----:B--2---:R-:W-:Y:S02]  /*20e0*/  FSEL R37, R37, -INF , P5 ;  /* 0xff80000025257808 */ /* 0x004fe40002800000 */
[----:B------:R-:W-:-:S05]  /*20f0*/  ISETP.GT.AND P5, PT, R18, 0x31, PT ;  /* 0x000000311200780c */ /* 0x000fca0003fa4270 */
[----:B------:R-:W2:Y:S01]  /*2100*/  MUFU.TANH R51, R51 ;  /* 0x0000003300337308 */ /* 0x000ea20000002400 */
[----:B0-----:R-:W-:Y:S01]  /*2110*/  FSEL R81, R50, -INF , P6 ;  /* 0xff80000032517808 */ /* 0x001fe20003000000 */
[----:B------:R-:W-:-:S03]  /*2120*/  IMAD.MOV.U32 R50, RZ, RZ, R87 ;  /* 0x000000ffff327224 */ /* 0x000fc600078e0057 */
[----:B------:R-:W-:-:S03]  /*2130*/  FMNMX.FTZ R6, R81, R6, !PT ;  /* 0x0000000651067209 */ /* 0x000fc60007810000 */
[----:B------:R-:W0:Y:S01]  /*2140*/  MUFU.TANH R41, R41 ;  /* 0x0000002900297308 */ /* 0x000e220000002400 */
[----:B-1----:R-:W-:Y:S02]  /*2150*/  FSEL R43, R40, -INF , P4 ;  /* 0xff800000282b7808 */ /* 0x002fe40002000000 */
[----:B------:R-:W-:Y:S02]  /*2160*/  ISETP.GT.AND P4, PT, R18, 0x38, PT ;  /* 0x000000381200780c */ /* 0x000fe40003f84270 */
[----:B------:R-:W-:-:S03]  /*2170*/  MOV R40, R87 ;  /* 0x0000005700287202 */ /* 0x000fc60000000f00 */
[----:B------:R-:W1:Y:S01]  /*2180*/  MUFU.TANH R54, R54 ;  /* 0x0000003600367308 */ /* 0x000e620000002400 */
[----:B--2---:R-:W-:-:S04]  /*2190*/  FSEL R83, R51, -INF , P5 ;  /* 0xff80000033537808 */ /* 0x004fc80002800000 */
[----:B------:R-:W-:-:S03]  /*21a0*/  FMNMX.FTZ R6, R83, R6, !PT ;  /* 0x0000000653067209 */ /* 0x000fc60007810000 */
[----:B------:R-:W2:Y:S01]  /*21b0*/  MUFU.TANH R44, R44 ;  /* 0x0000002c002c7308 */ /* 0x000ea20000002400 */
[----:B0-----:R-:W-:Y:S02]  /*21c0*/  FSEL R41, R41, -INF , P3 ;  /* 0xff80000029297808 */ /* 0x001fe40001800000 */
[----:B------:R-:W-:-:S05]  /*21d0*/  ISETP.GT.AND P3, PT, R18, 0x39, PT ;  /* 0x000000391200780c */ /* 0x000fca0003f64270 */
[----:B------:R-:W0:Y:S01]  /*21e0*/  MUFU.TANH R55, R55 ;  /* 0x0000003700377308 */ /* 0x000e220000002400 */
[----:B-1----:R-:W-:Y:S01]  /*21f0*/  FSEL R85, R54, -INF , P4 ;  /* 0xff80000036557808 */ /* 0x002fe20002000000 */
[----:B------:R-:W-:-:S03]  /*2200*/  IMAD.MOV.U32 R54, RZ, RZ, R87 ;  /* 0x000000ffff367224 */ /* 0x000fc600078e0057 */
[----:B------:R-:W-:-:S03]  /*2210*/  FMNMX.FTZ R6, R85, R6, !PT ;  /* 0x0000000655067209 */ /* 0x000fc60007810000 */
[----:B------:R-:W1:Y:S01]  /*2220*/  MUFU.TANH R45, R45 ;  /* 0x0000002d002d7308 */ /* 0x000e620000002400 */
[----:B--2---:R-:W-:Y:S01]  /*2230*/  FSEL R47, R44, -INF , P2 ;  /* 0xff8000002c2f7808 */ /* 0x004fe20001000000 */
[----:B------:R-:W-:Y:S01]  /*2240*/  IMAD.MOV.U32 R44, RZ, RZ, R87 ;  /* 0x000000ffff2c7224 */ /* 0x000fe200078e0057 */
        /* <DEDUP_REMOVED lines=12> */
[----:B0-----:R-:W-:Y:S01]  /*2310*/  FSEL R51, R48, -INF , P6 ;  /* 0xff80000030337808 */ /* 0x001fe20003000000 */
[----:B------:R-:W-:Y:S01]  /*2320*/  IMAD.MOV.U32 R48, RZ, RZ, R87 ;  /* 0x000000ffff307224 */ /* 0x000fe200078e0057 */
        /* <DEDUP_REMOVED lines=35> */
[----:B------:R-:W-:Y:S01]  /*2560*/  MUFU.TANH R60, R60 ;  /* 0x0000003c003c7308 */ /* 0x000fe20000002400 */
[----:B--2---:R-:W-:Y:S02]  /*2570*/  FSEL R99, R70, -INF , P2 ;  /* 0xff80000046637808 */ /* 0x004fe40001000000 */
[----:B------:R-:W-:Y:S02]  /*2580*/  MOV R70, R87 ;  /* 0x0000005700467202 */ /* 0x000fe40000000f00 */
[----:B------:R-:W-:-:S03]  /*2590*/  FMNMX.FTZ R6, R99, R6, !PT ;  /* 0x0000000663067209 */ /* 0x000fc60007810000 */
[----:B------:R-:W1:Y:S01]  /*25a0*/  MUFU.TANH R61, R61 ;  /* 0x0000003d003d7308 */ /* 0x000e620000002400 */
[----:B0-----:R-:W-:-:S04]  /*25b0*/  FSEL R71, R71, -INF , P1 ;  /* 0xff80000047477808 */ /* 0x001fc80000800000 */
[----:B------:R-:W-:-:S03]  /*25c0*/  FMNMX.FTZ R6, R71, R6, !PT ;  /* 0x0000000647067209 */ /* 0x000fc60007810000 */
[----:B------:R-:W-:Y:S02]  /*25d0*/  MUFU.TANH R64, R64 ;  /* 0x0000004000407308 */ /* 0x000fe40000002400 */
[----:B------:R-:W0:Y:S06]  /*25e0*/  SHFL.BFLY PT, R11, R6, 0x2, 0x1f ;  /* 0x0c401f00060b7f89 */ /* 0x000e2c00000e0000 */
[----:B------:R-:W2:Y:S01]  /*25f0*/  MUFU.TANH R65, R65 ;  /* 0x0000004100417308 */ /* 0x000ea20000002400 */
[----:B-1----:R-:W-:-:S07]  /*2600*/  FSEL R61, R61, -INF , P5 ;  /* 0xff8000003d3d7808 */ /* 0x002fce0002800000 */
[----:B------:R-:W-:Y:S08]  /*2610*/  MUFU.TANH R68, R68 ;  /* 0x0000004400447308 */ /* 0x000ff00000002400 */
[----:B------:R-:W1:Y:S01]  /*2620*/  MUFU.TANH R69, R69 ;  /* 0x0000004500457308 */ /* 0x000e620000002400 */
[----:B--2---:R-:W-:Y:S02]  /*2630*/  FSEL R65, R65, -INF , P3 ;  /* 0xff80000041417808 */ /* 0x004fe40001800000 */
[----:B0-----:R-:W-:-:S02]  /*2640*/  FMNMX.FTZ R8, R6, R11, !PT ;  /* 0x0000000b06087209 */ /* 0x001fc40007810000 */
[----:B------:R-:W-:-:S03]  /*2650*/  FMNMX.FTZ R6, R7, R25, !PT ;  /* 0x0000001907067209 */ /* 0x000fc60007810000 */
[----:B------:R-:W0:Y:S01]  /*2660*/  SHFL.BFLY PT, R11, R8, 0x1, 0x1f ;  /* 0x0c201f00080b7f89 */ /* 0x000e2200000e0000 */
[----:B------:R-:W-:-:S04]  /*2670*/  FMNMX.FTZ R6, R15, R6, !PT ;  /* 0x000000060f067209 */ /* 0x000fc80007810000 */
[----:B------:R-:W-:-:S04]  /*2680*/  FMNMX.FTZ R6, R29, R6, !PT ;  /* 0x000000061d067209 */ /* 0x000fc80007810000 */
[----:B------:R-:W-:Y:S02]  /*2690*/  FMNMX.FTZ R6, R19, R6, !PT ;  /* 0x0000000613067209 */ /* 0x000fe40007810000 */
[----:B-1----:R-:W-:Y:S02]  /*26a0*/  FSEL R69, R69, -INF , P1 ;  /* 0xff80000045457808 */ /* 0x002fe40000800000 */
[----:B------:R-:W-:-:S04]  /*26b0*/  FMNMX.FTZ R6, R33, R6, !PT ;  /* 0x0000000621067209 */ /* 0x000fc80007810000 */
[----:B------:R-:W-:-:S04]  /*26c0*/  FMNMX.FTZ R6, R21, R6, !PT ;  /* 0x0000000615067209 */ /* 0x000fc80007810000 */
[----:B------:R-:W-:Y:S02]  /*26d0*/  FMNMX.FTZ R6, R37, R6, !PT ;  /* 0x0000000625067209 */ /* 0x000fe40007810000 */
[----:B0-----:R-:W-:Y:S02]  /*26e0*/  FMNMX.FTZ R11, R8, R11, !PT ;  /* 0x0000000b080b7209 */ /* 0x001fe40007810000 */
[----:B------:R-:W-:Y:S02]  /*26f0*/  FMNMX.FTZ R6, R43, R6, !PT ;  /* 0x000000062b067209 */ /* 0x000fe40007810000 */
[C---:B------:R-:W-:Y:S01]  /*2700*/  FSETP.NEU.FTZ.AND P0, PT, R11.reuse, -INF , PT ;  /* 0xff8000000b00780b */ /* 0x040fe20003f1d000 */
[----:B------:R-:W-:Y:S01]  /*2710*/  FMUL.FTZ R12, R11, R10 ;  /* 0x0000000a0b0c7220 */ /* 0x000fe20000410000 */
[----:B------:R-:W-:-:S04]  /*2720*/  FMNMX.FTZ R6, R41, R6, !PT ;  /* 0x0000000629067209 */ /* 0x000fc80007810000 */
[----:B------:R-:W-:Y:S02]  /*2730*/  FMNMX.FTZ R6, R47, R6, !PT ;  /* 0x000000062f067209 */ /* 0x000fe40007810000 */
[----:B------:R-:W-:Y:S02]  /*2740*/  FSEL R12, R12, RZ, P0 ;  /* 0x000000ff0c0c7208 */ /* 0x000fe40000000000 */
[----:B------:R-:W-:Y:S02]  /*2750*/  FMNMX.FTZ R6, R45, R6, !PT ;  /* 0x000000062d067209 */ /* 0x000fe40007810000 */
[----:B------:R-:W-:Y:S01]  /*2760*/  ISETP.NE.AND P0, PT, R14, RZ, PT ;  /* 0x000000ff0e00720c */ /* 0x000fe20003f05270 */
[--C-:B------:R-:W-:Y:S01]  /*2770*/  FFMA.FTZ R3, R3, R10, -R12.reuse ;  /* 0x0000000a03037223 */ /* 0x100fe2000001080c */
[----:B------:R-:W-:Y:S01]  /*2780*/  FMNMX.FTZ R6, R51, R6, !PT ;  /* 0x0000000633067209 */ /* 0x000fe20007810000 */
[-CC-:B------:R-:W-:Y:S01]  /*2790*/  FFMA.FTZ R9, R9, R10.reuse, -R12.reuse ;  /* 0x0000000a09097223 */ /* 0x180fe2000001080c */
[--C-:B------:R-:W-:Y:S01]  /*27a0*/  FFMA.FTZ R23, R23, R10, -R12.reuse ;  /* 0x0000000a17177223 */ /* 0x100fe2000001080c */
[----:B------:R0:W-:Y:S01]  /*27b0*/  MUFU.EX2 R137, R3 ;  /* 0x0000000300897308 */ /* 0x0001e20000000800 */
[----:B------:R-:W-:Y:S01]  /*27c0*/  FMNMX.FTZ R6, R49, R6, !PT ;  /* 0x0000000631067209 */ /* 0x000fe20007810000 */
[-CC-:B------:R-:W-:Y:S01]  /*27d0*/  FFMA.FTZ R13, R13, R10.reuse, -R12.reuse ;  /* 0x0000000a0d0d7223 */ /* 0x180fe2000001080c */
[-CC-:B------:R-:W-:Y:S01]  /*27e0*/  FFMA.FTZ R27, R27, R10.reuse, -R12.reuse ;  /* 0x0000000a1b1b7223 */ /* 0x180fe2000001080c */
[--C-:B------:R-:W-:Y:S01]  /*27f0*/  FFMA.FTZ R31, R31, R10, -R12.reuse ;  /* 0x0000000a1f1f7223 */ /* 0x100fe2000001080c */
[----:B------:R-:W-:Y:S01]  /*2800*/  FMNMX.FTZ R6, R55, R6, !PT ;  /* 0x0000000637067209 */ /* 0x000fe20007810000 */
[-CC-:B------:R-:W-:Y:S01]  /*2810*/  FFMA.FTZ R35, R35, R10.reuse, -R12.reuse ;  /* 0x0000000a23237223 */ /* 0x180fe2000001080c */
[--C-:B------:R-:W-:Y:S01]  /*2820*/  FFMA.FTZ R39, R39, R10, -R12.reuse ;  /* 0x0000000a27277223 */ /* 0x100fe2000001080c */
[----:B------:R1:W-:Y:S01]  /*2830*/  MUFU.EX2 R139, R9 ;  /* 0x00000009008b7308 */ /* 0x0003e20000000800 */
[----:B------:R-:W-:Y:S01]  /*2840*/  FMNMX.FTZ R6, R53, R6, !PT ;  /* 0x0000000635067209 */ /* 0x000fe20007810000 */
[-CC-:B------:R-:W-:Y:S01]  /*2850*/  FFMA.FTZ R73, R73, R10.reuse, -R12.reuse ;  /* 0x0000000a49497223 */ /* 0x180fe2000001080c */
[----:B0-----:R-:W-:Y:S01]  /*2860*/  FSEL R3, R60, -INF , P6 ;  /* 0xff8000003c037808 */ /* 0x001fe20003000000 */
[--C-:B------:R-:W-:Y:S01]  /*2870*/  FFMA.FTZ R75, R75, R10, -R12.reuse ;  /* 0x0000000a4b4b7223 */ /* 0x100fe2000001080c */
[----:B------:R-:W-:Y:S01]  /*2880*/  FMNMX.FTZ R6, R59, R6, !PT ;  /* 0x000000063b067209 */ /* 0x000fe20007810000 */
[-CC-:B------:R-:W-:Y:S01]  /*2890*/  FFMA.FTZ R77, R77, R10.reuse, -R12.reuse ;  /* 0x0000000a4d4d7223 */ /* 0x180fe2000001080c */
[--C-:B------:R-:W-:Y:S01]  /*28a0*/  FFMA.FTZ R79, R79, R10, -R12.reuse ;  /* 0x0000000a4f4f7223 */ /* 0x100fe2000001080c */
[----:B------:R0:W-:Y:S01]  /*28b0*/  MUFU.EX2 R143, R23 ;  /* 0x00000017008f7308 */ /* 0x0001e20000000800 */
[----:B------:R-:W-:Y:S01]  /*28c0*/  FMNMX.FTZ R6, R57, R6, !PT ;  /* 0x0000000639067209 */ /* 0x000fe20007810000 */
[-CC-:B------:R-:W-:Y:S01]  /*28d0*/  FFMA.FTZ R81, R81, R10.reuse, -R12.reuse ;  /* 0x0000000a51517223 */ /* 0x180fe2000001080c */
[----:B-1----:R-:W-:Y:S01]  /*28e0*/  FSEL R9, R64, -INF , P4 ;  /* 0xff80000040097808 */ /* 0x002fe20002000000 */
        /* <DEDUP_REMOVED lines=12> */
[----:B------:R-:W0:Y:S01]  /*29b0*/  MUFU.EX2 R14, R27 ;  /* 0x0000001b000e7308 */ /* 0x000e220000000800 */
[----:B------:R-:W-:Y:S01]  /*29c0*/  FMNMX.FTZ R6, R65, R6, !PT ;  /* 0x0000000641067209 */ /* 0x000fe20007810000 */
[-CC-:B------:R-:W-:Y:S01]  /*29d0*/  FFMA.FTZ R97, R97, R10.reuse, -R12.reuse ;  /* 0x0000000a61617223 */ /* 0x180fe2000001080c */
[-CC-:B------:R-:W-:Y:S01]  /*29e0*/  FFMA.FTZ R67, R67, R10.reuse, -R12.reuse ;  /* 0x0000000a43437223 */ /* 0x180fe2000001080c */
[--C-:B------:R-:W-:Y:S01]  /*29f0*/  FFMA.FTZ R99, R99, R10, -R12.reuse ;  /* 0x0000000a63637223 */ /* 0x100fe2000001080c */
[----:B------:R-:W-:Y:S01]  /*2a00*/  FMNMX.FTZ R6, R23, R6, !PT ;  /* 0x0000000617067209 */ /* 0x000fe20007810000 */
[----:B------:R-:W-:Y:S01]  /*2a10*/  FFMA.FTZ R12, R71, R10, -R12 ;  /* 0x0000000a470c7223 */ /* 0x000fe2000001080c */
[--C-:B------:R-:W-:Y:S01]  /*2a20*/  IMAD.MOV.U32 R71, RZ, RZ, R87.reuse ;  /* 0x000000ffff477224 */ /* 0x100fe200078e0057 */
[----:B------:R2:W-:Y:S01]  /*2a30*/  MUFU.EX2 R18, R31 ;  /* 0x0000001f00127308 */ /* 0x0005e20000000800 */
[----:B------:R-:W-:Y:S01]  /*2a40*/  FMNMX.FTZ R6, R69, R6, !PT ;  /* 0x0000000645067209 */ /* 0x000fe20007810000 */
[--C-:B------:R-:W-:Y:S01]  /*2a50*/  IMAD.MOV.U32 R68, RZ, RZ, R87.reuse ;  /* 0x000000ffff447224 */ /* 0x100fe200078e0057 */
[----:B------:R-:W-:Y:S01]  /*2a60*/  MOV R64, R87 ;  /* 0x0000005700407202 */ /* 0x000fe20000000f00 */
[----:B------:R-:W-:-:S02]  /*2a70*/  IMAD.MOV.U32 R60, RZ, RZ, R87 ;  /* 0x000000ffff3c7224 */ /* 0x000fc400078e0057 */
[----:B-1----:R-:W1:Y:S02]  /*2a80*/  SHFL.BFLY PT, R13, R6, 0x2, 0x1f ;  /* 0x0c401f00060d7f89 */ /* 0x002e6400000e0000 */
[----:B------:R3:W-:Y:S01]  /*2a90*/  MUFU.EX2 R20, R35 ;  /* 0x0000002300147308 */ /* 0x0007e20000000800 */
[----:B0-----:R-:W-:Y:S01]  /*2aa0*/  FADD.FTZ R36, R137, R14 ;  /* 0x0000000e89247221 */ /* 0x001fe20000010000 */
[----:B------:R-:W-:Y:S02]  /*2ab0*/  F2FP.BF16.F32.PACK_AB R137, R14, R137 ;  /* 0x000000890e89723e */ /* 0x000fe400000010ff */
[----:B--2---:R-:W-:-:S04]  /*2ac0*/  MOV R31, R87 ;  /* 0x00000057001f7202 */ /* 0x004fc80000000f00 */
[----:B------:R0:W-:Y:S01]  /*2ad0*/  MUFU.EX2 R22, R39 ;  /* 0x0000002700167308 */ /* 0x0001e20000000800 */
[----:B---3--:R-:W-:-:S07]  /*2ae0*/  IMAD.MOV.U32 R35, RZ, RZ, R87 ;  /* 0x000000ffff237224 */ /* 0x008fce00078e0057 */
[----:B------:R-:W-:Y:S01]  /*2af0*/  MUFU.EX2 R73, R73 ;  /* 0x0000004900497308 */ /* 0x000fe20000000800 */
[----:B0-----:R-:W-:Y:S01]  /*2b00*/  IMAD.MOV.U32 R39, RZ, RZ, R87 ;  /* 0x000000ffff277224 */ /* 0x001fe200078e0057 */
[----:B-1----:R-:W-:-:S06]  /*2b10*/  FMNMX.FTZ R8, R6, R13, !PT ;  /* 0x0000000d06087209 */ /* 0x002fcc0007810000 */
[----:B------:R0:W1:Y:S01]  /*2b20*/  MUFU.EX2 R24, R75 ;  /* 0x0000004b00187308 */ /* 0x0000620000000800 */
[----:B------:R-:W2:Y:S07]  /*2b30*/  SHFL.BFLY PT, R13, R8, 0x1, 0x1f ;  /* 0x0c201f00080d7f89 */ /* 0x000eae00000e0000 */
[----:B------:R-:W-:Y:S01]  /*2b40*/  MUFU.EX2 R77, R77 ;  /* 0x0000004d004d7308 */ /* 0x000fe20000000800 */
[----:B0-----:R-:W-:-:S07]  /*2b50*/  IMAD.MOV.U32 R75, RZ, RZ, R87 ;  /* 0x000000ffff4b7224 */ /* 0x001fce00078e0057 */
[----:B------:R0:W3:Y:S01]  /*2b60*/  MUFU.EX2 R26, R79 ;  /* 0x0000004f001a7308 */ /* 0x0000e20000000800 */
[----:B-1----:R-:W-:-:S07]  /*2b70*/  F2FP.BF16.F32.PACK_AB R145, R24, R73 ;  /* 0x000000491891723e */ /* 0x002fce00000010ff */
[----:B------:R-:W-:Y:S01]  /*2b80*/  MUFU.EX2 R81, R81 ;  /* 0x0000005100517308 */ /* 0x000fe20000000800 */
[----:B0-----:R-:W-:Y:S02]  /*2b90*/  MOV R79, R87 ;  /* 0x00000057004f7202 */ /* 0x001fe40000000f00 */
[----:B--2---:R-:W-:-:S04]  /*2ba0*/  FMNMX.FTZ R13, R8, R13, !PT ;  /* 0x0000000d080d7209 */ /* 0x004fc80007810000 */
[C---:B------:R-:W-:Y:S01]  /*2bb0*/  FSETP.NEU.FTZ.AND P1, PT, R13.reuse, -INF , PT ;  /* 0xff8000000d00780b */ /* 0x040fe20003f3d000 */
[----:B------:R-:W-:Y:S01]  /*2bc0*/  FMUL.FTZ R6, R13, R10 ;  /* 0x0000000a0d067220 */ /* 0x000fe20000410000 */
[----:B------:R-:W0:Y:S01]  /*2bd0*/  MUFU.EX2 R28, R83 ;  /* 0x00000053001c7308 */ /* 0x000e220000000800 */
[----:B---3--:R-:W-:-:S03]  /*2be0*/  F2FP.BF16.F32.PACK_AB R147, R26, R77 ;  /* 0x0000004d1a93723e */ /* 0x008fc600000010ff */
[----:B------:R-:W-:-:S04]  /*2bf0*/  FSEL R6, R6, RZ, P1 ;  /* 0x000000ff06067208 */ /* 0x000fc80000800000 */
[----:B------:R-:W-:Y:S01]  /*2c00*/  MUFU.EX2 R85, R85 ;  /* 0x0000005500557308 */ /* 0x000fe20000000800 */
[-CC-:B------:R-:W-:Y:S01]  /*2c10*/  FFMA.FTZ R7, R7, R10.reuse, -R6.reuse ;  /* 0x0000000a07077223 */ /* 0x180fe20000010806 */
[-CC-:B------:R-:W-:Y:S01]  /*2c20*/  FFMA.FTZ R25, R25, R10.reuse, -R6.reuse ;  /* 0x0000000a19197223 */ /* 0x180fe20000010806 */
[-CC-:B------:R-:W-:Y:S01]  /*2c30*/  FFMA.FTZ R15, R15, R10.reuse, -R6.reuse ;  /* 0x0000000a0f0f7223 */ /* 0x180fe20000010806 */
[-CC-:B------:R-:W-:Y:S01]  /*2c40*/  FFMA.FTZ R29, R29, R10.reuse, -R6.reuse ;  /* 0x0000000a1d1d7223 */ /* 0x180fe20000010806 */
[-CC-:B------:R-:W-:Y:S01]  /*2c50*/  FFMA.FTZ R19, R19, R10.reuse, -R6.reuse ;  /* 0x0000000a13137223 */ /* 0x180fe20000010806 */
[-CC-:B------:R-:W-:Y:S01]  /*2c60*/  FFMA.FTZ R33, R33, R10.reuse, -R6.reuse ;  /* 0x0000000a21217223 */ /* 0x180fe20000010806 */
[-CC-:B------:R-:W-:Y:S01]  /*2c70*/  FFMA.FTZ R21, R21, R10.reuse, -R6.reuse ;  /* 0x0000000a15157223 */ /* 0x180fe20000010806 */
        /* <DEDUP_REMOVED lines=8> */
[----:B------:R1:W2:Y:S01]  /*2d00*/  MUFU.EX2 R136, R25 ;  /* 0x0000001900887308 */ /* 0x0002a20000000800 */
[-CC-:B------:R-:W-:Y:S01]  /*2d10*/  FFMA.FTZ R55, R55, R10.reuse, -R6.reuse ;  /* 0x0000000a37377223 */ /* 0x180fe20000010806 */
[-CC-:B------:R-:W-:Y:S01]  /*2d20*/  FFMA.FTZ R53, R53, R10.reuse, -R6.reuse ;  /* 0x0000000a35357223 */ /* 0x180fe20000010806 */
[-CC-:B------:R-:W-:Y:S01]  /*2d30*/  FFMA.FTZ R59, R59, R10.reuse, -R6.reuse ;  /* 0x0000000a3b3b7223 */ /* 0x180fe20000010806 */
[-CC-:B------:R-:W-:Y:S01]  /*2d40*/  FFMA.FTZ R57, R57, R10.reuse, -R6.reuse ;  /* 0x0000000a39397223 */ /* 0x180fe20000010806 */
[-CC-:B------:R-:W-:Y:S01]  /*2d50*/  FFMA.FTZ R3, R3, R10.reuse, -R6.reuse ;  /* 0x0000000a03037223 */ /* 0x180fe20000010806 */
[-CC-:B------:R-:W-:Y:S01]  /*2d60*/  FFMA.FTZ R61, R61, R10.reuse, -R6.reuse ;  /* 0x0000000a3d3d7223 */ /* 0x180fe20000010806 */
[-C--:B------:R-:W-:Y:S01]  /*2d70*/  FFMA.FTZ R9, R9, R10.reuse, -R6 ;  /* 0x0000000a09097223 */ /* 0x080fe20000010806 */
[----:B------:R-:W3:Y:S01]  /*2d80*/  MUFU.EX2 R15, R15 ;  /* 0x0000000f000f7308 */ /* 0x000ee20000000800 */
[----:B-1----:R-:W-:Y:S01]  /*2d90*/  FADD.FTZ R25, R139, R36 ;  /* 0x000000248b197221 */ /* 0x002fe20000010000 */
[-CC-:B------:R-:W-:Y:S01]  /*2da0*/  FFMA.FTZ R65, R65, R10.reuse, -R6.reuse ;  /* 0x0000000a41417223 */ /* 0x180fe20000010806 */
[-CC-:B------:R-:W-:Y:S01]  /*2db0*/  FFMA.FTZ R23, R23, R10.reuse, -R6.reuse ;  /* 0x0000000a17177223 */ /* 0x180fe20000010806 */
[----:B------:R-:W-:Y:S01]  /*2dc0*/  FFMA.FTZ R69, R69, R10, -R6 ;  /* 0x0000000a45457223 */ /* 0x000fe20000010806 */
[----:B------:R-:W-:Y:S01]  /*2dd0*/  FADD.FTZ R36, R18, R25 ;  /* 0x0000001912247221 */ /* 0x000fe20000010000 */
[----:B0-----:R-:W-:Y:S01]  /*2de0*/  F2FP.BF16.F32.PACK_AB R149, R28, R81 ;  /* 0x000000511c95723e */ /* 0x001fe200000010ff */
[----:B------:R-:W-:Y:S01]  /*2df0*/  IMAD.MOV.U32 R83, RZ, RZ, R87 ;  /* 0x000000ffff537224 */ /* 0x000fe200078e0057 */
[----:B------:R0:W1:Y:S01]  /*2e00*/  MUFU.EX2 R138, R29 ;  /* 0x0000001d008a7308 */ /* 0x0000620000000800 */
[----:B------:R-:W-:Y:S01]  /*2e10*/  FADD.FTZ R25, R141, R36 ;  /* 0x000000248d197221 */ /* 0x000fe20000010000 */
[----:B--2---:R-:W-:Y:S01]  /*2e20*/  FADD.FTZ R36, R7, R136 ;  /* 0x0000008807247221 */ /* 0x004fe20000010000 */
[----:B------:R-:W-:-:S02]  /*2e30*/  F2FP.BF16.F32.PACK_AB R136, R136, R7 ;  /* 0x000000078888723e */ /* 0x000fc400000010ff */
[----:B------:R-:W-:Y:S01]  /*2e40*/  FADD.FTZ R38, R20, R25 ;  /* 0x0000001914267221 */ /* 0x000fe20000010000 */
[----:B------:R-:W-:Y:S02]  /*2e50*/  F2FP.BF16.F32.PACK_AB R139, R18, R139 ;  /* 0x0000008b128b723e */ /* 0x000fe400000010ff */
[----:B------:R-:W2:Y:S01]  /*2e60*/  MUFU.EX2 R19, R19 ;  /* 0x0000001300137308 */ /* 0x000ea20000000800 */
[----:B---3--:R-:W-:Y:S01]  /*2e70*/  FADD.FTZ R25, R15, R36 ;  /* 0x000000240f197221 */ /* 0x008fe20000010000 */
[----:B------:R-:W-:Y:S01]  /*2e80*/  FADD.FTZ R27, R143, R38 ;  /* 0x000000268f1b7221 */ /* 0x000fe20000010000 */
[----:B------:R-:W-:Y:S01]  /*2e90*/  F2FP.BF16.F32.PACK_AB R141, R20, R141 ;  /* 0x0000008d148d723e */ /* 0x000fe200000010ff */
[----:B0-----:R-:W-:Y:S01]  /*2ea0*/  IMAD.MOV.U32 R29, RZ, RZ, R87 ;  /* 0x000000ffff1d7224 */ /* 0x001fe200078e0057 */
[C---:B------:R-:W-:Y:S01]  /*2eb0*/  F2FP.BF16.F32.PACK_AB R143, R22.reuse, R143 ;  /* 0x0000008f168f723e */ /* 0x040fe200000010ff */
[----:B------:R-:W-:Y:S02]  /*2ec0*/  FADD.FTZ R38, R22, R27 ;  /* 0x0000001b16267221 */ /* 0x000fe40000010000 */
[----:B------:R0:W3:Y:S01]  /*2ed0*/  MUFU.EX2 R140, R33 ;  /* 0x00000021008c7308 */ /* 0x0000e20000000800 */
[C---:B-1----:R-:W-:Y:S01]  /*2ee0*/  FADD.FTZ R36, R138.reuse, R25 ;  /* 0x000000198a247221 */ /* 0x042fe20000010000 */
[----:B------:R-:W-:Y:S01]  /*2ef0*/  FADD.FTZ R27, R73, R38 ;  /* 0x00000026491b7221 */ /* 0x000fe20000010000 */
[----:B------:R-:W-:Y:S01]  /*2f00*/  F2FP.BF16.F32.PACK_AB R138, R138, R15 ;  /* 0x0000000f8a8a723e */ /* 0x000fe200000010ff */
[----:B------:R-:W-:Y:S01]  /*2f10*/  VIADD R15, R17, 0xfffffffe ;  /* 0xfffffffe110f7836 */ /* 0x000fe20000000000 */
[----:B------:R-:W-:Y:S01]  /*2f20*/  MOV R73, R87 ;  /* 0x0000005700497202 */ /* 0x000fe20000000f00 */
[----:B------:R-:W-:Y:S01]  /*2f30*/  FADD.FTZ R38, R24, R27 ;  /* 0x0000001b18267221 */ /* 0x000fe20000010000 */
[--C-:B------:R-:W-:Y:S01]  /*2f40*/  IMAD.MOV.U32 R24, RZ, RZ, R87.reuse ;  /* 0x000000ffff187224 */ /* 0x100fe200078e0057 */
[----:B------:R-:W1:Y:S01]  /*2f50*/  MUFU.EX2 R21, R21 ;  /* 0x0000001500157308 */ /* 0x000e620000000800 */
[----:B--2---:R-:W-:Y:S01]  /*2f60*/  FADD.FTZ R25, R19, R36 ;  /* 0x0000002413197221 */ /* 0x004fe20000010000 */
[----:B------:R-:W-:Y:S01]  /*2f70*/  FADD.FTZ R27, R77, R38 ;  /* 0x000000264d1b7221 */ /* 0x000fe20000010000 */
[----:B------:R-:W-:Y:S01]  /*2f80*/  ISETP.GE.AND P1, PT, R15, R16, PT ;  /* 0x000000100f00720c */ /* 0x000fe20003f26270 */
[----:B------:R-:W-:-:S02]  /*2f90*/  IMAD.MOV.U32 R77, RZ, RZ, R87 ;  /* 0x000000ffff4d7224 */ /* 0x000fc400078e0057 */
[----:B------:R-:W-:Y:S01]  /*2fa0*/  FADD.FTZ R38, R26, R27 ;  /* 0x0000001b1a267221 */ /* 0x000fe20000010000 */
[----:B0-----:R-:W-:Y:S01]  /*2fb0*/  IMAD.MOV.U32 R33, RZ, RZ, R87 ;  /* 0x000000ffff217224 */ /* 0x001fe200078e0057 */
[----:B------:R0:W2:Y:S01]  /*2fc0*/  MUFU.EX2 R142, R37 ;  /* 0x00000025008e7308 */ /* 0x0000a20000000800 */
[C---:B---3--:R-:W-:Y:S01]  /*2fd0*/  FADD.FTZ R36, R140.reuse, R25 ;  /* 0x000000198c247221 */ /* 0x048fe20000010000 */
[----:B------:R-:W-:Y:S01]  /*2fe0*/  FADD.FTZ R27, R81, R38 ;  /* 0x00000026511b7221 */ /* 0x000fe20000010000 */
[----:B------:R-:W-:Y:S01]  /*2ff0*/  F2FP.BF16.F32.PACK_AB R140, R140, R19 ;  /* 0x000000138c8c723e */ /* 0x000fe200000010ff */
[----:B------:R-:W-:Y:S02]  /*3000*/  IMAD.MOV.U32 R81, RZ, RZ, R87 ;  /* 0x000000ffff517224 */ /* 0x000fe400078e0057 */
[----:B------:R-:W-:Y:S01]  /*3010*/  FADD.FTZ R38, R28, R27 ;  /* 0x0000001b1c267221 */ /* 0x000fe20000010000 */
[-C--:B------:R-:W-:Y:S01]  /*3020*/  MOV R28, R87.reuse ;  /* 0x00000057001c7202 */ /* 0x080fe20000000f00 */
[----:B------:R-:W3:Y:S01]  /*3030*/  MUFU.EX2 R43, R43 ;  /* 0x0000002b002b7308 */ /* 0x000ee20000000800 */
[----:B-1----:R-:W-:Y:S01]  /*3040*/  FADD.FTZ R25, R21, R36 ;  /* 0x0000002415197221 */ /* 0x002fe20000010000 */
[----:B------:R-:W-:Y:S01]  /*3050*/  FADD.FTZ R27, R85, R38 ;  /* 0x00000026551b7221 */ /* 0x000fe20000010000 */
[----:B0-----:R-:W-:Y:S01]  /*3060*/  MOV R37, R87 ;  /* 0x0000005700257202 */ /* 0x001fe20000000f00 */
[----:B------:R-:W-:-:S04]  /*3070*/  IMAD.MOV.U32 R26, RZ, RZ, R87 ;  /* 0x000000ffff1a7224 */ /* 0x000fc800078e0057 */
[----:B------:R0:W1:Y:S01]  /*3080*/  MUFU.EX2 R144, R41 ;  /* 0x0000002900907308 */ /* 0x0000620000000800 */
[C---:B--2---:R-:W-:Y:S01]  /*3090*/  FADD.FTZ R36, R142.reuse, R25 ;  /* 0x000000198e247221 */ /* 0x044fe20000010000 */
[----:B------:R-:W-:-:S06]  /*30a0*/  F2FP.BF16.F32.PACK_AB R142, R142, R21 ;  /* 0x000000158e8e723e */ /* 0x000fcc00000010ff */
[----:B------:R-:W2:Y:S01]  /*30b0*/  MUFU.EX2 R47, R47 ;  /* 0x0000002f002f7308 */ /* 0x000ea20000000800 */
[----:B---3--:R-:W-:Y:S01]  /*30c0*/  FADD.FTZ R25, R43, R36 ;  /* 0x000000242b197221 */ /* 0x008fe20000010000 */
[----:B0-----:R-:W-:-:S06]  /*30d0*/  IMAD.MOV.U32 R41, RZ, RZ, R87 ;  /* 0x000000ffff297224 */ /* 0x001fcc00078e0057 */
[----:B------:R0:W3:Y:S01]  /*30e0*/  MUFU.EX2 R146, R45 ;  /* 0x0000002d00927308 */ /* 0x0000e20000000800 */
[C---:B-1----:R-:W-:Y:S01]  /*30f0*/  FADD.FTZ R36, R144.reuse, R25 ;  /* 0x0000001990247221 */ /* 0x042fe20000010000 */
[----:B------:R-:W-:Y:S02]  /*3100*/  F2FP.BF16.F32.PACK_AB R144, R144, R43 ;  /* 0x0000002b9090723e */ /* 0x000fe400000010ff */
[----:B------:R-:W-:-:S04]  /*3110*/  MOV R43, R87 ;  /* 0x00000057002b7202 */ /* 0x000fc80000000f00 */
[----:B------:R-:W1:Y:S01]  /*3120*/  MUFU.EX2 R51, R51 ;  /* 0x0000003300337308 */ /* 0x000e620000000800 */
[----:B--2---:R-:W-:Y:S01]  /*3130*/  FADD.FTZ R25, R47, R36 ;  /* 0x000000242f197221 */ /* 0x004fe20000010000 */
[----:B0-----:R-:W-:-:S06]  /*3140*/  IMAD.MOV.U32 R45, RZ, RZ, R87 ;  /* 0x000000ffff2d7224 */ /* 0x001fcc00078e0057 */
[----:B------:R-:W0:Y:S01]  /*3150*/  MUFU.EX2 R30, R89 ;  /* 0x00000059001e7308 */ /* 0x000e220000000800 */
[C---:B---3--:R-:W-:Y:S01]  /*3160*/  FADD.FTZ R36, R146.reuse, R25 ;  /* 0x0000001992247221 */ /* 0x048fe20000010000 */
[----:B------:R-:W-:Y:S01]  /*3170*/  F2FP.BF16.F32.PACK_AB R146, R146, R47 ;  /* 0x0000002f9292723e */ /* 0x000fe200000010ff */
[----:B------:R-:W-:-:S05]  /*3180*/  IMAD.MOV.U32 R47, RZ, RZ, R87 ;  /* 0x000000ffff2f7224 */ /* 0x000fca00078e0057 */
[----:B------:R2:W3:Y:S01]  /*3190*/  MUFU.EX2 R148, R49 ;  /* 0x0000003100947308 */ /* 0x0004e20000000800 */
[----:B-1----:R-:W-:Y:S01]  /*31a0*/  FADD.FTZ R25, R51, R36 ;  /* 0x0000002433197221 */ /* 0x002fe20000010000 */
[----:B------:R-:W-:-:S06]  /*31b0*/  IMAD.MOV.U32 R36, RZ, RZ, R87 ;  /* 0x000000ffff247224 */ /* 0x000fcc00078e0057 */
[----:B------:R-:W1:Y:S01]  /*31c0*/  MUFU.EX2 R91, R91 ;  /* 0x0000005b005b7308 */ /* 0x000e620000000800 */
[C---:B0-----:R-:W-:Y:S01]  /*31d0*/  FADD.FTZ R38, R30.reuse, R27 ;  /* 0x0000001b1e267221 */ /* 0x041fe20000010000 */
[----:B------:R-:W-:Y:S01]  /*31e0*/  F2FP.BF16.F32.PACK_AB R151, R30, R85 ;  /* 0x000000551e97723e */ /* 0x000fe200000010ff */
[----:B------:R-:W-:Y:S01]  /*31f0*/  IMAD.MOV.U32 R30, RZ, RZ, R87 ;  /* 0x000000ffff1e7224 */ /* 0x000fe200078e0057 */
[-C--:B------:R-:W-:Y:S02]  /*3200*/  MOV R85, R87.reuse ;  /* 0x0000005700557202 */ /* 0x080fe40000000f00 */
[----:B--2---:R-:W-:Y:S02]  /*3210*/  MOV R49, R87 ;  /* 0x0000005700317202 */ /* 0x004fe40000000f00 */
[----:B------:R-:W0:Y:S01]  /*3220*/  MUFU.EX2 R55, R55 ;  /* 0x0000003700377308 */ /* 0x000e220000000800 */
[C---:B---3--:R-:W-:Y:S01]  /*3230*/  FADD.FTZ R6, R148.reuse, R25 ;  /* 0x0000001994067221 */ /* 0x048fe20000010000 */
[----:B------:R-:W-:Y:S01]  /*3240*/  F2FP.BF16.F32.PACK_AB R148, R148, R51 ;  /* 0x000000339494723e */ /* 0x000fe200000010ff */
[----:B------:R-:W-:-:S05]  /*3250*/  IMAD.MOV.U32 R51, RZ, RZ, R87 ;  /* 0x000000ffff337224 */ /* 0x000fca00078e0057 */
[----:B------:R-:W2:Y:S01]  /*3260*/  MUFU.EX2 R32, R93 ;  /* 0x0000005d00207308 */ /* 0x000ea20000000800 */
[----:B-1----:R-:W-:Y:S01]  /*3270*/  FADD.FTZ R27, R91, R38 ;  /* 0x000000265b1b7221 */ /* 0x002fe20000010000 */
[----:B------:R-:W-:-:S06]  /*3280*/  IMAD.MOV.U32 R38, RZ, RZ, R87 ;  /* 0x000000ffff267224 */ /* 0x000fcc00078e0057 */
[----:B------:R1:W3:Y:S01]  /*3290*/  MUFU.EX2 R150, R53 ;  /* 0x0000003500967308 */ /* 0x0002e20000000800 */
[----:B0-----:R-:W-:-:S07]  /*32a0*/  FADD.FTZ R25, R55, R6 ;  /* 0x0000000637197221 */ /* 0x001fce0000010000 */
[----:B------:R-:W0:Y:S01]  /*32b0*/  MUFU.EX2 R95, R95 ;  /* 0x0000005f005f7308 */ /* 0x000e220000000800 */
[C---:B--2---:R-:W-:Y:S01]  /*32c0*/  FADD.FTZ R14, R32.reuse, R27 ;  /* 0x0000001b200e7221 */ /* 0x044fe20000010000 */
[----:B------:R-:W-:Y:S01]  /*32d0*/  F2FP.BF16.F32.PACK_AB R153, R32, R91 ;  /* 0x0000005b2099723e */ /* 0x000fe200000010ff */
[--C-:B-1----:R-:W-:Y:S02]  /*32e0*/  IMAD.MOV.U32 R53, RZ, RZ, R87.reuse ;  /* 0x000000ffff357224 */ /* 0x102fe400078e0057 */
[----:B------:R-:W-:-:S03]  /*32f0*/  IMAD.MOV.U32 R32, RZ, RZ, R87 ;  /* 0x000000ffff207224 */ /* 0x000fc600078e0057 */
[----:B------:R-:W1:Y:S01]  /*3300*/  MUFU.EX2 R59, R59 ;  /* 0x0000003b003b7308 */ /* 0x000e620000000800 */
[C---:B---3--:R-:W-:Y:S01]  /*3310*/  FADD.FTZ R6, R150.reuse, R25 ;  /* 0x0000001996067221 */ /* 0x048fe20000010000 */
[----:B------:R-:W-:Y:S02]  /*3320*/  F2FP.BF16.F32.PACK_AB R150, R150, R55 ;  /* 0x000000379696723e */ /* 0x000fe400000010ff */
[----:B------:R-:W-:-:S04]  /*3330*/  MOV R55, R87 ;  /* 0x0000005700377202 */ /* 0x000fc80000000f00 */
[----:B------:R2:W3:Y:S01]  /*3340*/  MUFU.EX2 R34, R63 ;  /* 0x0000003f00227308 */ /* 0x0004e20000000800 */
[----:B0-----:R-:W-:-:S07]  /*3350*/  FADD.FTZ R27, R95, R14 ;  /* 0x0000000e5f1b7221 */ /* 0x001fce0000010000 */
[----:B------:R0:W4:Y:S01]  /*3360*/  MUFU.EX2 R152, R57 ;  /* 0x0000003900987308 */ /* 0x0001220000000800 */
[----:B-1----:R-:W-:Y:S01]  /*3370*/  FADD.FTZ R25, R59, R6 ;  /* 0x000000063b197221 */ /* 0x002fe20000010000 */
[----:B--2---:R-:W-:-:S06]  /*3380*/  IMAD.MOV.U32 R63, RZ, RZ, R87 ;  /* 0x000000ffff3f7224 */ /* 0x004fcc00078e0057 */
[----:B------:R-:W1:Y:S01]  /*3390*/  MUFU.EX2 R97, R97 ;  /* 0x0000006100617308 */ /* 0x000e620000000800 */
[C---:B---3--:R-:W-:Y:S01]  /*33a0*/  FADD.FTZ R14, R34.reuse, R27 ;  /* 0x0000001b220e7221 */ /* 0x048fe20000010000 */
[----:B------:R-:W-:Y:S01]  /*33b0*/  F2FP.BF16.F32.PACK_AB R155, R34, R95 ;  /* 0x0000005f229b723e */ /* 0x000fe200000010ff */
[----:B0-----:R-:W-:Y:S01]  /*33c0*/  IMAD.MOV.U32 R57, RZ, RZ, R87 ;  /* 0x000000ffff397224 */ /* 0x001fe200078e0057 */
[----:B------:R-:W-:-:S04]  /*33d0*/  MOV R34, R87 ;  /* 0x0000005700227202 */ /* 0x000fc80000000f00 */
[----:B------:R-:W0:Y:S01]  /*33e0*/  MUFU.EX2 R3, R3 ;  /* 0x0000000300037308 */ /* 0x000e220000000800 */
[C---:B----4-:R-:W-:Y:S01]  /*33f0*/  FADD.FTZ R6, R152.reuse, R25 ;  /* 0x0000001998067221 */ /* 0x050fe20000010000 */
[----:B------:R-:W-:Y:S01]  /*3400*/  F2FP.BF16.F32.PACK_AB R152, R152, R59 ;  /* 0x0000003b9898723e */ /* 0x000fe200000010ff */
[----:B------:R-:W-:-:S05]  /*3410*/  IMAD.MOV.U32 R59, RZ, RZ, R87 ;  /* 0x000000ffff3b7224 */ /* 0x000fca00078e0057 */
[----:B------:R2:W3:Y:S01]  /*3420*/  MUFU.EX2 R8, R67 ;  /* 0x0000004300087308 */ /* 0x0004e20000000800 */
[----:B-1----:R-:W-:-:S07]  /*3430*/  FADD.FTZ R27, R97, R14 ;  /* 0x0000000e611b7221 */ /* 0x002fce0000010000 */
[----:B------:R1:W4:Y:S01]  /*3440*/  MUFU.EX2 R154, R61 ;  /* 0x0000003d009a7308 */ /* 0x0003220000000800 */
[----:B0-----:R-:W-:Y:S01]  /*3450*/  FADD.FTZ R25, R3, R6 ;  /* 0x0000000603197221 */ /* 0x001fe20000010000 */
[----:B--2---:R-:W-:-:S06]  /*3460*/  MOV R67, R87 ;  /* 0x0000005700437202 */ /* 0x004fcc0000000f00 */
[----:B------:R-:W0:Y:S01]  /*3470*/  MUFU.EX2 R9, R9 ;  /* 0x0000000900097308 */ /* 0x000e220000000800 */
[C---:B---3--:R-:W-:Y:S01]  /*3480*/  FADD.FTZ R14, R8.reuse, R27 ;  /* 0x0000001b080e7221 */ /* 0x048fe20000010000 */
[----:B------:R-:W-:Y:S02]  /*3490*/  F2FP.BF16.F32.PACK_AB R157, R8, R97 ;  /* 0x00000061089d723e */ /* 0x000fe400000010ff */
[----:B-1----:R-:W-:-:S04]  /*34a0*/  MOV R61, R87 ;  /* 0x00000057003d7202 */ /* 0x002fc80000000f00 */
[----:B------:R1:W2:Y:S01]  /*34b0*/  MUFU.EX2 R156, R65 ;  /* 0x00000041009c7308 */ /* 0x0002a20000000800 */
[C---:B----4-:R-:W-:Y:S01]  /*34c0*/  FADD.FTZ R8, R154.reuse, R25 ;  /* 0x000000199a087221 */ /* 0x050fe20000010000 */
[----:B------:R-:W-:Y:S02]  /*34d0*/  F2FP.BF16.F32.PACK_AB R154, R154, R3 ;  /* 0x000000039a9a723e */ /* 0x000fe400000010ff */
[----:B------:R-:W-:-:S04]  /*34e0*/  MOV R25, R87 ;  /* 0x0000005700197202 */ /* 0x000fc80000000f00 */
[----:B------:R-:W3:Y:S01]  /*34f0*/  MUFU.EX2 R99, R99 ;  /* 0x0000006300637308 */ /* 0x000ee20000000800 */
[----:B0-----:R-:W-:Y:S01]  /*3500*/  FADD.FTZ R7, R9, R8 ;  /* 0x0000000809077221 */ /* 0x001fe20000010000 */
[----:B-1----:R-:W-:-:S06]  /*3510*/  IMAD.MOV.U32 R65, RZ, RZ, R87 ;  /* 0x000000ffff417224 */ /* 0x002fcc00078e0057 */
[----:B------:R-:W0:Y:S01]  /*3520*/  MUFU.EX2 R23, R23 ;  /* 0x0000001700177308 */ /* 0x000e220000000800 */
[C---:B--2---:R-:W-:Y:S01]  /*3530*/  FADD.FTZ R8, R156.reuse, R7 ;  /* 0x000000079c087221 */ /* 0x044fe20000010000 */
[----:B------:R-:W-:Y:S01]  /*3540*/  F2FP.BF16.F32.PACK_AB R156, R156, R9 ;  /* 0x000000099c9c723e */ /* 0x000fe200000010ff */
[----:B------:R-:W-:-:S05]  /*3550*/  IMAD.MOV.U32 R9, RZ, RZ, 0x3f800000 ;  /* 0x3f800000ff097424 */ /* 0x000fca00078e00ff */
[----:B------:R-:W1:Y:S01]  /*3560*/  MUFU.EX2 R12, R12 ;  /* 0x0000000c000c7308 */ /* 0x000e620000000800 */
[----:B---3--:R-:W-:-:S07]  /*3570*/  FADD.FTZ R27, R99, R14 ;  /* 0x0000000e631b7221 */ /* 0x008fce0000010000 */
[----:B------:R2:W3:Y:S01]  /*3580*/  MUFU.EX2 R158, R69 ;  /* 0x00000045009e7308 */ /* 0x0004e20000000800 */
[----:B0-----:R-:W-:Y:S01]  /*3590*/  FADD.FTZ R7, R23, R8 ;  /* 0x0000000817077221 */ /* 0x001fe20000010000 */
[----:B------:R-:W-:Y:S01]  /*35a0*/  MOV R8, 0x3f800000 ;  /* 0x3f80000000087802 */ /* 0x000fe20000000f00 */
[C---:B-1----:R-:W-:Y:S01]  /*35b0*/  FADD.FTZ R6, R12.reuse, R27 ;  /* 0x0000001b0c067221 */ /* 0x042fe20000010000 */
[----:B------:R-:W-:Y:S01]  /*35c0*/  F2FP.BF16.F32.PACK_AB R159, R12, R99 ;  /* 0x000000630c9f723e */ /* 0x000fe200000010ff */
[--C-:B--2---:R-:W-:Y:S02]  /*35d0*/  IMAD.MOV.U32 R69, RZ, RZ, R87.reuse ;  /* 0x000000ffff457224 */ /* 0x104fe400078e0057 */
[----:B------:R-:W-:Y:S02]  /*35e0*/  IMAD.MOV.U32 R27, RZ, RZ, R87 ;  /* 0x000000ffff1b7224 */ /* 0x000fe400078e0057 */
[C---:B---3--:R-:W-:Y:S01]  /*35f0*/  FADD.FTZ R3, R158.reuse, R7 ;  /* 0x000000079e037221 */ /* 0x048fe20000010000 */
[----:B------:R-:W-:Y:S01]  /*3600*/  F2FP.BF16.F32.PACK_AB R158, R158, R23 ;  /* 0x000000179e9e723e */ /* 0x000fe200000010ff */
[----:B------:R-:W-:Y:S01]  /*3610*/  IMAD.MOV.U32 R7, RZ, RZ, RZ ;  /* 0x000000ffff077224 */ /* 0x000fe200078e00ff */
[----:B------:R-:W-:Y:S06]  /*3620*/  @!P1 BRA `(.L_x_18) ;  /* 0x0000002400089947 */ /* 0x000fec0003800000 */
[----:B------:R-:W-:Y:S01]  /*3630*/  IMAD.MOV.U32 R14, RZ, RZ, R11 ;  /* 0x000000ffff0e7224 */ /* 0x000fe200078e000b */
[----:B------:R-:W-:Y:S01]  /*3640*/  MOV R12, R13 ;  /* 0x0000000d000c7202 */ /* 0x000fe20000000f00 */
[----:B------:R-:W-:Y:S01]  /*3650*/  IMAD.MOV.U32 R17, RZ, RZ, RZ ;  /* 0x000000ffff117224 */ /* 0x000fe200078e00ff */
[----:B------:R-:W-:Y:S01]  /*3660*/  CS2R R86, SRZ ;  /* 0x0000000000567805 */ /* 0x000fe2000001ff00 */
[----:B------:R-:W-:Y:S01]  /*3670*/  IMAD.MOV.U32 R9, RZ, RZ, 0x3f800000 ;  /* 0x3f800000ff097424 */ /* 0x000fe200078e00ff */
        /* <DEDUP_REMOVED lines=30> */
[----:B------:R-:W-:Y:S01]  /*3860*/  CS2R R24, SRZ ;  /* 0x0000000000187805 */ /* 0x000fe2000001ff00 */
[----:B------:R-:W-:Y:S01]  /*3870*/  UMOV UR56, URZ ;  /* 0x0000003f00387c82 */ /* 0x000fe20008000000 */
[----:B------:R-:W-:-:S05]  /*3880*/  ULDC UR60, c[0x0][0x9d8] ;  /* 0x00027600003c7ab9 */ /* 0x000fca0000000800 */
.L_x_29:
[----:B------:R-:W-:-:S04]  /*3890*/  UISETP.NE.AND UP0, UPT, UR56, 0x1, UPT ;  /* 0x000000013800788c */ /* 0x000fc8000bf05270 */
[----:B------:R-:W-:-:S06]  /*38a0*/  USEL UR4, URZ, 0x1, UP0 ;  /* 0x000000013f047887 */ /* 0x000fcc0008000000 */
[----:B------:R-:W-:Y:S01]  /*38b0*/  LOP3.LUT R7, R17, UR4, RZ, 0x3c, !PT ;  /* 0x0000000411077c12 */ /* 0x000fe2000f8e3cff */
[----:B------:R-:W-:Y:S06]  /*38c0*/  @!P0 BRA `(.L_x_19) ;  /* 0x0000000000048947 */ /* 0x000fec0003800000 */
[----:B------:R-:W-:Y:S01]  /*38d0*/  BPT.TRAP 0x1 ;  /* 0x000000040000795c */ /* 0x000fe20000300000 */
.L_x_19:
[----:B------:R-:W-:Y:S01]  /*38e0*/  UIADD3 UR4, UR56, 0x1, URZ ;  /* 0x0000000138047890 */ /* 0x000fe2000fffe03f */
[----:B------:R-:W-:-:S03]  /*38f0*/  SHF.L.U32 R10, R7, 0x1f, RZ ;  /* 0x0000001f070a7819 */ /* 0x000fc600000006ff */
[----:B------:R-:W-:-:S04]  /*3900*/  UISETP.NE.AND UP0, UPT, UR4, 0x2, UPT ;  /* 0x000000020400788c */ /* 0x000fc8000bf05270 */
[----:B------:R-:W-:-:S04]  /*3910*/  USEL UR4, UR4, URZ, UP0 ;  /* 0x0000003f04047287 */ /* 0x000fc80008000000 */
[----:B------:R-:W-:Y:S02]  /*3920*/  ULEA UR59, UR4, UR37, 0x3 ;  /* 0x00000025043b7291 */ /* 0x000fe4000f8e183f */
[----:B------:R-:W-:-:S07]  /*3930*/  MOV R0, UR4 ;  /* 0x0000000400007c02 */ /* 0x000fce0008000f00 */
[----:B------:R0:W1:Y:S01]  /*3940*/  SYNCS.PHASECHK.TRANS64.TRYWAIT P1, [UR59+0x2a830], R10 ;  /* 0x02a8300aff0075a7 */ /* 0x000062000802017b */
[----:B------:R-:W-:Y:S05]  /*3950*/  @!P0 BRA `(.L_x_20) ;  /* 0x0000000000048947 */ /* 0x000fea0003800000 */
[----:B------:R-:W-:Y:S01]  /*3960*/  BPT.TRAP 0x1 ;  /* 0x000000040000795c */ /* 0x000fe20000300000 */
.L_x_20:
[----:B-1----:R-:W-:Y:S05]  /*3970*/  @P1 BRA `(.L_x_21) ;  /* 0x0000000000081947 */ /* 0x002fea0003800000 */
[----:B------:R-:W1:Y:S02]  /*3980*/  SYNCS.PHASECHK.TRANS64.TRYWAIT P1, [UR59+0x2a830], R10 ;  /* 0x02a8300aff0075a7 */ /* 0x000e64000802017b */
[----:B-1----:R-:W-:Y:S05]  /*3990*/  @!P1 BRA `(.L_x_22) ;  /* 0x00000080000c9947 */ /* 0x002fea0003800000 */
.L_x_21:
[----:B------:R-:W-:Y:S01]  /*39a0*/  R2UR UR6, R0 ;  /* 0x00000000000672ca */ /* 0x000fe200000e0000 */
[----:B------:R-:W-:Y:S01]  /*39b0*/  WARPGROUP.ARRIVE ;  /* 0x00000000000079c5 */ /* 0x000fe20000000000 */
[----:B------:R-:W-:Y:S01]  /*39c0*/  R2UR UR4, R4 ;  /* 0x00000000040472ca */ /* 0x000fe200000e0000 */
[----:B------:R-:W-:Y:S01]  /*39d0*/  UMOV UR7, 0x40000040 ;  /* 0x4000004000077882 */ /* 0x000fe20000000000 */
[----:B------:R-:W-:Y:S01]  /*39e0*/  R2UR UR5, R5 ;  /* 0x00000000050572ca */ /* 0x000fe200000e0000 */
[----:B------:R-:W-:Y:S01]  /*39f0*/  UMOV UR11, 0x40000040 ;  /* 0x40000040000b7882 */ /* 0x000fe20000000000 */
[----:B------:R-:W-:Y:S01]  /*3a00*/  UMOV UR15, 0x40000040 ;  /* 0x40000040000f7882 */ /* 0x000fe20000000000 */
[----:B------:R-:W-:Y:S01]  /*3a10*/  UMOV UR19, 0x40000040 ;  /* 0x4000004000137882 */ /* 0x000fe20000000000 */
[----:B------:R-:W-:Y:S01]  /*3a20*/  UMOV UR23, 0x40000040 ;  /* 0x4000004000177882 */ /* 0x000fe20000000000 */
[----:B------:R-:W-:Y:S01]  /*3a30*/  UMOV UR27, 0x40000040 ;  /* 0x40000040001b7882 */ /* 0x000fe20000000000 */
[----:B------:R-:W-:Y:S01]  /*3a40*/  UMOV UR31, 0x40000040 ;  /* 0x40000040001f7882 */ /* 0x000fe20000000000 */
[----:B------:R-:W-:Y:S01]  /*3a50*/  UMOV UR35, 0x40000040 ;  /* 0x4000004000237882 */ /* 0x000fe20000000000 */
[----:B------:R-:W-:Y:S01]  /*3a60*/  UMOV UR43, 0x40000040 ;  /* 0x40000040002b7882 */ /* 0x000fe20000000000 */
[----:B------:R-:W-:Y:S01]  /*3a70*/  UIMAD UR6, UR6, 0x900, UR58 ;  /* 0x00000900060678a4 */ /* 0x000fe2000f8e023a */
[-C--:B------:R-:W-:Y:S01]  /*3a80*/  FMUL.FTZ R24, R24, R8.reuse ;  /* 0x0000000818187220 */ /* 0x080fe20000410000 */
[----:B------:R-:W-:Y:S01]  /*3a90*/  UMOV UR47, 0x40000040 ;  /* 0x40000040002f7882 */ /* 0x000fe20000000000 */
[----:B------:R-:W-:Y:S01]  /*3aa0*/  UMOV UR51, 0x40000040 ;  /* 0x4000004000337882 */ /* 0x000fe20000000000 */
[----:B------:R-:W-:Y:S01]  /*3ab0*/  UIADD3 UR10, UR6, 0x2, URZ ;  /* 0x00000002060a7890 */ /* 0x000fe2000fffe03f */
[-C--:B------:R-:W-:Y:S01]  /*3ac0*/  FMUL.FTZ R25, R25, R8.reuse ;  /* 0x0000000819197220 */ /* 0x080fe20000410000 */
[----:B------:R-:W-:Y:S01]  /*3ad0*/  UIADD3 UR14, UR6, 0x4, URZ ;  /* 0x00000004060e7890 */ /* 0x000fe2000fffe03f */
[----:B------:R-:W-:Y:S01]  /*3ae0*/  FMUL.FTZ R28, R28, R8 ;  /* 0x000000081c1c7220 */ /* 0x000fe20000410000 */
[----:B------:R-:W-:-:S02]  /*3af0*/  UIADD3 UR18, UR6, 0x6, URZ ;  /* 0x0000000606127890 */ /* 0x000fc4000fffe03f */
[----:B------:R-:W-:Y:S01]  /*3b00*/  HGMMA.64x96x16.F32.BF16 R88, gdesc[UR4], RZ, !UPT, gsb0 ;  /* 0x01600000045879f0 */ /* 0x000fe2000c0018ff */
[----:B------:R-:W-:Y:S01]  /*3b10*/  UIADD3 UR22, UR6, 0x300, URZ ;  /* 0x0000030006167890 */ /* 0x000fe2000fffe03f */
[-C--:B------:R-:W-:Y:S01]  /*3b20*/  FMUL.FTZ R29, R29, R8.reuse ;  /* 0x000000081d1d7220 */ /* 0x080fe20000410000 */
        /* <DEDUP_REMOVED lines=14> */
[----:B------:R-:W-:Y:S01]  /*3c10*/  UMOV UR55, 0x40000040 ;  /* 0x4000004000377882 */ /* 0x000fe20000000000 */
[-C--:B------:R-:W-:Y:S01]  /*3c20*/  FMUL.FTZ R45, R45, R8.reuse ;  /* 0x000000082d2d7220 */ /* 0x080fe20000410000 */
        /* <DEDUP_REMOVED lines=19> */
[----:B------:R-:W-:Y:S01]  /*3d60*/  FMUL.FTZ R85, R85, R8 ;  /* 0x0000000855557220 */ /* 0x000fe20000410000 */
        /* <DEDUP_REMOVED lines=32> */
[----:B------:R-:W-:-:S02]  /*3f70*/  WARPGROUP.DEPBAR.LE gsb0, 0x0 ;  /* 0x00008000000079c5 */ /* 0x000fc40000010000 */
        /* <DEDUP_REMOVED lines=33> */
[----:B------:R-:W-:Y:S05]  /*4190*/  @!P0 BRA `(.L_x_23) ;  /* 0x0000000000048947 */ /* 0x000fea0003800000 */
[----:B------:R-:W-:Y:S01]  /*41a0*/  BPT.TRAP 0x1 ;  /* 0x000000040000795c */ /* 0x000fe20000300000 */
.L_x_23:
[----:B------:R-:W-:Y:S01]  /*41b0*/  ULEA UR5, UR56, UR37, 0x3 ;  /* 0x0000002538057291 */ /* 0x000fe2000f8e183f */
[----:B------:R-:W-:-:S08]  /*41c0*/  SHF.L.U32 R8, R17, 0x1f, RZ ;  /* 0x0000001f11087819 */ /* 0x000fd000000006ff */
[----:B------:R2:W3:Y:S01]  /*41d0*/  SYNCS.PHASECHK.TRANS64.TRYWAIT P1, [UR5+0x2a850], R8 ;  /* 0x02a85008ff0075a7 */ /* 0x0004e20008020145 */
[----:B------:R-:W-:Y:S05]  /*41e0*/  @!P0 BRA `(.L_x_24) ;  /* 0x0000000000048947 */ /* 0x000fea0003800000 */
[----:B------:R-:W-:Y:S01]  /*41f0*/  BPT.TRAP 0x1 ;  /* 0x000000040000795c */ /* 0x000fe20000300000 */
.L_x_24:
[----:B---3--:R-:W-:Y:S05]  /*4200*/  @P1 BRA `(.L_x_25) ;  /* 0x0000000000081947 */ /* 0x008fea0003800000 */
[----:B------:R-:W3:Y:S02]  /*4210*/  SYNCS.PHASECHK.TRANS64.TRYWAIT P1, [UR5+0x2a850], R8 ;  /* 0x02a85008ff0075a7 */ /* 0x000ee40008020145 */
[----:B---3--:R-:W-:Y:S05]  /*4220*/  @!P1 BRA `(.L_x_26) ;  /* 0x0000007800009947 */ /* 0x008fea0003800000 */
.L_x_25:
[----:B------:R-:W-:Y:S01]  /*4230*/  UIADD3 UR4, UR37, 0x400, URZ ;  /* 0x0000040025047890 */ /* 0x000fe2000fffe03f */
[----:B------:R-:W-:Y:S01]  /*4240*/  WARPGROUP.ARRIVE ;  /* 0x00000000000079c5 */ /* 0x000fe20000000000 */
[----:B------:R-:W-:Y:S02]  /*4250*/  UMOV UR7, 0x40000040 ;  /* 0x4000004000077882 */ /* 0x000fe40000000000 */
[----:B------:R-:W-:-:S04]  /*4260*/  USHF.R.U32.HI UR4, URZ, 0x4, UR4 ;  /* 0x000000043f047899 */ /* 0x000fc80008011604 */
[----:B------:R-:W-:-:S04]  /*4270*/  ULOP3.LUT UR4, UR4, 0x3fff, URZ, 0xc0, !UPT ;  /* 0x00003fff04047892 */ /* 0x000fc8000f8ec03f */
[----:B------:R-:W-:-:S04]  /*4280*/  ULOP3.LUT UR4, UR4, 0x3000000, URZ, 0xfc, !UPT ;  /* 0x0300000004047892 */ /* 0x000fc8000f8efc3f */
[----:B------:R-:W-:-:S04]  /*4290*/  UIMAD UR56, UR56, 0x600, UR4 ;  /* 0x00000600383878a4 */ /* 0x000fc8000f8e0204 */
[----:B------:R-:W-:-:S03]  /*42a0*/  UIADD3 UR4, UR56, 0x80, URZ ;  /* 0x0000008038047890 */ /* 0x000fc6000fffe03f */
[----:B------:R-:W-:-:S06]  /*42b0*/  UMOV UR6, UR56 ;  /* 0x0000003800067c82 */ /* 0x000fcc0008000000 */
[----:B------:R-:W-:Y:S01]  /*42c0*/  HGMMA.64x128x16.F32.BF16 R24, R136, gdesc[UR4].tnspB, R24, gsb0 ;  /* 0x41e0000488187df0 */ /* 0x000fe20008001818 */
[----:B------:R-:W-:Y:S01]  /*42d0*/  UMOV UR7, 0x40000040 ;  /* 0x4000004000077882 */ /* 0x000fe20000000000 */
[----:B------:R-:W-:Y:S01]  /*42e0*/  UMOV UR6, UR4 ;  /* 0x0000000400067c82 */ /* 0x000fe20008000000 */
[----:B------:R-:W-:Y:S01]  /*42f0*/  UIADD3 UR4, UR56, 0x100, URZ ;  /* 0x0000010038047890 */ /* 0x000fe2000fffe03f */
[----:B------:R-:W-:Y:S02]  /*4300*/  WARPGROUP.DEPBAR.LE gsb0, 0x0 ;  /* 0x00008000000079c5 */ /* 0x000fe40000010000 */
[----:B------:R-:W-:-:S06]  /*4310*/  WARPGROUP.ARRIVE ;  /* 0x00000000000079c5 */ /* 0x000fcc0000000000 */
[----:B------:R-:W-:Y:S01]  /*4320*/  HGMMA.64x128x16.F32.BF16 R24, R140, gdesc[UR4].tnspB, R24, gsb0 ;  /* 0x41e000048c187df0 */ /* 0x000fe20008001818 */
[----:B------:R-:W-:Y:S01]  /*4330*/  UMOV UR6, UR4 ;  /* 0x0000000400067c82 */ /* 0x000fe20008000000 */
[----:B------:R-:W-:Y:S01]  /*4340*/  UMOV UR7, 0x40000040 ;  /* 0x4000004000077882 */ /* 0x000fe20000000000 */
[----:B------:R-:W-:Y:S01]  /*4350*/  UIADD3 UR4, UR56, 0x180, URZ ;  /* 0x0000018038047890 */ /* 0x000fe2000fffe03f */
[----:B------:R-:W-:Y:S02]  /*4360*/  WARPGROUP.DEPBAR.LE gsb0, 0x0 ;  /* 0x00008000000079c5 */ /* 0x000fe40000010000 */
[----:B------:R-:W-:-:S06]  /*4370*/  WARPGROUP.ARRIVE ;  /* 0x00000000000079c5 */ /* 0x000fcc0000000000 */
[----:B------:R-:W-:Y:S01]  /*4380*/  HGMMA.64x128x16.F32.BF16 R24, R144, gdesc[UR4].tnspB, R24, gsb0 ;  /* 0x41e0000490187df0 */ /* 0x000fe20008001818 */
[----:B------:R-:W-:Y:S01]  /*4390*/  UMOV UR6, UR4 ;  /* 0x0000000400067c82 */ /* 0x000fe20008000000 */
[----:B------:R-:W-:Y:S01]  /*43a0*/  UMOV UR7, 0x40000040 ;  /* 0x4000004000077882 */ /* 0x000fe20000000000 */
[----:B------:R-:W-:Y:S02]  /*43b0*/  UIADD3 UR4, UR56, 0x200, URZ ;  /* 0x0000020038047890 */ /* 0x000fe4000fffe03f */
[----:B------:R-:W-:Y:S01]  /*43c0*/  UIADD3 UR56, UR56, 0x280, URZ ;  /* 0x0000028038387890 */ /* 0x000fe2000fffe03f */
[----:B------:R-:W-:Y:S02]  /*43d0*/  WARPGROUP.DEPBAR.LE gsb0, 0x0 ;  /* 0x00008000000079c5 */ /* 0x000fe40000010000 */
[----:B------:R-:W-:-:S06]  /*43e0*/  WARPGROUP.ARRIVE ;  /* 0x00000000000079c5 */ /* 0x000fcc0000000000 */
[----:B------:R-:W-:Y:S01]  /*43f0*/  HGMMA.64x128x16.F32.BF16 R24, R148, gdesc[UR4].tnspB, R24, gsb0 ;  /* 0x41e0000494187df0 */ /* 0x000fe20008001818 */
[----:B------:R-:W-:Y:S01]  /*4400*/  UMOV UR6, UR4 ;  /* 0x0000000400067c82 */ /* 0x000fe20008000000 */
[----:B------:R-:W-:Y:S01]  /*4410*/  UMOV UR7, 0x40000040 ;  /* 0x4000004000077882 */ /* 0x000fe20000000000 */
[----:B------:R-:W-:Y:S02]  /*4420*/  WARPGROUP.DEPBAR.LE gsb0, 0x0 ;  /* 0x00008000000079c5 */ /* 0x000fe40000010000 */
[----:B------:R-:W-:-:S07]  /*4430*/  WARPGROUP.ARRIVE ;  /* 0x00000000000079c5 */ /* 0x000fce0000000000 */
[----:B------:R-:W-:Y:S01]  /*4440*/  HGMMA.64x128x16.F32.BF16 R24, R152, gdesc[UR4].tnspB, R24, gsb0 ;  /* 0x41e0000498187df0 */ /* 0x000fe20008001818 */
[----:B------:R-:W-:Y:S01]  /*4450*/  UMOV UR6, UR56 ;  /* 0x0000003800067c82 */ /* 0x000fe20008000000 */
[----:B------:R-:W-:Y:S01]  /*4460*/  UMOV UR7, 0x40000040 ;  /* 0x4000004000077882 */ /* 0x000fe20000000000 */
[----:B------:R-:W-:Y:S02]  /*4470*/  WARPGROUP.DEPBAR.LE gsb0, 0x0 ;  /* 0x00008000000079c5 */ /* 0x000fe40000010000 */
[----:B------:R-:W-:-:S07]  /*4480*/  WARPGROUP.ARRIVE ;  /* 0x00000000000079c5 */ /* 0x000fce0000000000 */
[----:B------:R-:W-:Y:S03]  /*4490*/  HGMMA.64x128x16.F32.BF16 R24, R156, gdesc[UR4].tnspB, R24, gsb0 ;  /* 0x41e000049c187df0 */ /* 0x000fe60008001818 */
[----:B------:R-:W-:Y:S02]  /*44a0*/  WARPGROUP.DEPBAR.LE gsb0, 0x0 ;  /* 0x00008000000079c5 */ /* 0x000fe40000010000 */
[----:B------:R-:W-:Y:S05]  /*44b0*/  @!P0 BRA `(.L_x_27) ;  /* 0x0000000000048947 */ /* 0x000fea0003800000 */
[----:B------:R-:W-:Y:S01]  /*44c0*/  BPT.TRAP 0x1 ;  /* 0x000000040000795c */ /* 0x000fe20000300000 */
.L_x_27:
[----:B------:R-:W-:Y:S01]  /*44d0*/  FMUL.FTZ R137, R88, UR60 ;  /* 0x0000003c58897c20 */ /* 0x000fe20008410000 */
[----:B------:R-:W-:Y:S01]  /*44e0*/  FMUL.FTZ R139, R89, UR60 ;  /* 0x0000003c598b7c20 */ /* 0x000fe20008410000 */
[----:B------:R-:W-:Y:S01]  /*44f0*/  FMUL.FTZ R141, R92, UR60 ;  /* 0x0000003c5c8d7c20 */ /* 0x000fe20008410000 */
[----:B------:R-:W-:Y:S01]  /*4500*/  FMUL.FTZ R17, R90, UR60 ;  /* 0x0000003c5a117c20 */ /* 0x000fe20008410000 */
[----:B------:R-:W-:Y:S01]  /*4510*/  FMUL.FTZ R143, R93, UR60 ;  /* 0x0000003c5d8f7c20 */ /* 0x000fe20008410000 */
[----:B------:R-:W-:Y:S01]  /*4520*/  FMUL.FTZ R19, R91, UR60 ;  /* 0x0000003c5b137c20 */ /* 0x000fe20008410000 */
[----:B------:R-:W2:Y:S01]  /*4530*/  MUFU.TANH R137, R137 ;  /* 0x0000008900897308 */ /* 0x000ea20000002400 */
[----:B------:R-:W-:Y:S01]  /*4540*/  FMUL.FTZ R145, R96, UR60 ;  /* 0x0000003c60917c20 */ /* 0x000fe20008410000 */
[----:B------:R-:W-:Y:S01]  /*4550*/  FMUL.FTZ R21, R94, UR60 ;  /* 0x0000003c5e157c20 */ /* 0x000fe20008410000 */
[----:B------:R-:W-:Y:S01]  /*4560*/  FMUL.FTZ R147, R97, UR60 ;  /* 0x0000003c61937c20 */ /* 0x000fe20008410000 */
[----:B------:R-:W-:Y:S01]  /*4570*/  FMUL.FTZ R23, R95, UR60 ;  /* 0x0000003c5f177c20 */ /* 0x000fe20008410000 */
[----:B------:R-:W-:Y:S01]  /*4580*/  FMUL.FTZ R149, R100, UR60 ;  /* 0x0000003c64957c20 */ /* 0x000fe20008410000 */
[----:B------:R-:W-:Y:S01]  /*4590*/  FMUL.FTZ R89, R98, UR60 ;  /* 0x0000003c62597c20 */ /* 0x000fe20008410000 */
[----:B------:R-:W-:Y:S01]  /*45a0*/  FMUL.FTZ R101, R101, UR60 ;  /* 0x0000003c65657c20 */ /* 0x000fe20008410000 */
[----:B------:R-:W4:Y:S01]  /*45b0*/  MUFU.TANH R139, R139 ;  /* 0x0000008b008b7308 */ /* 0x000f220000002400 */
[----:B------:R-:W-:Y:S01]  /*45c0*/  FMUL.FTZ R91, R99, UR60 ;  /* 0x0000003c635b7c20 */ /* 0x000fe20008410000 */
[----:B------:R-:W-:Y:S01]  /*45d0*/  FMUL.FTZ R151, R104, UR60 ;  /* 0x0000003c68977c20 */ /* 0x000fe20008410000 */
[----:B------:R-:W-:Y:S01]  /*45e0*/  FMUL.FTZ R93, R102, UR60 ;  /* 0x0000003c665d7c20 */ /* 0x000fe20008410000 */
[----:B------:R-:W-:Y:S01]  /*45f0*/  FMUL.FTZ R153, R105, UR60 ;  /* 0x0000003c69997c20 */ /* 0x000fe20008410000 */
[----:B------:R-:W-:Y:S01]  /*4600*/  FMUL.FTZ R95, R103, UR60 ;  /* 0x0000003c675f7c20 */ /* 0x000fe20008410000 */
[----:B------:R-:W-:Y:S01]  /*4610*/  FMUL.FTZ R155, R108, UR60 ;  /* 0x0000003c6c9b7c20 */ /* 0x000fe20008410000 */
[----:B------:R-:W-:Y:S01]  /*4620*/  FMUL.FTZ R97, R106, UR60 ;  /* 0x0000003c6a617c20 */ /* 0x000fe20008410000 */
[----:B------:R-:W5:Y:S01]  /*4630*/  MUFU.TANH R141, R141 ;  /* 0x0000008d008d7308 */ /* 0x000f620000002400 */
[----:B--23--:R-:W-:Y:S01]  /*4640*/  FMNMX.FTZ R8, R137, R12, !PT ;  /* 0x0000000c89087209 */ /* 0x00cfe20007810000 */
[----:B------:R-:W-:Y:S01]  /*4650*/  FMUL.FTZ R157, R109, UR60 ;  /* 0x0000003c6d9d7c20 */ /* 0x000fe20008410000 */
[----:B------:R-:W-:Y:S01]  /*4660*/  FMUL.FTZ R99, R107, UR60 ;  /* 0x0000003c6b637c20 */ /* 0x000fe20008410000 */
[----:B------:R-:W-:Y:S01]  /*4670*/  FMUL.FTZ R105, R111, UR60 ;  /* 0x0000003c6f697c20 */ /* 0x000fe20008410000 */
[----:B------:R-:W-:Y:S01]  /*4680*/  FMUL.FTZ R111, R112, UR60 ;  /* 0x0000003c706f7c20 */ /* 0x000fe20008410000 */
[----:B------:R-:W-:Y:S01]  /*4690*/  FMUL.FTZ R103, R110, UR60 ;  /* 0x0000003c6e677c20 */ /* 0x000fe20008410000 */
[----:B------:R-:W-:Y:S01]  /*46a0*/  FMUL.FTZ R159, R113, UR60 ;  /* 0x0000003c719f7c20 */ /* 0x000fe20008410000 */
[----:B------:R-:W0:Y:S01]  /*46b0*/  MUFU.TANH R17, R17 ;  /* 0x0000001100117308 */ /* 0x000e220000002400 */
[----:B----4-:R-:W-:Y:S01]  /*46c0*/  FMNMX.FTZ R8, R139, R8, !PT ;  /* 0x000000088b087209 */ /* 0x010fe20007810000 */
[----:B------:R-:W-:Y:S01]  /*46d0*/  FMUL.FTZ R161, R116, UR60 ;  /* 0x0000003c74a17c20 */ /* 0x000fe20008410000 */
[----:B------:R-:W-:Y:S01]  /*46e0*/  FMUL.FTZ R107, R114, UR60 ;  /* 0x0000003c726b7c20 */ /* 0x000fe20008410000 */
[----:B------:R-:W-:Y:S01]  /*46f0*/  FMUL.FTZ R117, R117, UR60 ;  /* 0x0000003c75757c20 */ /* 0x000fe20008410000 */
[----:B------:R-:W-:Y:S01]  /*4700*/  FMUL.FTZ R109, R115, UR60 ;  /* 0x0000003c736d7c20 */ /* 0x000fe20008410000 */
[----:B------:R-:W-:Y:S01]  /*4710*/  FMUL.FTZ R163, R120, UR60 ;  /* 0x0000003c78a37c20 */ /* 0x000fe20008410000 */
[----:B------:R-:W-:Y:S01]  /*4720*/  FMUL.FTZ R113, R118, UR60 ;  /* 0x0000003c76717c20 */ /* 0x000fe20008410000 */
[----:B------:R-:W2:Y:S01]  /*4730*/  MUFU.TANH R143, R143 ;  /* 0x0000008f008f7308 */ /* 0x000ea20000002400 */
[----:B-----5:R-:W-:Y:S01]  /*4740*/  FMNMX.FTZ R8, R141, R8, !PT ;  /* 0x000000088d087209 */ /* 0x020fe20007810000 */
[----:B------:R-:W-:Y:S01]  /*4750*/  FMUL.FTZ R165, R121, UR60 ;  /* 0x0000003c79a57c20 */ /* 0x000fe20008410000 */
[----:B------:R-:W-:Y:S01]  /*4760*/  FMUL.FTZ R115, R119, UR60 ;  /* 0x0000003c77737c20 */ /* 0x000fe20008410000 */
[----:B------:R-:W-:Y:S01]  /*4770*/  FMUL.FTZ R167, R124, UR60 ;  /* 0x0000003c7ca77c20 */ /* 0x000fe20008410000 */
[----:B------:R-:W-:Y:S01]  /*4780*/  FMUL.FTZ R119, R122, UR60 ;  /* 0x0000003c7a777c20 */ /* 0x000fe20008410000 */
[----:B------:R-:W-:Y:S01]  /*4790*/  FMUL.FTZ R125, R125, UR60 ;  /* 0x0000003c7d7d7c20 */ /* 0x000fe20008410000 */
[----:B------:R-:W-:Y:S01]  /*47a0*/  FMUL.FTZ R121, R123, UR60 ;  /* 0x0000003c7b797c20 */ /* 0x000fe20008410000 */
[----:B------:R-:W3:Y:S01]  /*47b0*/  MUFU.TANH R19, R19 ;  /* 0x0000001300137308 */ /* 0x000ee20000002400 */
[----:B01----:R-:W-:Y:S01]  /*47c0*/  FMNMX.FTZ R10, R17, R14, !PT ;  /* 0x0000000e110a7209 */ /* 0x003fe20007810000 */
[----:B------:R-:W-:Y:S01]  /*47d0*/  FMUL.FTZ R169, R128, UR60 ;  /* 0x0000003c80a97c20 */ /* 0x000fe20008410000 */
[----:B------:R-:W-:Y:S01]  /*47e0*/  FMUL.FTZ R123, R126, UR60 ;  /* 0x0000003c7e7b7c20 */ /* 0x000fe20008410000 */
[----:B------:R-:W-:Y:S01]  /*47f0*/  FMUL.FTZ R127, R127, UR60 ;  /* 0x0000003c7f7f7c20 */ /* 0x000fe20008410000 */
[----:B------:R-:W-:Y:S01]  /*4800*/  FMUL.FTZ R132, R132, UR60 ;  /* 0x0000003c84847c20 */ /* 0x000fe20008410000 */
[----:B------:R-:W-:Y:S01]  /*4810*/  FMUL.FTZ R131, R131, UR60 ;  /* 0x0000003c83837c20 */ /* 0x000fe20008410000 */
[----:B------:R-:W-:Y:S01]  /*4820*/  FMUL.FTZ R135, R135, UR60 ;  /* 0x0000003c87877c20 */ /* 0x000fe20008410000 */
[----:B------:R-:W0:Y:S01]  /*4830*/  MUFU.TANH R145, R145 ;  /* 0x0000009100917308 */ /* 0x000e220000002400 */
[----:B--2---:R-:W-:Y:S01]  /*4840*/  FMNMX.FTZ R8, R143, R8, !PT ;  /* 0x000000088f087209 */ /* 0x004fe20007810000 */
[----:B------:R-:W-:-:S04]  /*4850*/  UIADD3 UR59, UR59, 0x2a840, URZ ;  /* 0x0002a8403b3b7890 */ /* 0x000fc8000fffe03f */
[----:B------:R-:W-:Y:S02]  /*4860*/  UPRMT UR59, UR57, 0x654, UR59 ;  /* 0x00000654393b7896 */ /* 0x000fe4000800003b */
[----:B------:R-:W1:Y:S01]  /*4870*/  MUFU.TANH R21, R21 ;  /* 0x0000001500157308 */ /* 0x000e620000002400 */
[----:B---3--:R-:W-:-:S06]  /*4880*/  FMNMX.FTZ R10, R19, R10, !PT ;  /* 0x0000000a130a7209 */ /* 0x008fcc0007810000 */
[----:B------:R-:W-:Y:S01]  /*4890*/  SYNCS.ARRIVE.TRANS64.RED.A1T0 RZ, [UR59], RZ ;  /* 0x000000ffffff79a7 */ /* 0x000fe2000810043b */
[----:B------:R-:W2:Y:S01]  /*48a0*/  MUFU.TANH R147, R147 ;  /* 0x0000009300937308 */ /* 0x000ea20000002400 */
[----:B0-----:R-:W-:-:S07]  /*48b0*/  FMNMX.FTZ R8, R145, R8, !PT ;  /* 0x0000000891087209 */ /* 0x001fce0007810000 */
[----:B------:R-:W0:Y:S01]  /*48c0*/  MUFU.TANH R23, R23 ;  /* 0x0000001700177308 */ /* 0x000e220000002400 */
[----:B-1----:R-:W-:-:S07]  /*48d0*/  FMNMX.FTZ R10, R21, R10, !PT ;  /* 0x0000000a150a7209 */ /* 0x002fce0007810000 */
[----:B------:R-:W1:Y:S01]  /*48e0*/  MUFU.TANH R149, R149 ;  /* 0x0000009500957308 */ /* 0x000e620000002400 */
[----:B--2---:R-:W-:-:S07]  /*48f0*/  FMNMX.FTZ R8, R147, R8, !PT ;  /* 0x0000000893087209 */ /* 0x004fce0007810000 */
[----:B------:R-:W2:Y:S01]  /*4900*/  MUFU.TANH R89, R89 ;  /* 0x0000005900597308 */ /* 0x000ea20000002400 */
[----:B0-----:R-:W-:-:S07]  /*4910*/  FMNMX.FTZ R10, R23, R10, !PT ;  /* 0x0000000a170a7209 */ /* 0x001fce0007810000 */
[----:B------:R-:W0:Y:S01]  /*4920*/  MUFU.TANH R101, R101 ;  /* 0x0000006500657308 */ /* 0x000e220000002400 */
[----:B-1----:R-:W-:Y:S01]  /*4930*/  FMNMX.FTZ R18, R149, R8, !PT ;  /* 0x0000000895127209 */ /* 0x002fe20007810000 */
[----:B------:R-:W-:Y:S01]  /*4940*/  FMUL.FTZ R8, R129, UR60 ;  /* 0x0000003c81087c20 */ /* 0x000fe20008410000 */
[----:B------:R-:W-:-:S05]  /*4950*/  FMUL.FTZ R129, R130, UR60 ;  /* 0x0000003c82817c20 */ /* 0x000fca0008410000 */
[----:B------:R-:W1:Y:S01]  /*4960*/  MUFU.TANH R91, R91 ;  /* 0x0000005b005b7308 */ /* 0x000e620000002400 */
[----:B--2---:R-:W-:-:S07]  /*4970*/  FMNMX.FTZ R10, R89, R10, !PT ;  /* 0x0000000a590a7209 */ /* 0x004fce0007810000 */
        /* <DEDUP_REMOVED lines=52> */
[----:B------:R1:W3:Y:S01]  /*4cc0*/  MUFU.TANH R171, R8 ;  /* 0x0000000800ab7308 */ /* 0x0002e20000002400 */
[----:B--2---:R-:W-:-:S07]  /*4cd0*/  FMNMX.FTZ R18, R169, R18, !PT ;  /* 0x00000012a9127209 */ /* 0x004fce0007810000 */
[----:B------:R-:W2:Y:S01]  /*4ce0*/  MUFU.TANH R127, R127 ;  /* 0x0000007f007f7308 */ /* 0x000ea20000002400 */
[----:B-1----:R-:W-:Y:S01]  /*4cf0*/  FMUL.FTZ R8, R133, UR60 ;  /* 0x0000003c85087c20 */ /* 0x002fe20008410000 */
[----:B------:R-:W-:Y:S01]  /*4d00*/  FMUL.FTZ R133, R134, UR60 ;  /* 0x0000003c86857c20 */ /* 0x000fe20008410000 */
[----:B0-----:R-:W-:-:S05]  /*4d10*/  FMNMX.FTZ R10, R123, R10, !PT ;  /* 0x0000000a7b0a7209 */ /* 0x001fca0007810000 */
[----:B------:R-:W0:Y:S01]  /*4d20*/  MUFU.TANH R173, R132 ;  /* 0x0000008400ad7308 */ /* 0x000e220000002400 */
[----:B---3--:R-:W-:-:S07]  /*4d30*/  FMNMX.FTZ R18, R171, R18, !PT ;  /* 0x00000012ab127209 */ /* 0x008fce0007810000 */
[----:B------:R-:W1:Y:S01]  /*4d40*/  MUFU.TANH R129, R129 ;  /* 0x0000008100817308 */ /* 0x000e620000002400 */
[----:B--2---:R-:W-:-:S07]  /*4d50*/  FMNMX.FTZ R10, R127, R10, !PT ;  /* 0x0000000a7f0a7209 */ /* 0x004fce0007810000 */
[----:B------:R-:W2:Y:S01]  /*4d60*/  MUFU.TANH R175, R8 ;  /* 0x0000000800af7308 */ /* 0x000ea20000002400 */
[----:B0-----:R-:W-:-:S07]  /*4d70*/  FMNMX.FTZ R18, R173, R18, !PT ;  /* 0x00000012ad127209 */ /* 0x001fce0007810000 */
[----:B------:R-:W0:Y:S01]  /*4d80*/  MUFU.TANH R131, R131 ;  /* 0x0000008300837308 */ /* 0x000e220000002400 */
[----:B-1----:R-:W-:-:S07]  /*4d90*/  FMNMX.FTZ R10, R129, R10, !PT ;  /* 0x0000000a810a7209 */ /* 0x002fce0007810000 */
[----:B------:R-:W1:Y:S01]  /*4da0*/  MUFU.TANH R133, R133 ;  /* 0x0000008500857308 */ /* 0x000e620000002400 */
[----:B--2---:R-:W-:-:S05]  /*4db0*/  FMNMX.FTZ R18, R175, R18, !PT ;  /* 0x00000012af127209 */ /* 0x004fca0007810000 */
[----:B------:R-:W2:Y:S02]  /*4dc0*/  SHFL.BFLY PT, R9, R18, 0x2, 0x1f ;  /* 0x0c401f0012097f89 */ /* 0x000ea400000e0000 */
[----:B------:R-:W3:Y:S01]  /*4dd0*/  MUFU.TANH R135, R135 ;  /* 0x0000008700877308 */ /* 0x000ee20000002400 */
[----:B0-----:R-:W-:-:S04]  /*4de0*/  FMNMX.FTZ R10, R131, R10, !PT ;  /* 0x0000000a830a7209 */ /* 0x001fc80007810000 */
[----:B-1----:R-:W-:-:S04]  /*4df0*/  FMNMX.FTZ R10, R133, R10, !PT ;  /* 0x0000000a850a7209 */ /* 0x002fc80007810000 */
[----:B---3--:R-:W-:Y:S02]  /*4e00*/  FMNMX.FTZ R8, R135, R10, !PT ;  /* 0x0000000a87087209 */ /* 0x008fe40007810000 */
[----:B------:R-:W0:Y:S03]  /*4e10*/  LDC R10, c[0x0][0x988] ;  /* 0x00026200ff0a7b82 */ /* 0x000e260000000800 */
[----:B------:R-:W1:Y:S01]  /*4e20*/  SHFL.BFLY PT, R11, R8, 0x2, 0x1f ;  /* 0x0c401f00080b7f89 */ /* 0x000e6200000e0000 */
[----:B--2---:R-:W-:-:S05]  /*4e30*/  FMNMX.FTZ R9, R18, R9, !PT ;  /* 0x0000000912097209 */ /* 0x004fca0007810000 */
[----:B------:R-:W2:Y:S01]  /*4e40*/  SHFL.BFLY PT, R20, R9, 0x1, 0x1f ;  /* 0x0c201f0009147f89 */ /* 0x000ea200000e0000 */
[----:B-1----:R-:W-:-:S05]  /*4e50*/  FMNMX.FTZ R22, R8, R11, !PT ;  /* 0x0000000b08167209 */ /* 0x002fca0007810000 */
[----:B------:R-:W1:Y:S01]  /*4e60*/  SHFL.BFLY PT, R11, R22, 0x1, 0x1f ;  /* 0x0c201f00160b7f89 */ /* 0x000e6200000e0000 */
[----:B--2---:R-:W-:-:S05]  /*4e70*/  FMNMX.FTZ R13, R9, R20, !PT ;  /* 0x00000014090d7209 */ /* 0x004fca0007810000 */
[C---:B------:R-:W-:Y:S01]  /*4e80*/  FADD.FTZ R177, -R13.reuse, R12 ;  /* 0x0000000c0db17221 */ /* 0x040fe20000010100 */
[----:B0-----:R-:W-:-:S03]  /*4e90*/  FMUL.FTZ R12, R13, R10 ;  /* 0x0000000a0d0c7220 */ /* 0x001fc60000410000 */
[-C--:B------:R-:W-:Y:S01]  /*4ea0*/  FMUL.FTZ R177, R177, R10.reuse ;  /* 0x0000000ab1b17220 */ /* 0x080fe20000410000 */
[-CC-:B------:R-:W-:Y:S01]  /*4eb0*/  FFMA.FTZ R138, R141, R10.reuse, -R12.reuse ;  /* 0x0000000a8d8a7223 */ /* 0x180fe2000001080c */
        /* <DEDUP_REMOVED lines=12> */
[----:B-1----:R-:W-:Y:S01]  /*4f80*/  FMNMX.FTZ R11, R22, R11, !PT ;  /* 0x0000000b160b7209 */ /* 0x002fe20007810000 */
        /* <DEDUP_REMOVED lines=10> */
[-C--:B------:R-:W-:Y:S01]  /*5030*/  FFMA.FTZ R159, R175, R10.reuse, -R12 ;  /* 0x0000000aaf9f7223 */ /* 0x080fe2000001080c */
[C---:B------:R-:W-:Y:S01]  /*5040*/  FADD.FTZ R179, -R11.reuse, R14 ;  /* 0x0000000e0bb37221 */ /* 0x040fe20000010100 */
[-C--:B------:R-:W-:Y:S01]  /*5050*/  FMUL.FTZ R12, R11, R10.reuse ;  /* 0x0000000a0b0c7220 */ /* 0x080fe20000410000 */
[----:B------:R-:W-:Y:S02]  /*5060*/  MUFU.EX2 R8, R177 ;  /* 0x000000b100087308 */ /* 0x000fe40000000800 */
[-C--:B------:R-:W-:Y:S01]  /*5070*/  FMUL.FTZ R179, R179, R10.reuse ;  /* 0x0000000ab3b37220 */ /* 0x080fe20000410000 */
        /* <DEDUP_REMOVED lines=13> */
[----:B------:R-:W0:Y:S01]  /*5150*/  MUFU.EX2 R137, R137 ;  /* 0x0000008900897308 */ /* 0x000e220000000800 */
[-CC-:B------:R-:W-:Y:S01]  /*5160*/  FFMA.FTZ R107, R107, R10.reuse, -R12.reuse ;  /* 0x0000000a6b6b7223 */ /* 0x180fe2000001080c */
[-CC-:B------:R-:W-:Y:S01]  /*5170*/  FFMA.FTZ R109, R109, R10.reuse, -R12.reuse ;  /* 0x0000000a6d6d7223 */ /* 0x180fe2000001080c */
[-CC-:B------:R-:W-:Y:S01]  /*5180*/  FFMA.FTZ R113, R113, R10.reuse, -R12.reuse ;  /* 0x0000000a71717223 */ /* 0x180fe2000001080c */
[-CC-:B------:R-:W-:Y:S01]  /*5190*/  FFMA.FTZ R115, R115, R10.reuse, -R12.reuse ;  /* 0x0000000a73737223 */ /* 0x180fe2000001080c */
[-CC-:B------:R-:W-:Y:S01]  /*51a0*/  FFMA.FTZ R119, R119, R10.reuse, -R12.reuse ;  /* 0x0000000a77777223 */ /* 0x180fe2000001080c */
[-CC-:B------:R-:W-:Y:S01]  /*51b0*/  FFMA.FTZ R121, R121, R10.reuse, -R12.reuse ;  /* 0x0000000a79797223 */ /* 0x180fe2000001080c */
[-CC-:B------:R-:W-:Y:S01]  /*51c0*/  FFMA.FTZ R123, R123, R10.reuse, -R12.reuse ;  /* 0x0000000a7b7b7223 */ /* 0x180fe2000001080c */
[----:B------:R-:W1:Y:S01]  /*51d0*/  MUFU.EX2 R18, R17 ;  /* 0x0000001100127308 */ /* 0x000e620000000800 */
[-CC-:B------:R-:W-:Y:S01]  /*51e0*/  FFMA.FTZ R127, R127, R10.reuse, -R12.reuse ;  /* 0x0000000a7f7f7223 */ /* 0x180fe2000001080c */
[-CC-:B------:R-:W-:Y:S01]  /*51f0*/  FFMA.FTZ R129, R129, R10.reuse, -R12.reuse ;  /* 0x0000000a81817223 */ /* 0x180fe2000001080c */
[-CC-:B------:R-:W-:Y:S01]  /*5200*/  FFMA.FTZ R131, R131, R10.reuse, -R12.reuse ;  /* 0x0000000a83837223 */ /* 0x180fe2000001080c */
[-CC-:B------:R-:W-:Y:S01]  /*5210*/  FFMA.FTZ R133, R133, R10.reuse, -R12.reuse ;  /* 0x0000000a85857223 */ /* 0x180fe2000001080c */
[----:B------:R-:W-:-:S03]  /*5220*/  FFMA.FTZ R12, R135, R10, -R12 ;  /* 0x0000000a870c7223 */ /* 0x000fc6000001080c */
[----:B------:R-:W2:Y:S01]  /*5230*/  MUFU.EX2 R136, R136 ;  /* 0x0000008800887308 */ /* 0x000ea20000000800 */
[----:B0-----:R-:W-:-:S07]  /*5240*/  FFMA.FTZ R3, R8, R3, R137 ;  /* 0x0000000308037223 */ /* 0x001fce0000010089 */
[----:B------:R-:W0:Y:S01]  /*5250*/  MUFU.EX2 R19, R19 ;  /* 0x0000001300137308 */ /* 0x000e220000000800 */
[----:B-1----:R-:W-:-:S07]  /*5260*/  FFMA.FTZ R6, R9, R6, R18 ;  /* 0x0000000609067223 */ /* 0x002fce0000010012 */
[----:B------:R-:W1:Y:S01]  /*5270*/  MUFU.EX2 R138, R138 ;  /* 0x0000008a008a7308 */ /* 0x000e620000000800 */
[----:B--2---:R-:W-:-:S07]  /*5280*/  FADD.FTZ R3, R136, R3 ;  /* 0x0000000388037221 */ /* 0x004fce0000010000 */
[----:B------:R-:W2:Y:S01]  /*5290*/  MUFU.EX2 R21, R21 ;  /* 0x0000001500157308 */ /* 0x000ea20000000800 */
[----:B0-----:R-:W-:-:S07]  /*52a0*/  FADD.FTZ R6, R19, R6 ;  /* 0x0000000613067221 */ /* 0x001fce0000010000 */
[----:B------:R-:W0:Y:S01]  /*52b0*/  MUFU.EX2 R139, R139 ;  /* 0x0000008b008b7308 */ /* 0x000e220000000800 */
[----:B-1----:R-:W-:-:S07]  /*52c0*/  FADD.FTZ R14, R138, R3 ;  /* 0x000000038a0e7221 */ /* 0x002fce0000010000 */
        /* <DEDUP_REMOVED lines=81> */
[----:B0-----:R-:W-:Y:S01]  /*57e0*/  FADD.FTZ R6, R133, R6 ;  /* 0x0000000685067221 */ /* 0x001fe20000010000 */
[----:B-1----:R-:W-:-:S03]  /*57f0*/  FADD.FTZ R3, R159, R14 ;  /* 0x0000000e9f037221 */ /* 0x002fc60000010000 */
[----:B--2---:R-:W-:Y:S01]  /*5800*/  FADD.FTZ R6, R12, R6 ;  /* 0x000000060c067221 */ /* 0x004fe20000010000 */
[----:B------:R-:W-:Y:S06]  /*5810*/  @!P0 BRA `(.L_x_28) ;  /* 0x0000000000048947 */ /* 0x000fec0003800000 */
[----:B------:R-:W-:Y:S01]  /*5820*/  BPT.TRAP 0x1 ;  /* 0x000000040000795c */ /* 0x000fe20000300000 */
.L_x_28:
[----:B------:R-:W-:Y:S01]  /*5830*/  UIADD3 UR4, UR5, 0x2a860, URZ ;  /* 0x0002a86005047890 */ /* 0x000fe2000fffe03f */
[C---:B------:R-:W-:Y:S01]  /*5840*/  ISETP.GT.AND P1, PT, R15.reuse, R16, PT ;  /* 0x000000100f00720c */ /* 0x040fe20003f24270 */
[----:B------:R-:W-:Y:S01]  /*5850*/  VIADD R15, R15, 0xffffffff ;  /* 0xffffffff0f0f7836 */ /* 0x000fe20000000000 */
[----:B------:R-:W-:Y:S01]  /*5860*/  R2UR UR56, R0 ;  /* 0x00000000003872ca */ /* 0x000fe200000e0000 */
[----:B------:R-:W-:Y:S01]  /*5870*/  UPRMT UR4, UR57, 0x654, UR4 ;  /* 0x0000065439047896 */ /* 0x000fe20008000004 */
[----:B------:R-:W-:Y:S01]  /*5880*/  F2FP.BF16.F32.PACK_AB R158, R159, R158 ;  /* 0x0000009e9f9e723e */ /* 0x000fe200000010ff */
[----:B------:R-:W-:Y:S01]  /*5890*/  IMAD.MOV.U32 R14, RZ, RZ, R11 ;  /* 0x000000ffff0e7224 */ /* 0x000fe200078e000b */
[----:B------:R-:W-:Y:S01]  /*58a0*/  F2FP.BF16.F32.PACK_AB R136, R136, R137 ;  /* 0x000000898888723e */ /* 0x000fe200000010ff */
[----:B------:R-:W-:Y:S01]  /*58b0*/  IMAD.MOV.U32 R17, RZ, RZ, R7 ;  /* 0x000000ffff117224 */ /* 0x000fe200078e0007 */
[----:B------:R-:W-:Y:S02]  /*58c0*/  F2FP.BF16.F32.PACK_AB R138, R139, R138 ;  /* 0x0000008a8b8a723e */ /* 0x000fe400000010ff */
[----:B------:R-:W-:-:S02]  /*58d0*/  F2FP.BF16.F32.PACK_AB R140, R141, R140 ;  /* 0x0000008c8d8c723e */ /* 0x000fc400000010ff */
[----:B------:R-:W-:Y:S01]  /*58e0*/  SYNCS.ARRIVE.TRANS64.RED.A1T0 RZ, [UR4], RZ ;  /* 0x000000ffffff79a7 */ /* 0x000fe20008100404 */
[----:B------:R-:W-:Y:S02]  /*58f0*/  F2FP.BF16.F32.PACK_AB R144, R145, R144 ;  /* 0x000000909190723e */ /* 0x000fe400000010ff */
[----:B------:R-:W-:Y:S02]  /*5900*/  F2FP.BF16.F32.PACK_AB R146, R147, R146 ;  /* 0x000000929392723e */ /* 0x000fe400000010ff */
[----:B------:R-:W-:Y:S02]  /*5910*/  F2FP.BF16.F32.PACK_AB R152, R153, R152 ;  /* 0x000000989998723e */ /* 0x000fe400000010ff */
[----:B------:R-:W-:Y:S02]  /*5920*/  F2FP.BF16.F32.PACK_AB R156, R157, R156 ;  /* 0x0000009c9d9c723e */ /* 0x000fe400000010ff */
[----:B------:R-:W-:Y:S02]  /*5930*/  F2FP.BF16.F32.PACK_AB R159, R12, R133 ;  /* 0x000000850c9f723e */ /* 0x000fe400000010ff */
[----:B------:R-:W-:-:S02]  /*5940*/  F2FP.BF16.F32.PACK_AB R137, R19, R18 ;  /* 0x000000121389723e */ /* 0x000fc400000010ff */
        /* <DEDUP_REMOVED lines=14> */
[----:B------:R-:W-:Y:S01]  /*5a30*/  MOV R12, R13 ;  /* 0x0000000d000c7202 */ /* 0x000fe20000000f00 */
[----:B------:R-:W-:Y:S06]  /*5a40*/  @P1 BRA `(.L_x_29) ;  /* 0xffffffdc00901947 */ /* 0x000fec000383ffff */
.L_x_18:
[----:B------:R-:W-:Y:S06]  /*5a50*/  BAR.ARV 0x8, 0x180 ;  /* 0x0206000000007b1d */ /* 0x000fec0000002000 */
        /* <DEDUP_REMOVED lines=64> */
[----:B------:R-:W-:Y:S06]  /*5e60*/  @!P0 BRA `(.L_x_30) ;  /* 0x0000000000048947 */ /* 0x000fec0003800000 */
[----:B------:R-:W-:Y:S01]  /*5e70*/  BPT.TRAP 0x1 ;  /* 0x000000040000795c */ /* 0x000fe20000300000 */
.L_x_30:
[----:B------:R-:W-:Y:S02]  /*5e80*/  R2UR UR5, R0 ;  /* 0x00000000000572ca */ /* 0x000fe400000e0000 */
[----:B------:R-:W-:-:S11]  /*5e90*/  SHF.L.U32 R7, R7, 0x1f, RZ ;  /* 0x0000001f07077819 */ /* 0x000fd600000006ff */
[----:B------:R-:W-:-:S09]  /*5ea0*/  ULEA UR5, UR5, UR37, 0x3 ;  /* 0x0000002505057291 */ /* 0x000fd2000f8e183f */
[----:B------:R0:W1:Y:S01]  /*5eb0*/  SYNCS.PHASECHK.TRANS64.TRYWAIT P1, [UR5+0x2a850], R7 ;  /* 0x02a85007ff0075a7 */ /* 0x0000620008020145 */
[----:B------:R-:W-:Y:S05]  /*5ec0*/  @!P0 BRA `(.L_x_31) ;  /* 0x0000000000048947 */ /* 0x000fea0003800000 */
[----:B------:R-:W-:Y:S01]  /*5ed0*/  BPT.TRAP 0x1 ;  /* 0x000000040000795c */ /* 0x000fe20000300000 */
.L_x_31:
[----:B-1----:R-:W-:Y:S05]  /*5ee0*/  @P1 BRA `(.L_x_32) ;  /* 0x0000000000081947 */ /* 0x002fea0003800000 */
[----:B------:R-:W1:Y:S02]  /*5ef0*/  SYNCS.PHASECHK.TRANS64.TRYWAIT P1, [UR5+0x2a850], R7 ;  /* 0x02a85007ff0075a7 */ /* 0x000e640008020145 */
[----:B-1----:R-:W-:Y:S05]  /*5f00*/  @!P1 BRA `(.L_x_33) ;  /* 0x0000005800e09947 */ /* 0x002fea0003800000 */
.L_x_32:
[----:B------:R-:W-:Y:S01]  /*5f10*/  UIADD3 UR37, UR37, 0x400, URZ ;  /* 0x0000040025257890 */ /* 0x000fe2000fffe03f */
[----:B------:R-:W-:Y:S01]  /*5f20*/  R2UR UR6, R0 ;  /* 0x00000000000672ca */ /* 0x000fe200000e0000 */
[----:B------:R-:W-:Y:S01]  /*5f30*/  WARPGROUP.ARRIVE ;  /* 0x00000000000079c5 */ /* 0x000fe20000000000 */
[----:B------:R-:W-:Y:S01]  /*5f40*/  UMOV UR7, 0x40000040 ;  /* 0x4000004000077882 */ /* 0x000fe20000000000 */
[----:B------:R-:W-:Y:S01]  /*5f50*/  USHF.R.U32.HI UR37, URZ, 0x4, UR37 ;  /* 0x000000043f257899 */ /* 0x000fe20008011625 */
[----:B------:R-:W2:Y:S01]  /*5f60*/  SHFL.BFLY PT, R0, R3, 0x2, 0x1f ;  /* 0x0c401f0003007f89 */ /* 0x000ea200000e0000 */
[----:B------:R-:W-:Y:S02]  /*5f70*/  MOV R8, RZ ;  /* 0x000000ff00087202 */ /* 0x000fe40000000f00 */
[----:B------:R-:W-:Y:S01]  /*5f80*/  ULOP3.LUT UR37, UR37, 0x3fff, URZ, 0xc0, !UPT ;  /* 0x00003fff25257892 */ /* 0x000fe2000f8ec03f */
[----:B------:R-:W1:Y:S03]  /*5f90*/  SHFL.BFLY PT, R5, R6, 0x2, 0x1f ;  /* 0x0c401f0006057f89 */ /* 0x000e6600000e0000 */
[----:B------:R-:W-:-:S04]  /*5fa0*/  ULOP3.LUT UR4, UR37, 0x3000000, URZ, 0xfc, !UPT ;  /* 0x0300000025047892 */ /* 0x000fc8000f8efc3f */
[----:B------:R-:W-:-:S07]  /*5fb0*/  UIMAD UR4, UR6, 0x600, UR4 ;  /* 0x00000600060478a4 */ /* 0x000fce000f8e0204 */
[----:B------:R-:W-:Y:S02]  /*5fc0*/  UMOV UR6, UR4 ;  /* 0x0000000400067c82 */ /* 0x000fe40008000000 */
[----:B------:R-:W-:Y:S01]  /*5fd0*/  HGMMA.64x128x16.F32.BF16 R24, R136, gdesc[UR4].tnspB, R24, gsb0 ;  /* 0x41e0000488187df0 */ /* 0x000fe20008001818 */
[----:B------:R-:W-:Y:S01]  /*5fe0*/  UIADD3 UR6, UR4, 0x80, URZ ;  /* 0x0000008004067890 */ /* 0x000fe2000fffe03f */
[----:B------:R-:W-:Y:S01]  /*5ff0*/  UMOV UR7, 0x40000040 ;  /* 0x4000004000077882 */ /* 0x000fe20000000000 */
[----:B--2---:R-:W-:Y:S01]  /*6000*/  FADD.FTZ R0, R0, R3 ;  /* 0x0000000300007221 */ /* 0x004fe20000010000 */
[----:B------:R-:W-:Y:S02]  /*6010*/  IMAD.MOV.U32 R3, RZ, RZ, -0x800000 ;  /* 0xff800000ff037424 */ /* 0x000fe400078e00ff */
[----:B-1----:R-:W-:Y:S02]  /*6020*/  FADD.FTZ R4, R5, R6 ;  /* 0x0000000605047221 */ /* 0x002fe40000010000 */
[----:B------:R-:W1:Y:S04]  /*6030*/  SHFL.BFLY PT, R5, R0, 0x1, 0x1f ;  /* 0x0c201f0000057f89 */ /* 0x000e6800000e0000 */
[----:B0-----:R-:W0:Y:S01]  /*6040*/  SHFL.BFLY PT, R7, R4, 0x1, 0x1f ;  /* 0x0c201f0004077f89 */ /* 0x001e2200000e0000 */
[----:B-1----:R-:W-:Y:S01]  /*6050*/  FADD.FTZ R12, R0, R5 ;  /* 0x00000005000c7221 */ /* 0x002fe20000010000 */
[----:B------:R-:W-:-:S02]  /*6060*/  IMAD.MOV.U32 R5, RZ, RZ, RZ ;  /* 0x000000ffff057224 */ /* 0x000fc400078e00ff */
[----:B------:R-:W-:Y:S02]  /*6070*/  IMAD.MOV.U32 R0, RZ, RZ, -0x800000 ;  /* 0xff800000ff007424 */ /* 0x000fe400078e00ff */
[----:B0-----:R-:W-:Y:S01]  /*6080*/  FADD.FTZ R14, R4, R7 ;  /* 0x00000007040e7221 */ /* 0x001fe20000010000 */
[----:B------:R-:W-:-:S04]  /*6090*/  FSETP.NE.FTZ.AND P1, PT, R12, RZ, PT ;  /* 0x000000ff0c00720b */ /* 0x000fc80003f35000 */
[----:B------:R-:W-:-:S09]  /*60a0*/  FSETP.NE.FTZ.AND P2, PT, R14, RZ, PT ;  /* 0x000000ff0e00720b */ /* 0x000fd20003f55000 */
[----:B------:R-:W0:Y:S01]  /*60b0*/  @P1 MUFU.LG2 R6, R12 ;  /* 0x0000000c00061308 */ /* 0x000e220000000c00 */
[----:B------:R-:W-:-:S03]  /*60c0*/  @P1 FMUL.FTZ R4, R10, 0.69314718246459960938 ;  /* 0x3f3172180a041820 */ /* 0x000fc60000410000 */
[----:B------:R-:W-:-:S04]  /*60d0*/  @P2 FMUL.FTZ R15, R10, 0.69314718246459960938 ;  /* 0x3f3172180a0f2820 */ /* 0x000fc80000410000 */
[----:B------:R-:W1:Y:S08]  /*60e0*/  @P2 MUFU.LG2 R9, R14 ;  /* 0x0000000e00092308 */ /* 0x000e700000000c00 */
[----:B------:R2:W3:Y:S01]  /*60f0*/  @P1 MUFU.RCP R5, R12 ;  /* 0x0000000c00051308 */ /* 0x0004e20000001000 */
[----:B0-----:R-:W-:-:S04]  /*6100*/  @P1 FMUL.FTZ R7, R6, 0.69314718246459960938 ;  /* 0x3f31721806071820 */ /* 0x001fc80000410000 */
[----:B------:R-:W-:-:S03]  /*6110*/  @P1 FFMA.FTZ R3, R4, R13, R7 ;  /* 0x0000000d04031223 */ /* 0x000fc60000010007 */
[----:B------:R2:W0:Y:S01]  /*6120*/  @P2 MUFU.RCP R8, R14 ;  /* 0x0000000e00082308 */ /* 0x0004220000001000 */
[----:B-1----:R-:W-:-:S04]  /*6130*/  @P2 FMUL.FTZ R6, R9, 0.69314718246459960938 ;  /* 0x3f31721809062820 */ /* 0x002fc80000410000 */
[----:B------:R-:W-:Y:S01]  /*6140*/  @P2 FFMA.FTZ R0, R15, R11, R6 ;  /* 0x0000000b0f002223 */ /* 0x000fe20000010006 */
[----:B------:R-:W-:Y:S02]  /*6150*/  WARPGROUP.DEPBAR.LE gsb0, 0x0 ;  /* 0x00008000000079c5 */ /* 0x000fe40000010000 */
[----:B------:R-:W-:-:S06]  /*6160*/  WARPGROUP.ARRIVE ;  /* 0x00000000000079c5 */ /* 0x000fcc0000000000 */
[----:B------:R-:W-:Y:S01]  /*6170*/  HGMMA.64x128x16.F32.BF16 R24, R140, gdesc[UR4].tnspB, R24, gsb0 ;  /* 0x41e000048c187df0 */ /* 0x000fe20008001818 */
[----:B------:R-:W-:Y:S01]  /*6180*/  UIADD3 UR6, UR4, 0x100, URZ ;  /* 0x0000010004067890 */ /* 0x000fe2000fffe03f */
[----:B------:R-:W-:Y:S01]  /*6190*/  UMOV UR7, 0x40000040 ;  /* 0x4000004000077882 */ /* 0x000fe20000000000 */
[----:B------:R-:W-:Y:S02]  /*61a0*/  WARPGROUP.DEPBAR.LE gsb0, 0x0 ;  /* 0x00008000000079c5 */ /* 0x000fe40000010000 */
[----:B------:R-:W-:-:S07]  /*61b0*/  WARPGROUP.ARRIVE ;  /* 0x00000000000079c5 */ /* 0x000fce0000000000 */
        /* <DEDUP_REMOVED lines=16> */
[----:B------:R-:W-:Y:S03]  /*62c0*/  HGMMA.64x128x16.F32.BF16 R24, R156, gdesc[UR4].tnspB, R24, gsb0 ;  /* 0x41e000049c187df0 */ /* 0x000fe60008001818 */
[----:B------:R-:W-:Y:S02]  /*62d0*/  WARPGROUP.DEPBAR.LE gsb0, 0x0 ;  /* 0x00008000000079c5 */ /* 0x000fe40000010000 */
[----:B0-23--:R-:W-:Y:S05]  /*62e0*/  @!P0 BRA `(.L_x_34) ;  /* 0x0000000000048947 */ /* 0x00dfea0003800000 */
[----:B------:R-:W-:Y:S01]  /*62f0*/  BPT.TRAP 0x1 ;  /* 0x000000040000795c */ /* 0x000fe20000300000 */
.L_x_34:
[----:B------:R-:W-:Y:S01]  /*6300*/  UIADD3 UR4, UR5, 0x2a860, URZ ;  /* 0x0002a86005047890 */ /* 0x000fe2000fffe03f */
[-C--:B------:R-:W-:Y:S01]  /*6310*/  FMUL.FTZ R24, R24, R5.reuse ;  /* 0x0000000518187220 */ /* 0x080fe20000410000 */
[-C--:B------:R-:W-:Y:S01]  /*6320*/  FMUL.FTZ R25, R25, R5.reuse ;  /* 0x0000000519197220 */ /* 0x080fe20000410000 */
[-C--:B------:R-:W-:Y:S01]  /*6330*/  FMUL.FTZ R28, R28, R5.reuse ;  /* 0x000000051c1c7220 */ /* 0x080fe20000410000 */
[----:B------:R-:W-:Y:S01]  /*6340*/  UPRMT UR4, UR57, 0x654, UR4 ;  /* 0x0000065439047896 */ /* 0x000fe20008000004 */
        /* <DEDUP_REMOVED lines=8> */
[----:B------:R-:W-:Y:S01]  /*63d0*/  SYNCS.ARRIVE.TRANS64.RED.A1T0 RZ, [UR4], RZ ;  /* 0x000000ffffff79a7 */ /* 0x000fe20008100404 */
        /* <DEDUP_REMOVED lines=21> */
[----:B------:R-:W-:Y:S01]  /*6530*/  PLOP3.LUT P0, PT, PT, PT, PT, 0x8, 0x0 ;  /* 0x000000000000781c */ /* 0x000fe20003f0e170 */
        /* <DEDUP_REMOVED lines=31> */
[----:B------:R-:W-:-:S07]  /*6730*/  FMUL.FTZ R87, R87, R8 ;  /* 0x0000000857577220 */ /* 0x000fce0000410000 */
.L_x_10:
[----:B------:R-:W-:Y:S05]  /*6740*/  @P0 BRA `(.L_x_35) ;  /* 0x0000001400340947 */ /* 0x000fea0003800000 */
[----:B------:R-:W0:Y:S01]  /*6750*/  S2R R4, SR_TID.X ;  /* 0x0000000000047919 */ /* 0x000e220000002100 */
[----:B------:R-:W1:Y:S01]  /*6760*/  LDC R16, c[0x0][0xbe8] ;  /* 0x0002fa00ff107b82 */ /* 0x000e620000000800 */
[----:B------:R-:W-:Y:S01]  /*6770*/  SHF.R.S32.HI R13, RZ, 0x1f, R2 ;  /* 0x0000001fff0d7819 */ /* 0x000fe20000011402 */
[----:B------:R-:W-:Y:S01]  /*6780*/  ULDC.64 UR4, c[0x0][0xbd0] ;  /* 0x0002f40000047ab9 */ /* 0x000fe20000000a00 */
[----:B------:R-:W2:Y:S01]  /*6790*/  S2R R10, SR_CTAID.X ;  /* 0x00000000000a7919 */ /* 0x000ea20000002500 */
[----:B------:R-:W-:Y:S01]  /*67a0*/  ULDC.64 UR6, c[0x0][0xb38] ;  /* 0x0002ce0000067ab9 */ /* 0x000fe20000000a00 */
[----:B------:R-:W-:Y:S01]  /*67b0*/  IADD3 R17, -R2, RZ, RZ ;  /* 0x000000ff02117210 */ /* 0x000fe20007ffe1ff */
[----:B------:R-:W-:Y:S02]  /*67c0*/  BSSY B0, `(.L_x_36) ;  /* 0x00000e1000007945 */ /* 0x000fe40003800000 */
[----:B------:R-:W3:Y:S08]  /*67d0*/  S2UR UR9, SR_CTAID.Z ;  /* 0x00000000000979c3 */ /* 0x000ef00000002700 */
[----:B------:R-:W4:Y:S08]  /*67e0*/  LDC.64 R18, c[0x0][0xbd8] ;  /* 0x0002f600ff127b82 */ /* 0x000f300000000a00 */
[----:B------:R-:W-:Y:S01]  /*67f0*/  BAR.SYNC.DEFER_BLOCKING 0x1, 0x100 ;  /* 0x0044000000007b1d */ /* 0x000fe20000010000 */
[----:B-1----:R-:W-:-:S07]  /*6800*/  ISETP.NE.AND P0, PT, R16, 0x1, PT ;  /* 0x000000011000780c */ /* 0x002fce0003f05270 */
[----:B------:R-:W1:Y:S01]  /*6810*/  S2UR UR8, SR_CTAID.Y ;  /* 0x00000000000879c3 */ /* 0x000e620000002600 */
[----:B0-----:R-:W-:-:S07]  /*6820*/  IADD3 R7, R4, -0x80, RZ ;  /* 0xffffff8004077810 */ /* 0x001fce0007ffe0ff */
[----:B------:R-:W1:Y:S01]  /*6830*/  LDC R22, c[0x0][0xc50] ;  /* 0x00031400ff167b82 */ /* 0x000e620000000800 */
[----:B------:R-:W-:-:S04]  /*6840*/  SHF.R.S32.HI R6, RZ, 0x1f, R7 ;  /* 0x0000001fff067819 */ /* 0x000fc80000011407 */
[CC--:B------:R-:W-:Y:S02]  /*6850*/  LEA.HI R8, R6.reuse, R7.reuse, RZ, 0x7 ;  /* 0x0000000706087211 */ /* 0x0c0fe400078f38ff */
[----:B------:R-:W-:Y:S01]  /*6860*/  LEA.HI R6, R6, R7, RZ, 0x2 ;  /* 0x0000000706067211 */ /* 0x000fe200078f10ff */
[----:B------:R-:W0:Y:S01]  /*6870*/  @P0 LDC R14, c[0x0][0xbec] ;  /* 0x0002fb00ff0e0b82 */ /* 0x000e220000000800 */
[----:B------:R-:W-:Y:S02]  /*6880*/  LOP3.LUT R4, R8, 0xffffff80, RZ, 0xc0, !PT ;  /* 0xffffff8008047812 */ /* 0x000fe400078ec0ff */
[----:B------:R-:W-:Y:S02]  /*6890*/  LOP3.LUT R6, R6, 0xfffffffc, RZ, 0xc0, !PT ;  /* 0xfffffffc06067812 */ /* 0x000fe400078ec0ff */
[----:B------:R-:W-:Y:S01]  /*68a0*/  SHF.R.S32.HI R9, RZ, 0x7, R8 ;  /* 0x00000007ff097819 */ /* 0x000fe20000011408 */
[C---:B------:R-:W-:Y:S02]  /*68b0*/  IMAD.IADD R23, R7.reuse, 0x1, -R4 ;  /* 0x0000000107177824 */ /* 0x040fe400078e0a04 */
[----:B------:R-:W-:Y:S01]  /*68c0*/  IMAD.IADD R7, R7, 0x1, -R6 ;  /* 0x0000000107077824 */ /* 0x000fe200078e0a06 */
[----:B------:R-:W5:Y:S02]  /*68d0*/  LDC.64 R20, c[0x0][0xb40] ;  /* 0x0002d000ff147b82 */ /* 0x000f640000000a00 */
[----:B------:R-:W-:-:S04]  /*68e0*/  SHF.R.S32.HI R12, RZ, 0x1f, R23 ;  /* 0x0000001fff0c7819 */ /* 0x000fc80000011417 */
[----:B------:R-:W-:Y:S02]  /*68f0*/  LEA.HI R88, R12, R23, RZ, 0x2 ;  /* 0x000000170c587211 */ /* 0x000fe400078f10ff */
[----:B------:R-:W5:Y:S02]  /*6900*/  @P0 LDC R90, c[0x0][0xbec] ;  /* 0x0002fb00ff5a0b82 */ /* 0x000f640000000800 */
[--C-:B------:R-:W-:Y:S02]  /*6910*/  SHF.R.S32.HI R4, RZ, 0x2, R88.reuse ;  /* 0x00000002ff047819 */ /* 0x100fe40000011458 */
[----:B------:R-:W-:Y:S02]  /*6920*/  SHF.R.S32.HI R5, RZ, 0x1f, R88 ;  /* 0x0000001fff057819 */ /* 0x000fe40000011458 */
[----:B------:R-:W-:Y:S02]  /*6930*/  LOP3.LUT R88, R88, 0x7ffffffc, RZ, 0xc0, !PT ;  /* 0x7ffffffc58587812 */ /* 0x000fe400078ec0ff */
[----:B------:R-:W-:Y:S01]  /*6940*/  LEA.HI R5, R5, R4, RZ, 0x3 ;  /* 0x0000000405057211 */ /* 0x000fe200078f18ff */
[----:B------:R-:W5:Y:S03]  /*6950*/  @P0 LDC R15, c[0x0][0xbf0] ;  /* 0x0002fc00ff0f0b82 */ /* 0x000f660000000800 */
[----:B------:R-:W-:-:S04]  /*6960*/  LOP3.LUT R5, R5, 0xfffffff8, RZ, 0xc0, !PT ;  /* 0xfffffff805057812 */ /* 0x000fc800078ec0ff */
[----:B------:R-:W-:Y:S01]  /*6970*/  IADD3 R6, R4, -R5, RZ ;  /* 0x8000000504067210 */ /* 0x000fe20007ffe0ff */
[----:B------:R-:W5:Y:S01]  /*6980*/  @P0 LDC R89, c[0x0][0xbf0] ;  /* 0x0002fc00ff590b82 */ /* 0x000f620000000800 */
[----:B------:R-:W-:Y:S02]  /*6990*/  LEA.HI R4, R8, R9, RZ, 0x1 ;  /* 0x0000000908047211 */ /* 0x000fe400078f08ff */
[----:B------:R-:W-:Y:S02]  /*69a0*/  LEA.HI R5, R12, R23, RZ, 0x5 ;  /* 0x000000170c057211 */ /* 0x000fe400078f28ff */
[----:B------:R-:W-:Y:S02]  /*69b0*/  LOP3.LUT R4, R4, 0x3fffffe, RZ, 0xc0, !PT ;  /* 0x03fffffe04047812 */ /* 0x000fe400078ec0ff */
[----:B------:R-:W-:Y:S02]  /*69c0*/  LEA.HI R8, R7, R7, RZ, 0x1 ;  /* 0x0000000707087211 */ /* 0x000fe400078f08ff */
[----:B------:R-:W-:Y:S01]  /*69d0*/  SHF.R.S32.HI R5, RZ, 0x5, R5 ;  /* 0x00000005ff057819 */ /* 0x000fe20000011405 */
[----:B------:R-:W-:Y:S01]  /*69e0*/  IMAD.IADD R4, R9, 0x1, -R4 ;  /* 0x0000000109047824 */ /* 0x000fe200078e0a04 */
[----:B------:R-:W-:-:S03]  /*69f0*/  LOP3.LUT R8, R8, 0x1ffffffe, RZ, 0xc0, !PT ;  /* 0x1ffffffe08087812 */ /* 0x000fc600078ec0ff */
[----:B------:R-:W-:Y:S01]  /*6a00*/  IMAD R5, R5, 0x10, R6 ;  /* 0x0000001005057824 */ /* 0x000fe200078e0206 */
[----:B------:R-:W-:Y:S01]  /*6a10*/  IADD3 R9, R7, -R8, RZ ;  /* 0x8000000807097210 */ /* 0x000fe20007ffe0ff */
[----:B------:R-:W-:Y:S02]  /*6a20*/  IMAD R7, R13, UR4, RZ ;  /* 0x000000040d077c24 */ /* 0x000fe4000f8e02ff */
[----:B------:R-:W-:Y:S02]  /*6a30*/  IMAD R8, R4, 0x40, R5 ;  /* 0x0000004004087824 */ /* 0x000fe400078e0205 */
[C---:B------:R-:W-:Y:S01]  /*6a40*/  IMAD.WIDE.U32 R4, R2.reuse, UR4, RZ ;  /* 0x0000000402047c25 */ /* 0x040fe2000f8e00ff */
[----:B---3--:R-:W-:Y:S02]  /*6a50*/  USHF.R.S32.HI UR4, URZ, 0x1f, UR9 ;  /* 0x0000001f3f047899 */ /* 0x008fe40008011409 */
[----:B------:R-:W-:Y:S01]  /*6a60*/  LEA R9, R9, R8, 0x3 ;  /* 0x0000000809097211 */ /* 0x000fe200078e18ff */
[----:B------:R-:W-:-:S02]  /*6a70*/  IMAD R11, R2, UR5, R7 ;  /* 0x00000005020b7c24 */ /* 0x000fc4000f8e0207 */
[----:B------:R-:W-:Y:S02]  /*6a80*/  IMAD R13, R13, UR6, RZ ;  /* 0x000000060d0d7c24 */ /* 0x000fe4000f8e02ff */
[----:B----4-:R-:W-:Y:S02]  /*6a90*/  IMAD R12, R18, UR4, RZ ;  /* 0x00000004120c7c24 */ /* 0x010fe4000f8e02ff */
[----:B------:R-:W-:Y:S02]  /*6aa0*/  IMAD.IADD R5, R5, 0x1, R11 ;  /* 0x0000000105057824 */ /* 0x000fe400078e020b */
[----:B------:R-:W-:Y:S02]  /*6ab0*/  IMAD R11, R2, UR7, R13 ;  /* 0x00000007020b7c24 */ /* 0x000fe4000f8e020d */
[----:B------:R-:W-:Y:S02]  /*6ac0*/  IMAD R13, R19, UR9, R12 ;  /* 0x00000009130d7c24 */ /* 0x000fe4000f8e020c */
[----:B--2---:R-:W-:-:S02]  /*6ad0*/  IMAD R9, R10, 0x80, R9 ;  /* 0x000000800a097824 */ /* 0x004fc400078e0209 */
[----:B-1----:R-:W-:Y:S02]  /*6ae0*/  IMAD R19, R22, R17, UR8 ;  /* 0x0000000816137e24 */ /* 0x002fe4000f8e0211 */
[----:B------:R-:W-:Y:S01]  /*6af0*/  IMAD.WIDE.U32 R6, R2, UR6, RZ ;  /* 0x0000000602067c25 */ /* 0x000fe2000f8e00ff */
[----:B------:R-:W-:-:S03]  /*6b00*/  ULDC.64 UR6, c[0x0][0xb48] ;  /* 0x0002d20000067ab9 */ /* 0x000fc60000000a00 */
[----:B------:R-:W-:-:S04]  /*6b10*/  IMAD.WIDE.U32 R4, R18, UR9, R4 ;  /* 0x0000000912047c25 */ /* 0x000fc8000f8e0004 */
[----:B0-----:R-:W-:Y:S01]  /*6b20*/  @P0 IMAD.HI.U32 R2, R9, R14, RZ ;  /* 0x0000000e09020227 */ /* 0x001fe200078e00ff */
[----:B------:R-:W-:-:S03]  /*6b30*/  SHF.R.S32.HI R14, RZ, 0x1f, R19 ;  /* 0x0000001fff0e7819 */ /* 0x000fc60000011413 */
[----:B------:R-:W-:Y:S02]  /*6b40*/  IMAD.IADD R7, R7, 0x1, R11 ;  /* 0x0000000107077824 */ /* 0x000fe400078e020b */
[----:B------:R-:W-:Y:S01]  /*6b50*/  IMAD.IADD R5, R5, 0x1, R13 ;  /* 0x0000000105057824 */ /* 0x000fe200078e020d */
[----:B------:R-:W-:Y:S01]  /*6b60*/  MOV R13, R9 ;  /* 0x00000009000d7202 */ /* 0x000fe20000000f00 */
[----:B-----5:R-:W-:Y:S01]  /*6b70*/  IMAD R12, R20, UR4, RZ ;  /* 0x00000004140c7c24 */ /* 0x020fe2000f8e02ff */
[----:B------:R-:W-:Y:S01]  /*6b80*/  ULDC.64 UR4, c[0x0][0xbe0] ;  /* 0x0002f80000047ab9 */ /* 0x000fe20000000a00 */
[----:B------:R-:W-:-:S04]  /*6b90*/  @P0 IMAD.HI.U32 R90, R9, R90, RZ ;  /* 0x0000005a095a0227 */ /* 0x000fc800078e00ff */
[----:B------:R-:W-:Y:S01]  /*6ba0*/  IMAD.MOV.U32 R11, RZ, RZ, R9 ;  /* 0x000000ffff0b7224 */ /* 0x000fe200078e0009 */
[----:B------:R-:W-:Y:S01]  /*6bb0*/  @P0 SHF.R.U32.HI R11, RZ, R15, R2 ;  /* 0x0000000fff0b0219 */ /* 0x000fe20000011602 */
[----:B------:R-:W-:Y:S01]  /*6bc0*/  IMAD R15, R21, UR9, R12 ;  /* 0x00000009150f7c24 */ /* 0x000fe2000f8e020c */
[----:B------:R-:W-:Y:S01]  /*6bd0*/  @P0 SHF.R.U32.HI R13, RZ, R89, R90 ;  /* 0x00000059ff0d0219 */ /* 0x000fe2000001165a */
[----:B------:R-:W-:Y:S01]  /*6be0*/  IMAD.WIDE.U32 R6, R20, UR9, R6 ;  /* 0x0000000914067c25 */ /* 0x000fe2000f8e0006 */
[----:B------:R-:W-:-:S03]  /*6bf0*/  ULDC.64 UR8, c[0x0][0xb28] ;  /* 0x0002ca0000087ab9 */ /* 0x000fc60000000a00 */
[----:B------:R-:W-:Y:S02]  /*6c00*/  IMAD R2, R14, UR4, RZ ;  /* 0x000000040e027c24 */ /* 0x000fe4000f8e02ff */
[----:B------:R-:W-:-:S04]  /*6c10*/  IMAD.WIDE.U32 R4, R19, UR4, R4 ;  /* 0x0000000413047c25 */ /* 0x000fc8000f8e0004 */
[----:B------:R-:W-:Y:S01]  /*6c20*/  IMAD.IADD R7, R7, 0x1, R15 ;  /* 0x0000000107077824 */ /* 0x000fe200078e020f */
[----:B------:R-:W-:Y:S01]  /*6c30*/  SHF.R.S32.HI R15, RZ, 0x1f, R11 ;  /* 0x0000001fff0f7819 */ /* 0x000fe2000001140b */
[----:B------:R-:W-:Y:S01]  /*6c40*/  IMAD R14, R14, UR6, RZ ;  /* 0x000000060e0e7c24 */ /* 0x000fe2000f8e02ff */
[----:B------:R-:W-:Y:S01]  /*6c50*/  IADD3 R4, P0, R11, R4, RZ ;  /* 0x000000040b047210 */ /* 0x000fe20007f1e0ff */
[C---:B------:R-:W-:Y:S01]  /*6c60*/  IMAD R12, R19.reuse, UR5, R2 ;  /* 0x00000005130c7c24 */ /* 0x040fe2000f8e0202 */
[----:B------:R-:W-:Y:S01]  /*6c70*/  SHF.R.S32.HI R2, RZ, 0x1f, R13 ;  /* 0x0000001fff027819 */ /* 0x000fe2000001140d */
[----:B------:R-:W-:Y:S01]  /*6c80*/  IMAD.MOV R11, RZ, RZ, -R11 ;  /* 0x000000ffff0b7224 */ /* 0x000fe200078e0a0b */
[----:B------:R-:W-:Y:S01]  /*6c90*/  ULDC.64 UR4, c[0x0][0xb30] ;  /* 0x0002cc0000047ab9 */ /* 0x000fe20000000a00 */
[----:B------:R-:W-:Y:S01]  /*6ca0*/  IMAD R17, R19, UR7, R14 ;  /* 0x0000000713117c24 */ /* 0x000fe2000f8e020e */
[----:B------:R-:W-:Y:S01]  /*6cb0*/  IADD3 R14, -R13, RZ, RZ ;  /* 0x000000ff0d0e7210 */ /* 0x000fe20007ffe1ff */
[----:B------:R-:W-:Y:S01]  /*6cc0*/  IMAD R2, R2, UR4, RZ ;  /* 0x0000000402027c24 */ /* 0x000fe2000f8e02ff */
[----:B------:R-:W-:Y:S01]  /*6cd0*/  IADD3.X R5, R15, R5, R12, P0, !PT ;  /* 0x000000050f057210 */ /* 0x000fe200007fe40c */
[----:B------:R-:W-:-:S02]  /*6ce0*/  IMAD R11, R16, R11, R9 ;  /* 0x0000000b100b7224 */ /* 0x000fc400078e0209 */
[----:B------:R-:W-:Y:S01]  /*6cf0*/  IMAD.WIDE.U32 R6, R19, UR6, R6 ;  /* 0x0000000613067c25 */ /* 0x000fe2000f8e0006 */
[----:B------:R-:W-:-:S03]  /*6d00*/  ULDC.64 UR6, c[0x0][0xbc8] ;  /* 0x0002f20000067ab9 */ /* 0x000fc60000000a00 */
[----:B------:R-:W-:Y:S02]  /*6d10*/  IMAD R9, R16, R14, R9 ;  /* 0x0000000e10097224 */ /* 0x000fe400078e0209 */
[----:B------:R-:W-:Y:S01]  /*6d20*/  IMAD R15, R13, UR5, R2 ;  /* 0x000000050d0f7c24 */ /* 0x000fe2000f8e0202 */
[----:B------:R-:W-:Y:S01]  /*6d30*/  SHF.R.S32.HI R2, RZ, 0x1f, R11 ;  /* 0x0000001fff027819 */ /* 0x000fe2000001140b */
[----:B------:R-:W-:Y:S01]  /*6d40*/  IMAD.IADD R7, R7, 0x1, R17 ;  /* 0x0000000107077824 */ /* 0x000fe200078e0211 */
[----:B------:R-:W-:Y:S01]  /*6d50*/  SHF.R.S32.HI R12, RZ, 0x1f, R9 ;  /* 0x0000001fff0c7819 */ /* 0x000fe20000011409 */
[----:B------:R-:W0:Y:S01]  /*6d60*/  S2UR UR5, SR_CgaCtaId ;  /* 0x00000000000579c3 */ /* 0x000e220000008800 */
[----:B------:R-:W-:-:S04]  /*6d70*/  IMAD.WIDE.U32 R4, R11, UR6, R4 ;  /* 0x000000060b047c25 */ /* 0x000fc8000f8e0004 */
[----:B------:R-:W-:Y:S01]  /*6d80*/  IMAD.WIDE.U32 R6, R13, UR4, R6 ;  /* 0x000000040d067c25 */ /* 0x000fe2000f8e0006 */
[----:B------:R-:W-:-:S03]  /*6d90*/  UMOV UR4, 0x400 ;  /* 0x0000040000047882 */ /* 0x000fc60000000000 */
[----:B------:R-:W-:Y:S02]  /*6da0*/  IMAD R2, R2, UR6, RZ ;  /* 0x0000000602027c24 */ /* 0x000fe4000f8e02ff */
[----:B------:R-:W-:Y:S02]  /*6db0*/  IMAD.IADD R7, R7, 0x1, R15 ;  /* 0x0000000107077824 */ /* 0x000fe400078e020f */
[----:B------:R-:W-:Y:S02]  /*6dc0*/  IMAD R12, R12, UR8, RZ ;  /* 0x000000080c0c7c24 */ /* 0x000fe4000f8e02ff */
[----:B------:R-:W-:Y:S01]  /*6dd0*/  IMAD R13, R11, UR7, R2 ;  /* 0x000000070b0d7c24 */ /* 0x000fe2000f8e0202 */
[----:B------:R-:W-:Y:S01]  /*6de0*/  ULDC.64 UR6, c[0x0][0xba8] ;  /* 0x0002ea0000067ab9 */ /* 0x000fe20000000a00 */
[C---:B------:R-:W-:Y:S01]  /*6df0*/  IMAD R11, R9.reuse, UR9, R12 ;  /* 0x00000009090b7c24 */ /* 0x040fe2000f8e020c */
[----:B------:R-:W-:Y:S01]  /*6e00*/  LEA R2, P0, R4, UR6, 0x2 ;  /* 0x0000000604027c11 */ /* 0x000fe2000f8010ff */
[----:B------:R-:W-:Y:S01]  /*6e10*/  IMAD.WIDE.U32 R6, R9, UR8, R6 ;  /* 0x0000000809067c25 */ /* 0x000fe2000f8e0006 */
[----:B------:R-:W-:Y:S01]  /*6e20*/  IADD3 R9, R5, R13, RZ ;  /* 0x0000000d05097210 */ /* 0x000fe20007ffe0ff */
[----:B------:R-:W-:Y:S01]  /*6e30*/  ULDC.64 UR8, c[0x0][0xb00] ;  /* 0x0002c00000087ab9 */ /* 0x000fe20000000a00 */
[----:B------:R-:W-:Y:S01]  /*6e40*/  ULDC UR6, c[0x0][0xa88] ;  /* 0x0002a20000067ab9 */ /* 0x000fe20000000800 */
[----:B------:R-:W-:Y:S01]  /*6e50*/  IMAD.IADD R5, R7, 0x1, R11 ;  /* 0x0000000107057824 */ /* 0x000fe200078e020b */
[----:B------:R-:W-:Y:S01]  /*6e60*/  LEA R20, P1, R6, UR8, 0x2 ;  /* 0x0000000806147c11 */ /* 0x000fe2000f8210ff */
[----:B------:R-:W-:Y:S01]  /*6e70*/  IMAD R8, R10, 0x80, R8 ;  /* 0x000000800a087824 */ /* 0x000fe200078e0208 */
[----:B------:R-:W-:Y:S01]  /*6e80*/  LEA.HI.X R9, R4, UR7, R9, 0x2, P0 ;  /* 0x0000000704097c11 */ /* 0x000fe200080f1409 */
[----:B0-----:R-:W-:Y:S01]  /*6e90*/  ULEA UR4, UR5, UR4, 0x18 ;  /* 0x0000000405047291 */ /* 0x001fe2000f8ec03f */
[----:B------:R-:W-:Y:S01]  /*6ea0*/  LEA.HI.X R22, R6, UR9, R5, 0x2, P1 ;  /* 0x0000000906167c11 */ /* 0x000fe200088f1405 */
[----:B------:R-:W-:Y:S01]  /*6eb0*/  SHFL.IDX PT, R4, R2, RZ, 0x1c1f ;  /* 0x001c1fff02047589 */ /* 0x000fe200000e0000 */
[----:B------:R-:W-:Y:S01]  /*6ec0*/  IMAD R17, R16, UR6, RZ ;  /* 0x0000000610117c24 */ /* 0x000fe2000f8e02ff */
[C---:B------:R-:W-:Y:S01]  /*6ed0*/  LOP3.LUT P0, RZ, R23.reuse, 0x3, RZ, 0xc0, !PT ;  /* 0x0000000317ff7812 */ /* 0x040fe2000780c0ff */
[----:B------:R-:W-:Y:S01]  /*6ee0*/  UIADD3 UR4, UR4, 0x2a820, URZ ;  /* 0x0002a82004047890 */ /* 0x000fe2000fffe03f */
[----:B------:R-:W0:Y:S01]  /*6ef0*/  SHFL.IDX PT, R5, R9, RZ, 0x1c1f ;  /* 0x001c1fff09057589 */ /* 0x000e2200000e0000 */
[C---:B------:R-:W-:Y:S01]  /*6f00*/  IADD3 R16, R8.reuse, 0x8, RZ ;  /* 0x0000000808107810 */ /* 0x040fe20007ffe0ff */
[----:B------:R-:W-:Y:S01]  /*6f10*/  IMAD.IADD R19, R23, 0x1, -R88 ;  /* 0x0000000117137824 */ /* 0x000fe200078e0a58 */
[-C--:B------:R-:W-:Y:S01]  /*6f20*/  ISETP.GE.OR P1, PT, R8, R17.reuse, P0 ;  /* 0x000000110800720c */ /* 0x080fe20000726670 */
[----:B------:R-:W-:Y:S01]  /*6f30*/  SHFL.IDX PT, R6, R2, 0x1, 0x1c1f ;  /* 0x003c1f0002067f89 */ /* 0x000fe200000e0000 */
[-C--:B------:R-:W-:Y:S01]  /*6f40*/  ISETP.GE.OR P0, PT, R16, R17.reuse, P0 ;  /* 0x000000111000720c */ /* 0x080fe20000706670 */
[----:B------:R-:W-:Y:S01]  /*6f50*/  UPRMT UR4, URZ, 0x654, UR4 ;  /* 0x000006543f047896 */ /* 0x000fe20008000004 */
[----:B------:R-:W-:Y:S01]  /*6f60*/  ISETP.GE.AND P2, PT, R8, R17, PT ;  /* 0x000000110800720c */ /* 0x000fe20003f46270 */
[----:B------:R-:W1:Y:S01]  /*6f70*/  SHFL.IDX PT, R7, R9, 0x1, 0x1c1f ;  /* 0x003c1f0009077f89 */ /* 0x000e6200000e0000 */
[----:B------:R-:W-:-:S03]  /*6f80*/  IMAD.SHL.U32 R19, R19, 0x2, RZ ;  /* 0x0000000213137824 */ /* 0x000fc600078e00ff */
[----:B------:R2:W3:Y:S03]  /*6f90*/  SHFL.IDX PT, R14, R20, RZ, 0x1c1f ;  /* 0x001c1fff140e7589 */ /* 0x0004e600000e0000 */
[----:B------:R-:W-:Y:S01]  /*6fa0*/  SYNCS.ARRIVE.TRANS64.RED.A1T0 RZ, [UR4], RZ ;  /* 0x000000ffffff79a7 */ /* 0x000fe20008100404 */
[----:B------:R2:W4:Y:S04]  /*6fb0*/  SHFL.IDX PT, R15, R22, RZ, 0x1c1f ;  /* 0x001c1fff160f7589 */ /* 0x00052800000e0000 */
[----:B0-----:R2:W-:Y:S04]  /*6fc0*/  @!P1 ST.E desc[UR38][R4.64], R3 ;  /* 0x0000000304009985 */ /* 0x0015e8000c101926 */
[----:B-1----:R2:W-:Y:S01]  /*6fd0*/  @!P0 ST.E desc[UR38][R6.64], R0 ;  /* 0x0000000006008985 */ /* 0x0025e2000c101926 */
[----:B------:R-:W-:Y:S05]  /*6fe0*/  @P2 BRA `(.L_x_37) ;  /* 0x0000000400782947 */ /* 0x000fea0003800000 */
[C---:B--2---:R-:W-:Y:S01]  /*6ff0*/  IADD3 R0, R19.reuse, 0x8, RZ ;  /* 0x0000000813007810 */ /* 0x044fe20007ffe0ff */
[----:B------:R-:W-:Y:S01]  /*7000*/  ULDC UR4, c[0x0][0xac8] ;  /* 0x0002b20000047ab9 */ /* 0x000fe20000000800 */
[C---:B------:R-:W-:Y:S01]  /*7010*/  VIADD R6, R19.reuse, 0x10 ;  /* 0x0000001013067836 */ /* 0x040fe20000000000 */
[C---:B------:R-:W-:Y:S01]  /*7020*/  ISETP.GE.AND P2, PT, R19.reuse, UR4, PT ;  /* 0x0000000413007c0c */ /* 0x040fe2000bf46270 */
[C---:B------:R-:W-:Y:S01]  /*7030*/  VIADD R7, R19.reuse, 0x18 ;  /* 0x0000001813077836 */ /* 0x040fe20000000000 */
[----:B------:R-:W-:Y:S01]  /*7040*/  ISETP.GE.AND P3, PT, R0, UR4, PT ;  /* 0x0000000400007c0c */ /* 0x000fe2000bf66270 */
[C---:B------:R-:W-:Y:S01]  /*7050*/  VIADD R8, R19.reuse, 0x28 ;  /* 0x0000002813087836 */ /* 0x040fe20000000000 */
[----:B------:R-:W-:Y:S01]  /*7060*/  ISETP.GE.AND P0, PT, R6, UR4, PT ;  /* 0x0000000406007c0c */ /* 0x000fe2000bf06270 */
[----:B------:R-:W-:Y:S01]  /*7070*/  VIADD R9, R19, 0x30 ;  /* 0x0000003013097836 */ /* 0x000fe20000000000 */
[----:B------:R-:W-:Y:S01]  /*7080*/  ISETP.GE.AND P1, PT, R7, UR4, PT ;  /* 0x0000000407007c0c */ /* 0x000fe2000bf26270 */
[C---:B------:R-:W-:Y:S01]  /*7090*/  VIADD R11, R19.reuse, 0x40 ;  /* 0x00000040130b7836 */ /* 0x040fe20000000000 */
[C---:B------:R-:W-:Y:S01]  /*70a0*/  IADD3 R10, R19.reuse, 0x38, RZ ;  /* 0x00000038130a7810 */ /* 0x040fe20007ffe0ff */
[----:B------:R-:W-:Y:S01]  /*70b0*/  VIADD R18, R19, 0x60 ;  /* 0x0000006013127836 */ /* 0x000fe20000000000 */
[----:B------:R-:W-:-:S02]  /*70c0*/  ISETP.GE.AND P4, PT, R9, UR4, PT ;  /* 0x0000000409007c0c */ /* 0x000fc4000bf86270 */
[----:B------:R-:W-:Y:S01]  /*70d0*/  ISETP.GE.AND P5, PT, R10, UR4, PT ;  /* 0x000000040a007c0c */ /* 0x000fe2000bfa6270 */
[----:B---34-:R-:W-:Y:S01]  /*70e0*/  @!P2 IMAD.WIDE R2, R19, 0x4, R14 ;  /* 0x000000041302a825 */ /* 0x018fe200078e020e */
[----:B------:R-:W-:Y:S02]  /*70f0*/  ISETP.GE.AND P6, PT, R11, UR4, PT ;  /* 0x000000040b007c0c */ /* 0x000fe4000bfc6270 */
[----:B------:R-:W-:Y:S02]  /*7100*/  @!P3 LEA.HI R0, R0, R0, RZ, 0x1 ;  /* 0x000000000000b211 */ /* 0x000fe400078f08ff */
[----:B------:R0:W-:Y:S01]  /*7110*/  @!P2 ST.E.64 desc[UR38][R2.64], R24 ;  /* 0x000000180200a985 */ /* 0x0001e2000c101b26 */
[----:B------:R-:W-:Y:S02]  /*7120*/  @!P0 LEA.HI R6, R6, R6, RZ, 0x1 ;  /* 0x0000000606068211 */ /* 0x000fe400078f08ff */
[----:B------:R-:W-:Y:S02]  /*7130*/  @!P3 LOP3.LUT R5, R0, 0xfffffffe, RZ, 0xc0, !PT ;  /* 0xfffffffe0005b812 */ /* 0x000fe400078ec0ff */
[----:B------:R-:W-:-:S02]  /*7140*/  IADD3 R0, R19, 0x20, RZ ;  /* 0x0000002013007810 */ /* 0x000fc40007ffe0ff */
[----:B------:R-:W-:Y:S01]  /*7150*/  @!P1 LEA.HI R7, R7, R7, RZ, 0x1 ;  /* 0x0000000707079211 */ /* 0x000fe200078f08ff */
[----:B------:R-:W-:Y:S01]  /*7160*/  @!P3 IMAD.WIDE R4, R5, 0x4, R14 ;  /* 0x000000040504b825 */ /* 0x000fe200078e020e */
[----:B------:R-:W-:Y:S02]  /*7170*/  ISETP.GE.AND P2, PT, R0, UR4, PT ;  /* 0x0000000400007c0c */ /* 0x000fe4000bf46270 */
[----:B------:R-:W-:Y:S02]  /*7180*/  @!P5 LEA.HI R10, R10, R10, RZ, 0x1 ;  /* 0x0000000a0a0ad211 */ /* 0x000fe400078f08ff */
[----:B------:R1:W-:Y:S01]  /*7190*/  @!P3 ST.E.64 desc[UR38][R4.64], R28 ;  /* 0x0000001c0400b985 */ /* 0x0003e2000c101b26 */
[----:B------:R-:W-:Y:S02]  /*71a0*/  ISETP.GE.AND P3, PT, R8, UR4, PT ;  /* 0x0000000408007c0c */ /* 0x000fe4000bf66270 */
[----:B0-----:R-:W-:Y:S02]  /*71b0*/  @!P0 LOP3.LUT R3, R6, 0xfffffffe, RZ, 0xc0, !PT ;  /* 0xfffffffe06038812 */ /* 0x001fe400078ec0ff */
[----:B------:R-:W-:-:S02]  /*71c0*/  @!P4 LEA.HI R6, R9, R9, RZ, 0x1 ;  /* 0x000000090906c211 */ /* 0x000fc400078f08ff */
[----:B------:R-:W-:Y:S01]  /*71d0*/  @!P5 LOP3.LUT R13, R10, 0xfffffffe, RZ, 0xc0, !PT ;  /* 0xfffffffe0a0dd812 */ /* 0x000fe200078ec0ff */
[----:B------:R-:W-:Y:S01]  /*71e0*/  @!P0 IMAD.WIDE R2, R3, 0x4, R14 ;  /* 0x0000000403028825 */ /* 0x000fe200078e020e */
[----:B------:R-:W-:Y:S02]  /*71f0*/  @!P2 LEA.HI R0, R0, R0, RZ, 0x1 ;  /* 0x000000000000a211 */ /* 0x000fe400078f08ff */
[----:B------:R-:W-:Y:S02]  /*7200*/  IADD3 R12, R19, 0x50, RZ ;  /* 0x00000050130c7810 */ /* 0x000fe40007ffe0ff */
[----:B------:R0:W-:Y:S01]  /*7210*/  @!P0 ST.E.64 desc[UR38][R2.64], R32 ;  /* 0x0000002002008985 */ /* 0x0001e2000c101b26 */
[----:B------:R-:W-:Y:S02]  /*7220*/  @!P3 LEA.HI R8, R8, R8, RZ, 0x1 ;  /* 0x000000080808b211 */ /* 0x000fe400078f08ff */
[----:B-1----:R-:W-:Y:S02]  /*7230*/  @!P1 LOP3.LUT R5, R7, 0xfffffffe, RZ, 0xc0, !PT ;  /* 0xfffffffe07059812 */ /* 0x002fe400078ec0ff */
[----:B------:R-:W-:-:S02]  /*7240*/  @!P2 LOP3.LUT R7, R0, 0xfffffffe, RZ, 0xc0, !PT ;  /* 0xfffffffe0007a812 */ /* 0x000fc400078ec0ff */
[----:B------:R-:W-:Y:S01]  /*7250*/  @!P3 LOP3.LUT R9, R8, 0xfffffffe, RZ, 0xc0, !PT ;  /* 0xfffffffe0809b812 */ /* 0x000fe200078ec0ff */
[--C-:B------:R-:W-:Y:S01]  /*7260*/  @!P1 IMAD.WIDE R4, R5, 0x4, R14.reuse ;  /* 0x0000000405049825 */ /* 0x100fe200078e020e */
[----:B------:R-:W-:Y:S02]  /*7270*/  @!P6 LEA.HI R0, R11, R11, RZ, 0x1 ;  /* 0x0000000b0b00e211 */ /* 0x000fe400078f08ff */
[----:B------:R-:W-:Y:S01]  /*7280*/  @!P4 LOP3.LUT R11, R6, 0xfffffffe, RZ, 0xc0, !PT ;  /* 0xfffffffe060bc812 */ /* 0x000fe200078ec0ff */
[--C-:B------:R-:W-:Y:S01]  /*7290*/  @!P2 IMAD.WIDE R6, R7, 0x4, R14.reuse ;  /* 0x000000040706a825 */ /* 0x100fe200078e020e */
[----:B------:R-:W-:Y:S01]  /*72a0*/  @!P6 LOP3.LUT R21, R0, 0xfffffffe, RZ, 0xc0, !PT ;  /* 0xfffffffe0015e812 */ /* 0x000fe200078ec0ff */
[----:B------:R1:W-:Y:S01]  /*72b0*/  @!P1 ST.E.64 desc[UR38][R4.64], R36 ;  /* 0x0000002404009985 */ /* 0x0003e2000c101b26 */
[----:B------:R-:W-:Y:S01]  /*72c0*/  ISETP.GE.AND P1, PT, R12, UR4, PT ;  /* 0x000000040c007c0c */ /* 0x000fe2000bf26270 */
[----:B0-----:R-:W-:Y:S02]  /*72d0*/  @!P3 IMAD.WIDE R2, R9, 0x4, R14 ;  /* 0x000000040902b825 */ /* 0x001fe400078e020e */
[----:B------:R0:W-:Y:S02]  /*72e0*/  @!P2 ST.E.64 desc[UR38][R6.64], R40 ;  /* 0x000000280600a985 */ /* 0x0001e4000c101b26 */
[----:B------:R-:W-:-:S02]  /*72f0*/  VIADD R0, R19, 0x48 ;  /* 0x0000004813007836 */ /* 0x000fc40000000000 */
[--C-:B------:R-:W-:Y:S01]  /*7300*/  @!P5 IMAD.WIDE R8, R13, 0x4, R14.reuse ;  /* 0x000000040d08d825 */ /* 0x100fe200078e020e */
[----:B------:R2:W-:Y:S01]  /*7310*/  @!P3 ST.E.64 desc[UR38][R2.64], R44 ;  /* 0x0000002c0200b985 */ /* 0x0005e2000c101b26 */
[----:B------:R-:W-:Y:S02]  /*7320*/  ISETP.GE.AND P3, PT, R18, UR4, PT ;  /* 0x0000000412007c0c */ /* 0x000fe4000bf66270 */
[----:B------:R-:W-:Y:S01]  /*7330*/  VIADD R13, R19, 0x58 ;  /* 0x00000058130d7836 */ /* 0x000fe20000000000 */
[----:B------:R-:W-:Y:S01]  /*7340*/  ISETP.GE.AND P0, PT, R0, UR4, PT ;  /* 0x0000000400007c0c */ /* 0x000fe2000bf06270 */
[--C-:B-1----:R-:W-:Y:S01]  /*7350*/  @!P4 IMAD.WIDE R4, R11, 0x4, R14.reuse ;  /* 0x000000040b04c825 */ /* 0x102fe200078e020e */
[----:B------:R-:W-:Y:S02]  /*7360*/  @!P1 LEA.HI R12, R12, R12, RZ, 0x1 ;  /* 0x0000000c0c0c9211 */ /* 0x000fe400078f08ff */
[----:B------:R-:W-:Y:S01]  /*7370*/  ISETP.GE.AND P2, PT, R13, UR4, PT ;  /* 0x000000040d007c0c */ /* 0x000fe2000bf46270 */
[----:B------:R-:W-:Y:S01]  /*7380*/  @!P6 IMAD.WIDE R10, R21, 0x4, R14 ;  /* 0x00000004150ae825 */ /* 0x000fe200078e020e */
[----:B------:R1:W-:Y:S01]  /*7390*/  @!P4 ST.E.64 desc[UR38][R4.64], R48 ;  /* 0x000000300400c985 */ /* 0x0003e2000c101b26 */
[----:B0-----:R-:W-:-:S02]  /*73a0*/  IADD3 R6, R19, 0x68, RZ ;  /* 0x0000006813067810 */ /* 0x001fc40007ffe0ff */
[C---:B------:R-:W-:Y:S01]  /*73b0*/  VIADD R7, R19.reuse, 0x70 ;  /* 0x0000007013077836 */ /* 0x040fe20000000000 */
[----:B------:R0:W-:Y:S01]  /*73c0*/  @!P5 ST.E.64 desc[UR38][R8.64], R52 ;  /* 0x000000340800d985 */ /* 0x0001e2000c101b26 */
[----:B--2---:R-:W-:Y:S01]  /*73d0*/  VIADD R3, R19, 0x78 ;  /* 0x0000007813037836 */ /* 0x004fe20000000000 */
[----:B------:R-:W-:Y:S02]  /*73e0*/  ISETP.GE.AND P4, PT, R6, UR4, PT ;  /* 0x0000000406007c0c */ /* 0x000fe4000bf86270 */
[----:B------:R2:W-:Y:S01]  /*73f0*/  @!P6 ST.E.64 desc[UR38][R10.64], R56 ;  /* 0x000000380a00e985 */ /* 0x0005e2000c101b26 */
[----:B------:R-:W-:Y:S02]  /*7400*/  ISETP.GE.AND P5, PT, R7, UR4, PT ;  /* 0x0000000407007c0c */ /* 0x000fe4000bfa6270 */
[----:B------:R-:W-:Y:S02]  /*7410*/  ISETP.GE.AND P6, PT, R3, UR4, PT ;  /* 0x0000000403007c0c */ /* 0x000fe4000bfc6270 */
[----:B------:R-:W-:-:S02]  /*7420*/  @!P0 LEA.HI R0, R0, R0, RZ, 0x1 ;  /* 0x0000000000008211 */ /* 0x000fc400078f08ff */
[----:B------:R-:W-:Y:S02]  /*7430*/  @!P2 LEA.HI R13, R13, R13, RZ, 0x1 ;  /* 0x0000000d0d0da211 */ /* 0x000fe400078f08ff */
[----:B------:R-:W-:Y:S02]  /*7440*/  @!P3 LEA.HI R18, R18, R18, RZ, 0x1 ;  /* 0x000000121212b211 */ /* 0x000fe400078f08ff */
[----:B------:R-:W-:Y:S02]  /*7450*/  @!P4 LEA.HI R6, R6, R6, RZ, 0x1 ;  /* 0x000000060606c211 */ /* 0x000fe400078f08ff */
[----:B-1----:R-:W-:Y:S02]  /*7460*/  @!P1 LOP3.LUT R5, R12, 0xfffffffe, RZ, 0xc0, !PT ;  /* 0xfffffffe0c059812 */ /* 0x002fe400078ec0ff */
[----:B------:R-:W-:Y:S02]  /*7470*/  @!P5 LEA.HI R2, R7, R7, RZ, 0x1 ;  /* 0x000000070702d211 */ /* 0x000fe400078f08ff */
[----:B------:R-:W-:-:S02]  /*7480*/  @!P6 LEA.HI R4, R3, R3, RZ, 0x1 ;  /* 0x000000030304e211 */ /* 0x000fc400078f08ff */
[----:B------:R-:W-:Y:S02]  /*7490*/  @!P0 LOP3.LUT R3, R0, 0xfffffffe, RZ, 0xc0, !PT ;  /* 0xfffffffe00038812 */ /* 0x000fe400078ec0ff */
[----:B------:R-:W-:Y:S02]  /*74a0*/  @!P2 LOP3.LUT R7, R13, 0xfffffffe, RZ, 0xc0, !PT ;  /* 0xfffffffe0d07a812 */ /* 0x000fe400078ec0ff */
[----:B0-----:R-:W-:Y:S02]  /*74b0*/  @!P3 LOP3.LUT R9, R18, 0xfffffffe, RZ, 0xc0, !PT ;  /* 0xfffffffe1209b812 */ /* 0x001fe400078ec0ff */
[----:B--2---:R-:W-:Y:S01]  /*74c0*/  @!P4 LOP3.LUT R11, R6, 0xfffffffe, RZ, 0xc0, !PT ;  /* 0xfffffffe060bc812 */ /* 0x004fe200078ec0ff */
[--C-:B------:R-:W-:Y:S01]  /*74d0*/  @!P2 IMAD.WIDE R6, R7, 0x4, R14.reuse ;  /* 0x000000040706a825 */ /* 0x100fe200078e020e */
[----:B------:R-:W-:Y:S02]  /*74e0*/  @!P5 LOP3.LUT R13, R2, 0xfffffffe, RZ, 0xc0, !PT ;  /* 0xfffffffe020dd812 */ /* 0x000fe400078ec0ff */
[----:B------:R-:W-:Y:S01]  /*74f0*/  @!P6 LOP3.LUT R21, R4, 0xfffffffe, RZ, 0xc0, !PT ;  /* 0xfffffffe0415e812 */ /* 0x000fe200078ec0ff */
[----:B------:R-:W-:-:S04]  /*7500*/  @!P0 IMAD.WIDE R2, R3, 0x4, R14 ;  /* 0x0000000403028825 */ /* 0x000fc800078e020e */
[--C-:B------:R-:W-:Y:S01]  /*7510*/  @!P1 IMAD.WIDE R4, R5, 0x4, R14.reuse ;  /* 0x0000000405049825 */ /* 0x100fe200078e020e */
[----:B------:R0:W-:Y:S03]  /*7520*/  @!P0 ST.E.64 desc[UR38][R2.64], R60 ;  /* 0x0000003c02008985 */ /* 0x0001e6000c101b26 */
[--C-:B------:R-:W-:Y:S01]  /*7530*/  @!P3 IMAD.WIDE R8, R9, 0x4, R14.reuse ;  /* 0x000000040908b825 */ /* 0x100fe200078e020e */
[----:B------:R0:W-:Y:S03]  /*7540*/  @!P1 ST.E.64 desc[UR38][R4.64], R64 ;  /* 0x0000004004009985 */ /* 0x0001e6000c101b26 */
[--C-:B------:R-:W-:Y:S01]  /*7550*/  @!P4 IMAD.WIDE R10, R11, 0x4, R14.reuse ;  /* 0x000000040b0ac825 */ /* 0x100fe200078e020e */
[----:B------:R0:W-:Y:S03]  /*7560*/  @!P2 ST.E.64 desc[UR38][R6.64], R68 ;  /* 0x000000440600a985 */ /* 0x0001e6000c101b26 */
[--C-:B------:R-:W-:Y:S01]  /*7570*/  @!P5 IMAD.WIDE R12, R13, 0x4, R14.reuse ;  /* 0x000000040d0cd825 */ /* 0x100fe200078e020e */
[----:B------:R0:W-:Y:S03]  /*7580*/  @!P3 ST.E.64 desc[UR38][R8.64], R72 ;  /* 0x000000480800b985 */ /* 0x0001e6000c101b26 */
[----:B------:R-:W-:Y:S01]  /*7590*/  @!P6 IMAD.WIDE R14, R21, 0x4, R14 ;  /* 0x00000004150ee825 */ /* 0x000fe200078e020e */
[----:B------:R0:W-:Y:S04]  /*75a0*/  @!P4 ST.E.64 desc[UR38][R10.64], R76 ;  /* 0x0000004c0a00c985 */ /* 0x0001e8000c101b26 */
[----:B------:R0:W-:Y:S04]  /*75b0*/  @!P5 ST.E.64 desc[UR38][R12.64], R80 ;  /* 0x000000500c00d985 */ /* 0x0001e8000c101b26 */
[----:B------:R0:W-:Y:S02]  /*75c0*/  @!P6 ST.E.64 desc[UR38][R14.64], R84 ;  /* 0x000000540e00e985 */ /* 0x0001e4000c101b26 */
.L_x_37:
[----:B------:R-:W-:Y:S05]  /*75d0*/  BSYNC B0 ;  /* 0x0000000000007941 */ /* 0x000fea0003800000 */
.L_x_36:
[----:B------:R-:W-:Y:S01]  /*75e0*/  ISETP.GE.AND P0, PT, R16, R17, PT ;  /* 0x000000111000720c */ /* 0x000fe20003f06270 */
[----:B0-----:R0:W1:Y:S04]  /*75f0*/  SHFL.IDX PT, R13, R22, 0x1, 0x1c1f ;  /* 0x003c1f00160d7f89 */ /* 0x00106800000e0000 */
[----:B------:R0:W0:Y:S08]  /*7600*/  SHFL.IDX PT, R12, R20, 0x1, 0x1c1f ;  /* 0x003c1f00140c7f89 */ /* 0x00003000000e0000 */
[----:B------:R-:W-:Y:S05]  /*7610*/  @P0 BRA `(.L_x_8) ;  /* 0x0000004000b40947 */ /* 0x000fea0003800000 */
[----:B------:R-:W-:Y:S01]  /*7620*/  ULDC UR4, c[0x0][0xac8] ;  /* 0x0002b20000047ab9 */ /* 0x000fe20000000800 */
[C---:B--2---:R-:W-:Y:S01]  /*7630*/  IADD3 R0, R19.reuse, 0x8, RZ ;  /* 0x0000000813007810 */ /* 0x044fe20007ffe0ff */
[C---:B------:R-:W-:Y:S01]  /*7640*/  VIADD R4, R19.reuse, 0x10 ;  /* 0x0000001013047836 */ /* 0x040fe20000000000 */
[C---:B------:R-:W-:Y:S01]  /*7650*/  ISETP.GE.AND P0, PT, R19.reuse, UR4, PT ;  /* 0x0000000413007c0c */ /* 0x040fe2000bf06270 */
[C---:B------:R-:W-:Y:S01]  /*7660*/  VIADD R6, R19.reuse, 0x18 ;  /* 0x0000001813067836 */ /* 0x040fe20000000000 */
[----:B------:R-:W-:Y:S01]  /*7670*/  ISETP.GE.AND P5, PT, R0, UR4, PT ;  /* 0x0000000400007c0c */ /* 0x000fe2000bfa6270 */
[C---:B------:R-:W-:Y:S01]  /*7680*/  VIADD R9, R19.reuse, 0x28 ;  /* 0x0000002813097836 */ /* 0x040fe20000000000 */
[----:B------:R-:W-:Y:S01]  /*7690*/  ISETP.GE.AND P6, PT, R4, UR4, PT ;  /* 0x0000000404007c0c */ /* 0x000fe2000bfc6270 */
[C---:B------:R-:W-:Y:S01]  /*76a0*/  VIADD R10, R19.reuse, 0x30 ;  /* 0x00000030130a7836 */ /* 0x040fe20000000000 */
[C---:B------:R-:W-:Y:S01]  /*76b0*/  IADD3 R8, R19.reuse, 0x20, RZ ;  /* 0x0000002013087810 */ /* 0x040fe20007ffe0ff */
[C---:B------:R-:W-:Y:S01]  /*76c0*/  VIADD R16, R19.reuse, 0x40 ;  /* 0x0000004013107836 */ /* 0x040fe20000000000 */
[C---:B------:R-:W-:Y:S01]  /*76d0*/  IADD3 R11, R19.reuse, 0x38, RZ ;  /* 0x00000038130b7810 */ /* 0x040fe20007ffe0ff */
[C---:B------:R-:W-:Y:S01]  /*76e0*/  VIADD R18, R19.reuse, 0x48 ;  /* 0x0000004813127836 */ /* 0x040fe20000000000 */
[----:B------:R-:W-:Y:S01]  /*76f0*/  ISETP.GE.AND P4, PT, R8, UR4, PT ;  /* 0x0000000408007c0c */ /* 0x000fe2000bf86270 */
[----:B0-----:R-:W-:Y:S01]  /*7700*/  VIADD R20, R19, 0x70 ;  /* 0x0000007013147836 */ /* 0x001fe20000000000 */
[----:B------:R-:W-:Y:S01]  /*7710*/  ISETP.GE.AND P3, PT, R9, UR4, PT ;  /* 0x0000000409007c0c */ /* 0x000fe2000bf66270 */
[----:B-1----:R-:W-:Y:S01]  /*7720*/  @!P0 IMAD.WIDE R2, R19, 0x4, R12 ;  /* 0x0000000413028825 */ /* 0x002fe200078e020c */
[----:B------:R-:W-:-:S02]  /*7730*/  ISETP.GE.AND P2, PT, R10, UR4, PT ;  /* 0x000000040a007c0c */ /* 0x000fc4000bf46270 */
[----:B------:R-:W-:Y:S02]  /*7740*/  ISETP.GE.AND P1, PT, R11, UR4, PT ;  /* 0x000000040b007c0c */ /* 0x000fe4000bf26270 */
[----:B------:R0:W-:Y:S01]  /*7750*/  @!P0 ST.E.64 desc[UR38][R2.64], R26 ;  /* 0x0000001a02008985 */ /* 0x0001e2000c101b26 */
[----:B------:R-:W-:Y:S02]  /*7760*/  ISETP.GE.AND P0, PT, R6, UR4, PT ;  /* 0x0000000406007c0c */ /* 0x000fe4000bf06270 */
[----:B------:R-:W-:Y:S02]  /*7770*/  @!P5 LEA.HI R0, R0, R0, RZ, 0x1 ;  /* 0x000000000000d211 */ /* 0x000fe400078f08ff */
[----:B------:R-:W-:Y:S02]  /*7780*/  @!P6 LEA.HI R4, R4, R4, RZ, 0x1 ;  /* 0x000000040404e211 */ /* 0x000fe400078f08ff */
[----:B------:R-:W-:Y:S02]  /*7790*/  @!P5 LOP3.LUT R5, R0, 0xfffffffe, RZ, 0xc0, !PT ;  /* 0xfffffffe0005d812 */ /* 0x000fe400078ec0ff */
[----:B------:R-:W-:-:S02]  /*77a0*/  @!P6 LOP3.LUT R7, R4, 0xfffffffe, RZ, 0xc0, !PT ;  /* 0xfffffffe0407e812 */ /* 0x000fc400078ec0ff */
[----:B------:R-:W-:Y:S02]  /*77b0*/  @!P4 LEA.HI R8, R8, R8, RZ, 0x1 ;  /* 0x000000080808c211 */ /* 0x000fe400078f08ff */
[----:B------:R-:W-:Y:S01]  /*77c0*/  @!P3 LEA.HI R0, R9, R9, RZ, 0x1 ;  /* 0x000000090900b211 */ /* 0x000fe200078f08ff */
[--C-:B0-----:R-:W-:Y:S01]  /*77d0*/  @!P5 IMAD.WIDE R2, R5, 0x4, R12.reuse ;  /* 0x000000040502d825 */ /* 0x101fe200078e020c */
[----:B------:R-:W-:Y:S02]  /*77e0*/  @!P0 LEA.HI R6, R6, R6, RZ, 0x1 ;  /* 0x0000000606068211 */ /* 0x000fe400078f08ff */
[----:B------:R-:W-:Y:S01]  /*77f0*/  @!P2 LEA.HI R10, R10, R10, RZ, 0x1 ;  /* 0x0000000a0a0aa211 */ /* 0x000fe200078f08ff */
[----:B------:R-:W-:Y:S01]  /*7800*/  @!P6 IMAD.WIDE R4, R7, 0x4, R12 ;  /* 0x000000040704e825 */ /* 0x000fe200078e020c */
[----:B---3--:R-:W-:Y:S01]  /*7810*/  @!P1 LEA.HI R14, R11, R11, RZ, 0x1 ;  /* 0x0000000b0b0e9211 */ /* 0x008fe200078f08ff */
[----:B------:R0:W-:Y:S01]  /*7820*/  @!P5 ST.E.64 desc[UR38][R2.64], R30 ;  /* 0x0000001e0200d985 */ /* 0x0001e2000c101b26 */
[----:B------:R-:W-:-:S02]  /*7830*/  @!P0 LOP3.LUT R7, R6, 0xfffffffe, RZ, 0xc0, !PT ;  /* 0xfffffffe06078812 */ /* 0x000fc400078ec0ff */
[----:B------:R-:W-:Y:S01]  /*7840*/  @!P4 LOP3.LUT R9, R8, 0xfffffffe, RZ, 0xc0, !PT ;  /* 0xfffffffe0809c812 */ /* 0x000fe200078ec0ff */
[----:B------:R1:W-:Y:S01]  /*7850*/  @!P6 ST.E.64 desc[UR38][R4.64], R34 ;  /* 0x000000220400e985 */ /* 0x0003e2000c101b26 */
[----:B------:R-:W-:Y:S02]  /*7860*/  @!P3 LOP3.LUT R11, R0, 0xfffffffe, RZ, 0xc0, !PT ;  /* 0xfffffffe000bb812 */ /* 0x000fe400078ec0ff */
[----:B----4-:R-:W-:Y:S02]  /*7870*/  @!P2 LOP3.LUT R15, R10, 0xfffffffe, RZ, 0xc0, !PT ;  /* 0xfffffffe0a0fa812 */ /* 0x010fe400078ec0ff */
[----:B------:R-:W-:Y:S01]  /*7880*/  @!P1 LOP3.LUT R17, R14, 0xfffffffe, RZ, 0xc0, !PT ;  /* 0xfffffffe0e119812 */ /* 0x000fe200078ec0ff */
[----:B------:R-:W-:Y:S01]  /*7890*/  VIADD R14, R19, 0x58 ;  /* 0x00000058130e7836 */ /* 0x000fe20000000000 */
[----:B------:R-:W-:Y:S02]  /*78a0*/  ISETP.GE.AND P5, PT, R16, UR4, PT ;  /* 0x0000000410007c0c */ /* 0x000fe4000bfa6270 */
[----:B------:R-:W-:Y:S01]  /*78b0*/  ISETP.GE.AND P6, PT, R18, UR4, PT ;  /* 0x0000000412007c0c */ /* 0x000fe2000bfc6270 */
[----:B0-----:R-:W-:Y:S01]  /*78c0*/  @!P0 IMAD.WIDE R2, R7, 0x4, R12 ;  /* 0x0000000407028825 */ /* 0x001fe200078e020c */
[----:B------:R-:W-:-:S03]  /*78d0*/  IADD3 R0, R19, 0x50, RZ ;  /* 0x0000005013007810 */ /* 0x000fc60007ffe0ff */
[--C-:B-1----:R-:W-:Y:S01]  /*78e0*/  @!P4 IMAD.WIDE R4, R9, 0x4, R12.reuse ;  /* 0x000000040904c825 */ /* 0x102fe200078e020c */
[----:B------:R0:W-:Y:S01]  /*78f0*/  @!P0 ST.E.64 desc[UR38][R2.64], R38 ;  /* 0x0000002602008985 */ /* 0x0001e2000c101b26 */
[----:B------:R-:W-:Y:S02]  /*7900*/  ISETP.GE.AND P0, PT, R0, UR4, PT ;  /* 0x0000000400007c0c */ /* 0x000fe4000bf06270 */
[--C-:B------:R-:W-:Y:S01]  /*7910*/  @!P3 IMAD.WIDE R6, R11, 0x4, R12.reuse ;  /* 0x000000040b06b825 */ /* 0x100fe200078e020c */
[----:B------:R1:W-:Y:S01]  /*7920*/  @!P4 ST.E.64 desc[UR38][R4.64], R42 ;  /* 0x0000002a0400c985 */ /* 0x0003e2000c101b26 */
[----:B------:R-:W-:Y:S02]  /*7930*/  ISETP.GE.AND P4, PT, R20, UR4, PT ;  /* 0x0000000414007c0c */ /* 0x000fe4000bf86270 */
[----:B------:R-:W-:Y:S01]  /*7940*/  @!P2 IMAD.WIDE R8, R15, 0x4, R12 ;  /* 0x000000040f08a825 */ /* 0x000fe200078e020c */
[----:B------:R2:W-:Y:S01]  /*7950*/  @!P3 ST.E.64 desc[UR38][R6.64], R46 ;  /* 0x0000002e0600b985 */ /* 0x0005e2000c101b26 */
[----:B------:R-:W-:-:S02]  /*7960*/  @!P5 LEA.HI R16, R16, R16, RZ, 0x1 ;  /* 0x000000101010d211 */ /* 0x000fc400078f08ff */
[----:B------:R-:W-:Y:S01]  /*7970*/  @!P1 IMAD.WIDE R10, R17, 0x4, R12 ;  /* 0x00000004110a9825 */ /* 0x000fe200078e020c */
[----:B------:R3:W-:Y:S01]  /*7980*/  @!P2 ST.E.64 desc[UR38][R8.64], R50 ;  /* 0x000000320800a985 */ /* 0x0007e2000c101b26 */
[C---:B------:R-:W-:Y:S02]  /*7990*/  IADD3 R17, R19.reuse, 0x68, RZ ;  /* 0x0000006813117810 */ /* 0x040fe40007ffe0ff */
[C---:B------:R-:W-:Y:S01]  /*79a0*/  VIADD R15, R19.reuse, 0x60 ;  /* 0x00000060130f7836 */ /* 0x040fe20000000000 */
[----:B------:R4:W-:Y:S01]  /*79b0*/  @!P1 ST.E.64 desc[UR38][R10.64], R54 ;  /* 0x000000360a009985 */ /* 0x0009e2000c101b26 */
[----:B------:R-:W-:Y:S01]  /*79c0*/  ISETP.GE.AND P1, PT, R14, UR4, PT ;  /* 0x000000040e007c0c */ /* 0x000fe2000bf26270 */
[----:B------:R-:W-:Y:S01]  /*79d0*/  VIADD R19, R19, 0x78 ;  /* 0x0000007813137836 */ /* 0x000fe20000000000 */
[----:B------:R-:W-:Y:S02]  /*79e0*/  ISETP.GE.AND P3, PT, R17, UR4, PT ;  /* 0x0000000411007c0c */ /* 0x000fe4000bf66270 */
[----:B------:R-:W-:-:S02]  /*79f0*/  ISETP.GE.AND P2, PT, R15, UR4, PT ;  /* 0x000000040f007c0c */ /* 0x000fc4000bf46270 */
[----:B------:R-:W-:Y:S02]  /*7a00*/  @!P6 LEA.HI R18, R18, R18, RZ, 0x1 ;  /* 0x000000121212e211 */ /* 0x000fe400078f08ff */
[----:B0-----:R-:W-:Y:S02]  /*7a10*/  @!P5 LOP3.LUT R3, R16, 0xfffffffe, RZ, 0xc0, !PT ;  /* 0xfffffffe1003d812 */ /* 0x001fe400078ec0ff */
[----:B-1----:R-:W-:Y:S02]  /*7a20*/  @!P6 LOP3.LUT R5, R18, 0xfffffffe, RZ, 0xc0, !PT ;  /* 0xfffffffe1205e812 */ /* 0x002fe400078ec0ff */
[----:B------:R-:W-:Y:S01]  /*7a30*/  @!P0 LEA.HI R0, R0, R0, RZ, 0x1 ;  /* 0x0000000000008211 */ /* 0x000fe200078f08ff */
[--C-:B------:R-:W-:Y:S01]  /*7a40*/  @!P5 IMAD.WIDE R2, R3, 0x4, R12.reuse ;  /* 0x000000040302d825 */ /* 0x100fe200078e020c */
[----:B------:R-:W-:Y:S02]  /*7a50*/  @!P1 LEA.HI R14, R14, R14, RZ, 0x1 ;  /* 0x0000000e0e0e9211 */ /* 0x000fe400078f08ff */
[----:B------:R-:W-:Y:S01]  /*7a60*/  @!P3 LEA.HI R17, R17, R17, RZ, 0x1 ;  /* 0x000000111111b211 */ /* 0x000fe200078f08ff */
[----:B------:R-:W-:Y:S01]  /*7a70*/  @!P6 IMAD.WIDE R4, R5, 0x4, R12 ;  /* 0x000000040504e825 */ /* 0x000fe200078e020c */
[----:B------:R-:W-:Y:S01]  /*7a80*/  @!P2 LEA.HI R15, R15, R15, RZ, 0x1 ;  /* 0x0000000f0f0fa211 */ /* 0x000fe200078f08ff */
[----:B------:R0:W-:Y:S01]  /*7a90*/  @!P5 ST.E.64 desc[UR38][R2.64], R58 ;  /* 0x0000003a0200d985 */ /* 0x0001e2000c101b26 */
[----:B------:R-:W-:-:S02]  /*7aa0*/  @!P4 LEA.HI R20, R20, R20, RZ, 0x1 ;  /* 0x000000141414c211 */ /* 0x000fc400078f08ff */
[----:B--2---:R-:W-:Y:S01]  /*7ab0*/  @!P0 LOP3.LUT R7, R0, 0xfffffffe, RZ, 0xc0, !PT ;  /* 0xfffffffe00078812 */ /* 0x004fe200078ec0ff */
[----:B------:R1:W-:Y:S01]  /*7ac0*/  @!P6 ST.E.64 desc[UR38][R4.64], R62 ;  /* 0x0000003e0400e985 */ /* 0x0003e2000c101b26 */
[----:B---3--:R-:W-:Y:S02]  /*7ad0*/  @!P1 LOP3.LUT R9, R14, 0xfffffffe, RZ, 0xc0, !PT ;  /* 0xfffffffe0e099812 */ /* 0x008fe400078ec0ff */
[----:B------:R-:W-:Y:S02]  /*7ae0*/  @!P2 LOP3.LUT R15, R15, 0xfffffffe, RZ, 0xc0, !PT ;  /* 0xfffffffe0f0fa812 */ /* 0x000fe400078ec0ff */
[----:B------:R-:W-:Y:S02]  /*7af0*/  @!P3 LOP3.LUT R17, R17, 0xfffffffe, RZ, 0xc0, !PT ;  /* 0xfffffffe1111b812 */ /* 0x000fe400078ec0ff */
[----:B----4-:R-:W-:Y:S01]  /*7b00*/  @!P4 LOP3.LUT R11, R20, 0xfffffffe, RZ, 0xc0, !PT ;  /* 0xfffffffe140bc812 */ /* 0x010fe200078ec0ff */
[----:B0-----:R-:W-:-:S04]  /*7b10*/  @!P0 IMAD.WIDE R2, R7, 0x4, R12 ;  /* 0x0000000407028825 */ /* 0x001fc800078e020c */
[--C-:B-1----:R-:W-:Y:S01]  /*7b20*/  @!P1 IMAD.WIDE R4, R9, 0x4, R12.reuse ;  /* 0x0000000409049825 */ /* 0x102fe200078e020c */
[----:B------:R0:W-:Y:S01]  /*7b30*/  @!P0 ST.E.64 desc[UR38][R2.64], R66 ;  /* 0x0000004202008985 */ /* 0x0001e2000c101b26 */
[----:B------:R-:W-:Y:S02]  /*7b40*/  ISETP.GE.AND P0, PT, R19, UR4, PT ;  /* 0x0000000413007c0c */ /* 0x000fe4000bf06270 */
[--C-:B------:R-:W-:Y:S01]  /*7b50*/  @!P2 IMAD.WIDE R6, R15, 0x4, R12.reuse ;  /* 0x000000040f06a825 */ /* 0x100fe200078e020c */
[----:B------:R0:W-:Y:S03]  /*7b60*/  @!P1 ST.E.64 desc[UR38][R4.64], R70 ;  /* 0x0000004604009985 */ /* 0x0001e6000c101b26 */
[--C-:B------:R-:W-:Y:S01]  /*7b70*/  @!P3 IMAD.WIDE R8, R17, 0x4, R12.reuse ;  /* 0x000000041108b825 */ /* 0x100fe200078e020c */
[----:B------:R0:W-:Y:S03]  /*7b80*/  @!P2 ST.E.64 desc[UR38][R6.64], R74 ;  /* 0x0000004a0600a985 */ /* 0x0001e6000c101b26 */
[----:B------:R-:W-:Y:S01]  /*7b90*/  @!P4 IMAD.WIDE R10, R11, 0x4, R12 ;  /* 0x000000040b0ac825 */ /* 0x000fe200078e020c */
[----:B------:R0:W-:Y:S04]  /*7ba0*/  @!P3 ST.E.64 desc[UR38][R8.64], R78 ;  /* 0x0000004e0800b985 */ /* 0x0001e8000c101b26 */
[----:B------:R0:W-:Y:S01]  /*7bb0*/  @!P4 ST.E.64 desc[UR38][R10.64], R82 ;  /* 0x000000520a00c985 */ /* 0x0001e2000c101b26 */
[----:B------:R-:W-:Y:S05]  /*7bc0*/  @P0 BRA `(.L_x_8) ;  /* 0x0000003c00480947 */ /* 0x000fea0003800000 */
[----:B------:R-:W-:-:S04]  /*7bd0*/  LEA.HI R19, R19, R19, RZ, 0x1 ;  /* 0x0000001313137211 */ /* 0x000fc800078f08ff */
[----:B0-----:R-:W-:-:S05]  /*7be0*/  LOP3.LUT R3, R19, 0xfffffffe, RZ, 0xc0, !PT ;  /* 0xfffffffe13037812 */ /* 0x001fca00078ec0ff */
[----:B------:R-:W-:-:S05]  /*7bf0*/  IMAD.WIDE R2, R3, 0x4, R12 ;  /* 0x0000000403027825 */ /* 0x000fca00078e020c */
[----:B------:R0:W-:Y:S01]  /*7c00*/  ST.E.64 desc[UR38][R2.64], R86 ;  /* 0x0000005602007985 */ /* 0x0001e2000c101b26 */
[----:B------:R-:W-:Y:S05]  /*7c10*/  BRA `(.L_x_8) ;  /* 0x0000003c00347947 */ /* 0x000fea0003800000 */
.L_x_35:
[----:B------:R-:W0:Y:S02]  /*7c20*/  S2R R0, SR_TID.X ;  /* 0x0000000000007919 */ /* 0x000e240000002100 */
[----:B0-----:R-:W-:-:S04]  /*7c30*/  IADD3 R3, R0, -0x80, RZ ;  /* 0xffffff8000037810 */ /* 0x001fc80007ffe0ff */
[----:B------:R-:W-:-:S13]  /*7c40*/  ISETP.GT.AND P0, PT, R3, 0x7f, PT ;  /* 0x0000007f0300780c */ /* 0x000fda0003f04270 */
[----:B------:R-:W-:Y:S05]  /*7c50*/  @P0 BRA `(.L_x_8) ;  /* 0x0000003c00240947 */ /* 0x000fea0003800000 */
[----:B------:R-:W0:Y:S01]  /*7c60*/  S2R R3, SR_CTAID.X ;  /* 0x0000000000037919 */ /* 0x000e220000002500 */
[----:B------:R-:W1:Y:S01]  /*7c70*/  LDC R8, c[0x0][0xbe8] ;  /* 0x0002fa00ff087b82 */ /* 0x000e620000000800 */
[----:B------:R-:W-:Y:S01]  /*7c80*/  ULDC UR4, c[0x0][0xa88] ;  /* 0x0002a20000047ab9 */ /* 0x000fe20000000800 */
[----:B0-----:R-:W-:Y:S02]  /*7c90*/  IMAD R0, R3, 0x80, R0 ;  /* 0x0000008003007824 */ /* 0x001fe400078e0200 */
[----:B-1----:R-:W-:Y:S02]  /*7ca0*/  IMAD R3, R8, UR4, RZ ;  /* 0x0000000408037c24 */ /* 0x002fe4000f8e02ff */
[----:B------:R-:W-:-:S05]  /*7cb0*/  VIADD R0, R0, 0xffffff80 ;  /* 0xffffff8000007836 */ /* 0x000fca0000000000 */
[----:B------:R-:W-:-:S13]  /*7cc0*/  ISETP.GE.AND P0, PT, R0, R3, PT ;  /* 0x000000030000720c */ /* 0x000fda0003f06270 */
[----:B------:R-:W-:Y:S05]  /*7cd0*/  @P0 BRA `(.L_x_8) ;  /* 0x0000003c00040947 */ /* 0x000fea0003800000 */
[----:B------:R-:W-:Y:S01]  /*7ce0*/  ISETP.NE.AND P0, PT, R8, 0x1, PT ;  /* 0x000000010800780c */ /* 0x000fe20003f05270 */
[----:B------:R-:W0:Y:S01]  /*7cf0*/  S2UR UR4, SR_CTAID.Z ;  /* 0x00000000000479c3 */ /* 0x000e220000002700 */
[----:B------:R-:W-:Y:S01]  /*7d00*/  SHF.R.S32.HI R3, RZ, 0x1f, R2 ;  /* 0x0000001fff037819 */ /* 0x000fe20000011402 */
[----:B------:R-:W-:Y:S01]  /*7d10*/  ULDC.64 UR6, c[0x0][0xbd0] ;  /* 0x0002f40000067ab9 */ /* 0x000fe20000000a00 */
[C---:B------:R-:W-:Y:S01]  /*7d20*/  IADD3 R7, -R2.reuse, RZ, RZ ;  /* 0x000000ff02077210 */ /* 0x040fe20007ffe1ff */
[----:B------:R-:W-:-:S04]  /*7d30*/  IMAD.WIDE.U32 R4, R2, UR6, RZ ;  /* 0x0000000602047c25 */ /* 0x000fc8000f8e00ff */
[----:B------:R-:W1:Y:S01]  /*7d40*/  LDC.64 R12, c[0x0][0xbd8] ;  /* 0x0002f600ff0c7b82 */ /* 0x000e620000000a00 */
[----:B------:R-:W-:-:S04]  /*7d50*/  IMAD R3, R3, UR6, RZ ;  /* 0x0000000603037c24 */ /* 0x000fc8000f8e02ff */
[----:B------:R-:W-:Y:S01]  /*7d60*/  IMAD R3, R2, UR7, R3 ;  /* 0x0000000702037c24 */ /* 0x000fe2000f8e0203 */
[----:B------:R-:W-:Y:S02]  /*7d70*/  MOV R2, R4 ;  /* 0x0000000400027202 */ /* 0x000fe40000000f00 */
[----:B------:R-:W2:Y:S01]  /*7d80*/  @P0 LDC R9, c[0x0][0xbec] ;  /* 0x0002fb00ff090b82 */ /* 0x000ea20000000800 */
[----:B------:R-:W-:Y:S02]  /*7d90*/  IMAD.IADD R3, R5, 0x1, R3 ;  /* 0x0000000105037824 */ /* 0x000fe400078e0203 */
[----:B------:R-:W-:-:S05]  /*7da0*/  IMAD.MOV.U32 R5, RZ, RZ, R0 ;  /* 0x000000ffff057224 */ /* 0x000fca00078e0000 */
[----:B------:R-:W3:Y:S01]  /*7db0*/  S2UR UR8, SR_CTAID.Y ;  /* 0x00000000000879c3 */ /* 0x000ee20000002600 */
[----:B0-----:R-:W-:-:S07]  /*7dc0*/  USHF.R.S32.HI UR5, URZ, 0x1f, UR4 ;  /* 0x0000001f3f057899 */ /* 0x001fce0008011404 */
[----:B------:R-:W3:Y:S01]  /*7dd0*/  LDC R10, c[0x0][0xc50] ;  /* 0x00031400ff0a7b82 */ /* 0x000ee20000000800 */
[C---:B-1----:R-:W-:Y:S02]  /*7de0*/  IMAD R14, R12.reuse, UR5, RZ ;  /* 0x000000050c0e7c24 */ /* 0x042fe4000f8e02ff */
[----:B------:R-:W-:-:S04]  /*7df0*/  IMAD.WIDE.U32 R2, R12, UR4, R2 ;  /* 0x000000040c027c25 */ /* 0x000fc8000f8e0002 */
[----:B------:R-:W-:Y:S01]  /*7e00*/  IMAD R13, R13, UR4, R14 ;  /* 0x000000040d0d7c24 */ /* 0x000fe2000f8e020e */
[----:B------:R-:W0:Y:S01]  /*7e10*/  @P0 LDC R11, c[0x0][0xbf0] ;  /* 0x0002fc00ff0b0b82 */ /* 0x000e220000000800 */
[----:B--2---:R-:W-:Y:S01]  /*7e20*/  @P0 IMAD.HI.U32 R6, R0, R9, RZ ;  /* 0x0000000900060227 */ /* 0x004fe200078e00ff */
[----:B------:R-:W-:-:S03]  /*7e30*/  ULDC.64 UR4, c[0x0][0xbe0] ;  /* 0x0002f80000047ab9 */ /* 0x000fc60000000a00 */
[----:B------:R-:W-:Y:S02]  /*7e40*/  IMAD.IADD R3, R13, 0x1, R3 ;  /* 0x000000010d037824 */ /* 0x000fe400078e0203 */
[----:B---3--:R-:W-:-:S04]  /*7e50*/  IMAD R9, R10, R7, UR8 ;  /* 0x000000080a097e24 */ /* 0x008fc8000f8e0207 */
[----:B------:R-:W-:Y:S01]  /*7e60*/  IMAD.WIDE.U32 R2, R9, UR4, R2 ;  /* 0x0000000409027c25 */ /* 0x000fe2000f8e0002 */
[----:B------:R-:W-:Y:S02]  /*7e70*/  SHF.R.S32.HI R4, RZ, 0x1f, R9 ;  /* 0x0000001fff047819 */ /* 0x000fe40000011409 */
[----:B0-----:R-:W-:-:S03]  /*7e80*/  @P0 SHF.R.U32.HI R5, RZ, R11, R6 ;  /* 0x0000000bff050219 */ /* 0x001fc60000011606 */
[----:B------:R-:W-:Y:S01]  /*7e90*/  IMAD R4, R4, UR4, RZ ;  /* 0x0000000404047c24 */ /* 0x000fe2000f8e02ff */
[----:B------:R-:W-:Y:S01]  /*7ea0*/  IADD3 R2, P0, R5, R2, RZ ;  /* 0x0000000205027210 */ /* 0x000fe20007f1e0ff */
[--C-:B------:R-:W-:Y:S02]  /*7eb0*/  IMAD.MOV R7, RZ, RZ, -R5.reuse ;  /* 0x000000ffff077224 */ /* 0x100fe400078e0a05 */
[----:B------:R-:W-:Y:S01]  /*7ec0*/  IMAD R4, R9, UR5, R4 ;  /* 0x0000000509047c24 */ /* 0x000fe2000f8e0204 */
[----:B------:R-:W-:Y:S01]  /*7ed0*/  SHF.R.S32.HI R9, RZ, 0x1f, R5 ;  /* 0x0000001fff097819 */ /* 0x000fe20000011405 */
[----:B------:R-:W-:Y:S01]  /*7ee0*/  IMAD R7, R8, R7, R0 ;  /* 0x0000000708077224 */ /* 0x000fe200078e0200 */
[----:B------:R-:W-:Y:S02]  /*7ef0*/  ULDC.64 UR4, c[0x0][0xbc8] ;  /* 0x0002f20000047ab9 */ /* 0x000fe40000000a00 */
[----:B------:R-:W-:Y:S02]  /*7f00*/  IADD3.X R3, R9, R3, R4, P0, !PT ;  /* 0x0000000309037210 */ /* 0x000fe400007fe404 */
[----:B------:R-:W-:Y:S01]  /*7f10*/  SHF.R.S32.HI R0, RZ, 0x1f, R7 ;  /* 0x0000001fff007819 */ /* 0x000fe20000011407 */
[----:B------:R-:W-:-:S04]  /*7f20*/  IMAD.WIDE.U32 R2, R7, UR4, R2 ;  /* 0x0000000407027c25 */ /* 0x000fc8000f8e0002 */
[----:B------:R-:W-:-:S04]  /*7f30*/  IMAD R0, R0, UR4, RZ ;  /* 0x0000000400007c24 */ /* 0x000fc8000f8e02ff */
[----:B------:R-:W-:Y:S01]  /*7f40*/  IMAD R5, R7, UR5, R0 ;  /* 0x0000000507057c24 */ /* 0x000fe2000f8e0200 */
[----:B------:R-:W-:Y:S02]  /*7f50*/  ULDC.64 UR4, c[0x0][0xba8] ;  /* 0x0002ea0000047ab9 */ /* 0x000fe40000000a00 */
[----:B------:R-:W-:Y:S02]  /*7f60*/  LEA R4, P0, R2, UR4, 0x2 ;  /* 0x0000000402047c11 */ /* 0x000fe4000f8010ff */
[----:B------:R-:W-:-:S04]  /*7f70*/  IADD3 R3, R3, R5, RZ ;  /* 0x0000000503037210 */ /* 0x000fc80007ffe0ff */
[----:B------:R-:W-:Y:S01]  /*7f80*/  LEA.HI.X R5, R2, UR5, R3, 0x2, P0 ;  /* 0x0000000502057c11 */ /* 0x000fe200080f1403 */
[----:B------:R-:W-:-:S05]  /*7f90*/  IMAD.MOV.U32 R3, RZ, RZ, -0x800000 ;  /* 0xff800000ff037424 */ /* 0x000fca00078e00ff */
[----:B------:R0:W-:Y:S01]  /*7fa0*/  STG.E desc[UR38][R4.64], R3 ;  /* 0x0000000304007986 */ /* 0x0001e2000c101926 */
[----:B------:R-:W-:Y:S05]  /*7fb0*/  BRA `(.L_x_8) ;  /* 0x00000038004c7947 */ /* 0x000fea0003800000 */
.L_x_6:
[----:B------:R-:W-:-:S08]  /*7fc0*/  NOP ;  /* 0x0000000000007918 */ /* 0x000fd00000000000 */
[----:B------:R-:W0:-:S00]  /*7fd0*/  USETMAXREG.DEALLOC.CTAPOOL 0x28 ;  /* 0x00000028000079c8 */ /* 0x000e0000080e0500 */
[----:B0-----:R-:W-:Y:S01]  /*7fe0*/  LOP3.LUT R17, R0, 0x3, RZ, 0xc0, !PT ;  /* 0x0000000300117812 */ /* 0x001fe200078ec0ff */
[----:B------:R-:W0:Y:S05]  /*7ff0*/  S2R R27, SR_CTAID.Z ;  /* 0x00000000001b7919 */ /* 0x000e2a0000002700 */
[----:B------:R-:W1:Y:S01]  /*8000*/  S2UR UR6, SR_CTAID.Y ;  /* 0x00000000000679c3 */ /* 0x000e620000002600 */
[----:B------:R-:W2:Y:S02]  /*8010*/  SHFL.IDX PT, R0, R17, RZ, 0x1f ;  /* 0x00001fff11007589 */ /* 0x000ea400000e0000 */
[----:B--2---:R-:W-:-:S13]  /*8020*/  ISETP.NE.AND P0, PT, R0, RZ, PT ;  /* 0x000000ff0000720c */ /* 0x004fda0003f05270 */
[----:B01----:R-:W-:Y:S05]  /*8030*/  @!P0 BRA `(.L_x_38) ;  /* 0x0000000000288947 */ /* 0x003fea0003800000 */
[----:B------:R-:W-:Y:S01]  /*8040*/  ULDC UR7, c[0x0][0xc50] ;  /* 0x0003140000077ab9 */ /* 0x000fe20000000800 */
[----:B------:R-:W-:Y:S01]  /*8050*/  UMOV UR42, UR6 ;  /* 0x00000006002a7c82 */ /* 0x000fe20008000000 */
[----:B------:R-:W-:-:S06]  /*8060*/  UISETP.NE.AND UP0, UPT, UR7, 0x1, UPT ;  /* 0x000000010700788c */ /* 0x000fcc000bf05270 */
[----:B------:R-:W-:-:S13]  /*8070*/  PLOP3.LUT P0, PT, PT, PT, UP0, 0x80, 0x0 ;  /* 0x000000000000781c */ /* 0x000fda0003f0f008 */
[----:B------:R-:W-:Y:S05]  /*8080*/  @!P0 BRA `(.L_x_39) ;  /* 0x0000000000308947 */ /* 0x000fea0003800000 */
[----:B------:R-:W-:Y:S01]  /*8090*/  ULDC UR4, c[0x0][0xc54] ;  /* 0x0003150000047ab9 */ /* 0x000fe20000000800 */
[----:B------:R-:W-:Y:S01]  /*80a0*/  ULDC UR42, c[0x0][0xc58] ;  /* 0x00031600002a7ab9 */ /* 0x000fe20000000800 */
[----:B------:R-:W-:-:S04]  /*80b0*/  UIMAD.WIDE.U32 UR4, UR6, UR4, URZ ;  /* 0x00000004060472a5 */ /* 0x000fc8000f8e003f */
[----:B------:R-:W-:Y:S01]  /*80c0*/  USHF.R.U32.HI UR42, URZ, UR42, UR5 ;  /* 0x0000002a3f2a7299 */ /* 0x000fe20008011605 */
[----:B------:R-:W-:Y:S11]  /*80d0*/  BRA `(.L_x_39) ;  /* 0x00000000001c7947 */ /* 0x000ff60003800000 */
.L_x_38:
[----:B------:R-:W-:Y:S01]  /*80e0*/  ULDC UR7, c[0x0][0xc50] ;  /* 0x0003140000077ab9 */ /* 0x000fe20000000800 */
[----:B------:R-:W-:Y:S01]  /*80f0*/  UMOV UR42, UR6 ;  /* 0x00000006002a7c82 */ /* 0x000fe20008000000 */
[----:B------:R-:W-:-:S11]  /*8100*/  UISETP.NE.AND UP0, UPT, UR7, 0x1, UPT ;  /* 0x000000010700788c */ /* 0x000fd6000bf05270 */
[----:B------:R-:W-:Y:S01]  /*8110*/  @UP0 ULDC UR4, c[0x0][0xc54] ;  /* 0x0003150000040ab9 */ /* 0x000fe20000000800 */
[----:B------:R-:W-:Y:S01]  /*8120*/  @UP0 ULDC UR8, c[0x0][0xc58] ;  /* 0x0003160000080ab9 */ /* 0x000fe20000000800 */
[----:B------:R-:W-:-:S04]  /*8130*/  UIMAD.WIDE.U32 UR4, UR6, UR4, URZ ;  /* 0x00000004060472a5 */ /* 0x000fc8000f8e003f */
[----:B------:R-:W-:-:S12]  /*8140*/  @UP0 USHF.R.U32.HI UR42, URZ, UR8, UR5 ;  /* 0x000000083f2a0299 */ /* 0x000fd80008011605 */
.L_x_39:
[----:B------:R-:W-:Y:S01]  /*8150*/  ISETP.GE.AND P0, PT, R27, RZ, PT ;  /* 0x000000ff1b00720c */ /* 0x000fe20003f06270 */
[----:B------:R-:W-:Y:S01]  /*8160*/  UIADD3 UR4, -UR42, URZ, URZ ;  /* 0x0000003f2a047290 */ /* 0x000fe2000fffe13f */
[----:B------:R-:W-:Y:S01]  /*8170*/  IMAD.MOV.U32 R0, RZ, RZ, 0x1 ;  /* 0x00000001ff007424 */ /* 0x000fe200078e00ff */
[----:B------:R-:W-:Y:S01]  /*8180*/  MOV R2, RZ ;  /* 0x000000ff00027202 */ /* 0x000fe20000000f00 */
[----:B------:R-:W-:Y:S01]  /*8190*/  IMAD.MOV.U32 R8, RZ, RZ, 0x1 ;  /* 0x00000001ff087424 */ /* 0x000fe200078e00ff */
[----:B------:R-:W-:-:S08]  /*81a0*/  UIMAD UR6, UR7, UR4, UR6 ;  /* 0x00000004070672a4 */ /* 0x000fd0000f8e0206 */
[----:B------:R-:W-:Y:S05]  /*81b0*/  @!P0 BRA `(.L_x_40) ;  /* 0x00000034000c8947 */ /* 0x000fea0003800000 */
[----:B------:R-:W0:Y:S01]  /*81c0*/  LDC.64 R2, c[0x0][0xa28] ;  /* 0x00028a00ff027b82 */ /* 0x000e220000000a00 */
[----:B------:R-:W-:Y:S01]  /*81d0*/  ULDC.64 UR4, c[0x0][0x418] ;  /* 0x0001060000047ab9 */ /* 0x000fe20000000a00 */
[----:B------:R-:W-:Y:S01]  /*81e0*/  ULDC UR43, c[0x0][0x2f0] ;  /* 0x0000bc00002b7ab9 */ /* 0x000fe20000000800 */
[----:B------:R-:W-:Y:S01]  /*81f0*/  IMAD.MOV.U32 R18, RZ, RZ, RZ ;  /* 0x000000ffff127224 */ /* 0x000fe200078e00ff */
[----:B0-----:R-:W-:-:S04]  /*8200*/  ISETP.NE.U32.AND P0, PT, R2, RZ, PT ;  /* 0x000000ff0200720c */ /* 0x001fc80003f05070 */
[----:B------:R-:W-:Y:S01]  /*8210*/  ISETP.NE.AND.EX P0, PT, R3, RZ, PT, P0 ;  /* 0x000000ff0300720c */ /* 0x000fe20003f05300 */
[----:B------:R-:W-:-:S03]  /*8220*/  UISETP.NE.U32.AND UP0, UPT, UR4, URZ, UPT ;  /* 0x0000003f0400728c */ /* 0x000fc6000bf05070 */
[----:B------:R-:W-:-:S09]  /*8230*/  ULDC UR4, c[0x0][0x424] ;  /* 0x0001090000047ab9 */ /* 0x000fd20000000800 */
[----:B------:R-:W0:Y:S01]  /*8240*/  @P0 LDC.64 R2, c[0x0][0xa28] ;  /* 0x00028a00ff020b82 */ /* 0x000e220000000a00 */
[----:B------:R-:W-:-:S04]  /*8250*/  UISETP.NE.AND.EX UP0, UPT, UR5, URZ, UPT, UP0 ;  /* 0x0000003f0500728c */ /* 0x000fc8000bf05300 */
[----:B------:R-:W-:-:S04]  /*8260*/  USEL UR4, UR4, 0x1, UP0 ;  /* 0x0000000104047887 */ /* 0x000fc80008000000 */
[----:B------:R-:W-:Y:S01]  /*8270*/  UIMAD UR43, UR4, UR43, URZ ;  /* 0x0000002b042b72a4 */ /* 0x000fe2000f8e023f */
[----:B------:R-:W1:Y:S03]  /*8280*/  S2R R24, SR_CTAID.X ;  /* 0x0000000000187919 */ /* 0x000e660000002500 */
[----:B------:R-:W-:Y:S02]  /*8290*/  UISETP.GE.AND UP0, UPT, UR43, 0x1, UPT ;  /* 0x000000012b00788c */ /* 0x000fe4000bf06270 */
[----:B------:R-:W-:Y:S01]  /*82a0*/  UIADD3 UR4, UR43, 0x5f, URZ ;  /* 0x0000005f2b047890 */ /* 0x000fe2000fffe03f */
[----:B0-----:R-:W-:-:S05]  /*82b0*/  @P0 IMAD.WIDE R2, R27, 0x4, R2 ;  /* 0x000000041b020825 */ /* 0x001fca00078e0202 */
[----:B------:R0:W5:Y:S01]  /*82c0*/  @P0 LDG.E R18, desc[UR38][R2.64] ;  /* 0x0000002602120981 */ /* 0x000162000c1e1900 */
[----:B------:R-:W-:Y:S01]  /*82d0*/  PLOP3.LUT P0, PT, PT, PT, UP0, 0x80, 0x0 ;  /* 0x000000000000781c */ /* 0x000fe20003f0f008 */
[----:B------:R-:W-:Y:S02]  /*82e0*/  UIMAD.WIDE UR4, UR4, 0x2aaaaaab, URZ ;  /* 0x2aaaaaab040478a5 */ /* 0x000fe4000f8e023f */
[----:B------:R-:W-:Y:S02]  /*82f0*/  ULOP3.LUT UR47, UR6, 0xffff, URZ, 0xc0, !UPT ;  /* 0x0000ffff062f7892 */ /* 0x000fe4000f8ec03f */
[----:B------:R-:W-:Y:S01]  /*8300*/  USHF.R.U32.HI UR44, URZ, 0x1f, UR5 ;  /* 0x0000001f3f2c7899 */ /* 0x000fe20008011605 */
[----:B------:R-:W-:-:S03]  /*8310*/  UMOV UR37, URZ ;  /* 0x0000003f00257c82 */ /* 0x000fc60008000000 */
[----:B------:R-:W-:-:S04]  /*8320*/  ULEA.HI.SX32 UR44, UR5, UR44, 0x1c ;  /* 0x0000002c052c7291 */ /* 0x000fc8000f8fe23f */
[----:B01----:R-:W-:Y:S08]  /*8330*/  @!P0 BRA `(.L_x_41) ;  /* 0x0000000000848947 */ /* 0x003ff00003800000 */
[----:B------:R-:W-:Y:S01]  /*8340*/  USHF.R.U32.HI UR6, URZ, 0x10, UR6 ;  /* 0x000000103f067899 */ /* 0x000fe20008011606 */
[----:B------:R-:W-:-:S03]  /*8350*/  UMOV UR4, URZ ;  /* 0x0000003f00047c82 */ /* 0x000fc60008000000 */
[----:B------:R-:W-:-:S11]  /*8360*/  UISETP.NE.AND UP0, UPT, UR6, URZ, UPT ;  /* 0x0000003f0600728c */ /* 0x000fd6000bf05270 */
[----:B------:R-:W-:Y:S02]  /*8370*/  @!UP0 ULDC UR6, c[0x0][0x9f0] ;  /* 0x00027c0000068ab9 */ /* 0x000fe40000000800 */
[----:B------:R-:W-:Y:S01]  /*8380*/  IABS R2, UR6 ;  /* 0x0000000600027c13 */ /* 0x000fe20008000000 */
[----:B------:R-:W-:Y:S02]  /*8390*/  UIADD3 UR7, UR44, -0x1, UR6 ;  /* 0xffffffff2c077890 */ /* 0x000fe4000fffe006 */
[----:B------:R-:W-:Y:S02]  /*83a0*/  IABS R5, UR6 ;  /* 0x0000000600057c13 */ /* 0x000fe40008000000 */
[----:B------:R-:W-:Y:S02]  /*83b0*/  R2UR UR10, R2 ;  /* 0x00000000020a72ca */ /* 0x000fe400000e0000 */
[----:B------:R-:W-:Y:S01]  /*83c0*/  IABS R4, UR7 ;  /* 0x0000000700047c13 */ /* 0x000fe20008000000 */
[----:B------:R-:W-:-:S03]  /*83d0*/  ULOP3.LUT UR7, UR7, UR6, URZ, 0x3c, !UPT ;  /* 0x0000000607077292 */ /* 0x000fc6000f8e3c3f */
[----:B------:R-:W-:-:S07]  /*83e0*/  R2UR UR9, R4 ;  /* 0x00000000040972ca */ /* 0x000fce00000e0000 */
[----:B------:R-:W0:Y:S08]  /*83f0*/  I2F.RP R2, UR10 ;  /* 0x0000000a00027d06 */ /* 0x000e300008209400 */
[----:B0-----:R-:W0:Y:S02]  /*8400*/  MUFU.RCP R2, R2 ;  /* 0x0000000200027308 */ /* 0x001e240000001000 */
[----:B0-----:R-:W-:Y:S01]  /*8410*/  IADD3 R3, R2, 0xffffffe, RZ ;  /* 0x0ffffffe02037810 */ /* 0x001fe20007ffe0ff */
[----:B------:R-:W-:-:S05]  /*8420*/  IMAD.MOV R2, RZ, RZ, -R5 ;  /* 0x000000ffff027224 */ /* 0x000fca00078e0a05 */
[----:B------:R-:W0:Y:S02]  /*8430*/  F2I.FTZ.U32.TRUNC.NTZ R3, R3 ;  /* 0x0000000300037305 */ /* 0x000e24000021f000 */
[----:B0-----:R-:W-:-:S13]  /*8440*/  R2UR UR5, R3 ;  /* 0x00000000030572ca */ /* 0x001fda00000e0000 */
[----:B------:R-:W-:-:S04]  /*8450*/  UIADD3 UR8, URZ, -UR5, URZ ;  /* 0x800000053f087290 */ /* 0x000fc8000fffe03f */
[----:B------:R-:W-:-:S04]  /*8460*/  UIMAD UR8, UR8, UR10, URZ ;  /* 0x0000000a080872a4 */ /* 0x000fc8000f8e023f */
[----:B------:R-:W-:-:S03]  /*8470*/  UIMAD.WIDE.U32 UR4, UR5, UR8, UR4 ;  /* 0x00000008050472a5 */ /* 0x000fc6000f8e0004 */
[----:B------:R-:W-:Y:S01]  /*8480*/  R2UR UR8, R2 ;  /* 0x00000000020872ca */ /* 0x000fe200000e0000 */
[----:B------:R-:W-:-:S12]  /*8490*/  UIMAD.WIDE.U32 UR4, UR5, UR9, URZ ;  /* 0x00000009050472a5 */ /* 0x000fd8000f8e003f */
[----:B------:R-:W-:-:S04]  /*84a0*/  UIMAD UR4, UR5, UR8, UR9 ;  /* 0x00000008050472a4 */ /* 0x000fc8000f8e0209 */
[----:B------:R-:W-:-:S11]  /*84b0*/  UISETP.GT.U32.AND UP0, UPT, UR10, UR4, UPT ;  /* 0x000000040a00728c */ /* 0x000fd6000bf04070 */
[----:B------:R-:W-:Y:S02]  /*84c0*/  @!UP0 UIADD3 UR4, UR4, -UR10, URZ ;  /* 0x8000000a04048290 */ /* 0x000fe4000fffe03f */
[----:B------:R-:W-:Y:S02]  /*84d0*/  @!UP0 UIADD3 UR5, UR5, 0x1, URZ ;  /* 0x0000000105058890 */ /* 0x000fe4000fffe03f */
[----:B------:R-:W-:Y:S02]  /*84e0*/  UISETP.GE.U32.AND UP1, UPT, UR4, UR10, UPT ;  /* 0x0000000a0400728c */ /* 0x000fe4000bf26070 */
[----:B------:R-:W-:-:S09]  /*84f0*/  UISETP.GE.AND UP0, UPT, UR7, URZ, UPT ;  /* 0x0000003f0700728c */ /* 0x000fd2000bf06270 */
[----:B------:R-:W-:Y:S02]  /*8500*/  @UP1 UIADD3 UR5, UR5, 0x1, URZ ;  /* 0x0000000105051890 */ /* 0x000fe4000fffe03f */
[----:B------:R-:W-:Y:S02]  /*8510*/  UISETP.NE.AND UP1, UPT, UR6, URZ, UPT ;  /* 0x0000003f0600728c */ /* 0x000fe4000bf25270 */
[----:B------:R-:W-:-:S09]  /*8520*/  @!UP0 UIADD3 UR5, -UR5, URZ, URZ ;  /* 0x0000003f05058290 */ /* 0x000fd2000fffe13f */
[----:B------:R-:W-:-:S07]  /*8530*/  @!UP1 ULOP3.LUT UR5, URZ, UR6, URZ, 0x33, !UPT ;  /* 0x000000063f059292 */ /* 0x000fce000f8e333f */
[----:B------:R-:W-:-:S05]  /*8540*/  UMOV UR37, UR5 ;  /* 0x0000000500257c82 */ /* 0x000fca0008000000 */
.L_x_41:
[----:B------:R-:W-:Y:S02]  /*8550*/  UIMAD UR48, UR47, UR37, URZ ;  /* 0x000000252f3072a4 */ /* 0x000fe4000f8e023f */
[----:B------:R-:W-:Y:S02]  /*8560*/  IMAD.U32 R3, RZ, RZ, UR37 ;  /* 0x00000025ff037e24 */ /* 0x000fe4000f8e00ff */
[----:B------:R-:W-:Y:S02]  /*8570*/  IMAD.MOV.U32 R8, RZ, RZ, 0x1 ;  /* 0x00000001ff087424 */ /* 0x000fe400078e00ff */
[----:B------:R-:W-:-:S04]  /*8580*/  MOV R2, UR48 ;  /* 0x0000003000027c02 */ /* 0x000fc80008000f00 */
[----:B------:R-:W-:-:S04]  /*8590*/  VIADDMNMX R2, R2, R3, UR44, PT ;  /* 0x0000002c02027e46 */ /* 0x000fc8000b800103 */
[----:B------:R-:W-:Y:S01]  /*85a0*/  R2UR UR49, R2 ;  /* 0x00000000023172ca */ /* 0x000fe200000e0000 */
[----:B------:R-:W-:-:S12]  /*85b0*/  IMAD.MOV.U32 R2, RZ, RZ, RZ ;  /* 0x000000ffff027224 */ /* 0x000fd800078e00ff */
[----:B------:R-:W-:-:S06]  /*85c0*/  UISETP.GT.AND UP0, UPT, UR49, UR48, UPT ;  /* 0x000000303100728c */ /* 0x000fcc000bf04270 */
[----:B------:R-:W-:-:S13]  /*85d0*/  PLOP3.LUT P0, PT, PT, PT, UP0, 0x80, 0x0 ;  /* 0x000000000000781c */ /* 0x000fda0003f0f008 */
[----:B------:R-:W-:Y:S05]  /*85e0*/  @!P0 BRA `(.L_x_40) ;  /* 0x0000003000008947 */ /* 0x000fea0003800000 */
[----:B------:R-:W0:Y:S01]  /*85f0*/  S2UR UR4, SR_CgaCtaId ;  /* 0x00000000000479c3 */ /* 0x000e220000008800 */
[----:B------:R-:W-:Y:S02]  /*8600*/  UMOV UR45, 0x400 ;  /* 0x00000400002d7882 */ /* 0x000fe40000000000 */
[----:B0-----:R-:W-:-:S04]  /*8610*/  ULEA UR45, UR4, UR45, 0x18 ;  /* 0x0000002d042d7291 */ /* 0x001fc8000f8ec03f */
[----:B------:R-:W-:-:S04]  /*8620*/  UIADD3 UR4, UR45, 0x18400, URZ ;  /* 0x000184002d047890 */ /* 0x000fc8000fffe03f */
[----:B------:R-:W-:-:S06]  /*8630*/  ULOP3.LUT UP0, URZ, UR4, 0x3ff, URZ, 0xc0, !UPT ;  /* 0x000003ff043f7892 */ /* 0x000fcc000f80c03f */
[----:B------:R-:W-:-:S13]  /*8640*/  PLOP3.LUT P0, PT, PT, PT, UP0, 0x80, 0x0 ;  /* 0x000000000000781c */ /* 0x000fda0003f0f008 */
[----:B------:R-:W-:Y:S05]  /*8650*/  @!P0 BRA `(.L_x_42) ;  /* 0x0000000000408947 */ /* 0x000fea0003800000 */
[----:B------:R-:W-:Y:S01]  /*8660*/  MOV R2, 0x0 ;  /* 0x0000000000027802 */ /* 0x000fe20000000f00 */
[----:B------:R-:W-:Y:S01]  /*8670*/  ULDC.64 UR4, c[0x4][0x90] ;  /* 0x0100240000047ab9 */ /* 0x000fe20000000a00 */
[----:B------:R-:W-:Y:S01]  /*8680*/  ULDC.64 UR6, c[0x4][0x98] ;  /* 0x0100260000067ab9 */ /* 0x000fe20000000a00 */
[----:B------:R-:W-:Y:S01]  /*8690*/  MOV R4, UR4 ;  /* 0x0000000400047c02 */ /* 0x000fe20008000f00 */
[----:B------:R-:W-:Y:S01]  /*86a0*/  IMAD.U32 R5, RZ, RZ, UR5 ;  /* 0x00000005ff057e24 */ /* 0x000fe2000f8e00ff */
[----:B------:R-:W-:Y:S01]  /*86b0*/  ULDC.64 UR4, c[0x4][0x8] ;  /* 0x0100020000047ab9 */ /* 0x000fe20000000a00 */
[----:B------:R-:W0:Y:S01]  /*86c0*/  LDC.64 R2, c[0x4][R2] ;  /* 0x0100000002027b82 */ /* 0x000e220000000a00 */
[----:B------:R-:W-:Y:S01]  /*86d0*/  IMAD.U32 R6, RZ, RZ, UR6 ;  /* 0x00000006ff067e24 */ /* 0x000fe2000f8e00ff */
[----:B------:R-:W-:Y:S01]  /*86e0*/  MOV R7, UR7 ;  /* 0x0000000700077c02 */ /* 0x000fe20008000f00 */
[----:B------:R-:W-:Y:S01]  /*86f0*/  IMAD.U32 R10, RZ, RZ, UR4 ;  /* 0x00000004ff0a7e24 */ /* 0x000fe2000f8e00ff */
[----:B------:R-:W-:Y:S01]  /*8700*/  MOV R8, 0x70 ;  /* 0x0000007000087802 */ /* 0x000fe20000000f00 */
[----:B------:R-:W-:-:S02]  /*8710*/  IMAD.U32 R11, RZ, RZ, UR5 ;  /* 0x00000005ff0b7e24 */ /* 0x000fc4000f8e00ff */
[----:B------:R-:W-:Y:S02]  /*8720*/  IMAD.MOV.U32 R12, RZ, RZ, 0x1 ;  /* 0x00000001ff0c7424 */ /* 0x000fe400078e00ff */
[----:B------:R-:W-:-:S07]  /*8730*/  IMAD.MOV.U32 R13, RZ, RZ, RZ ;  /* 0x000000ffff0d7224 */ /* 0x000fce00078e00ff */
[----:B------:R-:W-:-:S07]  /*8740*/  LEPC R20, `(.L_x_42) ;  /* 0x000000001014794e */ /* 0x000fce0000000000 */
[----:B0----5:R-:W-:Y:S05]  /*8750*/  CALL.ABS.NOINC R2 ;  /* 0x0000000002007343 */ /* 0x021fea0003c00000 */
.L_x_42:
        /* <DEDUP_REMOVED lines=19> */
[----:B-1---5:R-:W-:Y:S05]  /*8890*/  CALL.ABS.NOINC R2 ;  /* 0x0000000002007343 */ /* 0x022fea0003c00000 */
.L_x_44:
[----:B------:R0:W1:Y:S01]  /*88a0*/  LDC.64 R2, c[0x4][R16] ;  /* 0x0100000010027b82 */ /* 0x0000620000000a00 */
[----:B------:R-:W-:Y:S01]  /*88b0*/  ULDC.64 UR4, c[0x4][0x90] ;  /* 0x0100240000047ab9 */ /* 0x000fe20000000a00 */
[----:B------:R-:W-:Y:S01]  /*88c0*/  ULDC.64 UR6, c[0x4][0x98] ;  /* 0x0100260000067ab9 */ /* 0x000fe20000000a00 */
[----:B------:R-:W-:Y:S01]  /*88d0*/  MOV R4, UR4 ;  /* 0x0000000400047c02 */ /* 0x000fe20008000f00 */
        /* <DEDUP_REMOVED lines=11> */
.L_x_43:
[----:B------:R-:W0:Y:S01]  /*8990*/  LDC.64 R2, c[0x0][0x9f8] ;  /* 0x00027e00ff027b82 */ /* 0x000e220000000a00 */
[----:B------:R-:W-:Y:S01]  /*89a0*/  IMAD.SHL.U32 R6, R25, 0x8, RZ ;  /* 0x0000000819067824 */ /* 0x000fe200078e00ff */
[----:B------:R-:W-:Y:S01]  /*89b0*/  MOV R32, R27 ;  /* 0x0000001b00207202 */ /* 0x000fe20000000f00 */
[----:B------:R-:W-:Y:S01]  /*89c0*/  ULDC UR4, c[0x0][0x2f4] ;  /* 0x0000bd0000047ab9 */ /* 0x000fe20000000800 */
[----:B------:R-:W-:-:S04]  /*89d0*/  ULDC UR5, c[0x0][0x320] ;  /* 0x0000c80000057ab9 */ /* 0x000fc80000000800 */
[----:B------:R-:W1:Y:S01]  /*89e0*/  LDC R16, c[0x0][0x430] ;  /* 0x00010c00ff107b82 */ /* 0x000e620000000800 */
[----:B0-----:R-:W-:-:S04]  /*89f0*/  ISETP.NE.U32.AND P0, PT, R2, RZ, PT ;  /* 0x000000ff0200720c */ /* 0x001fc80003f05070 */
[----:B------:R-:W-:-:S13]  /*8a00*/  ISETP.NE.AND.EX P0, PT, R3, RZ, PT, P0 ;  /* 0x000000ff0300720c */ /* 0x000fda0003f05300 */
[----:B------:R-:W0:Y:S01]  /*8a10*/  @P0 LDC.64 R2, c[0x0][0x9f8] ;  /* 0x00027e00ff020b82 */ /* 0x000e220000000a00 */
[----:B------:R-:W-:-:S04]  /*8a20*/  LOP3.LUT R30, R6, 0x38, RZ, 0xc0, !PT ;  /* 0x00000038061e7812 */ /* 0x000fc800078ec0ff */
[----:B------:R-:W-:Y:S02]  /*8a30*/  LOP3.LUT R19, R30, 0x40, RZ, 0xfc, !PT ;  /* 0x000000401e137812 */ /* 0x000fe400078efcff */
[----:B------:R-:W-:Y:S02]  /*8a40*/  LOP3.LUT R22, R22, 0xfffffffb, RZ, 0xc0, !PT ;  /* 0xfffffffb16167812 */ /* 0x000fe400078ec0ff */
[----:B------:R-:W-:Y:S01]  /*8a50*/  ISETP.GE.AND P2, PT, R19, UR4, PT ;  /* 0x0000000413007c0c */ /* 0x000fe2000bf46270 */
[----:B0-----:R-:W-:-:S05]  /*8a60*/  @P0 IMAD.WIDE R2, R27, 0x4, R2 ;  /* 0x000000041b020825 */ /* 0x001fca00078e0202 */
[----:B------:R0:W5:Y:S01]  /*8a70*/  @P0 LDG.E R32, desc[UR38][R2.64] ;  /* 0x0000002602200981 */ /* 0x000162000c1e1900 */
[C---:B------:R-:W-:Y:S01]  /*8a80*/  ISETP.GE.AND P0, PT, R30.reuse, UR4, PT ;  /* 0x000000041e007c0c */ /* 0x040fe2000bf06270 */
[----:B------:R-:W-:Y:S01]  /*8a90*/  IMAD.SHL.U32 R26, R25, 0x10, RZ ;  /* 0x00000010191a7824 */ /* 0x000fe200078e00ff */
[C---:B------:R-:W-:Y:S01]  /*8aa0*/  LOP3.LUT R23, R30.reuse, 0x80, RZ, 0xfc, !PT ;  /* 0x000000801e177812 */ /* 0x040fe200078efcff */
[----:B------:R-:W-:Y:S01]  /*8ab0*/  UMOV UR6, 0xffffffff ;  /* 0xffffffff00067882 */ /* 0x000fe20000000000 */
[----:B------:R-:W-:Y:S02]  /*8ac0*/  ISETP.GE.AND P3, PT, R30, UR5, PT ;  /* 0x000000051e007c0c */ /* 0x000fe4000bf66270 */
[----:B------:R-:W-:Y:S02]  /*8ad0*/  ISETP.GE.AND P1, PT, R23, UR4, PT ;  /* 0x0000000417007c0c */ /* 0x000fe4000bf26270 */
[----:B------:R-:W-:Y:S02]  /*8ae0*/  LOP3.LUT R10, R25, 0x7f, RZ, 0xc0, !PT ;  /* 0x0000007f190a7812 */ /* 0x000fe400078ec0ff */
[----:B------:R-:W-:-:S03]  /*8af0*/  LOP3.LUT R26, R26, 0x70, RZ, 0xc0, !PT ;  /* 0x000000701a1a7812 */ /* 0x000fc600078ec0ff */
[----:B------:R-:W-:Y:S02]  /*8b00*/  @P0 LOP3.LUT R22, R22, 0x4, RZ, 0xfc, !PT ;  /* 0x0000000416160812 */ /* 0x000fe400078efcff */
[----:B------:R-:W-:Y:S02]  /*8b10*/  ISETP.GE.AND P0, PT, R19, UR5, PT ;  /* 0x0000000513007c0c */ /* 0x000fe4000bf06270 */
[----:B------:R-:W-:-:S04]  /*8b20*/  LOP3.LUT R22, R22, 0xfffffffd, RZ, 0xc0, !PT ;  /* 0xfffffffd16167812 */ /* 0x000fc800078ec0ff */
[----:B------:R-:W-:-:S04]  /*8b30*/  @P2 LOP3.LUT R22, R22, 0x2, RZ, 0xfc, !PT ;  /* 0x0000000216162812 */ /* 0x000fc800078efcff */
[----:B------:R-:W-:-:S04]  /*8b40*/  LOP3.LUT R22, R22, 0xfffffffe, RZ, 0xc0, !PT ;  /* 0xfffffffe16167812 */ /* 0x000fc800078ec0ff */
[----:B------:R-:W-:Y:S01]  /*8b50*/  @P1 LOP3.LUT R22, R22, 0x1, RZ, 0xfc, !PT ;  /* 0x0000000116161812 */ /* 0x000fe200078efcff */
[----:B01----:R-:W-:Y:S06]  /*8b60*/  BRA.DIV UR6, `(.L_x_45) ;  /* 0x0000002e06e07947 */ /* 0x003fec000b800000 */
.L_x_87:
[----:B------:R-:W-:Y:S01]  /*8b70*/  UIADD3 UR4, UR49, -0x1, URZ ;  /* 0xffffffff31047890 */ /* 0x000fe2000fffe03f */
[----:B------:R-:W-:Y:S02]  /*8b80*/  SHF.R.U32.HI R37, RZ, 0x3, R10 ;  /* 0x00000003ff257819 */ /* 0x000fe4000001160a */
[----:B------:R-:W-:Y:S02]  /*8b90*/  ISETP.NE.AND P2, PT, R16, 0x1, PT ;  /* 0x000000011000780c */ /* 0x000fe40003f45270 */
[----:B------:R-:W-:Y:S02]  /*8ba0*/  LOP3.LUT R33, R26, R37, RZ, 0xfc, !PT ;  /* 0x000000251a217212 */ /* 0x000fe400078efcff */
[----:B------:R-:W-:Y:S02]  /*8bb0*/  MOV R0, UR4 ;  /* 0x0000000400007c02 */ /* 0x000fe40008000f00 */
[----:B-----5:R-:W-:Y:S02]  /*8bc0*/  SHF.R.S32.HI R34, RZ, 0x1f, R32 ;  /* 0x0000001fff227819 */ /* 0x020fe40000011420 */
[----:B------:R-:W-:Y:S01]  /*8bd0*/  LOP3.LUT R22, R22, 0xffffffdf, RZ, 0xc0, !PT ;  /* 0xffffffdf16167812 */ /* 0x000fe200078ec0ff */
[----:B------:R-:W-:-:S04]  /*8be0*/  IMAD R7, R0, 0x60, R33 ;  /* 0x0000006000077824 */ /* 0x000fc800078e0221 */
[----:B------:R-:W0:Y:S01]  /*8bf0*/  @P2 LDC R0, c[0x0][0x434] ;  /* 0x00010d00ff002b82 */ /* 0x000e220000000800 */
[C---:B------:R-:W-:Y:S01]  /*8c00*/  ISETP.GE.AND P1, PT, R7.reuse, UR43, PT ;  /* 0x0000002b07007c0c */ /* 0x040fe2000bf26270 */
[----:B------:R-:W-:Y:S01]  /*8c10*/  IMAD.IADD R7, R7, 0x1, R18 ;  /* 0x0000000107077824 */ /* 0x000fe200078e0212 */
[----:B------:R-:W-:Y:S02]  /*8c20*/  @P2 LOP3.LUT R22, R22, 0x20, RZ, 0xfc, !PT ;  /* 0x0000002016162812 */ /* 0x000fe400078efcff */
[----:B------:R-:W-:Y:S01]  /*8c30*/  ISETP.GT.U32.OR P1, PT, R33, 0x5f, P1 ;  /* 0x0000005f2100780c */ /* 0x000fe20000f24470 */
[----:B------:R-:W-:Y:S02]  /*8c40*/  IMAD.MOV.U32 R11, RZ, RZ, R7 ;  /* 0x000000ffff0b7224 */ /* 0x000fe400078e0007 */
[----:B------:R-:W1:Y:S10]  /*8c50*/  @P2 LDC R3, c[0x0][0x438] ;  /* 0x00010e00ff032b82 */ /* 0x000e740000000800 */
[----:B------:R-:W2:Y:S01]  /*8c60*/  @!P1 LDC.64 R8, c[0x0][0x428] ;  /* 0x00010a00ff089b82 */ /* 0x000ea20000000a00 */
[----:B0-----:R-:W-:-:S07]  /*8c70*/  @P2 IMAD.HI.U32 R0, R7, R0, RZ ;  /* 0x0000000007002227 */ /* 0x001fce00078e00ff */
[----:B------:R-:W0:Y:S01]  /*8c80*/  @!P1 LDC.64 R4, c[0x0][0x418] ;  /* 0x00010600ff049b82 */ /* 0x000e220000000a00 */
[----:B-1----:R-:W-:-:S04]  /*8c90*/  @P2 SHF.R.U32.HI R11, RZ, R3, R0 ;  /* 0x00000003ff0b2219 */ /* 0x002fc80000011600 */
[----:B------:R-:W-:Y:S02]  /*8ca0*/  @!P1 SHF.R.S32.HI R3, RZ, 0x1f, R11 ;  /* 0x0000001fff039819 */ /* 0x000fe4000001140b */
[----:B------:R-:W-:Y:S01]  /*8cb0*/  @!P1 MOV R2, R11 ;  /* 0x0000000b00029202 */ /* 0x000fe20000000f00 */
[----:B--2---:R-:W-:-:S04]  /*8cc0*/  @!P1 IMAD R0, R34, R8, RZ ;  /* 0x0000000822009224 */ /* 0x004fc800078e02ff */
[----:B------:R-:W-:-:S04]  /*8cd0*/  @!P1 IMAD.WIDE.U32 R2, R32, R8, R2 ;  /* 0x0000000820029225 */ /* 0x000fc800078e0002 */
[----:B------:R-:W-:Y:S01]  /*8ce0*/  @!P1 IMAD R9, R32, R9, R0 ;  /* 0x0000000920099224 */ /* 0x000fe200078e0200 */
[----:B0-----:R-:W-:-:S03]  /*8cf0*/  @!P1 LEA R4, P2, R2, R4, 0x2 ;  /* 0x0000000402049211 */ /* 0x001fc600078410ff */
[----:B------:R-:W-:-:S05]  /*8d00*/  @!P1 IMAD.IADD R0, R3, 0x1, R9 ;  /* 0x0000000103009824 */ /* 0x000fca00078e0209 */
[----:B------:R-:W-:Y:S01]  /*8d10*/  @!P1 LEA.HI.X R5, R2, R5, R0, 0x2, P2 ;  /* 0x0000000502059211 */ /* 0x000fe200010f1400 */
[----:B------:R-:W-:-:S06]  /*8d20*/  IMAD.MOV.U32 R0, RZ, RZ, RZ ;  /* 0x000000ffff007224 */ /* 0x000fcc00078e00ff */
[----:B------:R0:W5:Y:S01]  /*8d30*/  @!P1 LDG.E R0, desc[UR38][R4.64] ;  /* 0x0000002604009981 */ /* 0x000162000c1e1900 */
[----:B------:R-:W-:Y:S01]  /*8d40*/  ULOP3.LUT UR5, UR36, 0x2, URZ, 0xfc, !UPT ;  /* 0x0000000224057892 */ /* 0x000fe2000f8efc3f */
[----:B------:R-:W-:Y:S01]  /*8d50*/  IADD3 R2, -R11, RZ, RZ ;  /* 0x000000ff0b027210 */ /* 0x000fe20007ffe1ff */
[----:B------:R-:W-:Y:S01]  /*8d60*/  IMAD.U32 R28, RZ, RZ, UR4 ;  /* 0x00000004ff1c7e24 */ /* 0x000fe2000f8e00ff */
[----:B------:R-:W-:Y:S02]  /*8d70*/  LOP3.LUT R22, R22, 0xffffffef, RZ, 0xc0, !PT ;  /* 0xffffffef16167812 */ /* 0x000fe400078ec0ff */
[----:B------:R-:W-:Y:S01]  /*8d80*/  SEL R29, RZ, 0x1, P3 ;  /* 0x00000001ff1d7807 */ /* 0x000fe20001800000 */
[----:B------:R-:W-:Y:S01]  /*8d90*/  IMAD.U32 R36, RZ, RZ, UR5 ;  /* 0x00000005ff247e24 */ /* 0x000fe2000f8e00ff */
[----:B------:R-:W-:Y:S01]  /*8da0*/  LOP3.LUT R22, R22, 0xfffffff7, RZ, 0xc0, !PT ;  /* 0xfffffff716167812 */ /* 0x000fe200078ec0ff */
[----:B------:R-:W-:Y:S01]  /*8db0*/  IMAD R7, R16, R2, R7 ;  /* 0x0000000210077224 */ /* 0x000fe200078e0207 */
[----:B------:R-:W-:-:S02]  /*8dc0*/  SEL R2, RZ, 0xffffffff, P0 ;  /* 0xffffffffff027807 */ /* 0x000fc40000000000 */
[----:B------:R-:W-:Y:S02]  /*8dd0*/  ISETP.GT.U32.AND P0, PT, R33, 0x5f, PT ;  /* 0x0000005f2100780c */ /* 0x000fe40003f04070 */
[----:B------:R-:W-:Y:S01]  /*8de0*/  ISETP.NE.AND P4, PT, R36, 0x3, PT ;  /* 0x000000032400780c */ /* 0x000fe20003f85270 */
[----:B------:R-:W-:Y:S01]  /*8df0*/  IMAD.SHL.U32 R2, R2, 0x2, RZ ;  /* 0x0000000202027824 */ /* 0x000fe200078e00ff */
[----:B------:R-:W-:-:S04]  /*8e00*/  MOV R31, UR42 ;  /* 0x0000002a001f7c02 */ /* 0x000fc80008000f00 */
[----:B------:R-:W-:Y:S02]  /*8e10*/  LOP3.LUT R29, R2, 0x2, R29, 0xe2, !PT ;  /* 0x00000002021d7812 */ /* 0x000fe400078ee21d */
[----:B------:R-:W-:-:S03]  /*8e20*/  SHF.R.S32.HI R31, RZ, 0x1f, R31 ;  /* 0x0000001fff1f7819 */ /* 0x000fc6000001141f */
[----:B------:R-:W-:-:S04]  /*8e30*/  @P0 LOP3.LUT R22, R22, 0x8, RZ, 0xfc, !PT ;  /* 0x0000000816160812 */ /* 0x000fc800078efcff */
[----:B------:R-:W-:Y:S01]  /*8e40*/  @P4 LOP3.LUT R22, R22, 0x10, RZ, 0xfc, !PT ;  /* 0x0000001016164812 */ /* 0x000fe200078efcff */
[----:B0-----:R-:W-:Y:S06]  /*8e50*/  @!P4 BRA `(.L_x_46) ;  /* 0x000000000004c947 */ /* 0x001fec0003800000 */
[----:B------:R-:W-:Y:S01]  /*8e60*/  BPT.TRAP 0x1 ;  /* 0x000000040000795c */ /* 0x000fe20000300000 */
.L_x_46:
[----:B------:R-:W-:Y:S01]  /*8e70*/  SHF.R.S32.HI R5, RZ, 0x1f, R7 ;  /* 0x0000001fff057819 */ /* 0x000fe20000011407 */
[----:B------:R-:W-:Y:S01]  /*8e80*/  ULDC.64 UR4, c[0x0][0x328] ;  /* 0x0000ca0000047ab9 */ /* 0x000fe20000000a00 */
[----:B-----5:R-:W-:Y:S02]  /*8e90*/  SHF.R.S32.HI R4, RZ, 0x1f, R0 ;  /* 0x0000001fff047819 */ /* 0x020fe40000011400 */
[----:B------:R-:W-:Y:S01]  /*8ea0*/  R2UR UR6, R31 ;  /* 0x000000001f0672ca */ /* 0x000fe200000e0000 */
[----:B------:R-:W-:-:S04]  /*8eb0*/  IMAD R2, R5, UR4, RZ ;  /* 0x0000000405027c24 */ /* 0x000fc8000f8e02ff */
[C---:B------:R-:W-:Y:S02]  /*8ec0*/  IMAD R9, R7.reuse, UR5, R2 ;  /* 0x0000000507097c24 */ /* 0x040fe4000f8e0202 */
[----:B------:R-:W-:Y:S01]  /*8ed0*/  IMAD.WIDE.U32 R2, R7, UR4, RZ ;  /* 0x0000000407027c25 */ /* 0x000fe2000f8e00ff */
[----:B------:R-:W-:-:S03]  /*8ee0*/  ULDC.64 UR4, c[0x0][0x338] ;  /* 0x0000ce0000047ab9 */ /* 0x000fc60000000a00 */
[----:B------:R-:W-:Y:S02]  /*8ef0*/  IMAD.IADD R3, R3, 0x1, R9 ;  /* 0x0000000103037824 */ /* 0x000fe400078e0209 */
[----:B------:R-:W-:Y:S02]  /*8f00*/  IMAD R9, R4, UR4, RZ ;  /* 0x0000000404097c24 */ /* 0x000fe4000f8e02ff */
[----:B------:R-:W-:-:S04]  /*8f10*/  IMAD.WIDE.U32 R2, R0, UR4, R2 ;  /* 0x0000000400027c25 */ /* 0x000fc8000f8e0002 */
[----:B------:R-:W-:Y:S01]  /*8f20*/  IMAD R9, R0, UR5, R9 ;  /* 0x0000000500097c24 */ /* 0x000fe2000f8e0209 */
[----:B------:R-:W-:-:S04]  /*8f30*/  ULDC.64 UR4, c[0x0][0x330] ;  /* 0x0000cc0000047ab9 */ /* 0x000fc80000000a00 */
[----:B------:R-:W-:Y:S01]  /*8f40*/  IADD3 R3, R3, R9, RZ ;  /* 0x0000000903037210 */ /* 0x000fe20007ffe0ff */
[----:B------:R-:W-:Y:S01]  /*8f50*/  IMAD.U32 R9, RZ, RZ, UR4 ;  /* 0x00000004ff097e24 */ /* 0x000fe2000f8e00ff */
[----:B------:R-:W-:-:S03]  /*8f60*/  UIMAD UR4, UR6, UR4, URZ ;  /* 0x00000004060472a4 */ /* 0x000fc6000f8e023f */
[----:B------:R-:W-:Y:S01]  /*8f70*/  IMAD.WIDE.U32 R2, R9, UR42, R2 ;  /* 0x0000002a09027c25 */ /* 0x000fe2000f8e0002 */
[----:B------:R-:W-:Y:S01]  /*8f80*/  UIMAD UR4, UR42, UR5, UR4 ;  /* 0x000000052a0472a4 */ /* 0x000fe2000f8e0204 */
[----:B------:R-:W-:Y:S02]  /*8f90*/  ULDC.64 UR6, c[0x0][0x318] ;  /* 0x0000c60000067ab9 */ /* 0x000fe40000000a00 */
[----:B------:R-:W-:-:S03]  /*8fa0*/  LEA R16, P0, R2, UR6, 0x1 ;  /* 0x0000000602107c11 */ /* 0x000fc6000f8008ff */
[----:B------:R-:W-:-:S05]  /*8fb0*/  VIADD R17, R3, UR4 ;  /* 0x0000000403117c36 */ /* 0x000fca0008000000 */
[----:B------:R-:W-:Y:S02]  /*8fc0*/  LEA.HI.X R17, R2, UR7, R17, 0x1, P0 ;  /* 0x0000000702117c11 */ /* 0x000fe400080f0c11 */
[----:B------:R-:W-:-:S04]  /*8fd0*/  MOV R2, 0x1 ;  /* 0x0000000100027802 */ /* 0x000fc80000000f00 */
[----:B------:R-:W-:-:S04]  /*8fe0*/  SHF.L.U32 R2, R2, 0x1f, RZ ;  /* 0x0000001f02027819 */ /* 0x000fc800000006ff */
[----:B------:R-:W0:Y:S02]  /*8ff0*/  SYNCS.PHASECHK.TRANS64.TRYWAIT P0, [UR45+0x2a840], R2 ;  /* 0x02a84002ff0075a7 */ /* 0x000e24000800016d */
[----:B0-----:R-:W-:Y:S05]  /*9000*/  @!P0 BRA `(.L_x_47) ;  /* 0x0000002800d88947 */ /* 0x001fea0003800000 */
.L_x_88:
[----:B------:R-:W-:Y:S01]  /*9010*/  ULDC.64 UR4, c[0x0][0x300] ;  /* 0x0000c00000047ab9 */ /* 0x000fe20000000a00 */
[----:B------:R-:W-:Y:S01]  /*9020*/  R2UR UR6, R31 ;  /* 0x000000001f0672ca */ /* 0x000fe200000e0000 */
[----:B0-----:R-:W-:Y:S01]  /*9030*/  IMAD R2, R5, UR4, RZ ;  /* 0x0000000405027c24 */ /* 0x001fe2000f8e02ff */
[C---:B------:R-:W-:Y:S02]  /*9040*/  LOP3.LUT P3, RZ, R22.reuse, 0x4, RZ, 0xc0, !PT ;  /* 0x0000000416ff7812 */ /* 0x040fe4000786c0ff */
[C---:B------:R-:W-:Y:S01]  /*9050*/  LOP3.LUT P2, RZ, R22.reuse, 0x2, RZ, 0xc0, !PT ;  /* 0x0000000216ff7812 */ /* 0x040fe2000784c0ff */
[C---:B------:R-:W-:Y:S01]  /*9060*/  IMAD R5, R7.reuse, UR5, R2 ;  /* 0x0000000507057c24 */ /* 0x040fe2000f8e0202 */
[----:B------:R-:W-:Y:S01]  /*9070*/  LOP3.LUT P1, RZ, R22, 0x1, RZ, 0xc0, !PT ;  /* 0x0000000116ff7812 */ /* 0x000fe2000782c0ff */
[----:B------:R-:W-:Y:S01]  /*9080*/  IMAD.WIDE.U32 R2, R7, UR4, RZ ;  /* 0x0000000407027c25 */ /* 0x000fe2000f8e00ff */
[----:B------:R-:W-:-:S03]  /*9090*/  ULDC.64 UR4, c[0x0][0x310] ;  /* 0x0000c40000047ab9 */ /* 0x000fc60000000a00 */
[----:B------:R-:W-:Y:S02]  /*90a0*/  IMAD.IADD R3, R3, 0x1, R5 ;  /* 0x0000000103037824 */ /* 0x000fe400078e0205 */
[----:B------:R-:W-:Y:S02]  /*90b0*/  IMAD R5, R4, UR4, RZ ;  /* 0x0000000404057c24 */ /* 0x000fe4000f8e02ff */
[----:B------:R-:W-:-:S04]  /*90c0*/  IMAD.WIDE.U32 R2, R0, UR4, R2 ;  /* 0x0000000400027c25 */ /* 0x000fc8000f8e0002 */
[----:B------:R-:W-:Y:S01]  /*90d0*/  IMAD R5, R0, UR5, R5 ;  /* 0x0000000500057c24 */ /* 0x000fe2000f8e0205 */
[----:B------:R-:W-:-:S03]  /*90e0*/  ULDC.64 UR4, c[0x0][0x308] ;  /* 0x0000c20000047ab9 */ /* 0x000fc60000000a00 */
[----:B------:R-:W-:Y:S01]  /*90f0*/  IMAD.IADD R3, R3, 0x1, R5 ;  /* 0x0000000103037824 */ /* 0x000fe200078e0205 */
[----:B------:R-:W-:Y:S01]  /*9100*/  MOV R5, UR4 ;  /* 0x0000000400057c02 */ /* 0x000fe20008000f00 */
[----:B------:R-:W-:-:S03]  /*9110*/  UIMAD UR4, UR6, UR4, URZ ;  /* 0x00000004060472a4 */ /* 0x000fc6000f8e023f */
[----:B------:R-:W-:Y:S01]  /*9120*/  ULDC.64 UR6, c[0x0][0x2e8] ;  /* 0x0000ba0000067ab9 */ /* 0x000fe20000000a00 */
[----:B------:R-:W-:Y:S02]  /*9130*/  UIMAD UR4, UR42, UR5, UR4 ;  /* 0x000000052a0472a4 */ /* 0x000fe4000f8e0204 */
[----:B------:R-:W-:-:S04]  /*9140*/  IMAD.WIDE.U32 R2, R5, UR42, R2 ;  /* 0x0000002a05027c25 */ /* 0x000fc8000f8e0002 */
[----:B------:R-:W-:Y:S01]  /*9150*/  VIADD R7, R3, UR4 ;  /* 0x0000000403077c36 */ /* 0x000fe20008000000 */
[C---:B------:R-:W-:Y:S01]  /*9160*/  LEA R0, P0, R2.reuse, UR6, 0x1 ;  /* 0x0000000602007c11 */ /* 0x040fe2000f8008ff */
[----:B------:R-:W-:Y:S01]  /*9170*/  IMAD.MOV.U32 R3, RZ, RZ, -0x60 ;  /* 0xffffffa0ff037424 */ /* 0x000fe200078e00ff */
[----:B------:R-:W-:Y:S02]  /*9180*/  UMOV UR4, 0xffffffff ;  /* 0xffffffff00047882 */ /* 0x000fe40000000000 */
[----:B------:R-:W-:Y:S01]  /*9190*/  LEA.HI.X R7, R2, UR7, R7, 0x1, P0 ;  /* 0x0000000702077c11 */ /* 0x000fe200080f0c07 */
[----:B------:R-:W-:Y:S01]  /*91a0*/  IMAD R4, R28, R3, UR43 ;  /* 0x0000002b1c047e24 */ /* 0x000fe2000f8e0203 */
[----:B------:R-:W-:-:S04]  /*91b0*/  LOP3.LUT R3, R6, 0x1c0, RZ, 0xc0, !PT ;  /* 0x000001c006037812 */ /* 0x000fc800078ec0ff */
[----:B------:R-:W-:Y:S02]  /*91c0*/  LOP3.LUT R2, R3, 0x38, R6, 0xf8, !PT ;  /* 0x0000003803027812 */ /* 0x000fe400078ef806 */
[----:B------:R-:W-:Y:S02]  /*91d0*/  IADD3 R6, -R37, R4, RZ ;  /* 0x0000000425067210 */ /* 0x000fe40007ffe1ff */
[----:B------:R-:W-:Y:S01]  /*91e0*/  LOP3.LUT R2, R2, 0x38, R25, 0x78, !PT ;  /* 0x0000003802027812 */ /* 0x000fe200078e7819 */
[----:B------:R-:W-:Y:S01]  /*91f0*/  IMAD.SHL.U32 R25, R10, 0x8, RZ ;  /* 0x000000080a197824 */ /* 0x000fe200078e00ff */
[----:B------:R-:W-:-:S04]  /*9200*/  ISETP.GE.AND P0, PT, R6, 0x1, PT ;  /* 0x000000010600780c */ /* 0x000fc80003f06270 */
[----:B------:R-:W-:Y:S01]  /*9210*/  LOP3.LUT R25, R2, 0x200, R25, 0xf8, !PT ;  /* 0x0000020002197812 */ /* 0x000fe200078ef819 */
[----:B------:R-:W-:Y:S08]  /*9220*/  BRA.DIV UR4, `(.L_x_48) ;  /* 0x0000002a04687947 */ /* 0x000ff0000b800000 */
[----:B------:R-:W-:Y:S01]  /*9230*/  SHFL.IDX PT, R3, R7, RZ, 0x181f ;  /* 0x00181fff07037589 */ /* 0x000fe200000e0000 */
[----:B------:R-:W-:-:S03]  /*9240*/  @P0 LEA R9, R25, UR45, 0x1 ;  /* 0x0000002d19090c11 */ /* 0x000fc6000f8e08ff */
[----:B------:R-:W0:Y:S04]  /*9250*/  SHFL.IDX PT, R2, R0, RZ, 0x181f ;  /* 0x00181fff00027589 */ /* 0x000e2800000e0000 */
[----:B------:R-:W-:Y:S04]  /*9260*/  SHFL.IDX PT, R5, R7, 0x1, 0x181f ;  /* 0x00381f0007057f89 */ /* 0x000fe800000e0000 */
[----:B------:R-:W-:Y:S04]  /*9270*/  SHFL.IDX PT, R4, R0, 0x1, 0x181f ;  /* 0x00381f0000047f89 */ /* 0x000fe800000e0000 */
[----:B------:R-:W1:Y:S04]  /*9280*/  SHFL.IDX PT, R8, R7, 0x2, 0x181f ;  /* 0x00581f0007087f89 */ /* 0x000e6800000e0000 */
[----:B------:R-:W2:Y:S04]  /*9290*/  SHFL.IDX PT, R14, R0, 0x2, 0x181f ;  /* 0x00581f00000e7f89 */ /* 0x000ea800000e0000 */
[----:B------:R-:W3:Y:S01]  /*92a0*/  SHFL.IDX PT, R10, R0, 0x3, 0x181f ;  /* 0x00781f00000a7f89 */ /* 0x000ee200000e0000 */
[----:B0-----:R-:W-:-:S05]  /*92b0*/  @P0 IMAD.WIDE.U32 R2, R30, 0x2, R2 ;  /* 0x000000021e020825 */ /* 0x001fca00078e0002 */
[----:B------:R-:W-:Y:S04]  /*92c0*/  @P0 LDGSTS.E.BYPASS.LTC128B.128 [R9+0x18400], desc[UR38][R2.64], !P3 ;  /* 0x1840000002090fae */ /* 0x000fe8000d901d66 */
[----:B------:R-:W-:Y:S04]  /*92d0*/  @P0 LDGSTS.E.BYPASS.LTC128B.128 [R9+0x1b400], desc[UR38][R2.64+0x80], !P2 ;  /* 0x1b40008002090fae */ /* 0x000fe8000d101d66 */
[----:B------:R0:W-:Y:S01]  /*92e0*/  @P0 LDGSTS.E.BYPASS.LTC128B.128 [R9+0x1e400], desc[UR38][R2.64+0x100], !P1 ;  /* 0x1e40010002090fae */ /* 0x0001e2000c901d66 */
[----:B------:R-:W-:-:S03]  /*92f0*/  ISETP.GE.AND P0, PT, R6, 0x11, PT ;  /* 0x000000110600780c */ /* 0x000fc60003f06270 */
[----:B0-----:R-:W0:Y:S01]  /*9300*/  SHFL.IDX PT, R9, R7, 0x3, 0x181f ;  /* 0x00781f0007097f89 */ /* 0x001e2200000e0000 */
[----:B-1----:R-:W-:-:S09]  /*9310*/  MOV R3, R8 ;  /* 0x0000000800037202 */ /* 0x002fd20000000f00 */
[----:B------:R-:W-:Y:S01]  /*9320*/  @P0 IMAD.WIDE.U32 R4, R30, 0x2, R4 ;  /* 0x000000021e040825 */ /* 0x000fe200078e0004 */
[----:B------:R-:W-:Y:S01]  /*9330*/  @P0 LEA R21, R25, UR45, 0x1 ;  /* 0x0000002d19150c11 */ /* 0x000fe2000f8e08ff */
[----:B------:R-:W-:Y:S02]  /*9340*/  SHFL.IDX PT, R8, R7, 0x4, 0x181f ;  /* 0x00981f0007087f89 */ /* 0x000fe400000e0000 */
[----:B--2---:R-:W-:Y:S02]  /*9350*/  IMAD.MOV.U32 R2, RZ, RZ, R14 ;  /* 0x000000ffff027224 */ /* 0x004fe400078e000e */
[----:B------:R-:W-:Y:S04]  /*9360*/  @P0 LDGSTS.E.BYPASS.LTC128B.128 [R21+0x18c00], desc[UR38][R4.64], !P3 ;  /* 0x18c0000004150fae */ /* 0x000fe8000d901d66 */
[----:B------:R-:W-:Y:S04]  /*9370*/  @P0 LDGSTS.E.BYPASS.LTC128B.128 [R21+0x1bc00], desc[UR38][R4.64+0x80], !P2 ;  /* 0x1bc0008004150fae */ /* 0x000fe8000d101d66 */
[----:B------:R3:W-:Y:S01]  /*9380*/  @P0 LDGSTS.E.BYPASS.LTC128B.128 [R21+0x1ec00], desc[UR38][R4.64+0x100], !P1 ;  /* 0x1ec0010004150fae */ /* 0x0007e2000c901d66 */
[----:B------:R-:W-:-:S03]  /*9390*/  ISETP.GE.AND P0, PT, R6, 0x21, PT ;  /* 0x000000210600780c */ /* 0x000fc60003f06270 */
[----:B------:R-:W1:Y:S04]  /*93a0*/  SHFL.IDX PT, R14, R0, 0x4, 0x181f ;  /* 0x00981f00000e7f89 */ /* 0x000e6800000e0000 */
[----:B------:R-:W2:Y:S01]  /*93b0*/  SHFL.IDX PT, R7, R7, 0x5, 0x181f ;  /* 0x00b81f0007077f89 */ /* 0x000ea200000e0000 */
[----:B---3--:R-:W-:-:S05]  /*93c0*/  IMAD.MOV.U32 R4, RZ, RZ, R10 ;  /* 0x000000ffff047224 */ /* 0x008fca00078e000a */
[----:B------:R-:W-:Y:S01]  /*93d0*/  @P0 IMAD.WIDE.U32 R2, R30, 0x2, R2 ;  /* 0x000000021e020825 */ /* 0x000fe200078e0002 */
[----:B------:R-:W-:-:S03]  /*93e0*/  @P0 LEA R35, R25, UR45, 0x1 ;  /* 0x0000002d19230c11 */ /* 0x000fc6000f8e08ff */
[----:B0-----:R-:W-:Y:S02]  /*93f0*/  IMAD.MOV.U32 R5, RZ, RZ, R9 ;  /* 0x000000ffff057224 */ /* 0x001fe400078e0009 */
[----:B------:R-:W-:Y:S04]  /*9400*/  @P0 LDGSTS.E.BYPASS.LTC128B.128 [R35+0x19400], desc[UR38][R2.64], !P3 ;  /* 0x1940000002230fae */ /* 0x000fe8000d901d66 */
[----:B------:R-:W-:Y:S04]  /*9410*/  @P0 LDGSTS.E.BYPASS.LTC128B.128 [R35+0x1c400], desc[UR38][R2.64+0x80], !P2 ;  /* 0x1c40008002230fae */ /* 0x000fe8000d101d66 */
[----:B------:R1:W-:Y:S01]  /*9420*/  @P0 LDGSTS.E.BYPASS.LTC128B.128 [R35+0x1f400], desc[UR38][R2.64+0x100], !P1 ;  /* 0x1f40010002230fae */ /* 0x0003e2000c901d66 */
[----:B------:R-:W-:-:S02]  /*9430*/  ISETP.GE.AND P0, PT, R6, 0x31, PT ;  /* 0x000000310600780c */ /* 0x000fc40003f06270 */
[----:B-1----:R-:W-:Y:S01]  /*9440*/  MOV R2, R14 ;  /* 0x0000000e00027202 */ /* 0x002fe20000000f00 */
[----:B------:R-:W-:-:S10]  /*9450*/  IMAD.MOV.U32 R3, RZ, RZ, R8 ;  /* 0x000000ffff037224 */ /* 0x000fd400078e0008 */
[----:B------:R-:W-:Y:S01]  /*9460*/  @P0 LEA R9, R25, UR45, 0x1 ;  /* 0x0000002d19090c11 */ /* 0x000fe2000f8e08ff */
[----:B------:R-:W-:Y:S01]  /*9470*/  @P0 IMAD.WIDE.U32 R4, R30, 0x2, R4 ;  /* 0x000000021e040825 */ /* 0x000fe200078e0004 */
[----:B------:R0:W1:Y:S04]  /*9480*/  SHFL.IDX PT, R14, R0, 0x5, 0x181f ;  /* 0x00b81f00000e7f89 */ /* 0x00006800000e0000 */
[----:B------:R0:W-:Y:S04]  /*9490*/  @P0 LDGSTS.E.BYPASS.LTC128B.128 [R9+0x19c00], desc[UR38][R4.64], !P3 ;  /* 0x19c0000004090fae */ /* 0x0001e8000d901d66 */
[----:B------:R0:W-:Y:S04]  /*94a0*/  @P0 LDGSTS.E.BYPASS.LTC128B.128 [R9+0x1cc00], desc[UR38][R4.64+0x80], !P2 ;  /* 0x1cc0008004090fae */ /* 0x0001e8000d101d66 */
[----:B------:R0:W-:Y:S01]  /*94b0*/  @P0 LDGSTS.E.BYPASS.LTC128B.128 [R9+0x1fc00], desc[UR38][R4.64+0x100], !P1 ;  /* 0x1fc0010004090fae */ /* 0x0001e2000c901d66 */
[----:B------:R-:W-:-:S13]  /*94c0*/  ISETP.GE.AND P0, PT, R6, 0x41, PT ;  /* 0x000000410600780c */ /* 0x000fda0003f06270 */
[----:B------:R-:W-:Y:S01]  /*94d0*/  @P0 IMAD.WIDE.U32 R2, R30, 0x2, R2 ;  /* 0x000000021e020825 */ /* 0x000fe200078e0002 */
[----:B------:R-:W-:-:S05]  /*94e0*/  @P0 LEA R21, R25, UR45, 0x1 ;  /* 0x0000002d19150c11 */ /* 0x000fca000f8e08ff */
[----:B------:R0:W-:Y:S04]  /*94f0*/  @P0 LDGSTS.E.BYPASS.LTC128B.128 [R21+0x1a400], desc[UR38][R2.64], !P3 ;  /* 0x1a40000002150fae */ /* 0x0001e8000d901d66 */
[----:B------:R0:W-:Y:S04]  /*9500*/  @P0 LDGSTS.E.BYPASS.LTC128B.128 [R21+0x1d400], desc[UR38][R2.64+0x80], !P2 ;  /* 0x1d40008002150fae */ /* 0x0001e8000d101d66 */
[----:B-12---:R0:W-:Y:S02]  /*9510*/  @P0 LDGSTS.E.BYPASS.LTC128B.128 [R21+0x20400], desc[UR38][R2.64+0x100], !P1 ;  /* 0x2040010002150fae */ /* 0x0061e4000c901d66 */
.L_x_102:
[----:B------:R-:W-:Y:S01]  /*9520*/  ISETP.GE.AND P0, PT, R6, 0x51, PT ;  /* 0x000000510600780c */ /* 0x000fe20003f06270 */
[----:B0-----:R-:W-:Y:S01]  /*9530*/  IMAD.MOV.U32 R2, RZ, RZ, R14 ;  /* 0x000000ffff027224 */ /* 0x001fe200078e000e */
[----:B------:R-:W-:-:S11]  /*9540*/  MOV R3, R7 ;  /* 0x0000000700037202 */ /* 0x000fd60000000f00 */
[----:B------:R-:W-:Y:S01]  /*9550*/  @P0 IMAD.WIDE.U32 R2, R30, 0x2, R2 ;  /* 0x000000021e020825 */ /* 0x000fe200078e0002 */
[----:B------:R-:W-:-:S05]  /*9560*/  @P0 LEA R5, R25, UR45, 0x1 ;  /* 0x0000002d19050c11 */ /* 0x000fca000f8e08ff */
[----:B------:R-:W-:Y:S01]  /*9570*/  @!PT LDS RZ, [RZ] ;  /* 0x00000000fffff984 */ /* 0x000fe20000000800 */
[----:B------:R-:W-:Y:S01]  /*9580*/  @!PT LDS RZ, [RZ] ;  /* 0x00000000fffff984 */ /* 0x000fe20000000800 */
[----:B------:R-:W-:Y:S01]  /*9590*/  @!PT LDS RZ, [RZ] ;  /* 0x00000000fffff984 */ /* 0x000fe20000000800 */
[----:B------:R0:W-:Y:S04]  /*95a0*/  @P0 LDGSTS.E.BYPASS.LTC128B.128 [R5+0x1ac00], desc[UR38][R2.64], !P3 ;  /* 0x1ac0000002050fae */ /* 0x0001e8000d901d66 */
[----:B------:R0:W-:Y:S04]  /*95b0*/  @P0 LDGSTS.E.BYPASS.LTC128B.128 [R5+0x1dc00], desc[UR38][R2.64+0x80], !P2 ;  /* 0x1dc0008002050fae */ /* 0x0001e8000d101d66 */
[----:B------:R0:W-:Y:S01]  /*95c0*/  @P0 LDGSTS.E.BYPASS.LTC128B.128 [R5+0x20c00], desc[UR38][R2.64+0x100], !P1 ;  /* 0x20c0010002050fae */ /* 0x0001e2000c901d66 */
[----:B------:R-:W-:Y:S01]  /*95d0*/  NOP ;  /* 0x0000000000007918 */ /* 0x000fe20000000000 */
[----:B------:R-:W-:Y:S02]  /*95e0*/  SYNCS.ARRIVE.TRANS64.RED.A0T1 RZ, [UR45+0x2a830], RZ ;  /* 0x02a830ffffff79a7 */ /* 0x000fe4000820042d */
[----:B------:R-:W-:Y:S01]  /*95f0*/  ARRIVES.LDGSTSBAR.64.TRANSCNT [UR45+0x2a830] ;  /* 0x02a83000ff0079b0 */ /* 0x000fe20008000aad */
[----:B------:R-:W-:Y:S01]  /*9600*/  NOP ;  /* 0x0000000000007918 */ /* 0x000fe20000000000 */
[----:B------:R-:W-:-:S13]  /*9610*/  ISETP.NE.AND P1, PT, R36, 0x3, PT ;  /* 0x000000032400780c */ /* 0x000fda0003f25270 */
[----:B0-----:R-:W-:Y:S05]  /*9620*/  @!P1 BRA `(.L_x_49) ;  /* 0x0000000000049947 */ /* 0x001fea0003800000 */
[----:B------:R-:W-:Y:S01]  /*9630*/  BPT.TRAP 0x1 ;  /* 0x000000040000795c */ /* 0x000fe20000300000 */
.L_x_49:
[----:B------:R-:W-:Y:S01]  /*9640*/  SYNCS.ARRIVE.TRANS64.A1T0 RZ, [UR45+0x2a830], RZ ;  /* 0x02a830ffffff79a7 */ /* 0x000fe2000810002d */
[----:B------:R-:W-:Y:S05]  /*9650*/  WARPSYNC.ALL ;  /* 0x0000000000007948 */ /* 0x000fea0003800000 */
[----:B------:R-:W-:Y:S01]  /*9660*/  UIADD3 UR5, UR45, 0xc400, URZ ;  /* 0x0000c4002d057890 */ /* 0x000fe2000fffe03f */
[----:B------:R-:W-:Y:S01]  /*9670*/  R2UR UR4, R31 ;  /* 0x000000001f0472ca */ /* 0x000fe200000e0000 */
[----:B------:R-:W-:Y:S01]  /*9680*/  ULDC.64 UR6, c[0x0][0x2d8] ;  /* 0x0000b60000067ab9 */ /* 0x000fe20000000a00 */
[----:B------:R-:W-:Y:S01]  /*9690*/  SHF.R.S32.HI R35, RZ, 0x1f, R27 ;  /* 0x0000001fff237819 */ /* 0x000fe2000001141b */
[----:B------:R-:W-:Y:S02]  /*96a0*/  ULOP3.LUT UP0, URZ, UR5, 0x3ff, URZ, 0xc0, !UPT ;  /* 0x000003ff053f7892 */ /* 0x000fe4000f80c03f */
[----:B------:R-:W-:Y:S01]  /*96b0*/  UIMAD.WIDE.U32 UR40, UR42, UR6, URZ ;  /* 0x000000062a2872a5 */ /* 0x000fe2000f8e003f */
[----:B------:R-:W-:Y:S03]  /*96c0*/  BAR.SYNC.DEFER_BLOCKING 0x8, 0x180 ;  /* 0x0206000000007b1d */ /* 0x000fe60000010000 */
[----:B------:R-:W-:-:S04]  /*96d0*/  PLOP3.LUT P0, PT, PT, PT, UP0, 0x80, 0x0 ;  /* 0x000000000000781c */ /* 0x000fc80003f0f008 */
[----:B------:R-:W-:-:S04]  /*96e0*/  UIMAD UR4, UR4, UR6, URZ ;  /* 0x00000006040472a4 */ /* 0x000fc8000f8e023f */
[----:B------:R-:W-:-:S04]  /*96f0*/  UIMAD UR4, UR42, UR7, UR4 ;  /* 0x000000072a0472a4 */ /* 0x000fc8000f8e0204 */
[----:B------:R-:W-:Y:S01]  /*9700*/  UIADD3 UR46, UR41, UR4, URZ ;  /* 0x00000004292e7290 */ /* 0x000fe2000fffe03f */
[----:B------:R-:W-:Y:S11]  /*9710*/  @!P0 BRA `(.L_x_50) ;  /* 0x0000000000408947 */ /* 0x000ff60003800000 */
[----:B------:R-:W-:Y:S01]  /*9720*/  MOV R2, 0x0 ;  /* 0x0000000000027802 */ /* 0x000fe20000000f00 */
[----:B------:R-:W-:Y:S01]  /*9730*/  ULDC.64 UR6, c[0x4][0x90] ;  /* 0x0100240000067ab9 */ /* 0x000fe20000000a00 */
[----:B------:R-:W-:Y:S01]  /*9740*/  ULDC.64 UR8, c[0x4][0x98] ;  /* 0x0100260000087ab9 */ /* 0x000fe20000000a00 */
[----:B------:R-:W-:Y:S01]  /*9750*/  ULDC.64 UR4, c[0x4][0x20] ;  /* 0x0100080000047ab9 */ /* 0x000fe20000000a00 */
[----:B------:R-:W-:Y:S01]  /*9760*/  IMAD.U32 R4, RZ, RZ, UR6 ;  /* 0x00000006ff047e24 */ /* 0x000fe2000f8e00ff */
[----:B------:R-:W-:Y:S01]  /*9770*/  MOV R6, UR8 ;  /* 0x0000000800067c02 */ /* 0x000fe20008000f00 */
[----:B------:R-:W0:Y:S01]  /*9780*/  LDC.64 R2, c[0x4][R2] ;  /* 0x0100000002027b82 */ /* 0x000e220000000a00 */
[----:B------:R-:W-:Y:S01]  /*9790*/  IMAD.U32 R5, RZ, RZ, UR7 ;  /* 0x00000007ff057e24 */ /* 0x000fe2000f8e00ff */
[----:B------:R-:W-:Y:S01]  /*97a0*/  MOV R11, UR5 ;  /* 0x00000005000b7c02 */ /* 0x000fe20008000f00 */
[----:B------:R-:W-:Y:S01]  /*97b0*/  IMAD.U32 R7, RZ, RZ, UR9 ;  /* 0x00000009ff077e24 */ /* 0x000fe2000f8e00ff */
[----:B------:R-:W-:Y:S01]  /*97c0*/  MOV R13, RZ ;  /* 0x000000ff000d7202 */ /* 0x000fe20000000f00 */
[----:B------:R-:W-:-:S02]  /*97d0*/  IMAD.U32 R10, RZ, RZ, UR4 ;  /* 0x00000004ff0a7e24 */ /* 0x000fc4000f8e00ff */
[----:B------:R-:W-:Y:S02]  /*97e0*/  IMAD.MOV.U32 R8, RZ, RZ, 0x70 ;  /* 0x00000070ff087424 */ /* 0x000fe400078e00ff */
[----:B------:R-:W-:-:S07]  /*97f0*/  IMAD.MOV.U32 R12, RZ, RZ, 0x1 ;  /* 0x00000001ff0c7424 */ /* 0x000fce00078e00ff */
[----:B------:R-:W-:-:S07]  /*9800*/  LEPC R20, `(.L_x_50) ;  /* 0x000000001014794e */ /* 0x000fce0000000000 */
[----:B0-----:R-:W-:Y:S05]  /*9810*/  CALL.ABS.NOINC R2 ;  /* 0x0000000002007343 */ /* 0x001fea0003c00000 */
.L_x_50:
[----:B------:R-:W0:Y:S01]  /*9820*/  LDC R6, c[0x0][0x448] ;  /* 0x00011200ff067b82 */ /* 0x000e220000000800 */
[----:B------:R-:W-:Y:S01]  /*9830*/  ULDC.64 UR4, c[0x0][0x2e0] ;  /* 0x0000b80000047ab9 */ /* 0x000fe20000000a00 */
[----:B------:R-:W-:Y:S01]  /*9840*/  IMAD R7, R24, 0x80, R33 ;  /* 0x0000008018077824 */ /* 0x000fe200078e0221 */
[----:B------:R-:W-:Y:S01]  /*9850*/  MOV R4, UR40 ;  /* 0x0000002800047c02 */ /* 0x000fe20008000f00 */
[----:B------:R-:W-:Y:S02]  /*9860*/  IMAD R0, R35, UR4, RZ ;  /* 0x0000000423007c24 */ /* 0x000fe4000f8e02ff */
[----:B------:R-:W-:Y:S01]  /*9870*/  IMAD.U32 R5, RZ, RZ, UR41 ;  /* 0x00000029ff057e24 */ /* 0x000fe2000f8e00ff */
[----:B------:R-:W-:Y:S01]  /*9880*/  MOV R5, R7 ;  /* 0x0000000700057202 */ /* 0x000fe20000000f00 */
[----:B------:R-:W-:Y:S02]  /*9890*/  IMAD R9, R27, UR5, R0 ;  /* 0x000000051b097c24 */ /* 0x000fe4000f8e0200 */
[----:B------:R-:W-:-:S02]  /*98a0*/  IMAD.U32 R3, RZ, RZ, UR46 ;  /* 0x0000002eff037e24 */ /* 0x000fc4000f8e00ff */
[----:B------:R-:W-:-:S04]  /*98b0*/  IMAD.MOV.U32 R2, RZ, RZ, R4 ;  /* 0x000000ffff027224 */ /* 0x000fc800078e0004 */
[----:B------:R-:W-:Y:S01]  /*98c0*/  IMAD.WIDE.U32 R2, R27, UR4, R2 ;  /* 0x000000041b027c25 */ /* 0x000fe2000f8e0002 */
[----:B------:R-:W-:-:S03]  /*98d0*/  ULDC.64 UR4, c[0x0][0x2d0] ;  /* 0x0000b40000047ab9 */ /* 0x000fc60000000a00 */
[----:B------:R-:W-:Y:S01]  /*98e0*/  IMAD.IADD R3, R3, 0x1, R9 ;  /* 0x0000000103037824 */ /* 0x000fe200078e0209 */
[----:B0-----:R-:W-:-:S13]  /*98f0*/  ISETP.NE.AND P0, PT, R6, 0x1, PT ;  /* 0x000000010600780c */ /* 0x001fda0003f05270 */
[----:B------:R-:W0:Y:S08]  /*9900*/  @P0 LDC R8, c[0x0][0x44c] ;  /* 0x00011300ff080b82 */ /* 0x000e300000000800 */
[----:B------:R-:W1:Y:S01]  /*9910*/  @P0 LDC R11, c[0x0][0x450] ;  /* 0x00011400ff0b0b82 */ /* 0x000e620000000800 */
[----:B0-----:R-:W-:-:S05]  /*9920*/  @P0 IMAD.HI.U32 R0, R7, R8, RZ ;  /* 0x0000000807000227 */ /* 0x001fca00078e00ff */
[----:B-1----:R-:W-:-:S05]  /*9930*/  @P0 SHF.R.U32.HI R5, RZ, R11, R0 ;  /* 0x0000000bff050219 */ /* 0x002fca0000011600 */
[----:B------:R-:W-:Y:S02]  /*9940*/  IMAD.MOV R0, RZ, RZ, -R5 ;  /* 0x000000ffff007224 */ /* 0x000fe400078e0a05 */
[----:B------:R-:W-:-:S04]  /*9950*/  IMAD.WIDE.U32 R2, R5, UR4, R2 ;  /* 0x0000000405027c25 */ /* 0x000fc8000f8e0002 */
[----:B------:R-:W-:Y:S01]  /*9960*/  IMAD R7, R6, R0, R7 ;  /* 0x0000000006077224 */ /* 0x000fe200078e0207 */
[----:B------:R-:W-:-:S05]  /*9970*/  SHF.R.S32.HI R0, RZ, 0x1f, R5 ;  /* 0x0000001fff007819 */ /* 0x000fca0000011405 */
[----:B------:R-:W-:-:S04]  /*9980*/  IMAD R0, R0, UR4, RZ ;  /* 0x0000000400007c24 */ /* 0x000fc8000f8e02ff */
[----:B------:R-:W-:Y:S01]  /*9990*/  IMAD R5, R5, UR5, R0 ;  /* 0x0000000505057c24 */ /* 0x000fe2000f8e0200 */
[----:B------:R-:W-:Y:S01]  /*99a0*/  SHF.R.S32.HI R0, RZ, 0x1f, R7 ;  /* 0x0000001fff007819 */ /* 0x000fe20000011407 */
[----:B------:R-:W-:-:S03]  /*99b0*/  ULDC.64 UR4, c[0x0][0x2c8] ;  /* 0x0000b20000047ab9 */ /* 0x000fc60000000a00 */
[----:B------:R-:W-:Y:S01]  /*99c0*/  IADD3 R3, R3, R5, RZ ;  /* 0x0000000503037210 */ /* 0x000fe20007ffe0ff */
[----:B------:R-:W-:-:S04]  /*99d0*/  IMAD R0, R0, UR4, RZ ;  /* 0x0000000400007c24 */ /* 0x000fc8000f8e02ff */
[C---:B------:R-:W-:Y:S02]  /*99e0*/  IMAD R5, R7.reuse, UR5, R0 ;  /* 0x0000000507057c24 */ /* 0x040fe4000f8e0200 */
[----:B------:R-:W-:Y:S01]  /*99f0*/  IMAD.WIDE.U32 R2, R7, UR4, R2 ;  /* 0x0000000407027c25 */ /* 0x000fe2000f8e0002 */
[----:B------:R-:W-:-:S03]  /*9a00*/  ULDC.64 UR4, c[0x0][0x280] ;  /* 0x0000a00000047ab9 */ /* 0x000fc60000000a00 */
[----:B------:R-:W-:Y:S01]  /*9a10*/  IMAD.IADD R3, R3, 0x1, R5 ;  /* 0x0000000103037824 */ /* 0x000fe200078e0205 */
[C---:B------:R-:W-:Y:S01]  /*9a20*/  LEA R0, P0, R2.reuse, UR4, 0x1 ;  /* 0x0000000402007c11 */ /* 0x040fe2000f8008ff */
[----:B------:R-:W-:Y:S02]  /*9a30*/  ULDC UR4, c[0x0][0x2b8] ;  /* 0x0000ae0000047ab9 */ /* 0x000fe40000000800 */
[----:B------:R-:W-:Y:S02]  /*9a40*/  ISETP.GE.AND P2, PT, R19, UR4, PT ;  /* 0x0000000413007c0c */ /* 0x000fe4000bf46270 */
[----:B------:R-:W-:Y:S01]  /*9a50*/  LEA.HI.X R8, R2, UR5, R3, 0x1, P0 ;  /* 0x0000000502087c11 */ /* 0x000fe200080f0c03 */
[----:B------:R-:W-:Y:S01]  /*9a60*/  UMOV UR5, 0xffffffff ;  /* 0xffffffff00057882 */ /* 0x000fe20000000000 */
[----:B------:R-:W-:Y:S02]  /*9a70*/  ISETP.GE.AND P0, PT, R23, UR4, PT ;  /* 0x0000000417007c0c */ /* 0x000fe4000bf06270 */
[----:B------:R-:W-:Y:S01]  /*9a80*/  ISETP.GE.AND P3, PT, R30, UR4, PT ;  /* 0x000000041e007c0c */ /* 0x000fe2000bf66270 */
[----:B------:R-:W-:-:S12]  /*9a90*/  BRA.DIV UR5, `(.L_x_51) ;  /* 0x0000002a05307947 */ /* 0x000fd8000b800000 */
[----:B------:R-:W-:Y:S01]  /*9aa0*/  SHFL.IDX PT, R3, R8, RZ, 0x181f ;  /* 0x00181fff08037589 */ /* 0x000fe200000e0000 */
[----:B------:R-:W-:Y:S01]  /*9ab0*/  ULDC UR4, c[0x0][0x288] ;  /* 0x0000a20000047ab9 */ /* 0x000fe20000000800 */
[----:B------:R-:W-:Y:S02]  /*9ac0*/  IMAD R7, R24, 0x80, R37 ;  /* 0x0000008018077824 */ /* 0x000fe400078e0225 */
[----:B------:R-:W0:Y:S01]  /*9ad0*/  SHFL.IDX PT, R2, R0, RZ, 0x181f ;  /* 0x00181fff00027589 */ /* 0x000e2200000e0000 */
[----:B------:R-:W-:Y:S02]  /*9ae0*/  IMAD R6, R6, UR4, RZ ;  /* 0x0000000406067c24 */ /* 0x000fe4000f8e02ff */
[C---:B------:R-:W-:Y:S01]  /*9af0*/  IADD3 R11, R7.reuse, 0x10, RZ ;  /* 0x00000010070b7810 */ /* 0x040fe20007ffe0ff */
[----:B------:R-:W-:Y:S02]  /*9b00*/  SHFL.IDX PT, R5, R8, 0x1, 0x181f ;  /* 0x00381f0008057f89 */ /* 0x000fe400000e0000 */
[----:B------:R-:W-:-:S02]  /*9b10*/  ISETP.GE.AND P1, PT, R7, R6, PT ;  /* 0x000000060700720c */ /* 0x000fc40003f26270 */
[----:B------:R-:W1:Y:S04]  /*9b20*/  SHFL.IDX PT, R4, R0, 0x1, 0x181f ;  /* 0x00381f0000047f89 */ /* 0x000e6800000e0000 */
[----:B------:R-:W-:Y:S07]  /*9b30*/  SHFL.IDX PT, R14, R0, 0x7, 0x181f ;  /* 0x00f81f00000e7f89 */ /* 0x000fee00000e0000 */
[----:B------:R-:W-:Y:S01]  /*9b40*/  @!P1 LEA R9, R25, UR45, 0x1 ;  /* 0x0000002d19099c11 */ /* 0x000fe2000f8e08ff */
[----:B0-----:R-:W-:-:S05]  /*9b50*/  @!P1 IMAD.WIDE.U32 R2, R30, 0x2, R2 ;  /* 0x000000021e029825 */ /* 0x001fca00078e0002 */
[----:B------:R-:W-:Y:S04]  /*9b60*/  @!P1 LDGSTS.E.BYPASS.LTC128B.128 [R9+0xc400], desc[UR38][R2.64], !P3 ;  /* 0x0c40000002099fae */ /* 0x000fe8000d901d66 */
[----:B------:R-:W-:Y:S04]  /*9b70*/  @!P1 LDGSTS.E.BYPASS.LTC128B.128 [R9+0x10400], desc[UR38][R2.64+0x80], !P2 ;  /* 0x1040008002099fae */ /* 0x000fe8000d101d66 */
[----:B------:R0:W-:Y:S01]  /*9b80*/  @!P1 LDGSTS.E.BYPASS.LTC128B.128 [R9+0x14400], desc[UR38][R2.64+0x100], !P0 ;  /* 0x1440010002099fae */ /* 0x0001e2000c101d66 */
[----:B------:R-:W-:Y:S01]  /*9b90*/  ISETP.GE.AND P1, PT, R11, R6, PT ;  /* 0x000000060b00720c */ /* 0x000fe20003f26270 */
[----:B------:R-:W-:-:S02]  /*9ba0*/  VIADD R11, R7, 0x30 ;  /* 0x00000030070b7836 */ /* 0x000fc40000000000 */
[----:B0-----:R-:W-:Y:S01]  /*9bb0*/  SHFL.IDX PT, R3, R8, 0x2, 0x181f ;  /* 0x00581f0008037f89 */ /* 0x001fe200000e0000 */
[----:B------:R-:W-:-:S09]  /*9bc0*/  VIADD R9, R7, 0x20 ;  /* 0x0000002007097836 */ /* 0x000fd20000000000 */
[----:B------:R-:W-:Y:S01]  /*9bd0*/  @!P1 LEA R19, R25, UR45, 0x1 ;  /* 0x0000002d19139c11 */ /* 0x000fe2000f8e08ff */
[----:B-1----:R-:W-:Y:S01]  /*9be0*/  @!P1 IMAD.WIDE.U32 R4, R30, 0x2, R4 ;  /* 0x000000021e049825 */ /* 0x002fe200078e0004 */
[----:B------:R-:W0:Y:S04]  /*9bf0*/  SHFL.IDX PT, R2, R0, 0x2, 0x181f ;  /* 0x00581f0000027f89 */ /* 0x000e2800000e0000 */
[----:B------:R-:W-:Y:S04]  /*9c00*/  @!P1 LDGSTS.E.BYPASS.LTC128B.128 [R19+0xcc00], desc[UR38][R4.64], !P3 ;  /* 0x0cc0000004139fae */ /* 0x000fe8000d901d66 */
[----:B------:R-:W-:Y:S04]  /*9c10*/  @!P1 LDGSTS.E.BYPASS.LTC128B.128 [R19+0x10c00], desc[UR38][R4.64+0x80], !P2 ;  /* 0x10c0008004139fae */ /* 0x000fe8000d101d66 */
[----:B------:R1:W-:Y:S01]  /*9c20*/  @!P1 LDGSTS.E.BYPASS.LTC128B.128 [R19+0x14c00], desc[UR38][R4.64+0x100], !P0 ;  /* 0x14c0010004139fae */ /* 0x0003e2000c101d66 */
[----:B------:R-:W-:-:S03]  /*9c30*/  ISETP.GE.AND P1, PT, R9, R6, PT ;  /* 0x000000060900720c */ /* 0x000fc60003f26270 */
[----:B-1----:R-:W-:Y:S10]  /*9c40*/  SHFL.IDX PT, R5, R8, 0x3, 0x181f ;  /* 0x00781f0008057f89 */ /* 0x002ff400000e0000 */
[----:B0-----:R-:W-:Y:S01]  /*9c50*/  @!P1 IMAD.WIDE.U32 R2, R30, 0x2, R2 ;  /* 0x000000021e029825 */ /* 0x001fe200078e0002 */
[----:B------:R-:W-:Y:S01]  /*9c60*/  @!P1 LEA R9, R25, UR45, 0x1 ;  /* 0x0000002d19099c11 */ /* 0x000fe2000f8e08ff */
[----:B------:R-:W0:Y:S04]  /*9c70*/  SHFL.IDX PT, R4, R0, 0x3, 0x181f ;  /* 0x00781f0000047f89 */ /* 0x000e2800000e0000 */
[----:B------:R-:W-:Y:S04]  /*9c80*/  @!P1 LDGSTS.E.BYPASS.LTC128B.128 [R9+0xd400], desc[UR38][R2.64], !P3 ;  /* 0x0d40000002099fae */ /* 0x000fe8000d901d66 */
[----:B------:R-:W-:Y:S04]  /*9c90*/  @!P1 LDGSTS.E.BYPASS.LTC128B.128 [R9+0x11400], desc[UR38][R2.64+0x80], !P2 ;  /* 0x1140008002099fae */ /* 0x000fe8000d101d66 */
[----:B------:R1:W-:Y:S01]  /*9ca0*/  @!P1 LDGSTS.E.BYPASS.LTC128B.128 [R9+0x15400], desc[UR38][R2.64+0x100], !P0 ;  /* 0x1540010002099fae */ /* 0x0003e2000c101d66 */
[----:B------:R-:W-:Y:S01]  /*9cb0*/  ISETP.GE.AND P1, PT, R11, R6, PT ;  /* 0x000000060b00720c */ /* 0x000fe20003f26270 */
[----:B------:R-:W-:-:S02]  /*9cc0*/  VIADD R11, R7, 0x50 ;  /* 0x00000050070b7836 */ /* 0x000fc40000000000 */
[----:B-1----:R-:W-:Y:S01]  /*9cd0*/  SHFL.IDX PT, R3, R8, 0x4, 0x181f ;  /* 0x00981f0008037f89 */ /* 0x002fe200000e0000 */
[----:B------:R-:W-:-:S09]  /*9ce0*/  IADD3 R9, R7, 0x40, RZ ;  /* 0x0000004007097810 */ /* 0x000fd20007ffe0ff */
[----:B0-----:R-:W-:Y:S01]  /*9cf0*/  @!P1 IMAD.WIDE.U32 R4, R30, 0x2, R4 ;  /* 0x000000021e049825 */ /* 0x001fe200078e0004 */
[----:B------:R-:W-:Y:S01]  /*9d00*/  @!P1 LEA R19, R25, UR45, 0x1 ;  /* 0x0000002d19139c11 */ /* 0x000fe2000f8e08ff */
        /* <DEDUP_REMOVED lines=12> */
[----:B------:R-:W-:-:S03]  /*9dd0*/  ISETP.GE.AND P1, PT, R11, R6, PT ;  /* 0x000000060b00720c */ /* 0x000fc60003f26270 */
[----:B-1----:R-:W-:Y:S01]  /*9de0*/  SHFL.IDX PT, R3, R8, 0x6, 0x181f ;  /* 0x00d81f0008037f89 */ /* 0x002fe200000e0000 */
[----:B------:R-:W-:-:S09]  /*9df0*/  VIADD R9, R7, 0x60 ;  /* 0x0000006007097836 */ /* 0x000fd20000000000 */
[----:B------:R-:W-:Y:S01]  /*9e00*/  @!P1 LEA R19, R25, UR45, 0x1 ;  /* 0x0000002d19139c11 */ /* 0x000fe2000f8e08ff */
[----:B0-----:R-:W-:Y:S01]  /*9e10*/  @!P1 IMAD.WIDE.U32 R4, R30, 0x2, R4 ;  /* 0x000000021e049825 */ /* 0x001fe200078e0004 */
[----:B------:R-:W0:Y:S04]  /*9e20*/  SHFL.IDX PT, R2, R0, 0x6, 0x181f ;  /* 0x00d81f0000027f89 */ /* 0x000e2800000e0000 */
[----:B------:R-:W-:Y:S04]  /*9e30*/  @!P1 LDGSTS.E.BYPASS.LTC128B.128 [R19+0xec00], desc[UR38][R4.64], !P3 ;  /* 0x0ec0000004139fae */ /* 0x000fe8000d901d66 */
[----:B------:R-:W-:Y:S04]  /*9e40*/  @!P1 LDGSTS.E.BYPASS.LTC128B.128 [R19+0x12c00], desc[UR38][R4.64+0x80], !P2 ;  /* 0x12c0008004139fae */ /* 0x000fe8000d101d66 */
[----:B------:R1:W-:Y:S01]  /*9e50*/  @!P1 LDGSTS.E.BYPASS.LTC128B.128 [R19+0x16c00], desc[UR38][R4.64+0x100], !P0 ;  /* 0x16c0010004139fae */ /* 0x0003e2000c101d66 */
[----:B------:R-:W-:-:S03]  /*9e60*/  ISETP.GE.AND P1, PT, R9, R6, PT ;  /* 0x000000060900720c */ /* 0x000fc60003f26270 */
[----:B-1----:R1:W2:Y:S10]  /*9e70*/  SHFL.IDX PT, R4, R8, 0x7, 0x181f ;  /* 0x00f81f0008047f89 */ /* 0x0022b400000e0000 */
[----:B0-----:R-:W-:Y:S01]  /*9e80*/  @!P1 IMAD.WIDE.U32 R2, R30, 0x2, R2 ;  /* 0x000000021e029825 */ /* 0x001fe200078e0002 */
[----:B------:R-:W-:-:S05]  /*9e90*/  @!P1 LEA R9, R25, UR45, 0x1 ;  /* 0x0000002d19099c11 */ /* 0x000fca000f8e08ff */
[----:B------:R1:W-:Y:S04]  /*9ea0*/  @!P1 LDGSTS.E.BYPASS.LTC128B.128 [R9+0xf400], desc[UR38][R2.64], !P3 ;  /* 0x0f40000002099fae */ /* 0x0003e8000d901d66 */
[----:B------:R1:W-:Y:S04]  /*9eb0*/  @!P1 LDGSTS.E.BYPASS.LTC128B.128 [R9+0x13400], desc[UR38][R2.64+0x80], !P2 ;  /* 0x1340008002099fae */ /* 0x0003e8000d101d66 */
[----:B------:R1:W-:Y:S02]  /*9ec0*/  @!P1 LDGSTS.E.BYPASS.LTC128B.128 [R9+0x17400], desc[UR38][R2.64+0x100], !P0 ;  /* 0x1740010002099fae */ /* 0x0003e4000c101d66 */
.L_x_119:
[----:B------:R-:W-:Y:S01]  /*9ed0*/  IADD3 R7, R7, 0x70, RZ ;  /* 0x0000007007077810 */ /* 0x000fe20007ffe0ff */
[----:B------:R-:W-:Y:S01]  /*9ee0*/  BSSY B0, `(.L_x_52) ;  /* 0x000000d000007945 */ /* 0x000fe20003800000 */
[----:B-1----:R-:W-:Y:S02]  /*9ef0*/  IMAD.MOV.U32 R2, RZ, RZ, R14 ;  /* 0x000000ffff027224 */ /* 0x002fe400078e000e */
[----:B------:R-:W-:Y:S01]  /*9f00*/  ISETP.GE.AND P1, PT, R7, R6, PT ;  /* 0x000000060700720c */ /* 0x000fe20003f26270 */
[----:B--2---:R-:W-:-:S12]  /*9f10*/  IMAD.MOV.U32 R3, RZ, RZ, R4 ;  /* 0x000000ffff037224 */ /* 0x004fd800078e0004 */
[----:B------:R-:W-:Y:S05]  /*9f20*/  @P1 BRA `(.L_x_53) ;  /* 0x0000000000201947 */ /* 0x000fea0003800000 */
[----:B------:R-:W-:Y:S01]  /*9f30*/  IMAD.WIDE.U32 R2, R30, 0x2, R2 ;  /* 0x000000021e027825 */ /* 0x000fe200078e0002 */
[----:B------:R-:W-:-:S05]  /*9f40*/  LEA R5, R25, UR45, 0x1 ;  /* 0x0000002d19057c11 */ /* 0x000fca000f8e08ff */
[----:B------:R-:W-:Y:S01]  /*9f50*/  @!PT LDS RZ, [RZ] ;  /* 0x00000000fffff984 */ /* 0x000fe20000000800 */
[----:B------:R-:W-:Y:S01]  /*9f60*/  @!PT LDS RZ, [RZ] ;  /* 0x00000000fffff984 */ /* 0x000fe20000000800 */
[----:B------:R-:W-:Y:S01]  /*9f70*/  @!PT LDS RZ, [RZ] ;  /* 0x00000000fffff984 */ /* 0x000fe20000000800 */
[----:B------:R0:W-:Y:S04]  /*9f80*/  LDGSTS.E.BYPASS.LTC128B.128 [R5+0xfc00], desc[UR38][R2.64], !P3 ;  /* 0x0fc0000002057fae */ /* 0x0001e8000d901d66 */
[----:B------:R0:W-:Y:S04]  /*9f90*/  LDGSTS.E.BYPASS.LTC128B.128 [R5+0x13c00], desc[UR38][R2.64+0x80], !P2 ;  /* 0x13c0008002057fae */ /* 0x0001e8000d101d66 */
[----:B------:R0:W-:Y:S02]  /*9fa0*/  LDGSTS.E.BYPASS.LTC128B.128 [R5+0x17c00], desc[UR38][R2.64+0x100], !P0 ;  /* 0x17c0010002057fae */ /* 0x0001e4000c101d66 */
.L_x_53:
[----:B------:R-:W-:Y:S05]  /*9fb0*/  BSYNC B0 ;  /* 0x0000000000007941 */ /* 0x000fea0003800000 */
.L_x_52:
[----:B------:R-:W-:Y:S01]  /*9fc0*/  NOP ;  /* 0x0000000000007918 */ /* 0x000fe20000000000 */
[----:B------:R-:W-:Y:S01]  /*9fd0*/  SYNCS.ARRIVE.TRANS64.RED.A0T1 RZ, [UR45+0x2a800], RZ ;  /* 0x02a800ffffff79a7 */ /* 0x000fe2000820042d */
[----:B------:R-:W-:Y:S01]  /*9fe0*/  MOV R0, 0x1 ;  /* 0x0000000100007802 */ /* 0x000fe20000000f00 */
[----:B------:R-:W-:Y:S03]  /*9ff0*/  ARRIVES.LDGSTSBAR.64.TRANSCNT [UR45+0x2a800] ;  /* 0x02a80000ff0079b0 */ /* 0x000fe60008000aad */
[----:B------:R-:W-:Y:S01]  /*a000*/  SHF.L.U32 R0, R0, 0x1f, RZ ;  /* 0x0000001f00007819 */ /* 0x000fe200000006ff */
[----:B------:R-:W-:Y:S01]  /*a010*/  NOP ;  /* 0x0000000000007918 */ /* 0x000fe20000000000 */
[----:B------:R-:W-:Y:S02]  /*a020*/  SYNCS.ARRIVE.TRANS64.A1T0 RZ, [UR45+0x2a800], RZ ;  /* 0x02a800ffffff79a7 */ /* 0x000fe4000810002d */
[----:B------:R-:W1:Y:S02]  /*a030*/  SYNCS.PHASECHK.TRANS64.TRYWAIT P0, [UR45+0x2a820], R0 ;  /* 0x02a82000ff0075a7 */ /* 0x000e64000800016d */
[----:B-1----:R-:W-:Y:S05]  /*a040*/  @!P0 BRA `(.L_x_54) ;  /* 0x0000002c004c8947 */ /* 0x002fea0003800000 */
.L_x_120:
[----:B------:R-:W-:Y:S01]  /*a050*/  UIADD3 UR4, UR49, -0x2, URZ ;  /* 0xfffffffe31047890 */ /* 0x000fe2000fffe03f */
[----:B------:R-:W-:Y:S02]  /*a060*/  IMAD.MOV.U32 R24, RZ, RZ, 0x1 ;  /* 0x00000001ff187424 */ /* 0x000fe400078e00ff */
[----:B------:R-:W-:Y:S01]  /*a070*/  IMAD.MOV.U32 R21, RZ, RZ, RZ ;  /* 0x000000ffff157224 */ /* 0x000fe200078e00ff */
[----:B------:R-:W-:-:S06]  /*a080*/  UISETP.GE.AND UP0, UPT, UR4, UR48, UPT ;  /* 0x000000300400728c */ /* 0x000fcc000bf06270 */
[----:B------:R-:W-:-:S13]  /*a090*/  PLOP3.LUT P0, PT, PT, PT, UP0, 0x80, 0x0 ;  /* 0x000000000000781c */ /* 0x000fda0003f0f008 */
[----:B------:R-:W-:Y:S05]  /*a0a0*/  @!P0 BRA `(.L_x_55) ;  /* 0x0000000c00dc8947 */ /* 0x000fea0003800000 */
[----:B------:R-:W-:Y:S01]  /*a0b0*/  UIADD3 UR4, UR47, 0x1, URZ ;  /* 0x000000012f047890 */ /* 0x000fe2000fffe03f */
[----:B0-----:R-:W-:Y:S01]  /*a0c0*/  LOP3.LUT R3, RZ, UR44, RZ, 0x33, !PT ;  /* 0x0000002cff037c12 */ /* 0x001fe2000f8e33ff */
[----:B------:R-:W-:Y:S01]  /*a0d0*/  BSSY B0, `(.L_x_55) ;  /* 0x00000f4000007945 */ /* 0x000fe20003800000 */
[----:B------:R-:W-:Y:S01]  /*a0e0*/  IADD3 R18, R26, R18, R37 ;  /* 0x000000121a127210 */ /* 0x000fe20007ffe025 */
[----:B------:R-:W-:Y:S01]  /*a0f0*/  UIMAD UR4, UR4, UR37, URZ ;  /* 0x00000025040472a4 */ /* 0x000fe2000f8e023f */
[----:B------:R-:W-:Y:S01]  /*a100*/  IADD3 R5, -R37, UR43, RZ ;  /* 0x0000002b25057c10 */ /* 0x000fe2000fffe1ff */
[----:B------:R-:W-:Y:S01]  /*a110*/  IMAD.SHL.U32 R35, R30, 0x2, RZ ;  /* 0x000000021e237824 */ /* 0x000fe200078e00ff */
[----:B------:R-:W-:Y:S01]  /*a120*/  IADD3 R9, R18, -0x120, RZ ;  /* 0xfffffee012097810 */ /* 0x000fe20007ffe0ff */
[----:B------:R-:W-:Y:S01]  /*a130*/  IMAD.MOV.U32 R23, RZ, RZ, 0x1 ;  /* 0x00000001ff177424 */ /* 0x000fe200078e00ff */
[----:B------:R-:W-:Y:S02]  /*a140*/  MOV R10, RZ ;  /* 0x000000ff000a7202 */ /* 0x000fe40000000f00 */
[----:B------:R-:W-:-:S04]  /*a150*/  LOP3.LUT R0, RZ, UR4, RZ, 0x33, !PT ;  /* 0x00000004ff007c12 */ /* 0x000fc8000f8e33ff */
[----:B------:R-:W-:-:S04]  /*a160*/  VIMNMX R0, R0, R3, !PT ;  /* 0x0000000300007248 */ /* 0x000fc80007fe0100 */
[C---:B------:R-:W-:Y:S01]  /*a170*/  IADD3 R28, -R0.reuse, -0x2, RZ ;  /* 0xfffffffe001c7810 */ /* 0x040fe20007ffe1ff */
[C---:B------:R-:W-:Y:S02]  /*a180*/  IMAD R5, R0.reuse, 0x60, R5 ;  /* 0x0000006000057824 */ /* 0x040fe400078e0205 */
[----:B------:R-:W-:Y:S02]  /*a190*/  IMAD R9, R0, -0x60, R9 ;  /* 0xffffffa000097824 */ /* 0x000fe400078e0209 */
[----:B------:R-:W-:-:S07]  /*a1a0*/  VIADD R0, R5, 0xc0 ;  /* 0x000000c005007836 */ /* 0x000fce0000000000 */
.L_x_68:
[----:B------:R-:W0:Y:S01]  /*a1b0*/  LDC R2, c[0x0][0x430] ;  /* 0x00010c00ff027b82 */ /* 0x000e220000000800 */
[----:B------:R-:W-:Y:S01]  /*a1c0*/  ISETP.GT.U32.AND P1, PT, R33, 0x5f, PT ;  /* 0x0000005f2100780c */ /* 0x000fe20003f24070 */
[----:B------:R-:W-:-:S12]  /*a1d0*/  IMAD.MOV.U32 R11, RZ, RZ, R9 ;  /* 0x000000ffff0b7224 */ /* 0x000fd800078e0009 */
[----:B------:R-:W1:Y:S08]  /*a1e0*/  @!P1 LDC.64 R6, c[0x0][0x428] ;  /* 0x00010a00ff069b82 */ /* 0x000e700000000a00 */
[----:B------:R-:W2:Y:S01]  /*a1f0*/  @!P1 LDC.64 R4, c[0x0][0x418] ;  /* 0x00010600ff049b82 */ /* 0x000ea20000000a00 */
[----:B0-----:R-:W-:-:S13]  /*a200*/  ISETP.NE.AND P0, PT, R2, 0x1, PT ;  /* 0x000000010200780c */ /* 0x001fda0003f05270 */
[----:B------:R-:W0:Y:S08]  /*a210*/  @P0 LDC R2, c[0x0][0x434] ;  /* 0x00010d00ff020b82 */ /* 0x000e300000000800 */
[----:B------:R-:W3:Y:S01]  /*a220*/  @P0 LDC R3, c[0x0][0x438] ;  /* 0x00010e00ff030b82 */ /* 0x000ee20000000800 */
[----:B0-----:R-:W-:-:S05]  /*a230*/  @P0 IMAD.HI.U32 R2, R9, R2, RZ ;  /* 0x0000000209020227 */ /* 0x001fca00078e00ff */
[----:B---3--:R-:W-:Y:S01]  /*a240*/  @P0 SHF.R.U32.HI R11, RZ, R3, R2 ;  /* 0x00000003ff0b0219 */ /* 0x008fe20000011602 */
[----:B-1----:R-:W-:-:S03]  /*a250*/  @!P1 IMAD R2, R34, R6, RZ ;  /* 0x0000000622029224 */ /* 0x002fc600078e02ff */
[----:B------:R-:W-:Y:S01]  /*a260*/  @!P1 SHF.R.S32.HI R3, RZ, 0x1f, R11 ;  /* 0x0000001fff039819 */ /* 0x000fe2000001140b */
[----:B------:R-:W-:Y:S01]  /*a270*/  @!P1 IMAD R7, R32, R7, R2 ;  /* 0x0000000720079224 */ /* 0x000fe200078e0202 */
[----:B------:R-:W-:-:S05]  /*a280*/  @!P1 MOV R2, R11 ;  /* 0x0000000b00029202 */ /* 0x000fca0000000f00 */
[----:B------:R-:W-:-:S04]  /*a290*/  @!P1 IMAD.WIDE.U32 R2, R32, R6, R2 ;  /* 0x0000000620029225 */ /* 0x000fc800078e0002 */
[----:B------:R-:W-:Y:S01]  /*a2a0*/  @!P1 IMAD.IADD R3, R7, 0x1, R3 ;  /* 0x0000000107039824 */ /* 0x000fe200078e0203 */
[----:B--2---:R-:W-:Y:S01]  /*a2b0*/  @!P1 LEA R4, P0, R2, R4, 0x2 ;  /* 0x0000000402049211 */ /* 0x004fe200078010ff */
[----:B------:R-:W-:-:S03]  /*a2c0*/  IMAD.MOV.U32 R6, RZ, RZ, RZ ;  /* 0x000000ffff067224 */ /* 0x000fc600078e00ff */
[----:B------:R-:W-:-:S05]  /*a2d0*/  @!P1 LEA.HI.X R5, R2, R5, R3, 0x2, P0 ;  /* 0x0000000502059211 */ /* 0x000fca00000f1403 */
[----:B------:R0:W5:Y:S01]  /*a2e0*/  @!P1 LDG.E R6, desc[UR38][R4.64] ;  /* 0x0000002604069981 */ /* 0x000162000c1e1900 */
[----:B------:R-:W-:Y:S02]  /*a2f0*/  ISETP.NE.AND P1, PT, R36, 0x3, PT ;  /* 0x000000032400780c */ /* 0x000fe40003f25270 */
[----:B------:R-:W-:-:S04]  /*a300*/  IADD3 R21, R10, 0x1, RZ ;  /* 0x000000010a157810 */ /* 0x000fc80007ffe0ff */
[----:B------:R-:W-:-:S04]  /*a310*/  ISETP.NE.AND P0, PT, R21, 0x2, PT ;  /* 0x000000021500780c */ /* 0x000fc80003f05270 */
[----:B------:R-:W-:Y:S02]  /*a320*/  SEL R24, RZ, 0x1, P0 ;  /* 0x00000001ff187807 */ /* 0x000fe40000000000 */
[----:B------:R-:W-:Y:S02]  /*a330*/  SEL R21, R21, RZ, P0 ;  /* 0x000000ff15157207 */ /* 0x000fe40000000000 */
[----:B------:R-:W-:Y:S01]  /*a340*/  LOP3.LUT R24, R23, R24, RZ, 0x3c, !PT ;  /* 0x0000001817187212 */ /* 0x000fe200078e3cff */
[----:B0-----:R-:W-:Y:S06]  /*a350*/  @!P1 BRA `(.L_x_56) ;  /* 0x0000000000049947 */ /* 0x001fec0003800000 */
[----:B------:R-:W-:Y:S01]  /*a360*/  BPT.TRAP 0x1 ;  /* 0x000000040000795c */ /* 0x000fe20000300000 */
.L_x_56:
[----:B------:R-:W-:Y:S01]  /*a370*/  LEA R8, R21, UR45, 0x3 ;  /* 0x0000002d15087c11 */ /* 0x000fe2000f8e18ff */
[----:B------:R-:W-:Y:S01]  /*a380*/  BSSY B1, `(.L_x_57) ;  /* 0x0000004000017945 */ /* 0x000fe20003800000 */
[----:B------:R-:W-:-:S04]  /*a390*/  SHF.L.U32 R3, R24, 0x1f, RZ ;  /* 0x0000001f18037819 */ /* 0x000fc800000006ff */
[----:B------:R-:W0:Y:S02]  /*a3a0*/  SYNCS.PHASECHK.TRANS64.TRYWAIT P0, [R8+URZ+0x2a840], R3 ;  /* 0x02a84003080075a7 */ /* 0x000e24000800017f */
[----:B0-----:R-:W-:Y:S05]  /*a3b0*/  @!P0 BRA `(.L_x_58) ;  /* 0x0000002800888947 */ /* 0x001fea0003800000 */
.L_x_121:
[----:B------:R-:W-:Y:S05]  /*a3c0*/  BSYNC B1 ;  /* 0x0000000000017941 */ /* 0x000fea0003800000 */
.L_x_57:
[----:B------:R-:W-:Y:S01]  /*a3d0*/  ULDC UR4, c[0x0][0x430] ;  /* 0x00010c0000047ab9 */ /* 0x000fe20000000800 */
[----:B-----5:R-:W-:Y:S01]  /*a3e0*/  SHF.R.S32.HI R27, RZ, 0x1f, R6 ;  /* 0x0000001fff1b7819 */ /* 0x020fe20000011406 */
[----:B------:R-:W-:Y:S01]  /*a3f0*/  UIADD3 UR4, -UR4, URZ, URZ ;  /* 0x0000003f04047290 */ /* 0x000fe2000fffe13f */
[----:B------:R-:W-:Y:S01]  /*a400*/  R2UR UR6, R31 ;  /* 0x000000001f0672ca */ /* 0x000fe200000e0000 */
[----:B------:R-:W-:Y:S01]  /*a410*/  IMAD R19, R21, 0x4800, R25 ;  /* 0x0000480015137824 */ /* 0x000fe200078e0219 */
[C---:B------:R-:W-:Y:S02]  /*a420*/  LOP3.LUT P3, RZ, R22.reuse, 0x4, RZ, 0xc0, !PT ;  /* 0x0000000416ff7812 */ /* 0x040fe4000786c0ff */
[C---:B------:R-:W-:Y:S01]  /*a430*/  LOP3.LUT P2, RZ, R22.reuse, 0x2, RZ, 0xc0, !PT ;  /* 0x0000000216ff7812 */ /* 0x040fe2000784c0ff */
[----:B------:R-:W-:Y:S01]  /*a440*/  IMAD R7, R11, UR4, R9 ;  /* 0x000000040b077c24 */ /* 0x000fe2000f8e0209 */
[----:B------:R-:W-:Y:S01]  /*a450*/  ULDC.64 UR4, c[0x0][0x300] ;  /* 0x0000c00000047ab9 */ /* 0x000fe20000000a00 */
[----:B------:R-:W-:-:S03]  /*a460*/  LOP3.LUT P1, RZ, R22, 0x1, RZ, 0xc0, !PT ;  /* 0x0000000116ff7812 */ /* 0x000fc6000782c0ff */
[----:B------:R-:W-:-:S05]  /*a470*/  SHF.R.S32.HI R26, RZ, 0x1f, R7 ;  /* 0x0000001fff1a7819 */ /* 0x000fca0000011407 */
[----:B------:R-:W-:-:S04]  /*a480*/  IMAD R2, R26, UR4, RZ ;  /* 0x000000041a027c24 */ /* 0x000fc8000f8e02ff */
[C---:B------:R-:W-:Y:S02]  /*a490*/  IMAD R5, R7.reuse, UR5, R2 ;  /* 0x0000000507057c24 */ /* 0x040fe4000f8e0202 */
[----:B0-----:R-:W-:Y:S01]  /*a4a0*/  IMAD.WIDE.U32 R2, R7, UR4, RZ ;  /* 0x0000000407027c25 */ /* 0x001fe2000f8e00ff */
        /* <DEDUP_REMOVED lines=13> */
[----:B------:R-:W-:Y:S01]  /*a580*/  LEA R18, P0, R2, UR6, 0x1 ;  /* 0x0000000602127c11 */ /* 0x000fe2000f8008ff */
[----:B------:R-:W-:-:S03]  /*a590*/  UMOV UR4, 0xffffffff ;  /* 0xffffffff00047882 */ /* 0x000fc60000000000 */
[----:B------:R-:W-:Y:S01]  /*a5a0*/  LEA.HI.X R20, R2, UR7, R3, 0x1, P0 ;  /* 0x0000000702147c11 */ /* 0x000fe200080f0c03 */
[----:B------:R-:W-:Y:S08]  /*a5b0*/  BRA.DIV UR4, `(.L_x_59) ;  /* 0x0000002a041c7947 */ /* 0x000ff0000b800000 */
[----:B------:R-:W0:Y:S01]  /*a5c0*/  SHFL.IDX PT, R14, R18, RZ, 0x181f ;  /* 0x00181fff120e7589 */ /* 0x000e2200000e0000 */
[----:B------:R-:W-:-:S03]  /*a5d0*/  LEA R19, R19, UR45, 0x1 ;  /* 0x0000002d13137c11 */ /* 0x000fc6000f8e08ff */
[----:B------:R-:W1:Y:S04]  /*a5e0*/  SHFL.IDX PT, R3, R20, RZ, 0x181f ;  /* 0x00181fff14037589 */ /* 0x000e6800000e0000 */
[----:B------:R-:W-:Y:S04]  /*a5f0*/  SHFL.IDX PT, R4, R20, 0x1, 0x181f ;  /* 0x00381f0014047f89 */ /* 0x000fe800000e0000 */
[----:B------:R-:W-:Y:S04]  /*a600*/  SHFL.IDX PT, R12, R18, 0x2, 0x181f ;  /* 0x00581f00120c7f89 */ /* 0x000fe800000e0000 */
[----:B------:R-:W-:Y:S01]  /*a610*/  SHFL.IDX PT, R5, R20, 0x2, 0x181f ;  /* 0x00581f0014057f89 */ /* 0x000fe200000e0000 */
[----:B0-----:R-:W-:-:S03]  /*a620*/  IADD3 R2, P0, R14, R35, RZ ;  /* 0x000000230e027210 */ /* 0x001fc60007f1e0ff */
[----:B------:R-:W0:Y:S02]  /*a630*/  SHFL.IDX PT, R14, R18, 0x1, 0x181f ;  /* 0x00381f00120e7f89 */ /* 0x000e2400000e0000 */
[----:B-1----:R-:W-:-:S05]  /*a640*/  IMAD.X R3, RZ, RZ, R3, P0 ;  /* 0x000000ffff037224 */ /* 0x002fca00000e0603 */
[----:B------:R-:W-:Y:S04]  /*a650*/  LDGSTS.E.BYPASS.LTC128B.128 [R19+0x18400], desc[UR38][R2.64], !P3 ;  /* 0x1840000002137fae */ /* 0x000fe8000d901d66 */
[----:B------:R-:W-:Y:S04]  /*a660*/  LDGSTS.E.BYPASS.LTC128B.128 [R19+0x1b400], desc[UR38][R2.64+0x80], !P2 ;  /* 0x1b40008002137fae */ /* 0x000fe8000d101d66 */
[----:B------:R0:W-:Y:S02]  /*a670*/  LDGSTS.E.BYPASS.LTC128B.128 [R19+0x1e400], desc[UR38][R2.64+0x100], !P1 ;  /* 0x1e40010002137fae */ /* 0x0001e4000c901d66 */
[----:B0-----:R-:W-:-:S02]  /*a680*/  IADD3 R2, P0, R14, R35, RZ ;  /* 0x000000230e027210 */ /* 0x001fc40007f1e0ff */
[----:B------:R-:W0:Y:S02]  /*a690*/  SHFL.IDX PT, R14, R18, 0x3, 0x181f ;  /* 0x00781f00120e7f89 */ /* 0x000e2400000e0000 */
[----:B------:R-:W-:Y:S02]  /*a6a0*/  IADD3.X R3, RZ, R4, RZ, P0, !PT ;  /* 0x00000004ff037210 */ /* 0x000fe400007fe4ff */
[-C--:B------:R-:W-:Y:S02]  /*a6b0*/  IADD3 R4, P0, R12, R35.reuse, RZ ;  /* 0x000000230c047210 */ /* 0x080fe40007f1e0ff */
[----:B------:R-:W-:Y:S03]  /*a6c0*/  SHFL.IDX PT, R12, R18, 0x4, 0x181f ;  /* 0x00981f00120c7f89 */ /* 0x000fe600000e0000 */
[----:B------:R-:W-:Y:S01]  /*a6d0*/  IMAD.X R5, RZ, RZ, R5, P0 ;  /* 0x000000ffff057224 */ /* 0x000fe200000e0605 */
[----:B------:R-:W-:Y:S04]  /*a6e0*/  LDGSTS.E.BYPASS.LTC128B.128 [R19+0x18c00], desc[UR38][R2.64], !P3 ;  /* 0x18c0000002137fae */ /* 0x000fe8000d901d66 */
[----:B------:R-:W-:Y:S04]  /*a6f0*/  LDGSTS.E.BYPASS.LTC128B.128 [R19+0x1bc00], desc[UR38][R2.64+0x80], !P2 ;  /* 0x1bc0008002137fae */ /* 0x000fe8000d101d66 */
[----:B------:R1:W-:Y:S04]  /*a700*/  LDGSTS.E.BYPASS.LTC128B.128 [R19+0x1ec00], desc[UR38][R2.64+0x100], !P1 ;  /* 0x1ec0010002137fae */ /* 0x0003e8000c901d66 */
[----:B------:R-:W-:Y:S04]  /*a710*/  LDGSTS.E.BYPASS.LTC128B.128 [R19+0x19400], desc[UR38][R4.64], !P3 ;  /* 0x1940000004137fae */ /* 0x000fe8000d901d66 */
[----:B------:R-:W-:Y:S04]  /*a720*/  LDGSTS.E.BYPASS.LTC128B.128 [R19+0x1c400], desc[UR38][R4.64+0x80], !P2 ;  /* 0x1c40008004137fae */ /* 0x000fe8000d101d66 */
[----:B-1----:R-:W1:Y:S01]  /*a730*/  SHFL.IDX PT, R3, R20, 0x3, 0x181f ;  /* 0x00781f0014037f89 */ /* 0x002e6200000e0000 */
[----:B0-----:R-:W-:-:S03]  /*a740*/  IADD3 R2, P0, R14, R35, RZ ;  /* 0x000000230e027210 */ /* 0x001fc60007f1e0ff */
[----:B------:R0:W-:Y:S04]  /*a750*/  LDGSTS.E.BYPASS.LTC128B.128 [R19+0x1f400], desc[UR38][R4.64+0x100], !P1 ;  /* 0x1f40010004137fae */ /* 0x0001e8000c901d66 */
[----:B------:R-:W-:Y:S04]  /*a760*/  SHFL.IDX PT, R14, R18, 0x5, 0x181f ;  /* 0x00b81f00120e7f89 */ /* 0x000fe800000e0000 */
[----:B0-----:R-:W0:Y:S04]  /*a770*/  SHFL.IDX PT, R4, R20, 0x4, 0x181f ;  /* 0x00981f0014047f89 */ /* 0x001e2800000e0000 */
[----:B------:R-:W2:Y:S01]  /*a780*/  SHFL.IDX PT, R20, R20, 0x5, 0x181f ;  /* 0x00b81f0014147f89 */ /* 0x000ea200000e0000 */
[----:B-1----:R-:W-:-:S05]  /*a790*/  IMAD.X R3, RZ, RZ, R3, P0 ;  /* 0x000000ffff037224 */ /* 0x002fca00000e0603 */
[----:B------:R-:W-:Y:S04]  /*a7a0*/  LDGSTS.E.BYPASS.LTC128B.128 [R19+0x19c00], desc[UR38][R2.64], !P3 ;  /* 0x19c0000002137fae */ /* 0x000fe8000d901d66 */
[----:B------:R-:W-:Y:S04]  /*a7b0*/  LDGSTS.E.BYPASS.LTC128B.128 [R19+0x1cc00], desc[UR38][R2.64+0x80], !P2 ;  /* 0x1cc0008002137fae */ /* 0x000fe8000d101d66 */
[----:B------:R1:W-:Y:S02]  /*a7c0*/  LDGSTS.E.BYPASS.LTC128B.128 [R19+0x1fc00], desc[UR38][R2.64+0x100], !P1 ;  /* 0x1fc0010002137fae */ /* 0x0003e4000c901d66 */
[----:B-1----:R-:W-:-:S04]  /*a7d0*/  IADD3 R2, P0, R12, R35, RZ ;  /* 0x000000230c027210 */ /* 0x002fc80007f1e0ff */
[----:B0-----:R-:W-:-:S05]  /*a7e0*/  IADD3.X R3, RZ, R4, RZ, P0, !PT ;  /* 0x00000004ff037210 */ /* 0x001fca00007fe4ff */
[----:B------:R0:W-:Y:S04]  /*a7f0*/  LDGSTS.E.BYPASS.LTC128B.128 [R19+0x1a400], desc[UR38][R2.64], !P3 ;  /* 0x1a40000002137fae */ /* 0x0001e8000d901d66 */
[----:B------:R0:W-:Y:S04]  /*a800*/  LDGSTS.E.BYPASS.LTC128B.128 [R19+0x1d400], desc[UR38][R2.64+0x80], !P2 ;  /* 0x1d40008002137fae */ /* 0x0001e8000d101d66 */
[----:B--2---:R0:W-:Y:S02]  /*a810*/  LDGSTS.E.BYPASS.LTC128B.128 [R19+0x20400], desc[UR38][R2.64+0x100], !P1 ;  /* 0x2040010002137fae */ /* 0x0041e4000c901d66 */
.L_x_135:
[----:B0-----:R-:W-:-:S05]  /*a820*/  IADD3 R2, P0, R14, R35, RZ ;  /* 0x000000230e027210 */ /* 0x001fca0007f1e0ff */
[----:B------:R-:W-:Y:S01]  /*a830*/  IMAD.X R3, RZ, RZ, R20, P0 ;  /* 0x000000ffff037224 */ /* 0x000fe200000e0614 */
[----:B------:R-:W-:-:S04]  /*a840*/  PLOP3.LUT P0, PT, PT, PT, PT, 0x80, 0x0 ;  /* 0x000000000000781c */ /* 0x000fc80003f0f070 */
[----:B------:R-:W-:Y:S01]  /*a850*/  @!PT LDS RZ, [RZ] ;  /* 0x00000000fffff984 */ /* 0x000fe20000000800 */
[----:B------:R-:W-:Y:S01]  /*a860*/  @!PT LDS RZ, [RZ] ;  /* 0x00000000fffff984 */ /* 0x000fe20000000800 */
[----:B------:R-:W-:Y:S01]  /*a870*/  @!PT LDS RZ, [RZ] ;  /* 0x00000000fffff984 */ /* 0x000fe20000000800 */
[----:B------:R0:W-:Y:S04]  /*a880*/  LDGSTS.E.BYPASS.LTC128B.128 [R19+0x1ac00], desc[UR38][R2.64], !P3 ;  /* 0x1ac0000002137fae */ /* 0x0001e8000d901d66 */
[----:B------:R0:W-:Y:S04]  /*a890*/  LDGSTS.E.BYPASS.LTC128B.128 [R19+0x1dc00], desc[UR38][R2.64+0x80], !P2 ;  /* 0x1dc0008002137fae */ /* 0x0001e8000d101d66 */
[----:B------:R0:W-:Y:S01]  /*a8a0*/  LDGSTS.E.BYPASS.LTC128B.128 [R19+0x20c00], desc[UR38][R2.64+0x100], !P1 ;  /* 0x20c0010002137fae */ /* 0x0001e2000c901d66 */
[----:B------:R-:W-:Y:S01]  /*a8b0*/  NOP ;  /* 0x0000000000007918 */ /* 0x000fe20000000000 */
.L_x_60:
[----:B------:R-:W-:Y:S02]  /*a8c0*/  PLOP3.LUT P1, PT, P1, P0, PT, 0xa2, 0x0 ;  /* 0x000000000000781c */ /* 0x000fe40000f21472 */
[----:B------:R-:W-:-:S08]  /*a8d0*/  @P0 R2UR P1, UR4, R8 ;  /* 0x00000000080402ca */ /* 0x000fd00000020000 */
[----:B------:R-:W-:-:S05]  /*a8e0*/  @P0 PLOP3.LUT P0, PT, P1, PT, PT, 0x80, 0x0 ;  /* 0x000000000000081c */ /* 0x000fca0000f0f070 */
[----:B------:R-:W-:Y:S01]  /*a8f0*/  @!P1 SYNCS.ARRIVE.TRANS64.RED.A0T1 RZ, [UR4+0x2a830], RZ ;  /* 0x02a830ffffff99a7 */ /* 0x000fe20008200404 */
[----:B------:R-:W-:Y:S07]  /*a900*/  @!P1 ARRIVES.LDGSTSBAR.64.TRANSCNT [UR4+0x2a830] ;  /* 0x02a83000ff0099b0 */ /* 0x000fee0008000a84 */
[----:B------:R-:W-:Y:S05]  /*a910*/  @P0 BRA.U.ANY `(.L_x_60) ;  /* 0xfffffffd00e80947 */ /* 0x000fea000393ffff */
[----:B------:R-:W-:Y:S01]  /*a920*/  NOP ;  /* 0x0000000000007918 */ /* 0x000fe20000000000 */
[----:B------:R-:W-:-:S13]  /*a930*/  ISETP.NE.AND P2, PT, R36, 0x3, PT ;  /* 0x000000032400780c */ /* 0x000fda0003f45270 */
[----:B------:R-:W-:Y:S05]  /*a940*/  @!P2 BRA `(.L_x_61) ;  /* 0x000000000004a947 */ /* 0x000fea0003800000 */
[----:B------:R-:W-:Y:S01]  /*a950*/  BPT.TRAP 0x1 ;  /* 0x000000040000795c */ /* 0x000fe20000300000 */
.L_x_61:
[----:B------:R1:W-:Y:S01]  /*a960*/  SYNCS.ARRIVE.TRANS64.A1T0 RZ, [R8+URZ+0x2a830], RZ ;  /* 0x02a830ff08ff79a7 */ /* 0x0003e2000810003f */
[----:B------:R-:W-:Y:S05]  /*a970*/  @!P2 BRA `(.L_x_62) ;  /* 0x000000000004a947 */ /* 0x000fea0003800000 */
[----:B------:R-:W-:Y:S01]  /*a980*/  BPT.TRAP 0x1 ;  /* 0x000000040000795c */ /* 0x000fe20000300000 */
.L_x_62:
[----:B0-----:R-:W-:Y:S01]  /*a990*/  SHF.L.U32 R3, R23, 0x1f, RZ ;  /* 0x0000001f17037819 */ /* 0x001fe200000006ff */
[----:B------:R-:W-:Y:S01]  /*a9a0*/  BSSY B1, `(.L_x_63) ;  /* 0x0000004000017945 */ /* 0x000fe20003800000 */
[----:B------:R-:W-:-:S04]  /*a9b0*/  LEA R4, R10, UR45, 0x3 ;  /* 0x0000002d0a047c11 */ /* 0x000fc8000f8e18ff */
[----:B------:R-:W0:Y:S02]  /*a9c0*/  SYNCS.PHASECHK.TRANS64.TRYWAIT P0, [R4+URZ+0x2a860], R3 ;  /* 0x02a86003040075a7 */ /* 0x000e24000800017f */
[----:B0-----:R-:W-:Y:S05]  /*a9d0*/  @!P0 BRA `(.L_x_64) ;  /* 0x0000002800d08947 */ /* 0x001fea0003800000 */
.L_x_136:
[----:B------:R-:W-:Y:S05]  /*a9e0*/  BSYNC B1 ;  /* 0x0000000000017941 */ /* 0x000fea0003800000 */
.L_x_63:
[----:B------:R-:W-:Y:S01]  /*a9f0*/  UMOV UR4, 0xffffffff ;  /* 0xffffffff00047882 */ /* 0x000fe20000000000 */
[----:B------:R-:W-:Y:S01]  /*aa00*/  LOP3.LUT P0, RZ, R29, 0x2, RZ, 0xc0, !PT ;  /* 0x000000021dff7812 */ /* 0x000fe2000780c0ff */
[----:B------:R-:W-:Y:S01]  /*aa10*/  IMAD R5, R10, 0x3000, R25 ;  /* 0x000030000a057824 */ /* 0x000fe200078e0219 */
[----:B------:R-:W-:Y:S11]  /*aa20*/  BRA.DIV UR4, `(.L_x_65) ;  /* 0x0000002a04d07947 */ /* 0x000ff6000b800000 */
[----:B------:R-:W2:Y:S01]  /*aa30*/  SHFL.IDX PT, R14, R16, RZ, 0x181f ;  /* 0x00181fff100e7589 */ /* 0x000ea200000e0000 */
[----:B------:R-:W-:-:S03]  /*aa40*/  LEA R5, R5, UR45, 0x1 ;  /* 0x0000002d05057c11 */ /* 0x000fc6000f8e08ff */
[----:B0-----:R-:W0:Y:S04]  /*aa50*/  SHFL.IDX PT, R3, R17, RZ, 0x181f ;  /* 0x00181fff11037589 */ /* 0x001e2800000e0000 */
[----:B-1----:R-:W-:Y:S01]  /*aa60*/  SHFL.IDX PT, R8, R17, 0x1, 0x181f ;  /* 0x00381f0011087f89 */ /* 0x002fe200000e0000 */
[----:B--2---:R-:W-:-:S03]  /*aa70*/  IADD3 R2, P1, R14, R35, RZ ;  /* 0x000000230e027210 */ /* 0x004fc60007f3e0ff */
[----:B------:R-:W1:Y:S02]  /*aa80*/  SHFL.IDX PT, R14, R16, 0x1, 0x181f ;  /* 0x00381f00100e7f89 */ /* 0x000e6400000e0000 */
[----:B0-----:R-:W-:Y:S01]  /*aa90*/  IMAD.X R3, RZ, RZ, R3, P1 ;  /* 0x000000ffff037224 */ /* 0x001fe200008e0603 */
[----:B------:R-:W-:-:S04]  /*aaa0*/  LOP3.LUT P1, RZ, R29, 0x1, RZ, 0xc0, !PT ;  /* 0x000000011dff7812 */ /* 0x000fc8000782c0ff */
[----:B------:R-:W-:-:S13]  /*aab0*/  ISETP.LT.OR P2, PT, R0, 0x1, !P1 ;  /* 0x000000010000780c */ /* 0x000fda0004f41670 */
[----:B------:R-:W-:Y:S01]  /*aac0*/  LDGSTS.E.BYPASS.LTC128B.128 [R5+0x400], desc[UR38][R2.64], !P2 ;  /* 0x0040000002057fae */ /* 0x000fe2000d101d66 */
[----:B------:R-:W-:-:S13]  /*aad0*/  ISETP.LT.OR P2, PT, R0, 0x1, !P0 ;  /* 0x000000010000780c */ /* 0x000fda0004741670 */
[----:B------:R1:W-:Y:S02]  /*aae0*/  LDGSTS.E.BYPASS.LTC128B.128 [R5+0x3400], desc[UR38][R2.64+0x80], !P2 ;  /* 0x0340008002057fae */ /* 0x0003e4000d101d66 */
[----:B-1----:R-:W-:Y:S02]  /*aaf0*/  IADD3 R2, P2, R14, R35, RZ ;  /* 0x000000230e027210 */ /* 0x002fe40007f5e0ff */
[----:B------:R-:W0:Y:S02]  /*ab00*/  SHFL.IDX PT, R14, R16, 0x2, 0x181f ;  /* 0x00581f00100e7f89 */ /* 0x000e2400000e0000 */
[----:B------:R-:W-:Y:S02]  /*ab10*/  IADD3.X R3, RZ, R8, RZ, P2, !PT ;  /* 0x00000008ff037210 */ /* 0x000fe400017fe4ff */
[----:B------:R-:W-:Y:S01]  /*ab20*/  ISETP.LT.OR P2, PT, R0, 0x11, !P1 ;  /* 0x000000110000780c */ /* 0x000fe20004f41670 */
[----:B------:R-:W1:-:S12]  /*ab30*/  SHFL.IDX PT, R8, R17, 0x2, 0x181f ;  /* 0x00581f0011087f89 */ /* 0x000e5800000e0000 */
[----:B------:R-:W-:Y:S01]  /*ab40*/  LDGSTS.E.BYPASS.LTC128B.128 [R5+0xc00], desc[UR38][R2.64], !P2 ;  /* 0x00c0000002057fae */ /* 0x000fe2000d101d66 */
[----:B------:R-:W-:-:S13]  /*ab50*/  ISETP.LT.OR P2, PT, R0, 0x11, !P0 ;  /* 0x000000110000780c */ /* 0x000fda0004741670 */
[----:B------:R0:W-:Y:S02]  /*ab60*/  LDGSTS.E.BYPASS.LTC128B.128 [R5+0x3c00], desc[UR38][R2.64+0x80], !P2 ;  /* 0x03c0008002057fae */ /* 0x0001e4000d101d66 */
[----:B0-----:R-:W-:Y:S02]  /*ab70*/  IADD3 R2, P2, R14, R35, RZ ;  /* 0x000000230e027210 */ /* 0x001fe40007f5e0ff */
[----:B------:R-:W0:Y:S03]  /*ab80*/  SHFL.IDX PT, R14, R16, 0x3, 0x181f ;  /* 0x00781f00100e7f89 */ /* 0x000e2600000e0000 */
[----:B-1----:R-:W-:Y:S01]  /*ab90*/  IMAD.X R3, RZ, RZ, R8, P2 ;  /* 0x000000ffff037224 */ /* 0x002fe200010e0608 */
        /* <DEDUP_REMOVED lines=14> */
[----:B------:R0:W2:Y:S02]  /*ac80*/  SHFL.IDX PT, R14, R16, 0x5, 0x181f ;  /* 0x00b81f00100e7f89 */ /* 0x0000a400000e0000 */
[----:B-1----:R-:W-:Y:S02]  /*ac90*/  IADD3.X R3, RZ, R8, RZ, P2, !PT ;  /* 0x00000008ff037210 */ /* 0x002fe400017fe4ff */
[----:B------:R-:W-:Y:S01]  /*aca0*/  ISETP.LT.OR P2, PT, R0, 0x41, !P1 ;  /* 0x000000410000780c */ /* 0x000fe20004f41670 */
[----:B------:R0:W1:-:S12]  /*acb0*/  SHFL.IDX PT, R8, R17, 0x5, 0x181f ;  /* 0x00b81f0011087f89 */ /* 0x00005800000e0000 */
[----:B------:R0:W-:Y:S01]  /*acc0*/  LDGSTS.E.BYPASS.LTC128B.128 [R5+0x2400], desc[UR38][R2.64], !P2 ;  /* 0x0240000002057fae */ /* 0x0001e2000d101d66 */
[----:B------:R-:W-:-:S13]  /*acd0*/  ISETP.LT.OR P2, PT, R0, 0x41, !P0 ;  /* 0x000000410000780c */ /* 0x000fda0004741670 */
[----:B-12---:R0:W-:Y:S02]  /*ace0*/  LDGSTS.E.BYPASS.LTC128B.128 [R5+0x5400], desc[UR38][R2.64+0x80], !P2 ;  /* 0x0540008002057fae */ /* 0x0061e4000d101d66 */
.L_x_150:
[C---:B------:R-:W-:Y:S01]  /*acf0*/  ISETP.LT.OR P1, PT, R0.reuse, 0x51, !P1 ;  /* 0x000000510000780c */ /* 0x040fe20004f21670 */
[----:B------:R-:W-:Y:S01]  /*ad00*/  ULDC.64 UR4, c[0x0][0x328] ;  /* 0x0000ca0000047ab9 */ /* 0x000fe20000000a00 */
[----:B------:R-:W-:Y:S01]  /*ad10*/  ISETP.LT.OR P0, PT, R0, 0x51, !P0 ;  /* 0x000000510000780c */ /* 0x000fe20004701670 */
[----:B------:R-:W-:Y:S01]  /*ad20*/  IMAD R26, R26, UR4, RZ ;  /* 0x000000041a1a7c24 */ /* 0x000fe2000f8e02ff */
[----:B01----:R-:W-:-:S03]  /*ad30*/  IADD3 R2, P2, R14, R35, RZ ;  /* 0x000000230e027210 */ /* 0x003fc60007f5e0ff */
[----:B------:R-:W-:Y:S02]  /*ad40*/  IMAD R11, R7, UR5, R26 ;  /* 0x00000005070b7c24 */ /* 0x000fe4000f8e021a */
[----:B------:R-:W-:-:S05]  /*ad50*/  IMAD.X R3, RZ, RZ, R8, P2 ;  /* 0x000000ffff037224 */ /* 0x000fca00010e0608 */
[----:B------:R-:W-:Y:S01]  /*ad60*/  @!PT LDS RZ, [RZ] ;  /* 0x00000000fffff984 */ /* 0x000fe20000000800 */
[----:B------:R-:W-:Y:S01]  /*ad70*/  @!PT LDS RZ, [RZ] ;  /* 0x00000000fffff984 */ /* 0x000fe20000000800 */
[----:B------:R-:W-:Y:S01]  /*ad80*/  @!PT LDS RZ, [RZ] ;  /* 0x00000000fffff984 */ /* 0x000fe20000000800 */
[----:B------:R-:W-:Y:S04]  /*ad90*/  LDGSTS.E.BYPASS.LTC128B.128 [R5+0x2c00], desc[UR38][R2.64], !P1 ;  /* 0x02c0000002057fae */ /* 0x000fe8000c901d66 */
[----:B------:R0:W-:Y:S01]  /*ada0*/  LDGSTS.E.BYPASS.LTC128B.128 [R5+0x5c00], desc[UR38][R2.64+0x80], !P0 ;  /* 0x05c0008002057fae */ /* 0x0001e2000c101d66 */
[----:B------:R-:W-:Y:S01]  /*adb0*/  PLOP3.LUT P0, PT, PT, PT, PT, 0x80, 0x0 ;  /* 0x000000000000781c */ /* 0x000fe20003f0f070 */
[----:B------:R-:W-:Y:S01]  /*adc0*/  NOP ;  /* 0x0000000000007918 */ /* 0x000fe20000000000 */
[----:B0-----:R-:W-:Y:S01]  /*add0*/  IMAD.WIDE.U32 R2, R7, UR4, RZ ;  /* 0x0000000407027c25 */ /* 0x001fe2000f8e00ff */
[----:B------:R-:W-:-:S03]  /*ade0*/  ULDC.64 UR4, c[0x0][0x338] ;  /* 0x0000ce0000047ab9 */ /* 0x000fc60000000a00 */
[----:B------:R-:W-:Y:S02]  /*adf0*/  IMAD.IADD R3, R3, 0x1, R11 ;  /* 0x0000000103037824 */ /* 0x000fe400078e020b */
[----:B------:R-:W-:Y:S02]  /*ae00*/  IMAD R27, R27, UR4, RZ ;  /* 0x000000041b1b7c24 */ /* 0x000fe4000f8e02ff */
[----:B------:R-:W-:-:S04]  /*ae10*/  IMAD.WIDE.U32 R2, R6, UR4, R2 ;  /* 0x0000000406027c25 */ /* 0x000fc8000f8e0002 */
[----:B------:R-:W-:-:S05]  /*ae20*/  IMAD R27, R6, UR5, R27 ;  /* 0x00000005061b7c24 */ /* 0x000fca000f8e021b */
[----:B------:R-:W-:-:S07]  /*ae30*/  IADD3 R27, R3, R27, RZ ;  /* 0x0000001b031b7210 */ /* 0x000fce0007ffe0ff */
.L_x_66:
        /* <DEDUP_REMOVED lines=10> */
.L_x_67:
[----:B------:R-:W-:Y:S01]  /*aee0*/  R2UR UR4, R31 ;  /* 0x000000001f0472ca */ /* 0x000fe200000e0000 */
[----:B------:R-:W-:Y:S01]  /*aef0*/  ULDC.64 UR6, c[0x0][0x330] ;  /* 0x0000cc0000067ab9 */ /* 0x000fe20000000a00 */
[----:B------:R-:W-:Y:S01]  /*af00*/  IMAD.MOV.U32 R3, RZ, RZ, R27 ;  /* 0x000000ffff037224 */ /* 0x000fe200078e001b */
[----:B------:R0:W-:Y:S01]  /*af10*/  SYNCS.ARRIVE.TRANS64.A1T0 RZ, [R4+URZ+0x2a850], RZ ;  /* 0x02a850ff04ff79a7 */ /* 0x0001e2000810003f */
[----:B------:R-:W-:Y:S01]  /*af20*/  IMAD.U32 R5, RZ, RZ, UR6 ;  /* 0x00000006ff057e24 */ /* 0x000fe2000f8e00ff */
[----:B------:R-:W-:Y:S01]  /*af30*/  IADD3 R9, R9, -0x60, RZ ;  /* 0xffffffa009097810 */ /* 0x000fe20007ffe0ff */
[----:B------:R-:W-:Y:S02]  /*af40*/  VIADD R28, R28, 0xffffffff ;  /* 0xffffffff1c1c7836 */ /* 0x000fe40000000000 */
[----:B------:R-:W-:-:S04]  /*af50*/  IMAD.WIDE.U32 R2, R5, UR42, R2 ;  /* 0x0000002a05027c25 */ /* 0x000fc8000f8e0002 */
[----:B------:R-:W-:Y:S01]  /*af60*/  VIADD R0, R0, 0x60 ;  /* 0x0000006000007836 */ /* 0x000fe20000000000 */
[----:B------:R-:W-:Y:S01]  /*af70*/  UIMAD UR4, UR4, UR6, URZ ;  /* 0x00000006040472a4 */ /* 0x000fe2000f8e023f */
[----:B------:R-:W-:Y:S02]  /*af80*/  IMAD.MOV.U32 R10, RZ, RZ, R21 ;  /* 0x000000ffff0a7224 */ /* 0x000fe400078e0015 */
[----:B------:R-:W-:Y:S01]  /*af90*/  IMAD.MOV.U32 R23, RZ, RZ, R24 ;  /* 0x000000ffff177224 */ /* 0x000fe200078e0018 */
[----:B------:R-:W-:-:S03]  /*afa0*/  UIMAD UR4, UR42, UR7, UR4 ;  /* 0x000000072a0472a4 */ /* 0x000fc6000f8e0204 */
[----:B------:R-:W-:Y:S02]  /*afb0*/  ULDC.64 UR6, c[0x0][0x318] ;  /* 0x0000c60000067ab9 */ /* 0x000fe40000000a00 */
[----:B------:R-:W-:Y:S02]  /*afc0*/  LEA R16, P0, R2, UR6, 0x1 ;  /* 0x0000000602107c11 */ /* 0x000fe4000f8008ff */
[----:B------:R-:W-:-:S04]  /*afd0*/  IADD3 R17, R3, UR4, RZ ;  /* 0x0000000403117c10 */ /* 0x000fc8000fffe0ff */
[----:B------:R-:W-:Y:S02]  /*afe0*/  LEA.HI.X R17, R2, UR7, R17, 0x1, P0 ;  /* 0x0000000702117c11 */ /* 0x000fe400080f0c11 */
[----:B------:R-:W-:-:S13]  /*aff0*/  ISETP.GT.AND P0, PT, R28, UR48, PT ;  /* 0x000000301c007c0c */ /* 0x000fda000bf04270 */
[----:B0-----:R-:W-:Y:S05]  /*b000*/  @P0 BRA `(.L_x_68) ;  /* 0xfffffff000680947 */ /* 0x001fea000383ffff */
[----:B------:R-:W-:Y:S05]  /*b010*/  BSYNC B0 ;  /* 0x0000000000007941 */ /* 0x000fea0003800000 */
.L_x_55:
[----:B------:R-:W-:-:S13]  /*b020*/  ISETP.NE.AND P0, PT, R36, 0x3, PT ;  /* 0x000000032400780c */ /* 0x000fda0003f05270 */
[----:B------:R-:W-:Y:S05]  /*b030*/  @!P0 BRA `(.L_x_69) ;  /* 0x0000000000048947 */ /* 0x000fea0003800000 */
[----:B------:R-:W-:Y:S01]  /*b040*/  BPT.TRAP 0x1 ;  /* 0x000000040000795c */ /* 0x000fe20000300000 */
.L_x_69:
[C---:B0-----:R-:W-:Y:S01]  /*b050*/  LEA R0, R21.reuse, UR45, 0x3 ;  /* 0x0000002d15007c11 */ /* 0x041fe2000f8e18ff */
[----:B------:R-:W-:Y:S01]  /*b060*/  BSSY B0, `(.L_x_70) ;  /* 0x0000008000007945 */ /* 0x000fe20003800000 */
[----:B------:R-:W-:Y:S01]  /*b070*/  SHF.L.U32 R3, R24, 0x1f, RZ ;  /* 0x0000001f18037819 */ /* 0x000fe200000006ff */
[----:B------:R-:W-:Y:S01]  /*b080*/  IMAD R25, R21, 0x3000, R25 ;  /* 0x0000300015197824 */ /* 0x000fe200078e0219 */
[----:B------:R-:W-:Y:S02]  /*b090*/  MOV R5, 0xffffffa0 ;  /* 0xffffffa000057802 */ /* 0x000fe40000000f00 */
[----:B------:R-:W0:Y:S03]  /*b0a0*/  SYNCS.PHASECHK.TRANS64.TRYWAIT P0, [R0+URZ+0x2a860], R3 ;  /* 0x02a86003000075a7 */ /* 0x000e26000800017f */
[----:B------:R-:W-:-:S04]  /*b0b0*/  IMAD R28, R28, R5, UR43 ;  /* 0x0000002b1c1c7e24 */ /* 0x000fc8000f8e0205 */
[----:B------:R-:W-:Y:S01]  /*b0c0*/  IMAD.IADD R5, R28, 0x1, -R37 ;  /* 0x000000011c057824 */ /* 0x000fe200078e0a25 */
[----:B0-----:R-:W-:Y:S06]  /*b0d0*/  @!P0 BRA `(.L_x_71) ;  /* 0x0000002c002c8947 */ /* 0x001fec0003800000 */
.L_x_151:
[----:B------:R-:W-:Y:S05]  /*b0e0*/  BSYNC B0 ;  /* 0x0000000000007941 */ /* 0x000fea0003800000 */
.L_x_70:
[----:B------:R-:W-:-:S03]  /*b0f0*/  UMOV UR4, 0xffffffff ;  /* 0xffffffff00047882 */ /* 0x000fc60000000000 */
[----:B------:R-:W-:Y:S05]  /*b100*/  BRA.DIV UR4, `(.L_x_72) ;  /* 0x0000002e04347947 */ /* 0x000fea000b800000 */
[----:B0-----:R-:W-:Y:S01]  /*b110*/  SHFL.IDX PT, R3, R17, RZ, 0x181f ;  /* 0x00181fff11037589 */ /* 0x001fe200000e0000 */
[C---:B------:R-:W-:Y:S02]  /*b120*/  LOP3.LUT R4, R29.reuse, 0x1, RZ, 0xc0, !PT ;  /* 0x000000011d047812 */ /* 0x040fe400078ec0ff */
[----:B------:R-:W-:Y:S01]  /*b130*/  LOP3.LUT P0, RZ, R29, 0x2, RZ, 0xc0, !PT ;  /* 0x000000021dff7812 */ /* 0x000fe2000780c0ff */
[----:B------:R-:W0:Y:S01]  /*b140*/  SHFL.IDX PT, R2, R16, RZ, 0x181f ;  /* 0x00181fff10027589 */ /* 0x000e2200000e0000 */
[----:B------:R-:W-:Y:S02]  /*b150*/  ISETP.NE.U32.AND P1, PT, R4, 0x1, PT ;  /* 0x000000010400780c */ /* 0x000fe40003f25070 */
[C---:B------:R-:W-:Y:S01]  /*b160*/  ISETP.LT.OR P3, PT, R5.reuse, 0x1, !P0 ;  /* 0x000000010500780c */ /* 0x040fe20004761670 */
[----:B------:R-:W1:Y:S01]  /*b170*/  SHFL.IDX PT, R6, R17, 0x1, 0x181f ;  /* 0x00381f0011067f89 */ /* 0x000e6200000e0000 */
[----:B------:R-:W-:Y:S02]  /*b180*/  ISETP.LT.OR P2, PT, R5, 0x1, P1 ;  /* 0x000000010500780c */ /* 0x000fe40000f41670 */
[----:B------:R-:W-:Y:S01]  /*b190*/  LEA R4, R25, UR45, 0x1 ;  /* 0x0000002d19047c11 */ /* 0x000fe2000f8e08ff */
[----:B------:R-:W2:Y:S01]  /*b1a0*/  SHFL.IDX PT, R14, R16, 0x1, 0x181f ;  /* 0x00381f00100e7f89 */ /* 0x000ea200000e0000 */
[----:B------:R-:W-:-:S02]  /*b1b0*/  ISETP.LT.OR P4, PT, R5, 0x11, P1 ;  /* 0x000000110500780c */ /* 0x000fc40000f81670 */
[----:B------:R-:W-:Y:S01]  /*b1c0*/  ISETP.LT.OR P5, PT, R5, 0x11, !P0 ;  /* 0x000000110500780c */ /* 0x000fe200047a1670 */
[----:B------:R-:W-:Y:S04]  /*b1d0*/  SHFL.IDX PT, R8, R17, 0x2, 0x181f ;  /* 0x00581f0011087f89 */ /* 0x000fe800000e0000 */
[----:B------:R-:W3:Y:S04]  /*b1e0*/  SHFL.IDX PT, R9, R16, 0x2, 0x181f ;  /* 0x00581f0010097f89 */ /* 0x000ee800000e0000 */
[----:B------:R-:W4:Y:S01]  /*b1f0*/  SHFL.IDX PT, R19, R16, 0x3, 0x181f ;  /* 0x00781f0010137f89 */ /* 0x000f2200000e0000 */
[----:B0-----:R-:W-:-:S03]  /*b200*/  IMAD.WIDE.U32 R2, R30, 0x2, R2 ;  /* 0x000000021e027825 */ /* 0x001fc600078e0002 */
[----:B------:R-:W0:Y:S04]  /*b210*/  SHFL.IDX PT, R10, R17, 0x3, 0x181f ;  /* 0x00781f00110a7f89 */ /* 0x000e2800000e0000 */
[----:B------:R-:W-:Y:S01]  /*b220*/  LDGSTS.E.BYPASS.LTC128B.128 [R4+0x400], desc[UR38][R2.64], !P2 ;  /* 0x0040000002047fae */ /* 0x000fe2000d101d66 */
[----:B------:R-:W-:-:S03]  /*b230*/  ISETP.LT.OR P2, PT, R5, 0x21, P1 ;  /* 0x000000210500780c */ /* 0x000fc60000f41670 */
[----:B------:R-:W5:Y:S04]  /*b240*/  SHFL.IDX PT, R18, R17, 0x4, 0x181f ;  /* 0x00981f0011127f89 */ /* 0x000f6800000e0000 */
[----:B------:R1:W-:Y:S01]  /*b250*/  LDGSTS.E.BYPASS.LTC128B.128 [R4+0x3400], desc[UR38][R2.64+0x80], !P3 ;  /* 0x0340008002047fae */ /* 0x0003e2000d901d66 */
[----:B------:R-:W-:-:S03]  /*b260*/  ISETP.LT.OR P3, PT, R5, 0x21, !P0 ;  /* 0x000000210500780c */ /* 0x000fc60004761670 */
[----:B------:R-:W5:Y:S04]  /*b270*/  SHFL.IDX PT, R23, R16, 0x4, 0x181f ;  /* 0x00981f0010177f89 */ /* 0x000f6800000e0000 */
[----:B------:R-:W0:Y:S01]  /*b280*/  SHFL.IDX PT, R17, R17, 0x5, 0x181f ;  /* 0x00b81f0011117f89 */ /* 0x000e2200000e0000 */
[----:B-1----:R-:W-:Y:S01]  /*b290*/  MOV R3, R6 ;  /* 0x0000000600037202 */ /* 0x002fe20000000f00 */
[----:B--2---:R-:W-:Y:S02]  /*b2a0*/  IMAD.MOV.U32 R2, RZ, RZ, R14 ;  /* 0x000000ffff027224 */ /* 0x004fe400078e000e */
[----:B------:R1:W2:Y:S02]  /*b2b0*/  SHFL.IDX PT, R14, R16, 0x5, 0x181f ;  /* 0x00b81f00100e7f89 */ /* 0x0002a400000e0000 */
[----:B------:R-:W-:-:S04]  /*b2c0*/  IMAD.WIDE.U32 R6, R30, 0x2, R2 ;  /* 0x000000021e067825 */ /* 0x000fc800078e0002 */
[----:B---3--:R-:W-:Y:S01]  /*b2d0*/  IMAD.MOV.U32 R2, RZ, RZ, R9 ;  /* 0x000000ffff027224 */ /* 0x008fe200078e0009 */
[----:B------:R-:W-:Y:S01]  /*b2e0*/  LDGSTS.E.BYPASS.LTC128B.128 [R4+0xc00], desc[UR38][R6.64], !P4 ;  /* 0x00c0000006047fae */ /* 0x000fe2000e101d66 */
[----:B------:R-:W-:Y:S01]  /*b2f0*/  IMAD.MOV.U32 R3, RZ, RZ, R8 ;  /* 0x000000ffff037224 */ /* 0x000fe200078e0008 */
[C---:B------:R-:W-:Y:S01]  /*b300*/  ISETP.LT.OR P4, PT, R5.reuse, 0x31, P1 ;  /* 0x000000310500780c */ /* 0x040fe20000f81670 */
[----:B------:R-:W-:Y:S01]  /*b310*/  IMAD.MOV.U32 R8, RZ, RZ, RZ ;  /* 0x000000ffff087224 */ /* 0x000fe200078e00ff */
[----:B------:R-:W-:Y:S01]  /*b320*/  LDGSTS.E.BYPASS.LTC128B.128 [R4+0x3c00], desc[UR38][R6.64+0x80], !P5 ;  /* 0x03c0008006047fae */ /* 0x000fe2000e901d66 */
[----:B------:R-:W-:Y:S01]  /*b330*/  IMAD.WIDE.U32 R2, R30, 0x2, R2 ;  /* 0x000000021e027825 */ /* 0x000fe200078e0002 */
[----:B------:R-:W-:-:S04]  /*b340*/  ISETP.LT.OR P5, PT, R5, 0x31, !P0 ;  /* 0x000000310500780c */ /* 0x000fc800047a1670 */
[----:B------:R-:W-:Y:S01]  /*b350*/  LDGSTS.E.BYPASS.LTC128B.128 [R4+0x1400], desc[UR38][R2.64], !P2 ;  /* 0x0140000002047fae */ /* 0x000fe2000d101d66 */
[----:B------:R-:W-:-:S03]  /*b360*/  ISETP.LT.OR P2, PT, R5, 0x41, P1 ;  /* 0x000000410500780c */ /* 0x000fc60000f41670 */
[----:B------:R4:W-:Y:S01]  /*b370*/  LDGSTS.E.BYPASS.LTC128B.128 [R4+0x4400], desc[UR38][R2.64+0x80], !P3 ;  /* 0x0440008002047fae */ /* 0x0009e2000d901d66 */
[----:B------:R-:W-:Y:S02]  /*b380*/  ISETP.LT.OR P3, PT, R5, 0x41, !P0 ;  /* 0x000000410500780c */ /* 0x000fe40004761670 */
[----:B----4-:R-:W-:Y:S01]  /*b390*/  MOV R2, R19 ;  /* 0x0000001300027202 */ /* 0x010fe20000000f00 */
[----:B0-----:R-:W-:-:S04]  /*b3a0*/  IMAD.MOV.U32 R3, RZ, RZ, R10 ;  /* 0x000000ffff037224 */ /* 0x001fc800078e000a */
[----:B------:R-:W-:Y:S01]  /*b3b0*/  IMAD.WIDE.U32 R6, R30, 0x2, R2 ;  /* 0x000000021e067825 */ /* 0x000fe200078e0002 */
[----:B-----5:R-:W-:-:S03]  /*b3c0*/  MOV R3, R18 ;  /* 0x0000001200037202 */ /* 0x020fc60000000f00 */
[----:B------:R-:W-:Y:S01]  /*b3d0*/  IMAD.MOV.U32 R2, RZ, RZ, R23 ;  /* 0x000000ffff027224 */ /* 0x000fe200078e0017 */
[----:B------:R1:W-:Y:S03]  /*b3e0*/  LDGSTS.E.BYPASS.LTC128B.128 [R4+0x1c00], desc[UR38][R6.64], !P4 ;  /* 0x01c0000006047fae */ /* 0x0003e6000e101d66 */
[----:B------:R-:W-:Y:S01]  /*b3f0*/  IMAD.WIDE.U32 R2, R30, 0x2, R2 ;  /* 0x000000021e027825 */ /* 0x000fe200078e0002 */
[----:B------:R1:W-:Y:S04]  /*b400*/  LDGSTS.E.BYPASS.LTC128B.128 [R4+0x4c00], desc[UR38][R6.64+0x80], !P5 ;  /* 0x04c0008006047fae */ /* 0x0003e8000e901d66 */
[----:B------:R1:W-:Y:S04]  /*b410*/  LDGSTS.E.BYPASS.LTC128B.128 [R4+0x2400], desc[UR38][R2.64], !P2 ;  /* 0x0240000002047fae */ /* 0x0003e8000d101d66 */
[----:B--2---:R1:W-:Y:S02]  /*b420*/  LDGSTS.E.BYPASS.LTC128B.128 [R4+0x5400], desc[UR38][R2.64+0x80], !P3 ;  /* 0x0540008002047fae */ /* 0x0043e4000d901d66 */
.L_x_165:
[C---:B------:R-:W-:Y:S01]  /*b430*/  ISETP.LT.OR P1, PT, R5.reuse, 0x51, P1 ;  /* 0x000000510500780c */ /* 0x040fe20000f21670 */
[----:B-1----:R-:W-:Y:S01]  /*b440*/  IMAD.MOV.U32 R2, RZ, RZ, R14 ;  /* 0x000000ffff027224 */ /* 0x002fe200078e000e */
[----:B------:R-:W-:Y:S02]  /*b450*/  ISETP.LT.OR P0, PT, R5, 0x51, !P0 ;  /* 0x000000510500780c */ /* 0x000fe40004701670 */
[----:B------:R-:W-:-:S03]  /*b460*/  MOV R3, R17 ;  /* 0x0000001100037202 */ /* 0x000fc60000000f00 */
[----:B------:R-:W-:-:S06]  /*b470*/  IMAD.WIDE.U32 R2, R30, 0x2, R2 ;  /* 0x000000021e027825 */ /* 0x000fcc00078e0002 */
[----:B------:R-:W-:Y:S01]  /*b480*/  @!PT LDS RZ, [RZ] ;  /* 0x00000000fffff984 */ /* 0x000fe20000000800 */
[----:B------:R-:W-:Y:S01]  /*b490*/  @!PT LDS RZ, [RZ] ;  /* 0x00000000fffff984 */ /* 0x000fe20000000800 */
[----:B------:R-:W-:Y:S01]  /*b4a0*/  @!PT LDS RZ, [RZ] ;  /* 0x00000000fffff984 */ /* 0x000fe20000000800 */
[----:B------:R0:W-:Y:S04]  /*b4b0*/  LDGSTS.E.BYPASS.LTC128B.128 [R4+0x2c00], desc[UR38][R2.64], !P1 ;  /* 0x02c0000002047fae */ /* 0x0001e8000c901d66 */
[----:B------:R0:W-:Y:S01]  /*b4c0*/  LDGSTS.E.BYPASS.LTC128B.128 [R4+0x5c00], desc[UR38][R2.64+0x80], !P0 ;  /* 0x05c0008002047fae */ /* 0x0001e2000c101d66 */
[----:B------:R-:W-:Y:S01]  /*b4d0*/  PLOP3.LUT P0, PT, PT, PT, PT, 0x80, 0x0 ;  /* 0x000000000000781c */ /* 0x000fe20003f0f070 */
[----:B------:R-:W-:-:S12]  /*b4e0*/  NOP ;  /* 0x0000000000007918 */ /* 0x000fd80000000000 */
.L_x_73:
        /* <DEDUP_REMOVED lines=10> */
.L_x_74:
[----:B0-----:R-:W-:Y:S01]  /*b590*/  VIADD R2, R21, 0x1 ;  /* 0x0000000115027836 */ /* 0x001fe20000000000 */
[----:B------:R0:W-:Y:S04]  /*b5a0*/  SYNCS.ARRIVE.TRANS64.A1T0 RZ, [R0+URZ+0x2a850], RZ ;  /* 0x02a850ff00ff79a7 */ /* 0x0001e8000810003f */
[----:B------:R-:W-:-:S04]  /*b5b0*/  ISETP.NE.AND P0, PT, R2, 0x2, PT ;  /* 0x000000020200780c */ /* 0x000fc80003f05270 */
[----:B------:R-:W-:Y:S02]  /*b5c0*/  SEL R3, RZ, 0x1, P0 ;  /* 0x00000001ff037807 */ /* 0x000fe40000000000 */
[----:B------:R-:W-:Y:S02]  /*b5d0*/  SEL R2, R2, RZ, P0 ;  /* 0x000000ff02027207 */ /* 0x000fe40000000000 */
[----:B0-----:R-:W-:-:S07]  /*b5e0*/  LOP3.LUT R0, R24, R3, RZ, 0x3c, !PT ;  /* 0x0000000318007212 */ /* 0x001fce00078e3cff */
.L_x_40:
[----:B------:R-:W0:Y:S01]  /*b5f0*/  S2R R4, SR_CgaCtaId ;  /* 0x0000000000047919 */ /* 0x000e220000008800 */
[----:B------:R-:W-:Y:S02]  /*b600*/  MOV R3, 0x400 ;  /* 0x0000040000037802 */ /* 0x000fe40000000f00 */
[----:B------:R-:W-:Y:S02]  /*b610*/  SHF.L.U32 R8, R8, 0x1f, RZ ;  /* 0x0000001f08087819 */ /* 0x000fe400000006ff */
[----:B0-----:R-:W-:-:S04]  /*b620*/  LEA R7, R4, R3, 0x18 ;  /* 0x0000000304077211 */ /* 0x001fc800078ec0ff */
[----:B------:R-:W0:Y:S02]  /*b630*/  SYNCS.PHASECHK.TRANS64.TRYWAIT P0, [R7+URZ+0x2a820], R8 ;  /* 0x02a82008070075a7 */ /* 0x000e24000800017f */
[----:B0-----:R-:W-:Y:S05]  /*b640*/  @!P0 BRA `(.L_x_75) ;  /* 0x0000002c00d88947 */ /* 0x001fea0003800000 */
.L_x_166:
[----:B------:R-:W-:-:S03]  /*b650*/  UMOV UR4, 0xffffffff ;  /* 0xffffffff00047882 */ /* 0x000fc60000000000 */
[----:B------:R-:W-:Y:S05]  /*b660*/  BRA.DIV UR4, `(.L_x_76) ;  /* 0x0000002e04e47947 */ /* 0x000fea000b800000 */
[----:B------:R-:W1:Y:S02]  /*b670*/  S2R R3, SR_TID.X ;  /* 0x0000000000037919 */ /* 0x000e640000002100 */
[----:B-1----:R-:W-:-:S04]  /*b680*/  SHF.R.U32.HI R3, RZ, 0x5, R3 ;  /* 0x00000005ff037819 */ /* 0x002fc80000011603 */
[----:B------:R-:W-:-:S05]  /*b690*/  LOP3.LUT R3, R3, 0x3, RZ, 0xc0, !PT ;  /* 0x0000000303037812 */ /* 0x000fca00078ec0ff */
[----:B------:R1:W2:Y:S02]  /*b6a0*/  SHFL.IDX PT, R14, R3, RZ, 0x1f ;  /* 0x00001fff030e7589 */ /* 0x0002a400000e0000 */
.L_x_169:
[----:B--2---:R-:W-:-:S13]  /*b6b0*/  ISETP.NE.AND P0, PT, R14, RZ, PT ;  /* 0x000000ff0e00720c */ /* 0x004fda0003f05270 */
[----:B------:R-:W-:Y:S05]  /*b6c0*/  @P0 BRA `(.L_x_8) ;  /* 0x0000000000880947 */ /* 0x000fea0003800000 */
[----:B------:R-:W-:-:S03]  /*b6d0*/  UMOV UR4, 0xffffffff ;  /* 0xffffffff00047882 */ /* 0x000fc60000000000 */
[----:B------:R-:W-:Y:S05]  /*b6e0*/  BRA.DIV UR4, `(.L_x_77) ;  /* 0x0000002e04f87947 */ /* 0x000fea000b800000 */
[----:B------:R-:W-:-:S13]  /*b6f0*/  ELECT P6, URZ, PT ;  /* 0x00000000003f782f */ /* 0x000fda00038c0000 */
.L_x_172:
[----:B------:R-:W-:Y:S05]  /*b700*/  @!P6 BRA `(.L_x_8) ;  /* 0x000000000078e947 */ /* 0x000fea0003800000 */
[----:B------:R-:W-:-:S06]  /*b710*/  ULOP3.LUT UR4, UR36, 0x2, URZ, 0xfc, !UPT ;  /* 0x0000000224047892 */ /* 0x000fcc000f8efc3f */
[----:B-1----:R-:W-:-:S05]  /*b720*/  IMAD.U32 R3, RZ, RZ, UR4 ;  /* 0x00000004ff037e24 */ /* 0x002fca000f8e00ff */
[----:B------:R-:W-:-:S13]  /*b730*/  ISETP.NE.AND P0, PT, R3, 0x3, PT ;  /* 0x000000030300780c */ /* 0x000fda0003f05270 */
[----:B------:R-:W-:Y:S05]  /*b740*/  @!P0 BRA `(.L_x_78) ;  /* 0x0000000000048947 */ /* 0x000fea0003800000 */
[----:B------:R-:W-:Y:S01]  /*b750*/  BPT.TRAP 0x1 ;  /* 0x000000040000795c */ /* 0x000fe20000300000 */
.L_x_78:
[C---:B------:R-:W-:Y:S01]  /*b760*/  LEA R5, R2.reuse, R7, 0x3 ;  /* 0x0000000702057211 */ /* 0x040fe200078e18ff */
[----:B------:R-:W-:Y:S01]  /*b770*/  VIADD R2, R2, 0x1 ;  /* 0x0000000102027836 */ /* 0x000fe20000000000 */
[----:B------:R-:W-:-:S04]  /*b780*/  SHF.L.U32 R4, R0, 0x1f, RZ ;  /* 0x0000001f00047819 */ /* 0x000fc800000006ff */
[----:B------:R-:W1:Y:S01]  /*b790*/  SYNCS.PHASECHK.TRANS64.TRYWAIT P1, [R5+URZ+0x2a840], R4 ;  /* 0x02a84004050075a7 */ /* 0x000e62000802017f */
[----:B------:R-:W-:-:S04]  /*b7a0*/  ISETP.NE.AND P2, PT, R2, 0x2, PT ;  /* 0x000000020200780c */ /* 0x000fc80003f45270 */
[----:B------:R-:W-:Y:S01]  /*b7b0*/  SEL R3, RZ, 0x1, P2 ;  /* 0x00000001ff037807 */ /* 0x000fe20001000000 */
[----:B-1----:R-:W-:Y:S08]  /*b7c0*/  @!P1 BRA `(.L_x_79) ;  /* 0x0000002c00e09947 */ /* 0x002ff00003800000 */
.L_x_173:
[----:B------:R-:W-:Y:S02]  /*b7d0*/  SEL R2, R2, RZ, P2 ;  /* 0x000000ff02027207 */ /* 0x000fe40001000000 */
[----:B------:R-:W-:Y:S01]  /*b7e0*/  LOP3.LUT R0, R0, R3, RZ, 0x3c, !PT ;  /* 0x0000000300007212 */ /* 0x000fe200078e3cff */
[----:B------:R-:W-:Y:S06]  /*b7f0*/  @!P0 BRA `(.L_x_80) ;  /* 0x0000000000048947 */ /* 0x000fec0003800000 */
[----:B------:R-:W-:Y:S01]  /*b800*/  BPT.TRAP 0x1 ;  /* 0x000000040000795c */ /* 0x000fe20000300000 */
.L_x_80:
[----:B------:R-:W-:Y:S01]  /*b810*/  IMAD R3, R2, 0x8, R7 ;  /* 0x0000000802037824 */ /* 0x000fe200078e0207 */
[----:B------:R-:W-:-:S04]  /*b820*/  SHF.L.U32 R0, R0, 0x1f, RZ ;  /* 0x0000001f00007819 */ /* 0x000fc800000006ff */
[----:B------:R-:W2:Y:S02]  /*b830*/  SYNCS.PHASECHK.TRANS64.TRYWAIT P1, [R3+URZ+0x2a840], R0 ;  /* 0x02a84000030075a7 */ /* 0x000ea4000802017f */
[----:B--2---:R-:W-:Y:S05]  /*b840*/  @!P1 BRA `(.L_x_81) ;  /* 0x0000002c00d49947 */ /* 0x004fea0003800000 */
.L_x_174:
[----:B------:R-:W-:Y:S05]  /*b850*/  @!P0 BRA `(.L_x_82) ;  /* 0x0000000000048947 */ /* 0x000fea0003800000 */
[----:B------:R-:W-:Y:S01]  /*b860*/  BPT.TRAP 0x1 ;  /* 0x000000040000795c */ /* 0x000fe20000300000 */
.L_x_82:
[----:B------:R-:W3:Y:S02]  /*b870*/  SYNCS.PHASECHK.TRANS64.TRYWAIT P1, [R5+URZ+0x2a860], R4 ;  /* 0x02a86004050075a7 */ /* 0x000ee4000802017f */
[----:B---3--:R-:W-:Y:S05]  /*b880*/  @!P1 BRA `(.L_x_83) ;  /* 0x0000002c00d89947 */ /* 0x008fea0003800000 */
.L_x_175:
[----:B------:R-:W-:Y:S05]  /*b890*/  @!P0 BRA `(.L_x_84) ;  /* 0x0000000000048947 */ /* 0x000fea0003800000 */
[----:B------:R-:W-:Y:S01]  /*b8a0*/  BPT.TRAP 0x1 ;  /* 0x000000040000795c */ /* 0x000fe20000300000 */
.L_x_84:
[----:B----4-:R4:W0:Y:S02]  /*b8b0*/  SYNCS.PHASECHK.TRANS64.TRYWAIT P0, [R3+URZ+0x2a860], R0 ;  /* 0x02a86000030075a7 */ /* 0x010824000800017f */
[----:B0-----:R-:W-:Y:S05]  /*b8c0*/  @!P0 NANOSLEEP.SYNCS 0x989680 ;  /* 0x009896800000895d */ /* 0x001fea0003900000 */
[----:B------:R-:W0:Y:S02]  /*b8d0*/  @!P0 SYNCS.PHASECHK.TRANS64 P0, [R3+URZ+0x2a860], R0 ;  /* 0x02a86000030085a7 */ /* 0x000e24000800007f */
[----:B0-----:R-:W-:Y:S05]  /*b8e0*/  @!P0 BRA `(.L_x_84) ;  /* 0xfffffffc00f08947 */ /* 0x001fea000383ffff */
.L_x_8:
[----:B------:R-:W-:Y:S05]  /*b8f0*/  BSYNC B6 ;  /* 0x0000000000067941 */ /* 0x000fea0003800000 */
.L_x_5:
[----:B------:R-:W-:Y:S05]  /*b900*/  EXIT ;  /* 0x000000000000794d */ /* 0x000fea0003800000 */
.L_x_12:
[----:B0-----:R-:W-:-:S04]  /*b910*/  MOV R0, UR37 ;  /* 0x0000002500007c02 */ /* 0x001fc80008000f00 */
[----:B------:R0:W1:Y:S03]  /*b920*/  SYNCS.PHASECHK.TRANS64.TRYWAIT P0, [R0+URZ+0x2a800], R3 ;  /* 0x02a80003000075a7 */ /* 0x000066000800017f */
[----:B-1----:R-:W-:Y:S05]  /*b930*/  @!P0 NANOSLEEP.SYNCS 0x989680 ;  /* 0x009896800000895d */ /* 0x002fea0003900000 */
[----:B------:R-:W1:Y:S02]  /*b940*/  @!P0 SYNCS.PHASECHK.TRANS64 P0, [R0+URZ+0x2a800], R3 ;  /* 0x02a80003000085a7 */ /* 0x000e64000800007f */
[----:B-1----:R-:W-:Y:S05]  /*b950*/  @!P0 BRA `(.L_x_12) ;  /* 0xfffffffc00ec8947 */ /* 0x002fea000383ffff */
[----:B------:R-:W-:Y:S05]  /*b960*/  BRA `(.L_x_85) ;  /* 0xffffff5400fc7947 */ /* 0x000fea000383ffff */
.L_x_16:
[----:B-1----:R-:W-:-:S04]  /*b970*/  IMAD.U32 R4, RZ, RZ, UR37 ;  /* 0x00000025ff047e24 */ /* 0x002fc8000f8e00ff */
[----:B------:R1:W2:Y:S03]  /*b980*/  SYNCS.PHASECHK.TRANS64.TRYWAIT P1, [R4+URZ+0x2a830], R3 ;  /* 0x02a83003040075a7 */ /* 0x0002a6000802017f */
[----:B--2---:R-:W-:Y:S05]  /*b990*/  @!P1 NANOSLEEP.SYNCS 0x989680 ;  /* 0x009896800000995d */ /* 0x004fea0003900000 */
[----:B------:R-:W2:Y:S02]  /*b9a0*/  @!P1 SYNCS.PHASECHK.TRANS64 P1, [R4+URZ+0x2a830], R3 ;  /* 0x02a83003040095a7 */ /* 0x000ea4000802007f */
[----:B--2---:R-:W-:Y:S05]  /*b9b0*/  @!P1 BRA `(.L_x_16) ;  /* 0xfffffffc00ec9947 */ /* 0x004fea000383ffff */
[----:B------:R-:W-:Y:S05]  /*b9c0*/  BRA `(.L_x_15) ;  /* 0xffffff5800187947 */ /* 0x000fea000383ffff */
.L_x_22:
[----:B-1----:R-:W-:-:S04]  /*b9d0*/  IMAD.U32 R11, RZ, RZ, UR59 ;  /* 0x0000003bff0b7e24 */ /* 0x002fc8000f8e00ff */
[----:B------:R1:W2:Y:S03]  /*b9e0*/  SYNCS.PHASECHK.TRANS64.TRYWAIT P1, [R11+URZ+0x2a830], R10 ;  /* 0x02a8300a0b0075a7 */ /* 0x0002a6000802017f */
[----:B--2---:R-:W-:Y:S05]  /*b9f0*/  @!P1 NANOSLEEP.SYNCS 0x989680 ;  /* 0x009896800000995d */ /* 0x004fea0003900000 */
[----:B------:R-:W2:Y:S02]  /*ba00*/  @!P1 SYNCS.PHASECHK.TRANS64 P1, [R11+URZ+0x2a830], R10 ;  /* 0x02a8300a0b0095a7 */ /* 0x000ea4000802007f */
[----:B--2---:R-:W-:Y:S05]  /*ba10*/  @!P1 BRA `(.L_x_22) ;  /* 0xfffffffc00ec9947 */ /* 0x004fea000383ffff */
[----:B------:R-:W-:Y:S05]  /*ba20*/  BRA `(.L_x_21) ;  /* 0xffffff7c00dc7947 */ /* 0x000fea000383ffff */
.L_x_26:
[----:B---3--:R-:W-:-:S04]  /*ba30*/  MOV R9, UR5 ;  /* 0x0000000500097c02 */ /* 0x008fc80008000f00 */
[----:B------:R3:W4:Y:S03]  /*ba40*/  SYNCS.PHASECHK.TRANS64.TRYWAIT P1, [R9+URZ+0x2a850], R8 ;  /* 0x02a85008090075a7 */ /* 0x000726000802017f */
[----:B----4-:R-:W-:Y:S05]  /*ba50*/  @!P1 NANOSLEEP.SYNCS 0x989680 ;  /* 0x009896800000995d */ /* 0x010fea0003900000 */
[----:B------:R-:W4:Y:S02]  /*ba60*/  @!P1 SYNCS.PHASECHK.TRANS64 P1, [R9+URZ+0x2a850], R8 ;  /* 0x02a85008090095a7 */ /* 0x000f24000802007f */
[----:B----4-:R-:W-:Y:S05]  /*ba70*/  @!P1 BRA `(.L_x_26) ;  /* 0xfffffffc00ec9947 */ /* 0x010fea000383ffff */
[----:B------:R-:W-:Y:S05]  /*ba80*/  BRA `(.L_x_25) ;  /* 0xffffff8400e87947 */ /* 0x000fea000383ffff */
.L_x_33:
[----:B-1----:R-:W-:-:S04]  /*ba90*/  IMAD.U32 R4, RZ, RZ, UR5 ;  /* 0x00000005ff047e24 */ /* 0x002fc8000f8e00ff */
[----:B------:R1:W2:Y:S03]  /*baa0*/  SYNCS.PHASECHK.TRANS64.TRYWAIT P1, [R4+URZ+0x2a850], R7 ;  /* 0x02a85007040075a7 */ /* 0x0002a6000802017f */
[----:B--2---:R-:W-:Y:S05]  /*bab0*/  @!P1 NANOSLEEP.SYNCS 0x989680 ;  /* 0x009896800000995d */ /* 0x004fea0003900000 */
[----:B------:R-:W2:Y:S02]  /*bac0*/  @!P1 SYNCS.PHASECHK.TRANS64 P1, [R4+URZ+0x2a850], R7 ;  /* 0x02a85007040095a7 */ /* 0x000ea4000802007f */
[----:B--2---:R-:W-:Y:S05]  /*bad0*/  @!P1 BRA `(.L_x_33) ;  /* 0xfffffffc00ec9947 */ /* 0x004fea000383ffff */
[----:B------:R-:W-:Y:S05]  /*bae0*/  BRA `(.L_x_32) ;  /* 0xffffffa400087947 */ /* 0x000fea000383ffff */
.L_x_45:
[----:B------:R-:W-:Y:S01]  /*baf0*/  IMAD.MOV.U32 R13, RZ, RZ, R17 ;  /* 0x000000ffff0d7224 */ /* 0x000fe200078e0011 */
[----:B------:R-:W-:Y:S01]  /*bb00*/  MOV R12, RZ ;  /* 0x000000ff000c7202 */ /* 0x000fe20000000f00 */
[----:B------:R-:W-:Y:S02]  /*bb10*/  IMAD.MOV.U32 R11, RZ, RZ, 0x1f ;  /* 0x0000001fff0b7424 */ /* 0x000fe400078e00ff */
[----:B------:R-:W-:-:S07]  /*bb20*/  IMAD.MOV.U32 R15, RZ, RZ, -0x1 ;  /* 0xffffffffff0f7424 */ /* 0x000fce00078e00ff */
[----:B-----5:R-:W-:Y:S05]  /*bb30*/  WARPSYNC.COLLECTIVE R15, `(.L_x_86) ;  /* 0x000000000f087348 */ /* 0x020fea0003c00000 */
[----:B------:R0:W1:Y:S02]  /*bb40*/  SHFL.IDX P6, R14, R13, R12, R11 ;  /* 0x0000000c0d0e7389 */ /* 0x00006400000c000b */
[----:B01---5:R-:W-:Y:S01]  /*bb50*/  ENDCOLLECTIVE ;  /* 0x000000000000791b */ /* 0x023fe20003800000 */
.L_x_86:
[----:B------:R-:W-:Y:S05]  /*bb60*/  BRA `(.L_x_87) ;  /* 0xffffffd000007947 */ /* 0x000fea000383ffff */
.L_x_47:
[----:B0-----:R-:W-:-:S04]  /*bb70*/  MOV R3, UR45 ;  /* 0x0000002d00037c02 */ /* 0x001fc80008000f00 */
[----:B------:R0:W1:Y:S03]  /*bb80*/  SYNCS.PHASECHK.TRANS64.TRYWAIT P0, [R3+URZ+0x2a840], R2 ;  /* 0x02a84002030075a7 */ /* 0x000066000800017f */
[----:B-1----:R-:W-:Y:S05]  /*bb90*/  @!P0 NANOSLEEP.SYNCS 0x989680 ;  /* 0x009896800000895d */ /* 0x002fea0003900000 */
[----:B------:R-:W1:Y:S02]  /*bba0*/  @!P0 SYNCS.PHASECHK.TRANS64 P0, [R3+URZ+0x2a840], R2 ;  /* 0x02a84002030085a7 */ /* 0x000e64000800007f */
[----:B-1----:R-:W-:Y:S05]  /*bbb0*/  @!P0 BRA `(.L_x_47) ;  /* 0xfffffffc00ec8947 */ /* 0x002fea000383ffff */
[----:B------:R-:W-:Y:S05]  /*bbc0*/  BRA `(.L_x_88) ;  /* 0xffffffd400107947 */ /* 0x000fea000383ffff */
.L_x_48:
[----:B------:R-:W-:Y:S01]  /*bbd0*/  BSSY B0, `(.L_x_89) ;  /* 0x0000008000007945 */ /* 0x000fe20003800000 */
[----:B------:R-:W-:Y:S01]  /*bbe0*/  IMAD.MOV.U32 R13, RZ, RZ, R7 ;  /* 0x000000ffff0d7224 */ /* 0x000fe200078e0007 */
[----:B------:R-:W-:Y:S01]  /*bbf0*/  MOV R11, 0x181f ;  /* 0x0000181f000b7802 */ /* 0x000fe20000000f00 */
[----:B------:R-:W-:Y:S02]  /*bc00*/  IMAD.MOV.U32 R12, RZ, RZ, RZ ;  /* 0x000000ffff0c7224 */ /* 0x000fe400078e00ff */
[----:B------:R-:W-:-:S07]  /*bc10*/  IMAD.MOV.U32 R15, RZ, RZ, -0x1 ;  /* 0xffffffffff0f7424 */ /* 0x000fce00078e00ff */
[----:B------:R-:W-:Y:S05]  /*bc20*/  WARPSYNC.COLLECTIVE R15, `(.L_x_90) ;  /* 0x000000000f087348 */ /* 0x000fea0003c00000 */
[----:B------:R0:W1:Y:S02]  /*bc30*/  SHFL.IDX P6, R14, R13, R12, R11 ;  /* 0x0000000c0d0e7389 */ /* 0x00006400000c000b */
[----:B01----:R-:W-:Y:S01]  /*bc40*/  ENDCOLLECTIVE ;  /* 0x000000000000791b */ /* 0x003fe20003800000 */
.L_x_90:
[----:B------:R-:W-:Y:S05]  /*bc50*/  BSYNC B0 ;  /* 0x0000000000007941 */ /* 0x000fea0003800000 */
.L_x_89:
[----:B------:R-:W-:Y:S01]  /*bc60*/  MOV R13, R0 ;  /* 0x00000000000d7202 */ /* 0x000fe20000000f00 */
[----:B------:R-:W-:Y:S01]  /*bc70*/  IMAD.MOV.U32 R12, RZ, RZ, RZ ;  /* 0x000000ffff0c7224 */ /* 0x000fe200078e00ff */
[----:B------:R-:W-:Y:S01]  /*bc80*/  MOV R11, 0x181f ;  /* 0x0000181f000b7802 */ /* 0x000fe20000000f00 */
[----:B------:R-:W-:Y:S01]  /*bc90*/  IMAD.MOV.U32 R15, RZ, RZ, -0x1 ;  /* 0xffffffffff0f7424 */ /* 0x000fe200078e00ff */
[----:B------:R-:W-:Y:S01]  /*bca0*/  @P0 LEA R9, R25, UR45, 0x1 ;  /* 0x0000002d19090c11 */ /* 0x000fe2000f8e08ff */
[----:B------:R-:W-:-:S07]  /*bcb0*/  IMAD.MOV.U32 R3, RZ, RZ, R14 ;  /* 0x000000ffff037224 */ /* 0x000fce00078e000e */
[----:B------:R-:W-:Y:S05]  /*bcc0*/  WARPSYNC.COLLECTIVE R15, `(.L_x_91) ;  /* 0x000000000f087348 */ /* 0x000fea0003c00000 */
[----:B------:R0:W1:Y:S02]  /*bcd0*/  SHFL.IDX P6, R14, R13, R12, R11 ;  /* 0x0000000c0d0e7389 */ /* 0x00006400000c000b */
[----:B01----:R-:W-:Y:S01]  /*bce0*/  ENDCOLLECTIVE ;  /* 0x000000000000791b */ /* 0x003fe20003800000 */
.L_x_91:
[----:B------:R-:W-:Y:S01]  /*bcf0*/  IMAD.MOV.U32 R13, RZ, RZ, R7 ;  /* 0x000000ffff0d7224 */ /* 0x000fe200078e0007 */
[----:B------:R-:W-:Y:S02]  /*bd00*/  MOV R12, 0x1 ;  /* 0x00000001000c7802 */ /* 0x000fe40000000f00 */
[----:B------:R-:W-:-:S07]  /*bd10*/  MOV R2, R14 ;  /* 0x0000000e00027202 */ /* 0x000fce0000000f00 */
[----:B------:R-:W-:Y:S05]  /*bd20*/  WARPSYNC.COLLECTIVE R15, `(.L_x_92) ;  /* 0x000000000f087348 */ /* 0x000fea0003c00000 */
[----:B------:R0:W1:Y:S02]  /*bd30*/  SHFL.IDX P6, R14, R13, R12, R11 ;  /* 0x0000000c0d0e7389 */ /* 0x00006400000c000b */
[----:B01----:R-:W-:Y:S01]  /*bd40*/  ENDCOLLECTIVE ;  /* 0x000000000000791b */ /* 0x003fe20003800000 */
.L_x_92:
[----:B------:R-:W-:-:S05]  /*bd50*/  @P0 IMAD.WIDE.U32 R2, R30, 0x2, R2 ;  /* 0x000000021e020825 */ /* 0x000fca00078e0002 */
[----:B------:R-:W-:Y:S01]  /*bd60*/  @!PT LDS RZ, [RZ] ;  /* 0x00000000fffff984 */ /* 0x000fe20000000800 */
[----:B------:R-:W-:Y:S01]  /*bd70*/  @!PT LDS RZ, [RZ] ;  /* 0x00000000fffff984 */ /* 0x000fe20000000800 */
[----:B------:R-:W-:Y:S01]  /*bd80*/  @!PT LDS RZ, [RZ] ;  /* 0x00000000fffff984 */ /* 0x000fe20000000800 */
[----:B------:R0:W-:Y:S04]  /*bd90*/  @P0 LDGSTS.E.BYPASS.LTC128B.128 [R9+0x18400], desc[UR38][R2.64], !P3 ;  /* 0x1840000002090fae */ /* 0x0001e8000d901d66 */
[----:B------:R0:W-:Y:S01]  /*bda0*/  @P0 LDGSTS.E.BYPASS.LTC128B.128 [R9+0x1b400], desc[UR38][R2.64+0x80], !P2 ;  /* 0x1b40008002090fae */ /* 0x0001e2000d101d66 */
[----:B------:R-:W-:-:S03]  /*bdb0*/  MOV R13, R0 ;  /* 0x00000000000d7202 */ /* 0x000fc60000000f00 */
[----:B------:R0:W-:Y:S01]  /*bdc0*/  @P0 LDGSTS.E.BYPASS.LTC128B.128 [R9+0x1e400], desc[UR38][R2.64+0x100], !P1 ;  /* 0x1e40010002090fae */ /* 0x0001e2000c901d66 */
[----:B------:R-:W-:Y:S01]  /*bdd0*/  ISETP.GE.AND P0, PT, R6, 0x11, PT ;  /* 0x000000110600780c */ /* 0x000fe20003f06270 */
[----:B------:R-:W-:-:S12]  /*bde0*/  IMAD.MOV.U32 R5, RZ, RZ, R14 ;  /* 0x000000ffff057224 */ /* 0x000fd800078e000e */
[----:B0-----:R-:W-:Y:S05]  /*bdf0*/  WARPSYNC.COLLECTIVE R15, `(.L_x_93) ;  /* 0x000000000f087348 */ /* 0x001fea0003c00000 */
[----:B------:R1:W2:Y:S02]  /*be00*/  SHFL.IDX P6, R14, R13, R12, R11 ;  /* 0x0000000c0d0e7389 */ /* 0x0002a400000c000b */
[----:B012---:R-:W-:Y:S01]  /*be10*/  ENDCOLLECTIVE ;  /* 0x000000000000791b */ /* 0x007fe20003800000 */
.L_x_93:
[----:B------:R-:W-:Y:S02]  /*be20*/  @P0 LEA R21, R25, UR45, 0x1 ;  /* 0x0000002d19150c11 */ /* 0x000fe4000f8e08ff */
[----:B------:R-:W-:Y:S01]  /*be30*/  MOV R13, R7 ;  /* 0x00000007000d7202 */ /* 0x000fe20000000f00 */
[----:B------:R-:W-:Y:S02]  /*be40*/  IMAD.MOV.U32 R12, RZ, RZ, 0x2 ;  /* 0x00000002ff0c7424 */ /* 0x000fe400078e00ff */
[----:B------:R-:W-:-:S07]  /*be50*/  IMAD.MOV.U32 R4, RZ, RZ, R14 ;  /* 0x000000ffff047224 */ /* 0x000fce00078e000e */
[----:B------:R-:W-:Y:S05]  /*be60*/  WARPSYNC.COLLECTIVE R15, `(.L_x_94) ;  /* 0x000000000f087348 */ /* 0x000fea0003c00000 */
[----:B------:R0:W1:Y:S02]  /*be70*/  SHFL.IDX P6, R14, R13, R12, R11 ;  /* 0x0000000c0d0e7389 */ /* 0x00006400000c000b */
[----:B01----:R-:W-:Y:S01]  /*be80*/  ENDCOLLECTIVE ;  /* 0x000000000000791b */ /* 0x003fe20003800000 */
.L_x_94:
[----:B------:R-:W-:-:S05]  /*be90*/  @P0 IMAD.WIDE.U32 R4, R30, 0x2, R4 ;  /* 0x000000021e040825 */ /* 0x000fca00078e0004 */
[----:B------:R-:W-:Y:S01]  /*bea0*/  @!PT LDS RZ, [RZ] ;  /* 0x00000000fffff984 */ /* 0x000fe20000000800 */
[----:B------:R-:W-:Y:S01]  /*beb0*/  @!PT LDS RZ, [RZ] ;  /* 0x00000000fffff984 */ /* 0x000fe20000000800 */
[----:B------:R-:W-:Y:S01]  /*bec0*/  @!PT LDS RZ, [RZ] ;  /* 0x00000000fffff984 */ /* 0x000fe20000000800 */
[----:B------:R0:W-:Y:S04]  /*bed0*/  @P0 LDGSTS.E.BYPASS.LTC128B.128 [R21+0x18c00], desc[UR38][R4.64], !P3 ;  /* 0x18c0000004150fae */ /* 0x0001e8000d901d66 */
[----:B------:R0:W-:Y:S01]  /*bee0*/  @P0 LDGSTS.E.BYPASS.LTC128B.128 [R21+0x1bc00], desc[UR38][R4.64+0x80], !P2 ;  /* 0x1bc0008004150fae */ /* 0x0001e2000d101d66 */
[----:B------:R-:W-:-:S03]  /*bef0*/  IMAD.MOV.U32 R13, RZ, RZ, R0 ;  /* 0x000000ffff0d7224 */ /* 0x000fc600078e0000 */
[----:B------:R0:W-:Y:S01]  /*bf00*/  @P0 LDGSTS.E.BYPASS.LTC128B.128 [R21+0x1ec00], desc[UR38][R4.64+0x100], !P1 ;  /* 0x1ec0010004150fae */ /* 0x0001e2000c901d66 */
[----:B------:R-:W-:Y:S02]  /*bf10*/  ISETP.GE.AND P0, PT, R6, 0x21, PT ;  /* 0x000000210600780c */ /* 0x000fe40003f06270 */
[----:B------:R-:W-:-:S11]  /*bf20*/  MOV R8, R14 ;  /* 0x0000000e00087202 */ /* 0x000fd60000000f00 */
[----:B0-----:R-:W-:Y:S05]  /*bf30*/  WARPSYNC.COLLECTIVE R15, `(.L_x_95) ;  /* 0x000000000f087348 */ /* 0x001fea0003c00000 */
[----:B------:R1:W2:Y:S02]  /*bf40*/  SHFL.IDX P6, R14, R13, R12, R11 ;  /* 0x0000000c0d0e7389 */ /* 0x0002a400000c000b */
[----:B012---:R-:W-:Y:S01]  /*bf50*/  ENDCOLLECTIVE ;  /* 0x000000000000791b */ /* 0x007fe20003800000 */
.L_x_95:
[----:B------:R-:W-:Y:S01]  /*bf60*/  IMAD.MOV.U32 R3, RZ, RZ, R8 ;  /* 0x000000ffff037224 */ /* 0x000fe200078e0008 */
[----:B------:R-:W-:Y:S02]  /*bf70*/  @P0 LEA R35, R25, UR45, 0x1 ;  /* 0x0000002d19230c11 */ /* 0x000fe4000f8e08ff */
[----:B------:R-:W-:Y:S01]  /*bf80*/  MOV R13, R7 ;  /* 0x00000007000d7202 */ /* 0x000fe20000000f00 */
[----:B------:R-:W-:Y:S01]  /*bf90*/  IMAD.MOV.U32 R12, RZ, RZ, 0x3 ;  /* 0x00000003ff0c7424 */ /* 0x000fe200078e00ff */
[----:B------:R-:W-:-:S07]  /*bfa0*/  MOV R2, R14 ;  /* 0x0000000e00027202 */ /* 0x000fce0000000f00 */
[----:B------:R-:W-:Y:S05]  /*bfb0*/  WARPSYNC.COLLECTIVE R15, `(.L_x_96) ;  /* 0x000000000f087348 */ /* 0x000fea0003c00000 */
[----:B------:R0:W1:Y:S02]  /*bfc0*/  SHFL.IDX P6, R14, R13, R12, R11 ;  /* 0x0000000c0d0e7389 */ /* 0x00006400000c000b */
[----:B01----:R-:W-:Y:S01]  /*bfd0*/  ENDCOLLECTIVE ;  /* 0x000000000000791b */ /* 0x003fe20003800000 */
.L_x_96:
        /* <DEDUP_REMOVED lines=13> */
.L_x_97:
[----:B------:R-:W-:Y:S02]  /*c0b0*/  MOV R5, R9 ;  /* 0x0000000900057202 */ /* 0x000fe40000000f00 */
[----:B------:R-:W-:Y:S01]  /*c0c0*/  @P0 LEA R9, R25, UR45, 0x1 ;  /* 0x0000002d19090c11 */ /* 0x000fe2000f8e08ff */
[----:B------:R-:W-:Y:S01]  /*c0d0*/  IMAD.MOV.U32 R13, RZ, RZ, R7 ;  /* 0x000000ffff0d7224 */ /* 0x000fe200078e0007 */
[----:B------:R-:W-:Y:S02]  /*c0e0*/  MOV R12, 0x4 ;  /* 0x00000004000c7802 */ /* 0x000fe40000000f00 */
[----:B------:R-:W-:-:S07]  /*c0f0*/  MOV R10, R14 ;  /* 0x0000000e000a7202 */ /* 0x000fce0000000f00 */
[----:B------:R-:W-:Y:S05]  /*c100*/  WARPSYNC.COLLECTIVE R15, `(.L_x_98) ;  /* 0x000000000f087348 */ /* 0x000fea0003c00000 */
[----:B------:R0:W1:Y:S02]  /*c110*/  SHFL.IDX P6, R14, R13, R12, R11 ;  /* 0x0000000c0d0e7389 */ /* 0x00006400000c000b */
[----:B01----:R-:W-:Y:S01]  /*c120*/  ENDCOLLECTIVE ;  /* 0x000000000000791b */ /* 0x003fe20003800000 */
.L_x_98:
[----:B------:R-:W-:-:S04]  /*c130*/  IMAD.MOV.U32 R4, RZ, RZ, R10 ;  /* 0x000000ffff047224 */ /* 0x000fc800078e000a */
[----:B------:R-:W-:-:S05]  /*c140*/  @P0 IMAD.WIDE.U32 R4, R30, 0x2, R4 ;  /* 0x000000021e040825 */ /* 0x000fca00078e0004 */
[----:B------:R-:W-:Y:S01]  /*c150*/  @!PT LDS RZ, [RZ] ;  /* 0x00000000fffff984 */ /* 0x000fe20000000800 */
[----:B------:R-:W-:Y:S01]  /*c160*/  @!PT LDS RZ, [RZ] ;  /* 0x00000000fffff984 */ /* 0x000fe20000000800 */
[----:B------:R-:W-:Y:S01]  /*c170*/  @!PT LDS RZ, [RZ] ;  /* 0x00000000fffff984 */ /* 0x000fe20000000800 */
[----:B------:R0:W-:Y:S01]  /*c180*/  @P0 LDGSTS.E.BYPASS.LTC128B.128 [R9+0x19c00], desc[UR38][R4.64], !P3 ;  /* 0x19c0000004090fae */ /* 0x0001e2000d901d66 */
[----:B------:R-:W-:-:S03]  /*c190*/  MOV R13, R0 ;  /* 0x00000000000d7202 */ /* 0x000fc60000000f00 */
[----:B------:R0:W-:Y:S04]  /*c1a0*/  @P0 LDGSTS.E.BYPASS.LTC128B.128 [R9+0x1cc00], desc[UR38][R4.64+0x80], !P2 ;  /* 0x1cc0008004090fae */ /* 0x0001e8000d101d66 */
[----:B------:R0:W-:Y:S01]  /*c1b0*/  @P0 LDGSTS.E.BYPASS.LTC128B.128 [R9+0x1fc00], desc[UR38][R4.64+0x100], !P1 ;  /* 0x1fc0010004090fae */ /* 0x0001e2000c901d66 */
[----:B------:R-:W-:Y:S01]  /*c1c0*/  ISETP.GE.AND P0, PT, R6, 0x41, PT ;  /* 0x000000410600780c */ /* 0x000fe20003f06270 */
[----:B------:R-:W-:-:S12]  /*c1d0*/  IMAD.MOV.U32 R8, RZ, RZ, R14 ;  /* 0x000000ffff087224 */ /* 0x000fd800078e000e */
[----:B0-----:R-:W-:Y:S05]  /*c1e0*/  WARPSYNC.COLLECTIVE R15, `(.L_x_99) ;  /* 0x000000000f087348 */ /* 0x001fea0003c00000 */
[----:B------:R1:W2:Y:S02]  /*c1f0*/  SHFL.IDX P6, R14, R13, R12, R11 ;  /* 0x0000000c0d0e7389 */ /* 0x0002a400000c000b */
[----:B012---:R-:W-:Y:S01]  /*c200*/  ENDCOLLECTIVE ;  /* 0x000000000000791b */ /* 0x007fe20003800000 */
.L_x_99:
[----:B------:R-:W-:Y:S02]  /*c210*/  MOV R3, R8 ;  /* 0x0000000800037202 */ /* 0x000fe40000000f00 */
[----:B------:R-:W-:Y:S01]  /*c220*/  @P0 LEA R21, R25, UR45, 0x1 ;  /* 0x0000002d19150c11 */ /* 0x000fe2000f8e08ff */
[----:B------:R-:W-:Y:S01]  /*c230*/  IMAD.MOV.U32 R13, RZ, RZ, R7 ;  /* 0x000000ffff0d7224 */ /* 0x000fe200078e0007 */
[----:B------:R-:W-:Y:S01]  /*c240*/  MOV R12, 0x5 ;  /* 0x00000005000c7802 */ /* 0x000fe20000000f00 */
[----:B------:R-:W-:-:S07]  /*c250*/  IMAD.MOV.U32 R2, RZ, RZ, R14 ;  /* 0x000000ffff027224 */ /* 0x000fce00078e000e */
[----:B------:R-:W-:Y:S05]  /*c260*/  WARPSYNC.COLLECTIVE R15, `(.L_x_100) ;  /* 0x000000000f087348 */ /* 0x000fea0003c00000 */
[----:B------:R0:W1:Y:S02]  /*c270*/  SHFL.IDX P6, R14, R13, R12, R11 ;  /* 0x0000000c0d0e7389 */ /* 0x00006400000c000b */
[----:B01----:R-:W-:Y:S01]  /*c280*/  ENDCOLLECTIVE ;  /* 0x000000000000791b */ /* 0x003fe20003800000 */
.L_x_100:
        /* <DEDUP_REMOVED lines=8> */
[----:B------:R-:W-:-:S07]  /*c310*/  IMAD.MOV.U32 R7, RZ, RZ, R14 ;  /* 0x000000ffff077224 */ /* 0x000fce00078e000e */
[----:B0-----:R-:W-:Y:S05]  /*c320*/  WARPSYNC.COLLECTIVE R15, `(.L_x_101) ;  /* 0x000000000f087348 */ /* 0x001fea0003c00000 */
[----:B------:R1:W2:Y:S02]  /*c330*/  SHFL.IDX P6, R14, R13, R12, R11 ;  /* 0x0000000c0d0e7389 */ /* 0x0002a400000c000b */
[----:B012---:R-:W-:Y:S01]  /*c340*/  ENDCOLLECTIVE ;  /* 0x000000000000791b */ /* 0x007fe20003800000 */
.L_x_101:
[----:B------:R-:W-:Y:S05]  /*c350*/  BRA `(.L_x_102) ;  /* 0xffffffd000707947 */ /* 0x000fea000383ffff */
.L_x_51:
[----:B------:R-:W-:Y:S01]  /*c360*/  IMAD.MOV.U32 R13, RZ, RZ, R8 ;  /* 0x000000ffff0d7224 */ /* 0x000fe200078e0008 */
[----:B------:R-:W-:Y:S01]  /*c370*/  MOV R12, RZ ;  /* 0x000000ff000c7202 */ /* 0x000fe20000000f00 */
[----:B------:R-:W-:Y:S01]  /*c380*/  IMAD.MOV.U32 R11, RZ, RZ, 0x181f ;  /* 0x0000181fff0b7424 */ /* 0x000fe200078e00ff */
[----:B------:R-:W-:Y:S02]  /*c390*/  MOV R15, 0xffffffff ;  /* 0xffffffff000f7802 */ /* 0x000fe40000000f00 */
[----:B------:R-:W-:-:S07]  /*c3a0*/  LEA R7, R24, R37, 0x7 ;  /* 0x0000002518077211 */ /* 0x000fce00078e38ff */
[----:B------:R-:W-:Y:S05]  /*c3b0*/  WARPSYNC.COLLECTIVE R15, `(.L_x_103) ;  /* 0x000000000f087348 */ /* 0x000fea0003c00000 */
[----:B------:R0:W1:Y:S02]  /*c3c0*/  SHFL.IDX P6, R14, R13, R12, R11 ;  /* 0x0000000c0d0e7389 */ /* 0x00006400000c000b */
[----:B01----:R-:W-:Y:S01]  /*c3d0*/  ENDCOLLECTIVE ;  /* 0x000000000000791b */ /* 0x003fe20003800000 */
.L_x_103:
[----:B------:R-:W-:Y:S01]  /*c3e0*/  VIADD R5, R7, 0x10 ;  /* 0x0000001007057836 */ /* 0x000fe20000000000 */
[----:B------:R-:W-:Y:S01]  /*c3f0*/  MOV R13, R0 ;  /* 0x00000000000d7202 */ /* 0x000fe20000000f00 */
[----:B------:R-:W-:-:S07]  /*c400*/  IMAD.MOV.U32 R3, RZ, RZ, R14 ;  /* 0x000000ffff037224 */ /* 0x000fce00078e000e */
[----:B------:R-:W-:Y:S05]  /*c410*/  WARPSYNC.COLLECTIVE R15, `(.L_x_104) ;  /* 0x000000000f087348 */ /* 0x000fea0003c00000 */
[----:B------:R0:W1:Y:S02]  /*c420*/  SHFL.IDX P6, R14, R13, R12, R11 ;  /* 0x0000000c0d0e7389 */ /* 0x00006400000c000b */
[----:B01----:R-:W-:Y:S01]  /*c430*/  ENDCOLLECTIVE ;  /* 0x000000000000791b */ /* 0x003fe20003800000 */
.L_x_104:
[----:B------:R-:W-:Y:S02]  /*c440*/  ULDC UR4, c[0x0][0x288] ;  /* 0x0000a20000047ab9 */ /* 0x000fe40000000800 */
[----:B------:R-:W-:-:S05]  /*c450*/  IMAD R6, R6, UR4, RZ ;  /* 0x0000000406067c24 */ /* 0x000fca000f8e02ff */
[----:B------:R-:W-:Y:S02]  /*c460*/  ISETP.GE.AND P1, PT, R7, R6, PT ;  /* 0x000000060700720c */ /* 0x000fe40003f26270 */
[----:B------:R-:W-:Y:S01]  /*c470*/  MOV R13, R8 ;  /* 0x00000008000d7202 */ /* 0x000fe20000000f00 */
[----:B------:R-:W-:-:S10]  /*c480*/  IMAD.MOV.U32 R12, RZ, RZ, 0x1 ;  /* 0x00000001ff0c7424 */ /* 0x000fd400078e00ff */
[----:B------:R-:W-:Y:S01]  /*c490*/  @!P1 LEA R9, R25, UR45, 0x1 ;  /* 0x0000002d19099c11 */ /* 0x000fe2000f8e08ff */
[----:B------:R-:W-:-:S07]  /*c4a0*/  IMAD.MOV.U32 R2, RZ, RZ, R14 ;  /* 0x000000ffff027224 */ /* 0x000fce00078e000e */
[----:B------:R-:W-:Y:S05]  /*c4b0*/  WARPSYNC.COLLECTIVE R15, `(.L_x_105) ;  /* 0x000000000f087348 */ /* 0x000fea0003c00000 */
[----:B------:R0:W1:Y:S02]  /*c4c0*/  SHFL.IDX P6, R14, R13, R12, R11 ;  /* 0x0000000c0d0e7389 */ /* 0x00006400000c000b */
[----:B01----:R-:W-:Y:S01]  /*c4d0*/  ENDCOLLECTIVE ;  /* 0x000000000000791b */ /* 0x003fe20003800000 */
.L_x_105:
[----:B------:R-:W-:-:S05]  /*c4e0*/  @!P1 IMAD.WIDE.U32 R2, R30, 0x2, R2 ;  /* 0x000000021e029825 */ /* 0x000fca00078e0002 */
[----:B------:R-:W-:Y:S01]  /*c4f0*/  @!PT LDS RZ, [RZ] ;  /* 0x00000000fffff984 */ /* 0x000fe20000000800 */
[----:B------:R-:W-:Y:S01]  /*c500*/  @!PT LDS RZ, [RZ] ;  /* 0x00000000fffff984 */ /* 0x000fe20000000800 */
[----:B------:R-:W-:Y:S01]  /*c510*/  @!PT LDS RZ, [RZ] ;  /* 0x00000000fffff984 */ /* 0x000fe20000000800 */
[----:B------:R0:W-:Y:S04]  /*c520*/  @!P1 LDGSTS.E.BYPASS.LTC128B.128 [R9+0xc400], desc[UR38][R2.64], !P3 ;  /* 0x0c40000002099fae */ /* 0x0001e8000d901d66 */
[----:B------:R0:W-:Y:S01]  /*c530*/  @!P1 LDGSTS.E.BYPASS.LTC128B.128 [R9+0x10400], desc[UR38][R2.64+0x80], !P2 ;  /* 0x1040008002099fae */ /* 0x0001e2000d101d66 */
[----:B------:R-:W-:-:S03]  /*c540*/  IMAD.MOV.U32 R13, RZ, RZ, R0 ;  /* 0x000000ffff0d7224 */ /* 0x000fc600078e0000 */
[----:B------:R0:W-:Y:S01]  /*c550*/  @!P1 LDGSTS.E.BYPASS.LTC128B.128 [R9+0x14400], desc[UR38][R2.64+0x100], !P0 ;  /* 0x1440010002099fae */ /* 0x0001e2000c101d66 */
[----:B------:R-:W-:Y:S02]  /*c560*/  ISETP.GE.AND P1, PT, R5, R6, PT ;  /* 0x000000060500720c */ /* 0x000fe40003f26270 */
[----:B------:R-:W-:-:S11]  /*c570*/  MOV R5, R14 ;  /* 0x0000000e00057202 */ /* 0x000fd60000000f00 */
[----:B0-----:R-:W-:Y:S05]  /*c580*/  WARPSYNC.COLLECTIVE R15, `(.L_x_106) ;  /* 0x000000000f087348 */ /* 0x001fea0003c00000 */
[----:B------:R1:W2:Y:S02]  /*c590*/  SHFL.IDX P6, R14, R13, R12, R11 ;  /* 0x0000000c0d0e7389 */ /* 0x0002a400000c000b */
[----:B012---:R-:W-:Y:S01]  /*c5a0*/  ENDCOLLECTIVE ;  /* 0x000000000000791b */ /* 0x007fe20003800000 */
.L_x_106:
[----:B------:R-:W-:Y:S01]  /*c5b0*/  VIADD R3, R7, 0x20 ;  /* 0x0000002007037836 */ /* 0x000fe20000000000 */
[----:B------:R-:W-:Y:S02]  /*c5c0*/  @!P1 LEA R19, R25, UR45, 0x1 ;  /* 0x0000002d19139c11 */ /* 0x000fe4000f8e08ff */
[----:B------:R-:W-:Y:S01]  /*c5d0*/  MOV R13, R8 ;  /* 0x00000008000d7202 */ /* 0x000fe20000000f00 */
[----:B------:R-:W-:Y:S01]  /*c5e0*/  IMAD.MOV.U32 R12, RZ, RZ, 0x2 ;  /* 0x00000002ff0c7424 */ /* 0x000fe200078e00ff */
[----:B------:R-:W-:-:S07]  /*c5f0*/  MOV R4, R14 ;  /* 0x0000000e00047202 */ /* 0x000fce0000000f00 */
[----:B------:R-:W-:Y:S05]  /*c600*/  WARPSYNC.COLLECTIVE R15, `(.L_x_107) ;  /* 0x000000000f087348 */ /* 0x000fea0003c00000 */
[----:B------:R0:W1:Y:S02]  /*c610*/  SHFL.IDX P6, R14, R13, R12, R11 ;  /* 0x0000000c0d0e7389 */ /* 0x00006400000c000b */
[----:B01----:R-:W-:Y:S01]  /*c620*/  ENDCOLLECTIVE ;  /* 0x000000000000791b */ /* 0x003fe20003800000 */
.L_x_107:
        /* <DEDUP_REMOVED lines=13> */
.L_x_108:
        /* <DEDUP_REMOVED lines=8> */
.L_x_109:
        /* <DEDUP_REMOVED lines=13> */
.L_x_110:
        /* <DEDUP_REMOVED lines=8> */
.L_x_111:
        /* <DEDUP_REMOVED lines=13> */
.L_x_112:
        /* <DEDUP_REMOVED lines=8> */
.L_x_113:
        /* <DEDUP_REMOVED lines=13> */
.L_x_114:
        /* <DEDUP_REMOVED lines=8> */
.L_x_115:
        /* <DEDUP_REMOVED lines=13> */
.L_x_116:
[----:B------:R-:W-:Y:S01]  /*cc40*/  @!P1 LEA R9, R25, UR45, 0x1 ;  /* 0x0000002d19099c11 */ /* 0x000fe2000f8e08ff */
[----:B------:R-:W-:Y:S01]  /*cc50*/  IMAD.MOV.U32 R13, RZ, RZ, R8 ;  /* 0x000000ffff0d7224 */ /* 0x000fe200078e0008 */
[----:B------:R-:W-:Y:S02]  /*cc60*/  MOV R12, 0x7 ;  /* 0x00000007000c7802 */ /* 0x000fe40000000f00 */
[----:B------:R-:W-:-:S07]  /*cc70*/  MOV R2, R14 ;  /* 0x0000000e00027202 */ /* 0x000fce0000000f00 */
[----:B------:R-:W-:Y:S05]  /*cc80*/  WARPSYNC.COLLECTIVE R15, `(.L_x_117) ;  /* 0x000000000f087348 */ /* 0x000fea0003c00000 */
[----:B------:R0:W1:Y:S02]  /*cc90*/  SHFL.IDX P6, R14, R13, R12, R11 ;  /* 0x0000000c0d0e7389 */ /* 0x00006400000c000b */
[----:B01----:R-:W-:Y:S01]  /*cca0*/  ENDCOLLECTIVE ;  /* 0x000000000000791b */ /* 0x003fe20003800000 */
.L_x_117:
[----:B------:R-:W-:-:S05]  /*ccb0*/  @!P1 IMAD.WIDE.U32 R2, R30, 0x2, R2 ;  /* 0x000000021e029825 */ /* 0x000fca00078e0002 */
[----:B------:R-:W-:Y:S01]  /*ccc0*/  @!PT LDS RZ, [RZ] ;  /* 0x00000000fffff984 */ /* 0x000fe20000000800 */
[----:B------:R-:W-:Y:S01]  /*ccd0*/  @!PT LDS RZ, [RZ] ;  /* 0x00000000fffff984 */ /* 0x000fe20000000800 */
[----:B------:R-:W-:Y:S01]  /*cce0*/  @!PT LDS RZ, [RZ] ;  /* 0x00000000fffff984 */ /* 0x000fe20000000800 */
[----:B------:R0:W-:Y:S04]  /*ccf0*/  @!P1 LDGSTS.E.BYPASS.LTC128B.128 [R9+0xf400], desc[UR38][R2.64], !P3 ;  /* 0x0f40000002099fae */ /* 0x0001e8000d901d66 */
[----:B------:R0:W-:Y:S01]  /*cd00*/  @!P1 LDGSTS.E.BYPASS.LTC128B.128 [R9+0x13400], desc[UR38][R2.64+0x80], !P2 ;  /* 0x1340008002099fae */ /* 0x0001e2000d101d66 */
[----:B------:R-:W-:-:S03]  /*cd10*/  MOV R13, R0 ;  /* 0x00000000000d7202 */ /* 0x000fc60000000f00 */
[----:B------:R0:W-:Y:S01]  /*cd20*/  @!P1 LDGSTS.E.BYPASS.LTC128B.128 [R9+0x17400], desc[UR38][R2.64+0x100], !P0 ;  /* 0x1740010002099fae */ /* 0x0001e2000c101d66 */
[----:B------:R-:W-:-:S07]  /*cd30*/  IMAD.MOV.U32 R4, RZ, RZ, R14 ;  /* 0x000000ffff047224 */ /* 0x000fce00078e000e */
[----:B0-----:R-:W-:Y:S05]  /*cd40*/  WARPSYNC.COLLECTIVE R15, `(.L_x_118) ;  /* 0x000000000f087348 */ /* 0x001fea0003c00000 */
[----:B------:R1:W2:Y:S02]  /*cd50*/  SHFL.IDX P6, R14, R13, R12, R11 ;  /* 0x0000000c0d0e7389 */ /* 0x0002a400000c000b */
[----:B012---:R-:W-:Y:S01]  /*cd60*/  ENDCOLLECTIVE ;  /* 0x000000000000791b */ /* 0x007fe20003800000 */
.L_x_118:
[----:B------:R-:W-:Y:S05]  /*cd70*/  BRA `(.L_x_119) ;  /* 0xffffffd000547947 */ /* 0x000fea000383ffff */
.L_x_54:
[----:B0-----:R-:W-:-:S04]  /*cd80*/  IMAD.U32 R3, RZ, RZ, UR45 ;  /* 0x0000002dff037e24 */ /* 0x001fc8000f8e00ff */
[----:B------:R0:W1:Y:S03]  /*cd90*/  SYNCS.PHASECHK.TRANS64.TRYWAIT P0, [R3+URZ+0x2a820], R0 ;  /* 0x02a82000030075a7 */ /* 0x000066000800017f */
[----:B-1----:R-:W-:Y:S05]  /*cda0*/  @!P0 NANOSLEEP.SYNCS 0x989680 ;  /* 0x009896800000895d */ /* 0x002fea0003900000 */
[----:B------:R-:W1:Y:S02]  /*cdb0*/  @!P0 SYNCS.PHASECHK.TRANS64 P0, [R3+URZ+0x2a820], R0 ;  /* 0x02a82000030085a7 */ /* 0x000e64000800007f */
[----:B-1----:R-:W-:Y:S05]  /*cdc0*/  @!P0 BRA `(.L_x_54) ;  /* 0xfffffffc00ec8947 */ /* 0x002fea000383ffff */
[----:B------:R-:W-:Y:S05]  /*cdd0*/  BRA `(.L_x_120) ;  /* 0xffffffd0009c7947 */ /* 0x000fea000383ffff */
.L_x_58:
[----:B0-----:R0:W1:Y:S02]  /*cde0*/  SYNCS.PHASECHK.TRANS64.TRYWAIT P0, [R8+URZ+0x2a840], R3 ;  /* 0x02a84003080075a7 */ /* 0x001064000800017f */
[----:B-1----:R-:W-:Y:S05]  /*cdf0*/  @!P0 NANOSLEEP.SYNCS 0x989680 ;  /* 0x009896800000895d */ /* 0x002fea0003900000 */
[----:B------:R-:W1:Y:S02]  /*ce00*/  @!P0 SYNCS.PHASECHK.TRANS64 P0, [R8+URZ+0x2a840], R3 ;  /* 0x02a84003080085a7 */ /* 0x000e64000800007f */
[----:B-1----:R-:W-:Y:S05]  /*ce10*/  @!P0 BRA `(.L_x_58) ;  /* 0xfffffffc00f08947 */ /* 0x002fea000383ffff */
[----:B------:R-:W-:Y:S05]  /*ce20*/  BRA `(.L_x_121) ;  /* 0xffffffd400647947 */ /* 0x000fea000383ffff */
.L_x_59:
[----:B------:R-:W-:Y:S01]  /*ce30*/  BSSY B1, `(.L_x_122) ;  /* 0x0000008000017945 */ /* 0x000fe20003800000 */
[----:B------:R-:W-:Y:S01]  /*ce40*/  MOV R13, R20 ;  /* 0x00000014000d7202 */ /* 0x000fe20000000f00 */
[----:B------:R-:W-:Y:S01]  /*ce50*/  IMAD.MOV.U32 R12, RZ, RZ, RZ ;  /* 0x000000ffff0c7224 */ /* 0x000fe200078e00ff */
[----:B------:R-:W-:Y:S01]  /*ce60*/  MOV R11, 0x181f ;  /* 0x0000181f000b7802 */ /* 0x000fe20000000f00 */
[----:B------:R-:W-:-:S07]  /*ce70*/  IMAD.MOV.U32 R15, RZ, RZ, -0x1 ;  /* 0xffffffffff0f7424 */ /* 0x000fce00078e00ff */
[----:B------:R-:W-:Y:S05]  /*ce80*/  WARPSYNC.COLLECTIVE R15, `(.L_x_123) ;  /* 0x000000000f087348 */ /* 0x000fea0003c00000 */
[----:B------:R0:W1:Y:S02]  /*ce90*/  SHFL.IDX P6, R14, R13, R12, R11 ;  /* 0x0000000c0d0e7389 */ /* 0x00006400000c000b */
[----:B01----:R-:W-:Y:S01]  /*cea0*/  ENDCOLLECTIVE ;  /* 0x000000000000791b */ /* 0x003fe20003800000 */
.L_x_123:
[----:B------:R-:W-:Y:S05]  /*ceb0*/  BSYNC B1 ;  /* 0x0000000000017941 */ /* 0x000fea0003800000 */
.L_x_122:
[----:B------:R-:W-:Y:S01]  /*cec0*/  IMAD.MOV.U32 R13, RZ, RZ, R18 ;  /* 0x000000ffff0d7224 */ /* 0x000fe200078e0012 */
[----:B------:R-:W-:Y:S01]  /*ced0*/  MOV R12, RZ ;  /* 0x000000ff000c7202 */ /* 0x000fe20000000f00 */
[----:B------:R-:W-:Y:S01]  /*cee0*/  IMAD.MOV.U32 R11, RZ, RZ, 0x181f ;  /* 0x0000181fff0b7424 */ /* 0x000fe200078e00ff */
[----:B------:R-:W-:Y:S02]  /*cef0*/  MOV R15, 0xffffffff ;  /* 0xffffffff000f7802 */ /* 0x000fe40000000f00 */
[----:B------:R-:W-:Y:S02]  /*cf00*/  MOV R3, R14 ;  /* 0x0000000e00037202 */ /* 0x000fe40000000f00 */
[----:B------:R-:W-:-:S07]  /*cf10*/  LEA R19, R19, UR45, 0x1 ;  /* 0x0000002d13137c11 */ /* 0x000fce000f8e08ff */
[----:B------:R-:W-:Y:S05]  /*cf20*/  WARPSYNC.COLLECTIVE R15, `(.L_x_124) ;  /* 0x000000000f087348 */ /* 0x000fea0003c00000 */
[----:B------:R0:W1:Y:S02]  /*cf30*/  SHFL.IDX P6, R14, R13, R12, R11 ;  /* 0x0000000c0d0e7389 */ /* 0x00006400000c000b */
[----:B01----:R-:W-:Y:S01]  /*cf40*/  ENDCOLLECTIVE ;  /* 0x000000000000791b */ /* 0x003fe20003800000 */
.L_x_124:
[----:B------:R-:W-:Y:S01]  /*cf50*/  MOV R13, R20 ;  /* 0x00000014000d7202 */ /* 0x000fe20000000f00 */
[----:B------:R-:W-:Y:S01]  /*cf60*/  IMAD.MOV.U32 R12, RZ, RZ, 0x1 ;  /* 0x00000001ff0c7424 */ /* 0x000fe200078e00ff */
[----:B------:R-:W-:-:S13]  /*cf70*/  IADD3 R2, P0, R14, R35, RZ ;  /* 0x000000230e027210 */ /* 0x000fda0007f1e0ff */
[----:B------:R-:W-:Y:S05]  /*cf80*/  WARPSYNC.COLLECTIVE R15, `(.L_x_125) ;  /* 0x000000000f087348 */ /* 0x000fea0003c00000 */
[----:B------:R0:W1:Y:S02]  /*cf90*/  SHFL.IDX P6, R14, R13, R12, R11 ;  /* 0x0000000c0d0e7389 */ /* 0x00006400000c000b */
[----:B01----:R-:W-:Y:S01]  /*cfa0*/  ENDCOLLECTIVE ;  /* 0x000000000000791b */ /* 0x003fe20003800000 */
.L_x_125:
[----:B------:R-:W-:-:S05]  /*cfb0*/  IMAD.X R3, RZ, RZ, R3, P0 ;  /* 0x000000ffff037224 */ /* 0x000fca00000e0603 */
[----:B------:R-:W-:Y:S01]  /*cfc0*/  @!PT LDS RZ, [RZ] ;  /* 0x00000000fffff984 */ /* 0x000fe20000000800 */
[----:B------:R-:W-:Y:S01]  /*cfd0*/  @!PT LDS RZ, [RZ] ;  /* 0x00000000fffff984 */ /* 0x000fe20000000800 */
[----:B------:R-:W-:Y:S01]  /*cfe0*/  @!PT LDS RZ, [RZ] ;  /* 0x00000000fffff984 */ /* 0x000fe20000000800 */
[----:B------:R0:W-:Y:S04]  /*cff0*/  LDGSTS.E.BYPASS.LTC128B.128 [R19+0x18400], desc[UR38][R2.64], !P3 ;  /* 0x1840000002137fae */ /* 0x0001e8000d901d66 */
[----:B------:R0:W-:Y:S01]  /*d000*/  LDGSTS.E.BYPASS.LTC128B.128 [R19+0x1b400], desc[UR38][R2.64+0x80], !P2 ;  /* 0x1b40008002137fae */ /* 0x0001e2000d101d66 */
[----:B------:R-:W-:-:S03]  /*d010*/  IMAD.MOV.U32 R13, RZ, RZ, R18 ;  /* 0x000000ffff0d7224 */ /* 0x000fc600078e0012 */
[----:B------:R0:W-:Y:S01]  /*d020*/  LDGSTS.E.BYPASS.LTC128B.128 [R19+0x1e400], desc[UR38][R2.64+0x100], !P1 ;  /* 0x1e40010002137fae */ /* 0x0001e2000c901d66 */
[----:B------:R-:W-:-:S07]  /*d030*/  MOV R4, R14 ;  /* 0x0000000e00047202 */ /* 0x000fce0000000f00 */
[----:B0-----:R-:W-:Y:S05]  /*d040*/  WARPSYNC.COLLECTIVE R15, `(.L_x_126) ;  /* 0x000000000f087348 */ /* 0x001fea0003c00000 */
[----:B------:R1:W2:Y:S02]  /*d050*/  SHFL.IDX P6, R14, R13, R12, R11 ;  /* 0x0000000c0d0e7389 */ /* 0x0002a400000c000b */
[----:B012---:R-:W-:Y:S01]  /*d060*/  ENDCOLLECTIVE ;  /* 0x000000000000791b */ /* 0x007fe20003800000 */
.L_x_126:
[----:B------:R-:W-:Y:S01]  /*d070*/  IMAD.MOV.U32 R13, RZ, RZ, R20 ;  /* 0x000000ffff0d7224 */ /* 0x000fe200078e0014 */
[----:B------:R-:W-:Y:S02]  /*d080*/  MOV R12, 0x2 ;  /* 0x00000002000c7802 */ /* 0x000fe40000000f00 */
[----:B------:R-:W-:-:S13]  /*d090*/  IADD3 R2, P0, R14, R35, RZ ;  /* 0x000000230e027210 */ /* 0x000fda0007f1e0ff */
[----:B------:R-:W-:Y:S05]  /*d0a0*/  WARPSYNC.COLLECTIVE R15, `(.L_x_127) ;  /* 0x000000000f087348 */ /* 0x000fea0003c00000 */
[----:B------:R0:W1:Y:S02]  /*d0b0*/  SHFL.IDX P6, R14, R13, R12, R11 ;  /* 0x0000000c0d0e7389 */ /* 0x00006400000c000b */
[----:B01----:R-:W-:Y:S01]  /*d0c0*/  ENDCOLLECTIVE ;  /* 0x000000000000791b */ /* 0x003fe20003800000 */
.L_x_127:
[----:B------:R-:W-:-:S05]  /*d0d0*/  IADD3.X R3, RZ, R4, RZ, P0, !PT ;  /* 0x00000004ff037210 */ /* 0x000fca00007fe4ff */
[----:B------:R-:W-:Y:S01]  /*d0e0*/  @!PT LDS RZ, [RZ] ;  /* 0x00000000fffff984 */ /* 0x000fe20000000800 */
[----:B------:R-:W-:Y:S01]  /*d0f0*/  @!PT LDS RZ, [RZ] ;  /* 0x00000000fffff984 */ /* 0x000fe20000000800 */
[----:B------:R-:W-:Y:S01]  /*d100*/  @!PT LDS RZ, [RZ] ;  /* 0x00000000fffff984 */ /* 0x000fe20000000800 */
[----:B------:R0:W-:Y:S04]  /*d110*/  LDGSTS.E.BYPASS.LTC128B.128 [R19+0x18c00], desc[UR38][R2.64], !P3 ;  /* 0x18c0000002137fae */ /* 0x0001e8000d901d66 */
[----:B------:R0:W-:Y:S01]  /*d120*/  LDGSTS.E.BYPASS.LTC128B.128 [R19+0x1bc00], desc[UR38][R2.64+0x80], !P2 ;  /* 0x1bc0008002137fae */ /* 0x0001e2000d101d66 */
[----:B------:R-:W-:-:S03]  /*d130*/  MOV R13, R18 ;  /* 0x00000012000d7202 */ /* 0x000fc60000000f00 */
[----:B------:R0:W-:Y:S01]  /*d140*/  LDGSTS.E.BYPASS.LTC128B.128 [R19+0x1ec00], desc[UR38][R2.64+0x100], !P1 ;  /* 0x1ec0010002137fae */ /* 0x0001e2000c901d66 */
[----:B------:R-:W-:-:S07]  /*d150*/  IMAD.MOV.U32 R5, RZ, RZ, R14 ;  /* 0x000000ffff057224 */ /* 0x000fce00078e000e */
[----:B0-----:R-:W-:Y:S05]  /*d160*/  WARPSYNC.COLLECTIVE R15, `(.L_x_128) ;  /* 0x000000000f087348 */ /* 0x001fea0003c00000 */
[----:B------:R1:W2:Y:S02]  /*d170*/  SHFL.IDX P6, R14, R13, R12, R11 ;  /* 0x0000000c0d0e7389 */ /* 0x0002a400000c000b */
[----:B012---:R-:W-:Y:S01]  /*d180*/  ENDCOLLECTIVE ;  /* 0x000000000000791b */ /* 0x007fe20003800000 */
.L_x_128:
[----:B------:R-:W-:Y:S02]  /*d190*/  IMAD.MOV.U32 R13, RZ, RZ, R20 ;  /* 0x000000ffff0d7224 */ /* 0x000fe400078e0014 */
[----:B------:R-:W-:-:S05]  /*d1a0*/  IMAD.MOV.U32 R12, RZ, RZ, R14 ;  /* 0x000000ffff0c7224 */ /* 0x000fca00078e000e */
[----:B------:R-:W-:Y:S02]  /*d1b0*/  IADD3 R2, P0, R12, R35, RZ ;  /* 0x000000230c027210 */ /* 0x000fe40007f1e0ff */
[----:B------:R-:W-:Y:S02]  /*d1c0*/  MOV R12, 0x3 ;  /* 0x00000003000c7802 */ /* 0x000fe40000000f00 */
[----:B------:R-:W-:-:S09]  /*d1d0*/  IADD3.X R3, RZ, R5, RZ, P0, !PT ;  /* 0x00000005ff037210 */ /* 0x000fd200007fe4ff */
[----:B------:R-:W-:Y:S05]  /*d1e0*/  WARPSYNC.COLLECTIVE R15, `(.L_x_129) ;  /* 0x000000000f087348 */ /* 0x000fea0003c00000 */
[----:B------:R0:W1:Y:S02]  /*d1f0*/  SHFL.IDX P6, R14, R13, R12, R11 ;  /* 0x0000000c0d0e7389 */ /* 0x00006400000c000b */
[----:B01----:R-:W-:Y:S01]  /*d200*/  ENDCOLLECTIVE ;  /* 0x000000000000791b */ /* 0x003fe20003800000 */
.L_x_129:
[----:B------:R-:W-:Y:S01]  /*d210*/  @!PT LDS RZ, [RZ] ;  /* 0x00000000fffff984 */ /* 0x000fe20000000800 */
[----:B------:R-:W-:Y:S01]  /*d220*/  @!PT LDS RZ, [RZ] ;  /* 0x00000000fffff984 */ /* 0x000fe20000000800 */
[----:B------:R-:W-:Y:S01]  /*d230*/  @!PT LDS RZ, [RZ] ;  /* 0x00000000fffff984 */ /* 0x000fe20000000800 */
[----:B------:R-:W-:Y:S04]  /*d240*/  LDGSTS.E.BYPASS.LTC128B.128 [R19+0x19400], desc[UR38][R2.64], !P3 ;  /* 0x1940000002137fae */ /* 0x000fe8000d901d66 */
[----:B------:R-:W-:Y:S04]  /*d250*/  LDGSTS.E.BYPASS.LTC128B.128 [R19+0x1c400], desc[UR38][R2.64+0x80], !P2 ;  /* 0x1c40008002137fae */ /* 0x000fe8000d101d66 */
[----:B------:R0:W-:Y:S01]  /*d260*/  LDGSTS.E.BYPASS.LTC128B.128 [R19+0x1f400], desc[UR38][R2.64+0x100], !P1 ;  /* 0x1f40010002137fae */ /* 0x0001e2000c901d66 */
[----:B------:R-:W-:Y:S01]  /*d270*/  MOV R13, R18 ;  /* 0x00000012000d7202 */ /* 0x000fe20000000f00 */
[----:B0-----:R-:W-:-:S07]  /*d280*/  IMAD.MOV.U32 R3, RZ, RZ, R14 ;  /* 0x000000ffff037224 */ /* 0x001fce00078e000e */
[----:B------:R-:W-:Y:S05]  /*d290*/  WARPSYNC.COLLECTIVE R15, `(.L_x_130) ;  /* 0x000000000f087348 */ /* 0x000fea0003c00000 */
[----:B------:R0:W1:Y:S02]  /*d2a0*/  SHFL.IDX P6, R14, R13, R12, R11 ;  /* 0x0000000c0d0e7389 */ /* 0x00006400000c000b */
[----:B01----:R-:W-:Y:S01]  /*d2b0*/  ENDCOLLECTIVE ;  /* 0x000000000000791b */ /* 0x003fe20003800000 */
.L_x_130:
[----:B------:R-:W-:Y:S01]  /*d2c0*/  MOV R13, R20 ;  /* 0x00000014000d7202 */ /* 0x000fe20000000f00 */
[----:B------:R-:W-:Y:S01]  /*d2d0*/  IMAD.MOV.U32 R12, RZ, RZ, 0x4 ;  /* 0x00000004ff0c7424 */ /* 0x000fe200078e00ff */
[----:B------:R-:W-:-:S13]  /*d2e0*/  IADD3 R2, P0, R14, R35, RZ ;  /* 0x000000230e027210 */ /* 0x000fda0007f1e0ff */
[----:B------:R-:W-:Y:S05]  /*d2f0*/  WARPSYNC.COLLECTIVE R15, `(.L_x_131) ;  /* 0x000000000f087348 */ /* 0x000fea0003c00000 */
[----:B------:R0:W1:Y:S02]  /*d300*/  SHFL.IDX P6, R14, R13, R12, R11 ;  /* 0x0000000c0d0e7389 */ /* 0x00006400000c000b */
[----:B01----:R-:W-:Y:S01]  /*d310*/  ENDCOLLECTIVE ;  /* 0x000000000000791b */ /* 0x003fe20003800000 */
.L_x_131:
        /* <DEDUP_REMOVED lines=12> */
.L_x_132:
[----:B------:R-:W-:Y:S02]  /*d3e0*/  MOV R13, R20 ;  /* 0x00000014000d7202 */ /* 0x000fe40000000f00 */
[----:B------:R-:W-:-:S04]  /*d3f0*/  MOV R12, R14 ;  /* 0x0000000e000c7202 */ /* 0x000fc80000000f00 */
[----:B------:R-:W-:Y:S01]  /*d400*/  IADD3 R2, P0, R12, R35, RZ ;  /* 0x000000230c027210 */ /* 0x000fe20007f1e0ff */
[----:B------:R-:W-:-:S04]  /*d410*/  IMAD.MOV.U32 R12, RZ, RZ, 0x5 ;  /* 0x00000005ff0c7424 */ /* 0x000fc800078e00ff */
[----:B------:R-:W-:-:S08]  /*d420*/  IMAD.X R3, RZ, RZ, R4, P0 ;  /* 0x000000ffff037224 */ /* 0x000fd000000e0604 */
[----:B------:R-:W-:Y:S05]  /*d430*/  WARPSYNC.COLLECTIVE R15, `(.L_x_133) ;  /* 0x000000000f087348 */ /* 0x000fea0003c00000 */
[----:B------:R0:W1:Y:S02]  /*d440*/  SHFL.IDX P6, R14, R13, R12, R11 ;  /* 0x0000000c0d0e7389 */ /* 0x00006400000c000b */
[----:B01----:R-:W-:Y:S01]  /*d450*/  ENDCOLLECTIVE ;  /* 0x000000000000791b */ /* 0x003fe20003800000 */
.L_x_133:
[----:B------:R-:W-:Y:S01]  /*d460*/  @!PT LDS RZ, [RZ] ;  /* 0x00000000fffff984 */ /* 0x000fe20000000800 */
[----:B------:R-:W-:Y:S01]  /*d470*/  @!PT LDS RZ, [RZ] ;  /* 0x00000000fffff984 */ /* 0x000fe20000000800 */
[----:B------:R-:W-:Y:S01]  /*d480*/  @!PT LDS RZ, [RZ] ;  /* 0x00000000fffff984 */ /* 0x000fe20000000800 */
[----:B------:R0:W-:Y:S04]  /*d490*/  LDGSTS.E.BYPASS.LTC128B.128 [R19+0x1a400], desc[UR38][R2.64], !P3 ;  /* 0x1a40000002137fae */ /* 0x0001e8000d901d66 */
[----:B------:R0:W-:Y:S04]  /*d4a0*/  LDGSTS.E.BYPASS.LTC128B.128 [R19+0x1d400], desc[UR38][R2.64+0x80], !P2 ;  /* 0x1d40008002137fae */ /* 0x0001e8000d101d66 */
[----:B------:R0:W-:Y:S01]  /*d4b0*/  LDGSTS.E.BYPASS.LTC128B.128 [R19+0x20400], desc[UR38][R2.64+0x100], !P1 ;  /* 0x2040010002137fae */ /* 0x0001e2000c901d66 */
[----:B------:R-:W-:Y:S01]  /*d4c0*/  IMAD.MOV.U32 R13, RZ, RZ, R18 ;  /* 0x000000ffff0d7224 */ /* 0x000fe200078e0012 */
[----:B------:R-:W-:-:S07]  /*d4d0*/  MOV R20, R14 ;  /* 0x0000000e00147202 */ /* 0x000fce0000000f00 */
[----:B0-----:R-:W-:Y:S05]  /*d4e0*/  WARPSYNC.COLLECTIVE R15, `(.L_x_134) ;  /* 0x000000000f087348 */ /* 0x001fea0003c00000 */
[----:B------:R1:W2:Y:S02]  /*d4f0*/  SHFL.IDX P6, R14, R13, R12, R11 ;  /* 0x0000000c0d0e7389 */ /* 0x0002a400000c000b */
[----:B012---:R-:W-:Y:S01]  /*d500*/  ENDCOLLECTIVE ;  /* 0x000000000000791b */ /* 0x007fe20003800000 */
.L_x_134:
[----:B------:R-:W-:Y:S05]  /*d510*/  BRA `(.L_x_135) ;  /* 0xffffffd000c07947 */ /* 0x000fea000383ffff */
.L_x_64:
[----:B0-----:R0:W2:Y:S02]  /*d520*/  SYNCS.PHASECHK.TRANS64.TRYWAIT P0, [R4+URZ+0x2a860], R3 ;  /* 0x02a86003040075a7 */ /* 0x0010a4000800017f */
[----:B--2---:R-:W-:Y:S05]  /*d530*/  @!P0 NANOSLEEP.SYNCS 0x989680 ;  /* 0x009896800000895d */ /* 0x004fea0003900000 */
[----:B------:R-:W2:Y:S02]  /*d540*/  @!P0 SYNCS.PHASECHK.TRANS64 P0, [R4+URZ+0x2a860], R3 ;  /* 0x02a86003040085a7 */ /* 0x000ea4000800007f */
[----:B--2---:R-:W-:Y:S05]  /*d550*/  @!P0 BRA `(.L_x_64) ;  /* 0xfffffffc00f08947 */ /* 0x004fea000383ffff */
[----:B------:R-:W-:Y:S05]  /*d560*/  BRA `(.L_x_136) ;  /* 0xffffffd4001c7947 */ /* 0x000fea000383ffff */
.L_x_65:
[----:B------:R-:W-:Y:S01]  /*d570*/  BSSY B1, `(.L_x_137) ;  /* 0x0000008000017945 */ /* 0x000fe20003800000 */
[----:B------:R-:W-:Y:S01]  /*d580*/  MOV R13, R17 ;  /* 0x00000011000d7202 */ /* 0x000fe20000000f00 */
[----:B------:R-:W-:Y:S01]  /*d590*/  IMAD.MOV.U32 R12, RZ, RZ, RZ ;  /* 0x000000ffff0c7224 */ /* 0x000fe200078e00ff */
[----:B------:R-:W-:Y:S01]  /*d5a0*/  MOV R11, 0x181f ;  /* 0x0000181f000b7802 */ /* 0x000fe20000000f00 */
[----:B------:R-:W-:-:S07]  /*d5b0*/  IMAD.MOV.U32 R15, RZ, RZ, -0x1 ;  /* 0xffffffffff0f7424 */ /* 0x000fce00078e00ff */
[----:B01----:R-:W-:Y:S05]  /*d5c0*/  WARPSYNC.COLLECTIVE R15, `(.L_x_138) ;  /* 0x000000000f087348 */ /* 0x003fea0003c00000 */
[----:B------:R2:W3:Y:S02]  /*d5d0*/  SHFL.IDX P6, R14, R13, R12, R11 ;  /* 0x0000000c0d0e7389 */ /* 0x0004e400000c000b */
[----:B0123--:R-:W-:Y:S01]  /*d5e0*/  ENDCOLLECTIVE ;  /* 0x000000000000791b */ /* 0x00ffe20003800000 */
.L_x_138:
[----:B------:R-:W-:Y:S05]  /*d5f0*/  BSYNC B1 ;  /* 0x0000000000017941 */ /* 0x000fea0003800000 */
.L_x_137:
        /* <DEDUP_REMOVED lines=9> */
.L_x_139:
[----:B------:R-:W-:Y:S01]  /*d690*/  MOV R13, R17 ;  /* 0x00000011000d7202 */ /* 0x000fe20000000f00 */
[----:B------:R-:W-:Y:S01]  /*d6a0*/  IMAD.MOV.U32 R12, RZ, RZ, 0x1 ;  /* 0x00000001ff0c7424 */ /* 0x000fe200078e00ff */
[----:B------:R-:W-:-:S13]  /*d6b0*/  IADD3 R2, P1, R14, R35, RZ ;  /* 0x000000230e027210 */ /* 0x000fda0007f3e0ff */
[----:B------:R-:W-:Y:S05]  /*d6c0*/  WARPSYNC.COLLECTIVE R15, `(.L_x_140) ;  /* 0x000000000f087348 */ /* 0x000fea0003c00000 */
[----:B------:R0:W1:Y:S02]  /*d6d0*/  SHFL.IDX P6, R14, R13, R12, R11 ;  /* 0x0000000c0d0e7389 */ /* 0x00006400000c000b */
[----:B01----:R-:W-:Y:S01]  /*d6e0*/  ENDCOLLECTIVE ;  /* 0x000000000000791b */ /* 0x003fe20003800000 */
.L_x_140:
[----:B------:R-:W-:Y:S01]  /*d6f0*/  IMAD.X R3, RZ, RZ, R3, P1 ;  /* 0x000000ffff037224 */ /* 0x000fe200008e0603 */
[----:B------:R-:W-:-:S04]  /*d700*/  LOP3.LUT P1, RZ, R29, 0x1, RZ, 0xc0, !PT ;  /* 0x000000011dff7812 */ /* 0x000fc8000782c0ff */
[----:B------:R-:W-:Y:S01]  /*d710*/  ISETP.LT.OR P2, PT, R0, 0x1, !P1 ;  /* 0x000000010000780c */ /* 0x000fe20004f41670 */
[----:B------:R-:W-:-:S12]  /*d720*/  IMAD.MOV.U32 R13, RZ, RZ, R16 ;  /* 0x000000ffff0d7224 */ /* 0x000fd800078e0010 */
[----:B------:R-:W-:Y:S01]  /*d730*/  @!PT LDS RZ, [RZ] ;  /* 0x00000000fffff984 */ /* 0x000fe20000000800 */
[----:B------:R-:W-:Y:S01]  /*d740*/  @!PT LDS RZ, [RZ] ;  /* 0x00000000fffff984 */ /* 0x000fe20000000800 */
[----:B------:R-:W-:Y:S01]  /*d750*/  @!PT LDS RZ, [RZ] ;  /* 0x00000000fffff984 */ /* 0x000fe20000000800 */
[----:B------:R0:W-:Y:S01]  /*d760*/  LDGSTS.E.BYPASS.LTC128B.128 [R5+0x400], desc[UR38][R2.64], !P2 ;  /* 0x0040000002057fae */ /* 0x0001e2000d101d66 */
[----:B------:R-:W-:Y:S02]  /*d770*/  ISETP.LT.OR P2, PT, R0, 0x1, !P0 ;  /* 0x000000010000780c */ /* 0x000fe40004741670 */
[----:B------:R-:W-:-:S11]  /*d780*/  MOV R8, R14 ;  /* 0x0000000e00087202 */ /* 0x000fd60000000f00 */
[----:B0-----:R-:W-:Y:S05]  /*d790*/  WARPSYNC.COLLECTIVE R15, `(.L_x_141) ;  /* 0x000000000f087348 */ /* 0x001fea0003c00000 */
[----:B------:R1:W2:Y:S02]  /*d7a0*/  SHFL.IDX P6, R14, R13, R12, R11 ;  /* 0x0000000c0d0e7389 */ /* 0x0002a400000c000b */
[----:B012---:R-:W-:Y:S01]  /*d7b0*/  ENDCOLLECTIVE ;  /* 0x000000000000791b */ /* 0x007fe20003800000 */
.L_x_141:
[----:B------:R-:W-:Y:S01]  /*d7c0*/  @!PT LDS RZ, [RZ] ;  /* 0x00000000fffff984 */ /* 0x000fe20000000800 */
[----:B------:R-:W-:Y:S01]  /*d7d0*/  @!PT LDS RZ, [RZ] ;  /* 0x00000000fffff984 */ /* 0x000fe20000000800 */
[----:B------:R-:W-:Y:S01]  /*d7e0*/  @!PT LDS RZ, [RZ] ;  /* 0x00000000fffff984 */ /* 0x000fe20000000800 */
[----:B------:R0:W-:Y:S01]  /*d7f0*/  LDGSTS.E.BYPASS.LTC128B.128 [R5+0x3400], desc[UR38][R2.64+0x80], !P2 ;  /* 0x0340008002057fae */ /* 0x0001e2000d101d66 */
[----:B------:R-:W-:Y:S01]  /*d800*/  IMAD.MOV.U32 R13, RZ, RZ, R17 ;  /* 0x000000ffff0d7224 */ /* 0x000fe200078e0011 */
[----:B------:R-:W-:Y:S02]  /*d810*/  MOV R12, 0x2 ;  /* 0x00000002000c7802 */ /* 0x000fe40000000f00 */
[----:B0-----:R-:W-:-:S13]  /*d820*/  IADD3 R2, P2, R14, R35, RZ ;  /* 0x000000230e027210 */ /* 0x001fda0007f5e0ff */
[----:B------:R-:W-:Y:S05]  /*d830*/  WARPSYNC.COLLECTIVE R15, `(.L_x_142) ;  /* 0x000000000f087348 */ /* 0x000fea0003c00000 */
[----:B------:R0:W1:Y:S02]  /*d840*/  SHFL.IDX P6, R14, R13, R12, R11 ;  /* 0x0000000c0d0e7389 */ /* 0x00006400000c000b */
[----:B01----:R-:W-:Y:S01]  /*d850*/  ENDCOLLECTIVE ;  /* 0x000000000000791b */ /* 0x003fe20003800000 */
.L_x_142:
[----:B------:R-:W-:Y:S02]  /*d860*/  IADD3.X R3, RZ, R8, RZ, P2, !PT ;  /* 0x00000008ff037210 */ /* 0x000fe400017fe4ff */
[----:B------:R-:W-:Y:S02]  /*d870*/  ISETP.LT.OR P2, PT, R0, 0x11, !P1 ;  /* 0x000000110000780c */ /* 0x000fe40004f41670 */
[----:B------:R-:W-:-:S11]  /*d880*/  MOV R13, R16 ;  /* 0x00000010000d7202 */ /* 0x000fd60000000f00 */
[----:B------:R-:W-:Y:S01]  /*d890*/  @!PT LDS RZ, [RZ] ;  /* 0x00000000fffff984 */ /* 0x000fe20000000800 */
[----:B------:R-:W-:Y:S01]  /*d8a0*/  @!PT LDS RZ, [RZ] ;  /* 0x00000000fffff984 */ /* 0x000fe20000000800 */
[----:B------:R-:W-:Y:S01]  /*d8b0*/  @!PT LDS RZ, [RZ] ;  /* 0x00000000fffff984 */ /* 0x000fe20000000800 */
[----:B------:R0:W-:Y:S01]  /*d8c0*/  LDGSTS.E.BYPASS.LTC128B.128 [R5+0xc00], desc[UR38][R2.64], !P2 ;  /* 0x00c0000002057fae */ /* 0x0001e2000d101d66 */
[----:B------:R-:W-:Y:S01]  /*d8d0*/  ISETP.LT.OR P2, PT, R0, 0x11, !P0 ;  /* 0x000000110000780c */ /* 0x000fe20004741670 */
[----:B------:R-:W-:-:S12]  /*d8e0*/  IMAD.MOV.U32 R8, RZ, RZ, R14 ;  /* 0x000000ffff087224 */ /* 0x000fd800078e000e */
[----:B0-----:R-:W-:Y:S05]  /*d8f0*/  WARPSYNC.COLLECTIVE R15, `(.L_x_143) ;  /* 0x000000000f087348 */ /* 0x001fea0003c00000 */
[----:B------:R1:W2:Y:S02]  /*d900*/  SHFL.IDX P6, R14, R13, R12, R11 ;  /* 0x0000000c0d0e7389 */ /* 0x0002a400000c000b */
[----:B012---:R-:W-:Y:S01]  /*d910*/  ENDCOLLECTIVE ;  /* 0x000000000000791b */ /* 0x007fe20003800000 */
.L_x_143:
[----:B------:R-:W-:Y:S01]  /*d920*/  @!PT LDS RZ, [RZ] ;  /* 0x00000000fffff984 */ /* 0x000fe20000000800 */
[----:B------:R-:W-:Y:S01]  /*d930*/  @!PT LDS RZ, [RZ] ;  /* 0x00000000fffff984 */ /* 0x000fe20000000800 */
[----:B------:R-:W-:Y:S01]  /*d940*/  @!PT LDS RZ, [RZ] ;  /* 0x00000000fffff984 */ /* 0x000fe20000000800 */
[----:B------:R0:W-:Y:S01]  /*d950*/  LDGSTS.E.BYPASS.LTC128B.128 [R5+0x3c00], desc[UR38][R2.64+0x80], !P2 ;  /* 0x03c0008002057fae */ /* 0x0001e2000d101d66 */
[----:B------:R-:W-:Y:S01]  /*d960*/  MOV R13, R17 ;  /* 0x00000011000d7202 */ /* 0x000fe20000000f00 */
[----:B------:R-:W-:Y:S01]  /*d970*/  IMAD.MOV.U32 R12, RZ, RZ, 0x3 ;  /* 0x00000003ff0c7424 */ /* 0x000fe200078e00ff */
[----:B0-----:R-:W-:-:S13]  /*d980*/  IADD3 R2, P2, R14, R35, RZ ;  /* 0x000000230e027210 */ /* 0x001fda0007f5e0ff */
[----:B------:R-:W-:Y:S05]  /*d990*/  WARPSYNC.COLLECTIVE R15, `(.L_x_144) ;  /* 0x000000000f087348 */ /* 0x000fea0003c00000 */
[----:B------:R0:W1:Y:S02]  /*d9a0*/  SHFL.IDX P6, R14, R13, R12, R11 ;  /* 0x0000000c0d0e7389 */ /* 0x00006400000c000b */
[----:B01----:R-:W-:Y:S01]  /*d9b0*/  ENDCOLLECTIVE ;  /* 0x000000000000791b */ /* 0x003fe20003800000 */
.L_x_144:
[----:B------:R-:W-:Y:S01]  /*d9c0*/  IMAD.X R3, RZ, RZ, R8, P2 ;  /* 0x000000ffff037224 */ /* 0x000fe200010e0608 */
        /* <DEDUP_REMOVED lines=11> */
.L_x_145:
        /* <DEDUP_REMOVED lines=10> */
.L_x_146:
        /* <DEDUP_REMOVED lines=12> */
.L_x_147:
        /* <DEDUP_REMOVED lines=10> */
.L_x_148:
        /* <DEDUP_REMOVED lines=12> */
.L_x_149:
[----:B------:R-:W-:Y:S01]  /*dd40*/  @!PT LDS RZ, [RZ] ;  /* 0x00000000fffff984 */ /* 0x000fe20000000800 */
[----:B------:R-:W-:Y:S01]  /*dd50*/  @!PT LDS RZ, [RZ] ;  /* 0x00000000fffff984 */ /* 0x000fe20000000800 */
[----:B------:R-:W-:Y:S01]  /*dd60*/  @!PT LDS RZ, [RZ] ;  /* 0x00000000fffff984 */ /* 0x000fe20000000800 */
[----:B------:R1:W-:Y:S01]  /*dd70*/  LDGSTS.E.BYPASS.LTC128B.128 [R5+0x5400], desc[UR38][R2.64+0x80], !P2 ;  /* 0x0540008002057fae */ /* 0x0003e2000d101d66 */
[----:B------:R-:W-:Y:S05]  /*dd80*/  BRA `(.L_x_150) ;  /* 0xffffffcc00d87947 */ /* 0x000fea000383ffff */
.L_x_71:
[----:B0-----:R0:W1:Y:S02]  /*dd90*/  SYNCS.PHASECHK.TRANS64.TRYWAIT P0, [R0+URZ+0x2a860], R3 ;  /* 0x02a86003000075a7 */ /* 0x001064000800017f */
[----:B-1----:R-:W-:Y:S05]  /*dda0*/  @!P0 NANOSLEEP.SYNCS 0x989680 ;  /* 0x009896800000895d */ /* 0x002fea0003900000 */
[----:B------:R-:W1:Y:S02]  /*ddb0*/  @!P0 SYNCS.PHASECHK.TRANS64 P0, [R0+URZ+0x2a860], R3 ;  /* 0x02a86003000085a7 */ /* 0x000e64000800007f */
[----:B-1----:R-:W-:Y:S05]  /*ddc0*/  @!P0 BRA `(.L_x_71) ;  /* 0xfffffffc00f08947 */ /* 0x002fea000383ffff */
[----:B------:R-:W-:Y:S05]  /*ddd0*/  BRA `(.L_x_151) ;  /* 0xffffffd000c07947 */ /* 0x000fea000383ffff */
.L_x_72:
[----:B------:R-:W-:Y:S01]  /*dde0*/  BSSY B0, `(.L_x_152) ;  /* 0x0000008000007945 */ /* 0x000fe20003800000 */
[----:B------:R-:W-:Y:S01]  /*ddf0*/  MOV R13, R17 ;  /* 0x00000011000d7202 */ /* 0x000fe20000000f00 */
[----:B------:R-:W-:Y:S01]  /*de00*/  IMAD.MOV.U32 R12, RZ, RZ, RZ ;  /* 0x000000ffff0c7224 */ /* 0x000fe200078e00ff */
[----:B------:R-:W-:Y:S01]  /*de10*/  MOV R11, 0x181f ;  /* 0x0000181f000b7802 */ /* 0x000fe20000000f00 */
[----:B------:R-:W-:-:S07]  /*de20*/  IMAD.MOV.U32 R15, RZ, RZ, -0x1 ;  /* 0xffffffffff0f7424 */ /* 0x000fce00078e00ff */
[----:B0-----:R-:W-:Y:S05]  /*de30*/  WARPSYNC.COLLECTIVE R15, `(.L_x_153) ;  /* 0x000000000f087348 */ /* 0x001fea0003c00000 */
[----:B------:R1:W2:Y:S02]  /*de40*/  SHFL.IDX P6, R14, R13, R12, R11 ;  /* 0x0000000c0d0e7389 */ /* 0x0002a400000c000b */
[----:B012---:R-:W-:Y:S01]  /*de50*/  ENDCOLLECTIVE ;  /* 0x000000000000791b */ /* 0x007fe20003800000 */
.L_x_153:
[----:B------:R-:W-:Y:S05]  /*de60*/  BSYNC B0 ;  /* 0x0000000000007941 */ /* 0x000fea0003800000 */
.L_x_152:
[----:B------:R-:W-:Y:S01]  /*de70*/  IMAD.MOV.U32 R13, RZ, RZ, R16 ;  /* 0x000000ffff0d7224 */ /* 0x000fe200078e0010 */
[----:B------:R-:W-:Y:S01]  /*de80*/  MOV R12, RZ ;  /* 0x000000ff000c7202 */ /* 0x000fe20000000f00 */
[----:B------:R-:W-:Y:S01]  /*de90*/  IMAD.MOV.U32 R11, RZ, RZ, 0x181f ;  /* 0x0000181fff0b7424 */ /* 0x000fe200078e00ff */
[----:B------:R-:W-:Y:S02]  /*dea0*/  MOV R15, 0xffffffff ;  /* 0xffffffff000f7802 */ /* 0x000fe40000000f00 */
[----:B------:R-:W-:Y:S02]  /*deb0*/  MOV R3, R14 ;  /* 0x0000000e00037202 */ /* 0x000fe40000000f00 */
[----:B------:R-:W-:-:S07]  /*dec0*/  LOP3.LUT R4, R29, 0x1, RZ, 0xc0, !PT ;  /* 0x000000011d047812 */ /* 0x000fce00078ec0ff */
[----:B------:R-:W-:Y:S05]  /*ded0*/  WARPSYNC.COLLECTIVE R15, `(.L_x_154) ;  /* 0x000000000f087348 */ /* 0x000fea0003c00000 */
[----:B------:R0:W1:Y:S02]  /*dee0*/  SHFL.IDX P6, R14, R13, R12, R11 ;  /* 0x0000000c0d0e7389 */ /* 0x00006400000c000b */
[----:B01----:R-:W-:Y:S01]  /*def0*/  ENDCOLLECTIVE ;  /* 0x000000000000791b */ /* 0x003fe20003800000 */
.L_x_154:
[----:B------:R-:W-:Y:S02]  /*df00*/  LOP3.LUT P0, RZ, R29, 0x2, RZ, 0xc0, !PT ;  /* 0x000000021dff7812 */ /* 0x000fe4000780c0ff */
[----:B------:R-:W-:Y:S02]  /*df10*/  ISETP.NE.U32.AND P1, PT, R4, 0x1, PT ;  /* 0x000000010400780c */ /* 0x000fe40003f25070 */
[C---:B------:R-:W-:Y:S02]  /*df20*/  ISETP.LT.OR P3, PT, R5.reuse, 0x1, !P0 ;  /* 0x000000010500780c */ /* 0x040fe40004761670 */
[----:B------:R-:W-:Y:S02]  /*df30*/  ISETP.LT.OR P2, PT, R5, 0x1, P1 ;  /* 0x000000010500780c */ /* 0x000fe40000f41670 */
[----:B------:R-:W-:Y:S02]  /*df40*/  LEA R4, R25, UR45, 0x1 ;  /* 0x0000002d19047c11 */ /* 0x000fe4000f8e08ff */
[----:B------:R-:W-:Y:S01]  /*df50*/  MOV R13, R17 ;  /* 0x00000011000d7202 */ /* 0x000fe20000000f00 */
[----:B------:R-:W-:-:S02]  /*df60*/  IMAD.MOV.U32 R12, RZ, RZ, 0x1 ;  /* 0x00000001ff0c7424 */ /* 0x000fc400078e00ff */
[----:B------:R-:W-:-:S07]  /*df70*/  IMAD.MOV.U32 R2, RZ, RZ, R14 ;  /* 0x000000ffff027224 */ /* 0x000fce00078e000e */
[----:B------:R-:W-:Y:S05]  /*df80*/  WARPSYNC.COLLECTIVE R15, `(.L_x_155) ;  /* 0x000000000f087348 */ /* 0x000fea0003c00000 */
[----:B------:R0:W1:Y:S02]  /*df90*/  SHFL.IDX P6, R14, R13, R12, R11 ;  /* 0x0000000c0d0e7389 */ /* 0x00006400000c000b */
[----:B01----:R-:W-:Y:S01]  /*dfa0*/  ENDCOLLECTIVE ;  /* 0x000000000000791b */ /* 0x003fe20003800000 */
.L_x_155:
[----:B------:R-:W-:-:S05]  /*dfb0*/  IMAD.WIDE.U32 R2, R30, 0x2, R2 ;  /* 0x000000021e027825 */ /* 0x000fca00078e0002 */
[----:B------:R-:W-:Y:S01]  /*dfc0*/  @!PT LDS RZ, [RZ] ;  /* 0x00000000fffff984 */ /* 0x000fe20000000800 */
[----:B------:R-:W-:Y:S01]  /*dfd0*/  @!PT LDS RZ, [RZ] ;  /* 0x00000000fffff984 */ /* 0x000fe20000000800 */
[----:B------:R-:W-:Y:S01]  /*dfe0*/  @!PT LDS RZ, [RZ] ;  /* 0x00000000fffff984 */ /* 0x000fe20000000800 */
[----:B------:R0:W-:Y:S01]  /*dff0*/  LDGSTS.E.BYPASS.LTC128B.128 [R4+0x400], desc[UR38][R2.64], !P2 ;  /* 0x0040000002047fae */ /* 0x0001e2000d101d66 */
[----:B------:R-:W-:-:S03]  /*e000*/  ISETP.LT.OR P2, PT, R5, 0x11, P1 ;  /* 0x000000110500780c */ /* 0x000fc60000f41670 */
[----:B------:R0:W-:Y:S01]  /*e010*/  LDGSTS.E.BYPASS.LTC128B.128 [R4+0x3400], desc[UR38][R2.64+0x80], !P3 ;  /* 0x0340008002047fae */ /* 0x0001e2000d901d66 */
[----:B------:R-:W-:Y:S01]  /*e020*/  ISETP.LT.OR P3, PT, R5, 0x11, !P0 ;  /* 0x000000110500780c */ /* 0x000fe20004761670 */
[----:B------:R-:W-:Y:S01]  /*e030*/  IMAD.MOV.U32 R13, RZ, RZ, R16 ;  /* 0x000000ffff0d7224 */ /* 0x000fe200078e0010 */
[----:B------:R-:W-:-:S11]  /*e040*/  MOV R6, R14 ;  /* 0x0000000e00067202 */ /* 0x000fd60000000f00 */
[----:B0-----:R-:W-:Y:S05]  /*e050*/  WARPSYNC.COLLECTIVE R15, `(.L_x_156) ;  /* 0x000000000f087348 */ /* 0x001fea0003c00000 */
[----:B------:R1:W2:Y:S02]  /*e060*/  SHFL.IDX P6, R14, R13, R12, R11 ;  /* 0x0000000c0d0e7389 */ /* 0x0002a400000c000b */
[----:B012---:R-:W-:Y:S01]  /*e070*/  ENDCOLLECTIVE ;  /* 0x000000000000791b */ /* 0x007fe20003800000 */
.L_x_156:
[----:B------:R-:W-:Y:S01]  /*e080*/  IMAD.MOV.U32 R3, RZ, RZ, R6 ;  /* 0x000000ffff037224 */ /* 0x000fe200078e0006 */
[----:B------:R-:W-:Y:S01]  /*e090*/  MOV R13, R17 ;  /* 0x00000011000d7202 */ /* 0x000fe20000000f00 */
[----:B------:R-:W-:Y:S01]  /*e0a0*/  IMAD.MOV.U32 R12, RZ, RZ, 0x2 ;  /* 0x00000002ff0c7424 */ /* 0x000fe200078e00ff */
[----:B------:R-:W-:-:S07]  /*e0b0*/  MOV R2, R14 ;  /* 0x0000000e00027202 */ /* 0x000fce0000000f00 */
[----:B------:R-:W-:Y:S05]  /*e0c0*/  WARPSYNC.COLLECTIVE R15, `(.L_x_157) ;  /* 0x000000000f087348 */ /* 0x000fea0003c00000 */
[----:B------:R0:W1:Y:S02]  /*e0d0*/  SHFL.IDX P6, R14, R13, R12, R11 ;  /* 0x0000000c0d0e7389 */ /* 0x00006400000c000b */
[----:B01----:R-:W-:Y:S01]  /*e0e0*/  ENDCOLLECTIVE ;  /* 0x000000000000791b */ /* 0x003fe20003800000 */
.L_x_157:
        /* <DEDUP_REMOVED lines=13> */
.L_x_158:
[----:B------:R-:W-:Y:S01]  /*e1c0*/  MOV R3, R8 ;  /* 0x0000000800037202 */ /* 0x000fe20000000f00 */
[----:B------:R-:W-:Y:S02]  /*e1d0*/  IMAD.MOV.U32 R8, RZ, RZ, RZ ;  /* 0x000000ffff087224 */ /* 0x000fe400078e00ff */
[----:B------:R-:W-:Y:S01]  /*e1e0*/  IMAD.MOV.U32 R13, RZ, RZ, R17 ;  /* 0x000000ffff0d7224 */ /* 0x000fe200078e0011 */
[----:B------:R-:W-:Y:S02]  /*e1f0*/  MOV R12, 0x3 ;  /* 0x00000003000c7802 */ /* 0x000fe40000000f00 */
[----:B------:R-:W-:-:S07]  /*e200*/  MOV R9, R14 ;  /* 0x0000000e00097202 */ /* 0x000fce0000000f00 */
[----:B------:R-:W-:Y:S05]  /*e210*/  WARPSYNC.COLLECTIVE R15, `(.L_x_159) ;  /* 0x000000000f087348 */ /* 0x000fea0003c00000 */
[----:B------:R0:W1:Y:S02]  /*e220*/  SHFL.IDX P6, R14, R13, R12, R11 ;  /* 0x0000000c0d0e7389 */ /* 0x00006400000c000b */
[----:B01----:R-:W-:Y:S01]  /*e230*/  ENDCOLLECTIVE ;  /* 0x000000000000791b */ /* 0x003fe20003800000 */
.L_x_159:
[----:B------:R-:W-:-:S04]  /*e240*/  IMAD.MOV.U32 R2, RZ, RZ, R9 ;  /* 0x000000ffff027224 */ /* 0x000fc800078e0009 */
[----:B------:R-:W-:-:S05]  /*e250*/  IMAD.WIDE.U32 R2, R30, 0x2, R2 ;  /* 0x000000021e027825 */ /* 0x000fca00078e0002 */
[----:B------:R-:W-:Y:S01]  /*e260*/  @!PT LDS RZ, [RZ] ;  /* 0x00000000fffff984 */ /* 0x000fe20000000800 */
[----:B------:R-:W-:Y:S01]  /*e270*/  @!PT LDS RZ, [RZ] ;  /* 0x00000000fffff984 */ /* 0x000fe20000000800 */
[----:B------:R-:W-:Y:S01]  /*e280*/  @!PT LDS RZ, [RZ] ;  /* 0x00000000fffff984 */ /* 0x000fe20000000800 */
[----:B------:R0:W-:Y:S01]  /*e290*/  LDGSTS.E.BYPASS.LTC128B.128 [R4+0x1400], desc[UR38][R2.64], !P2 ;  /* 0x0140000002047fae */ /* 0x0001e2000d101d66 */
[C---:B------:R-:W-:Y:S02]  /*e2a0*/  ISETP.LT.OR P2, PT, R5.reuse, 0x31, P1 ;  /* 0x000000310500780c */ /* 0x040fe40000f41670 */
[----:B------:R-:W-:Y:S01]  /*e2b0*/  MOV R13, R16 ;  /* 0x00000010000d7202 */ /* 0x000fe20000000f00 */
[----:B------:R0:W-:Y:S01]  /*e2c0*/  LDGSTS.E.BYPASS.LTC128B.128 [R4+0x4400], desc[UR38][R2.64+0x80], !P3 ;  /* 0x0440008002047fae */ /* 0x0001e2000d901d66 */
[----:B------:R-:W-:Y:S01]  /*e2d0*/  ISETP.LT.OR P3, PT, R5, 0x31, !P0 ;  /* 0x000000310500780c */ /* 0x000fe20004761670 */
[----:B------:R-:W-:-:S12]  /*e2e0*/  IMAD.MOV.U32 R10, RZ, RZ, R14 ;  /* 0x000000ffff0a7224 */ /* 0x000fd800078e000e */
[----:B0-----:R-:W-:Y:S05]  /*e2f0*/  WARPSYNC.COLLECTIVE R15, `(.L_x_160) ;  /* 0x000000000f087348 */ /* 0x001fea0003c00000 */
[----:B------:R1:W2:Y:S02]  /*e300*/  SHFL.IDX P6, R14, R13, R12, R11 ;  /* 0x0000000c0d0e7389 */ /* 0x0002a400000c000b */
[----:B012---:R-:W-:Y:S01]  /*e310*/  ENDCOLLECTIVE ;  /* 0x000000000000791b */ /* 0x007fe20003800000 */
.L_x_160:
[----:B------:R-:W-:Y:S01]  /*e320*/  IMAD.MOV.U32 R3, RZ, RZ, R10 ;  /* 0x000000ffff037224 */ /* 0x000fe200078e000a */
[----:B------:R-:W-:Y:S01]  /*e330*/  MOV R13, R17 ;  /* 0x00000011000d7202 */ /* 0x000fe20000000f00 */
[----:B------:R-:W-:Y:S02]  /*e340*/  IMAD.MOV.U32 R12, RZ, RZ, 0x4 ;  /* 0x00000004ff0c7424 */ /* 0x000fe400078e00ff */
[----:B------:R-:W-:-:S07]  /*e350*/  IMAD.MOV.U32 R19, RZ, RZ, R14 ;  /* 0x000000ffff137224 */ /* 0x000fce00078e000e */
[----:B------:R-:W-:Y:S05]  /*e360*/  WARPSYNC.COLLECTIVE R15, `(.L_x_161) ;  /* 0x000000000f087348 */ /* 0x000fea0003c00000 */
[----:B------:R0:W1:Y:S02]  /*e370*/  SHFL.IDX P6, R14, R13, R12, R11 ;  /* 0x0000000c0d0e7389 */ /* 0x00006400000c000b */
[----:B01----:R-:W-:Y:S01]  /*e380*/  ENDCOLLECTIVE ;  /* 0x000000000000791b */ /* 0x003fe20003800000 */
.L_x_161:
[----:B------:R-:W-:-:S05]  /*e390*/  MOV R2, R19 ;  /* 0x0000001300027202 */ /* 0x000fca0000000f00 */
[----:B------:R-:W-:-:S05]  /*e3a0*/  IMAD.WIDE.U32 R2, R30, 0x2, R2 ;  /* 0x000000021e027825 */ /* 0x000fca00078e0002 */
[----:B------:R-:W-:Y:S01]  /*e3b0*/  @!PT LDS RZ, [RZ] ;  /* 0x00000000fffff984 */ /* 0x000fe20000000800 */
[----:B------:R-:W-:Y:S01]  /*e3c0*/  @!PT LDS RZ, [RZ] ;  /* 0x00000000fffff984 */ /* 0x000fe20000000800 */
[----:B------:R-:W-:Y:S01]  /*e3d0*/  @!PT LDS RZ, [RZ] ;  /* 0x00000000fffff984 */ /* 0x000fe20000000800 */
[----:B------:R0:W-:Y:S01]  /*e3e0*/  LDGSTS.E.BYPASS.LTC128B.128 [R4+0x1c00], desc[UR38][R2.64], !P2 ;  /* 0x01c0000002047fae */ /* 0x0001e2000d101d66 */
[----:B------:R-:W-:Y:S01]  /*e3f0*/  IMAD.MOV.U32 R13, RZ, RZ, R16 ;  /* 0x000000ffff0d7224 */ /* 0x000fe200078e0010 */
[C---:B------:R-:W-:Y:S02]  /*e400*/  ISETP.LT.OR P2, PT, R5.reuse, 0x41, P1 ;  /* 0x000000410500780c */ /* 0x040fe40000f41670 */
[----:B------:R0:W-:Y:S01]  /*e410*/  LDGSTS.E.BYPASS.LTC128B.128 [R4+0x4c00], desc[UR38][R2.64+0x80], !P3 ;  /* 0x04c0008002047fae */ /* 0x0001e2000d901d66 */
[----:B------:R-:W-:Y:S02]  /*e420*/  ISETP.LT.OR P3, PT, R5, 0x41, !P0 ;  /* 0x000000410500780c */ /* 0x000fe40004761670 */
[----:B------:R-:W-:-:S11]  /*e430*/  MOV R18, R14 ;  /* 0x0000000e00127202 */ /* 0x000fd60000000f00 */
[----:B0-----:R-:W-:Y:S05]  /*e440*/  WARPSYNC.COLLECTIVE R15, `(.L_x_162) ;  /* 0x000000000f087348 */ /* 0x001fea0003c00000 */
[----:B------:R1:W2:Y:S02]  /*e450*/  SHFL.IDX P6, R14, R13, R12, R11 ;  /* 0x0000000c0d0e7389 */ /* 0x0002a400000c000b */
[----:B012---:R-:W-:Y:S01]  /*e460*/  ENDCOLLECTIVE ;  /* 0x000000000000791b */ /* 0x007fe20003800000 */
.L_x_162:
[----:B------:R-:W-:Y:S01]  /*e470*/  MOV R3, R18 ;  /* 0x0000001200037202 */ /* 0x000fe20000000f00 */
[----:B------:R-:W-:Y:S01]  /*e480*/  IMAD.MOV.U32 R13, RZ, RZ, R17 ;  /* 0x000000ffff0d7224 */ /* 0x000fe200078e0011 */
[----:B------:R-:W-:Y:S02]  /*e490*/  MOV R12, 0x5 ;  /* 0x00000005000c7802 */ /* 0x000fe40000000f00 */
[----:B------:R-:W-:-:S07]  /*e4a0*/  MOV R23, R14 ;  /* 0x0000000e00177202 */ /* 0x000fce0000000f00 */
[----:B------:R-:W-:Y:S05]  /*e4b0*/  WARPSYNC.COLLECTIVE R15, `(.L_x_163) ;  /* 0x000000000f087348 */ /* 0x000fea0003c00000 */
[----:B------:R0:W1:Y:S02]  /*e4c0*/  SHFL.IDX P6, R14, R13, R12, R11 ;  /* 0x0000000c0d0e7389 */ /* 0x00006400000c000b */
[----:B01----:R-:W-:Y:S01]  /*e4d0*/  ENDCOLLECTIVE ;  /* 0x000000000000791b */ /* 0x003fe20003800000 */
.L_x_163:
[----:B------:R-:W-:-:S04]  /*e4e0*/  IMAD.MOV.U32 R2, RZ, RZ, R23 ;  /* 0x000000ffff027224 */ /* 0x000fc800078e0017 */
[----:B------:R-:W-:-:S05]  /*e4f0*/  IMAD.WIDE.U32 R2, R30, 0x2, R2 ;  /* 0x000000021e027825 */ /* 0x000fca00078e0002 */
[----:B------:R-:W-:Y:S01]  /*e500*/  @!PT LDS RZ, [RZ] ;  /* 0x00000000fffff984 */ /* 0x000fe20000000800 */
[----:B------:R-:W-:Y:S01]  /*e510*/  @!PT LDS RZ, [RZ] ;  /* 0x00000000fffff984 */ /* 0x000fe20000000800 */
[----:B------:R-:W-:Y:S01]  /*e520*/  @!PT LDS RZ, [RZ] ;  /* 0x00000000fffff984 */ /* 0x000fe20000000800 */
[----:B------:R0:W-:Y:S01]  /*e530*/  LDGSTS.E.BYPASS.LTC128B.128 [R4+0x2400], desc[UR38][R2.64], !P2 ;  /* 0x0240000002047fae */ /* 0x0001e2000d101d66 */
[----:B------:R-:W-:-:S03]  /*e540*/  MOV R13, R16 ;  /* 0x00000010000d7202 */ /* 0x000fc60000000f00 */
[----:B------:R0:W-:Y:S01]  /*e550*/  LDGSTS.E.BYPASS.LTC128B.128 [R4+0x5400], desc[UR38][R2.64+0x80], !P3 ;  /* 0x0540008002047fae */ /* 0x0001e2000d901d66 */
[----:B------:R-:W-:-:S07]  /*e560*/  IMAD.MOV.U32 R17, RZ, RZ, R14 ;  /* 0x000000ffff117224 */ /* 0x000fce00078e000e */
[----:B0-----:R-:W-:Y:S05]  /*e570*/  WARPSYNC.COLLECTIVE R15, `(.L_x_164) ;  /* 0x000000000f087348 */ /* 0x001fea0003c00000 */
[----:B------:R1:W2:Y:S02]  /*e580*/  SHFL.IDX P6, R14, R13, R12, R11 ;  /* 0x0000000c0d0e7389 */ /* 0x0002a400000c000b */
[----:B012---:R-:W-:Y:S01]  /*e590*/  ENDCOLLECTIVE ;  /* 0x000000000000791b */ /* 0x007fe20003800000 */
.L_x_164:
[----:B------:R-:W-:Y:S05]  /*e5a0*/  BRA `(.L_x_165) ;  /* 0xffffffcc00a07947 */ /* 0x000fea000383ffff */
.L_x_75:
[----:B0-----:R0:W1:Y:S02]  /*e5b0*/  SYNCS.PHASECHK.TRANS64.TRYWAIT P0, [R7+URZ+0x2a820], R8 ;  /* 0x02a82008070075a7 */ /* 0x001064000800017f */
[----:B-1----:R-:W-:Y:S05]  /*e5c0*/  @!P0 NANOSLEEP.SYNCS 0x989680 ;  /* 0x009896800000895d */ /* 0x002fea0003900000 */
[----:B------:R-:W1:Y:S02]  /*e5d0*/  @!P0 SYNCS.PHASECHK.TRANS64 P0, [R7+URZ+0x2a820], R8 ;  /* 0x02a82008070085a7 */ /* 0x000e64000800007f */
[----:B-1----:R-:W-:Y:S05]  /*e5e0*/  @!P0 BRA `(.L_x_75) ;  /* 0xfffffffc00f08947 */ /* 0x002fea000383ffff */
[----:B------:R-:W-:Y:S05]  /*e5f0*/  BRA `(.L_x_166) ;  /* 0xffffffd000147947 */ /* 0x000fea000383ffff */
.L_x_76:
[----:B------:R-:W1:Y:S01]  /*e600*/  S2R R3, SR_TID.X ;  /* 0x0000000000037919 */ /* 0x000e620000002100 */
[----:B------:R-:W-:Y:S01]  /*e610*/  BSSY B0, `(.L_x_167) ;  /* 0x000000a000007945 */ /* 0x000fe20003800000 */
[----:B------:R-:W-:Y:S01]  /*e620*/  IMAD.MOV.U32 R12, RZ, RZ, RZ ;  /* 0x000000ffff0c7224 */ /* 0x000fe200078e00ff */
[----:B------:R-:W-:Y:S01]  /*e630*/  MOV R11, 0x1f ;  /* 0x0000001f000b7802 */ /* 0x000fe20000000f00 */
[----:B------:R-:W-:Y:S01]  /*e640*/  IMAD.MOV.U32 R15, RZ, RZ, -0x1 ;  /* 0xffffffffff0f7424 */ /* 0x000fe200078e00ff */
[----:B-1----:R-:W-:-:S04]  /*e650*/  SHF.R.U32.HI R3, RZ, 0x5, R3 ;  /* 0x00000005ff037819 */ /* 0x002fc80000011603 */
[----:B------:R-:W-:-:S04]  /*e660*/  LOP3.LUT R3, R3, 0x3, RZ, 0xc0, !PT ;  /* 0x0000000303037812 */ /* 0x000fc800078ec0ff */
[----:B------:R-:W-:-:S07]  /*e670*/  MOV R13, R3 ;  /* 0x00000003000d7202 */ /* 0x000fce0000000f00 */
[----:B0----5:R-:W-:Y:S05]  /*e680*/  WARPSYNC.COLLECTIVE R15, `(.L_x_168) ;  /* 0x000000000f087348 */ /* 0x021fea0003c00000 */
[----:B------:R1:W2:Y:S02]  /*e690*/  SHFL.IDX P6, R14, R13, R12, R11 ;  /* 0x0000000c0d0e7389 */ /* 0x0002a400000c000b */
[----:B012--5:R-:W-:Y:S01]  /*e6a0*/  ENDCOLLECTIVE ;  /* 0x000000000000791b */ /* 0x027fe20003800000 */
.L_x_168:
[----:B------:R-:W-:Y:S05]  /*e6b0*/  BSYNC B0 ;  /* 0x0000000000007941 */ /* 0x000fea0003800000 */
.L_x_167:
[----:B------:R-:W-:Y:S05]  /*e6c0*/  BRA `(.L_x_169) ;  /* 0xffffffcc00f87947 */ /* 0x000fea000383ffff */
.L_x_77:
[----:B------:R-:W-:Y:S01]  /*e6d0*/  BSSY B0, `(.L_x_170) ;  /* 0x0000006000007945 */ /* 0x000fe20003800000 */
[----:B------:R-:W-:-:S07]  /*e6e0*/  MOV R15, 0xffffffff ;  /* 0xffffffff000f7802 */ /* 0x000fce0000000f00 */
[----:B01---5:R-:W-:Y:S05]  /*e6f0*/  WARPSYNC.COLLECTIVE R15, `(.L_x_171) ;  /* 0x000000000f0c7348 */ /* 0x023fea0003c00000 */
[----:B------:R-:W-:Y:S02]  /*e700*/  ELECT P6, UR62, PT ;  /* 0x00000000003e782f */ /* 0x000fe400038c0000 */
[----:B------:R-:W-:Y:S01]  /*e710*/  MOV R14, UR62 ;  /* 0x0000003e000e7c02 */ /* 0x000fe20008000f00 */
[----:B01---5:R-:W-:Y:S10]  /*e720*/  ENDCOLLECTIVE ;  /* 0x000000000000791b */ /* 0x023ff40003800000 */
.L_x_171:
[----:B------:R-:W-:Y:S05]  /*e730*/  BSYNC B0 ;  /* 0x0000000000007941 */ /* 0x000fea0003800000 */
.L_x_170:
[----:B------:R-:W-:Y:S05]  /*e740*/  BRA `(.L_x_172) ;  /* 0xffffffcc00ec7947 */ /* 0x000fea000383ffff */
.L_x_79:
[----:B-1----:R1:W2:Y:S02]  /*e750*/  SYNCS.PHASECHK.TRANS64.TRYWAIT P1, [R5+URZ+0x2a840], R4 ;  /* 0x02a84004050075a7 */ /* 0x0022a4000802017f */
[----:B--2---:R-:W-:Y:S05]  /*e760*/  @!P1 NANOSLEEP.SYNCS 0x989680 ;  /* 0x009896800000995d */ /* 0x004fea0003900000 */
[----:B------:R-:W2:Y:S02]  /*e770*/  @!P1 SYNCS.PHASECHK.TRANS64 P1, [R5+URZ+0x2a840], R4 ;  /* 0x02a84004050095a7 */ /* 0x000ea4000802007f */
[----:B--2---:R-:W-:Y:S05]  /*e780*/  @!P1 BRA `(.L_x_79) ;  /* 0xfffffffc00f09947 */ /* 0x004fea000383ffff */
[----:B------:R-:W-:Y:S05]  /*e790*/  BRA `(.L_x_173) ;  /* 0xffffffd0000c7947 */ /* 0x000fea000383ffff */
.L_x_81:
[----:B--2---:R2:W3:Y:S02]  /*e7a0*/  SYNCS.PHASECHK.TRANS64.TRYWAIT P1, [R3+URZ+0x2a840], R0 ;  /* 0x02a84000030075a7 */ /* 0x0044e4000802017f */
[----:B---3--:R-:W-:Y:S05]  /*e7b0*/  @!P1 NANOSLEEP.SYNCS 0x989680 ;  /* 0x009896800000995d */ /* 0x008fea0003900000 */
[----:B------:R-:W3:Y:S02]  /*e7c0*/  @!P1 SYNCS.PHASECHK.TRANS64 P1, [R3+URZ+0x2a840], R0 ;  /* 0x02a84000030095a7 */ /* 0x000ee4000802007f */
[----:B---3--:R-:W-:Y:S05]  /*e7d0*/  @!P1 BRA `(.L_x_81) ;  /* 0xfffffffc00f09947 */ /* 0x008fea000383ffff */
[----:B------:R-:W-:Y:S05]  /*e7e0*/  BRA `(.L_x_174) ;  /* 0xffffffd000187947 */ /* 0x000fea000383ffff */
.L_x_83:
[----:B---3--:R3:W4:Y:S02]  /*e7f0*/  SYNCS.PHASECHK.TRANS64.TRYWAIT P1, [R5+URZ+0x2a860], R4 ;  /* 0x02a86004050075a7 */ /* 0x008724000802017f */
[----:B----4-:R-:W-:Y:S05]  /*e800*/  @!P1 NANOSLEEP.SYNCS 0x989680 ;  /* 0x009896800000995d */ /* 0x010fea0003900000 */
[----:B------:R-:W4:Y:S02]  /*e810*/  @!P1 SYNCS.PHASECHK.TRANS64 P1, [R5+URZ+0x2a860], R4 ;  /* 0x02a86004050095a7 */ /* 0x000f24000802007f */
[----:B----4-:R-:W-:Y:S05]  /*e820*/  @!P1 BRA `(.L_x_83) ;  /* 0xfffffffc00f09947 */ /* 0x010fea000383ffff */
[----:B------:R-:W-:Y:S05]  /*e830*/  BRA `(.L_x_175) ;  /* 0xffffffd000147947 */ /* 0x000fea000383ffff */
.L_x_176:
[----:B------:R-:W-:-:S00]  /*e840*/  BRA `(.L_x_176) ;  /* 0xfffffffc00fc7947 */ /* 0x000fc0000383ffff */
[----:B------:R-:W-:-:S00]  /*e850*/  NOP ;  /* 0x0000000000007918 */ /* 0x000fc00000000000 */
        /* <DEDUP_REMOVED lines=10> */
.L_x_3204:


//--------------------- .text._ZN7cutlass13device_kernelIN5flash11enable_sm90INS1_16FlashAttnFwdSm90INS1_25CollectiveMainloopFwdSm90ILi2EN4cute5tupleIJNS5_1CILi1EEES8_S8_EEENS6_IJNS7_ILi128EEENS7_ILi96EEENS7_ILi192EEEEEELi128ENS_10bfloat16_tEfNS_4arch4Sm90ELb0ELb0ELb1ELb1ELb1ELb0ELb0ELb1ELb1ELb1ELb1ELb0EEENS1_21CollectiveEpilogueFwdINS6_IJSA_SA_SB_EEES9_SE_SG_Li256ELb1ELb1ELb1ELb0EEENS1_36VarlenDynamicPersistentTileSchedulerILi128ELi96ELi256ELi128ELb1ELb1ELb1ELb0ELb1ELb1EEEEEEEEEvNT_6ParamsE --------------------------
	.section	.text._ZN7cutlass13device_kernelIN5flash11enable_sm90INS1_16FlashAttnFwdSm90INS1_25CollectiveMainloopFwdSm90ILi2EN4cute5tupleIJNS5_1CILi1EEES8_S8_EEENS6_IJNS7_ILi128EEENS7_ILi96EEENS7_ILi192EEEEEELi128ENS_10bfloat16_tEfNS_4arch4Sm90ELb0ELb0ELb1ELb1ELb1ELb0ELb0ELb1ELb1ELb1ELb1ELb0EEENS1_21CollectiveEpilogueFwdINS6_IJSA_SA_SB_EEES9_SE_SG_Li256ELb1ELb1ELb1ELb0EEENS1_36VarlenDynamicPersistentTileSchedulerILi128ELi96ELi256ELi128ELb1ELb1ELb1ELb0ELb1ELb1EEEEEEEEEvNT_6ParamsE,"ax",@progbits
	.align	128
.text._ZN7cutlass13device_kernelIN5flash11enable_sm90INS1_16FlashAttnFwdSm90INS1_25CollectiveMainloopFwdSm90ILi2EN4cute5tupleIJNS5_1CILi1EEES8_S8_EEENS6_IJNS7_ILi128EEENS7_ILi96EEENS7_ILi192EEEEEELi128ENS_10bfloat16_tEfNS_4arch4Sm90ELb0ELb0ELb1ELb1ELb1ELb0ELb0ELb1ELb1ELb1ELb1ELb0EEENS1_21CollectiveEpilogueFwdINS6_IJSA_SA_SB_EEES9_SE_SG_Li256ELb1ELb1ELb1ELb0EEENS1_36VarlenDynamicPersistentTileSchedulerILi128ELi96ELi256ELi128ELb1ELb1ELb1ELb0ELb1ELb1EEEEEEEEEvNT_6ParamsE:
        .type           _ZN7cutlass13device_kernelIN5flash11enable_sm90INS1_16FlashAttnFwdSm90INS1_25CollectiveMainloopFwdSm90ILi2EN4cute5tupleIJNS5_1CILi1EEES8_S8_EEENS6_IJNS7_ILi128EEENS7_ILi96EEENS7_ILi192EEEEEELi128ENS_10bfloat16_tEfNS_4arch4Sm90ELb0ELb0ELb1ELb1ELb1ELb0ELb0ELb1ELb1ELb1ELb1ELb0EEENS1_21CollectiveEpilogueFwdINS6_IJSA_SA_SB_EEES9_SE_SG_Li256ELb1ELb1ELb1ELb0EEENS1_36VarlenDynamicPersistentTileSchedulerILi128ELi96ELi256ELi128ELb1ELb1ELb1ELb0ELb1ELb1EEEEEEEEEvNT_6ParamsE,@function
        .size           _ZN7cutlass13device_kernelIN5flash11enable_sm90INS1_16FlashAttnFwdSm90INS1_25CollectiveMainloopFwdSm90ILi2EN4cute5tupleIJNS5_1CILi1EEES8_S8_EEENS6_IJNS7_ILi128EEENS7_ILi96EEENS7_ILi192EEEEEELi128ENS_10bfloat16_tEfNS_4arch4Sm90ELb0ELb0ELb1ELb1ELb1ELb0ELb0ELb1ELb1ELb1ELb1ELb0EEENS1_21CollectiveEpilogueFwdINS6_IJSA_SA_SB_EEES9_SE_SG_Li256ELb1ELb1ELb1ELb0EEENS1_36VarlenDynamicPersistentTileSchedulerILi128ELi96ELi256ELi128ELb1ELb1ELb1ELb0ELb1ELb1EEEEEEEEEvNT_6ParamsE,(.L_x_3205 - _ZN7cutlass13device_kernelIN5flash11enable_sm90INS1_16FlashAttnFwdSm90INS1_25CollectiveMainloopFwdSm90ILi2EN4cute5tupleIJNS5_1CILi1EEES8_S8_EEENS6_IJNS7_ILi128EEENS7_ILi96EEENS7_ILi192EEEEEELi128ENS_10bfloat16_tEfNS_4arch4Sm90ELb0ELb0ELb1ELb1ELb1ELb0ELb0ELb1ELb1ELb1ELb1ELb0EEENS1_21CollectiveEpilogueFwdINS6_IJSA_SA_SB_EEES9_SE_SG_Li256ELb1ELb1ELb1ELb0EEENS1_36VarlenDynamicPersistentTileSchedulerILi128ELi96ELi256ELi128ELb1ELb1ELb1ELb0ELb1ELb1EEEEEEEEEvNT_6ParamsE)
        .other          _ZN7cutlass13device_kernelIN5flash11enable_sm90INS1_16FlashAttnFwdSm90INS1_25CollectiveMainloopFwdSm90ILi2EN4cute5tupleIJNS5_1CILi1EEES8_S8_EEENS6_IJNS7_ILi128EEENS7_ILi96EEENS7_ILi192EEEEEELi128ENS_10bfloat16_tEfNS_4arch4Sm90ELb0ELb0ELb1ELb1ELb1ELb0ELb0ELb1ELb1ELb1ELb1ELb0EEENS1_21CollectiveEpilogueFwdINS6_IJSA_SA_SB_EEES9_SE_SG_Li256ELb1ELb1ELb1ELb0EEENS1_36VarlenDynamicPersistentTileSchedulerILi128ELi96ELi256ELi128ELb1ELb1ELb1ELb0ELb1ELb1EEEEEEEEEvNT_6ParamsE,@"STO_CUDA_ENTRY STV_DEFAULT"
_ZN7cutlass13device_kernelIN5flash11enable_sm90INS1_16FlashAttnFwdSm90INS1_25CollectiveMainloopFwdSm90ILi2EN4cute5tupleIJNS5_1CILi1EEES8_S8_EEENS6_IJNS7_ILi128EEENS7_ILi96EEENS7_ILi192EEEEEELi128ENS_10bfloat16_tEfNS_4arch4Sm90ELb0ELb0ELb1ELb1ELb1ELb0ELb0ELb1ELb1ELb1ELb1ELb0EEENS1_21CollectiveEpilogueFwdINS6_IJSA_SA_SB_EEES9_SE_SG_Li256ELb1ELb1ELb1ELb0EEENS1_36VarlenDynamicPersistentTileSchedulerILi128ELi96ELi256ELi128ELb1ELb1ELb1ELb0ELb1ELb1EEEEEEEEEvNT_6ParamsE:
[----:B------:R-:W0:Y:S02]  /*0000*/  LDC R1, c[0x0][0x28] ;  /* 0x00000a00ff017b82 */ /* 0x000e240000000800 */
[----:B0-----:R-:W-:Y:S01]  /*0010*/  VIADD R1, R1, 0xffffffe0 ;  /* 0xffffffe001017836 */ /* 0x001fe20000000000 */
[----:B------:R-:W0:Y:S01]  /*0020*/  S2R R3, SR_TID.X ;  /* 0x0000000000037919 */ /* 0x000e220000002100 */
[----:B------:R-:W-:Y:S01]  /*0030*/  ELECT P0, URZ, PT ;  /* 0x00000000003f782f */ /* 0x000fe20003800000 */
[----:B------:R-:W-:Y:S01]  /*0040*/  UMOV UR4, 0x80 ;  /* 0x0000008000047882 */ /* 0x000fe20000000000 */
[----:B------:R-:W-:Y:S01]  /*0050*/  UMOV UR7, 0x100 ;  /* 0x0000010000077882 */ /* 0x000fe20000000000 */
[----:B0-----:R-:W-:-:S05]  /*0060*/  SHF.R.U32.HI R0, RZ, 0x5, R3 ;  /* 0x00000005ff007819 */ /* 0x001fca0000011603 */
[----:B------:R-:W0:Y:S02]  /*0070*/  SHFL.IDX PT, R2, R0, RZ, 0x1f ;  /* 0x00001fff00027589 */ /* 0x000e2400000e0000 */
[C---:B0-----:R-:W-:Y:S02]  /*0080*/  ISETP.NE.OR P0, PT, R2.reuse, RZ, !P0 ;  /* 0x000000ff0200720c */ /* 0x041fe40004705670 */
[----:B------:R-:W-:Y:S02]  /*0090*/  ISETP.NE.AND P1, PT, R2, RZ, PT ;  /* 0x000000ff0200720c */ /* 0x000fe40003f25270 */
[----:B------:R-:W-:-:S06]  /*00a0*/  SHF.R.U32.HI R2, RZ, 0x7, R3 ;  /* 0x00000007ff027819 */ /* 0x000fcc0000011603 */
[----:B------:R-:W0:Y:S03]  /*00b0*/  SHFL.IDX PT, R2, R2, RZ, 0x1f ;  /* 0x00001fff02027589 */ /* 0x000e2600000e0000 */
[----:B------:R-:W-:Y:S01]  /*00c0*/  VOTEU.ALL UP0, P0 ;  /* 0x00000000003f7886 */ /* 0x000fe20000000000 */
[----:B------:R-:W-:-:S04]  /*00d0*/  VOTEU.ALL UP1, P0 ;  /* 0x00000000003f7886 */ /* 0x000fc80000020000 */
[----:B------:R-:W1:Y:S01]  /*00e0*/  @!UP0 S2UR UR8, SR_CgaCtaId ;  /* 0x00000000000889c3 */ /* 0x000e620000008800 */
[----:B------:R-:W-:Y:S01]  /*00f0*/  @!UP0 UMOV UR6, 0x400 ;  /* 0x0000040000068882 */ /* 0x000fe20000000000 */
[----:B------:R-:W-:-:S04]  /*0100*/  @!UP0 UIADD3 UR4, -UR4, 0x100000, URZ ;  /* 0x0010000004048890 */ /* 0x000fc8000fffe13f */
[----:B------:R-:W-:Y:S02]  /*0110*/  @!UP0 USHF.L.U32 UR5, UR4, 0xb, URZ ;  /* 0x0000000b04058899 */ /* 0x000fe4000800063f */
[----:B------:R-:W-:Y:S02]  /*0120*/  @!UP0 USHF.L.U32 UR4, UR4, 0x1, URZ ;  /* 0x0000000104048899 */ /* 0x000fe4000800063f */
[----:B-1----:R-:W-:Y:S02]  /*0130*/  @!UP0 ULEA UR8, UR8, UR6, 0x18 ;  /* 0x0000000608088291 */ /* 0x002fe4000f8ec03f */
[----:B------:R-:W-:-:S04]  /*0140*/  @!UP0 UIADD3 UR6, -UR7, 0x100000, URZ ;  /* 0x0010000007068890 */ /* 0x000fc8000fffe13f */
[----:B------:R-:W-:Y:S02]  /*0150*/  @!UP0 USHF.L.U32 UR7, UR6, 0xb, URZ ;  /* 0x0000000b06078899 */ /* 0x000fe4000800063f */
[----:B------:R-:W-:Y:S01]  /*0160*/  @!UP0 USHF.L.U32 UR6, UR6, 0x1, URZ ;  /* 0x0000000106068899 */ /* 0x000fe2000800063f */
[----:B------:R-:W-:-:S05]  /*0170*/  VOTEU.ALL UP0, P0 ;  /* 0x00000000003f7886 */ /* 0x000fca0000000000 */
[----:B------:R1:W2:Y:S06]  /*0180*/  @!UP0 SYNCS.EXCH.64 URZ, [UR8+0x2a800], UR4 ;  /* 0x02a80004083f85b2 */ /* 0x0002ac0008000100 */
[----:B------:R1:W3:Y:S02]  /*0190*/  @!UP1 SYNCS.EXCH.64 URZ, [UR8+0x2a820], UR6 ;  /* 0x02a82006083f95b2 */ /* 0x0002e40008000100 */
[----:B01----:R-:W-:Y:S05]  /*01a0*/  @P1 BRA `(.L_x_177) ;  /* 0x0000000000481947 */ /* 0x003fea0003800000 */
        /* <DEDUP_REMOVED lines=14> */
[----:B------:R0:W4:Y:S01]  /*0290*/  SYNCS.EXCH.64 URZ, [UR8+0x2a840], UR6 ;  /* 0x02a84006083f75b2 */ /* 0x0001220008000100 */
[----:B------:R0:W0:Y:S01]  /*02a0*/  SYNCS.EXCH.64 URZ, [UR8+0x2a838], UR4 ;  /* 0x02a83804083f75b2 */ /* 0x0000220008000100 */
[----:B------:R0:W0:Y:S01]  /*02b0*/  SYNCS.EXCH.64 URZ, [UR8+0x2a848], UR6 ;  /* 0x02a84806083f75b2 */ /* 0x0000220008000100 */
[----:B------:R-:W-:Y:S01]  /*02c0*/  NOP ;  /* 0x0000000000007918 */ /* 0x000fe20000000000 */
.L_x_177:
        /* <DEDUP_REMOVED lines=22> */
.L_x_178:
        /* <DEDUP_REMOVED lines=18> */
.L_x_179:
        /* <DEDUP_REMOVED lines=22> */
.L_x_180:
        /* <DEDUP_REMOVED lines=23> */
.L_x_181:
[----:B------:R-:W-:Y:S01]  /*0820*/  UISETP.NE.AND UP0, UPT, UR9, URZ, UPT ;  /* 0x0000003f0900728c */ /* 0x000fe2000bf05270 */
[----:B------:R-:W-:Y:S01]  /*0830*/  NOP ;  /* 0x0000000000007918 */ /* 0x000fe20000000000 */
[----:B0-----:R-:W-:Y:S01]  /*0840*/  UMOV UR4, 0x1 ;  /* 0x0000000100047882 */ /* 0x001fe20000000000 */
[----:B------:R-:W-:Y:S01]  /*0850*/  ULDC.64 UR36, c[0x0][0x208] ;  /* 0x0000820000247ab9 */ /* 0x000fe20000000a00 */
[----:B------:R-:W-:Y:S01]  /*0860*/  USEL UR4, UR4, 0x2, !UP0 ;  /* 0x0000000204047887 */ /* 0x000fe2000c000000 */
[----:B-1234-:R-:W-:Y:S01]  /*0870*/  BAR.SYNC.DEFER_BLOCKING 0x0 ;  /* 0x0000000000007b1d */ /* 0x01efe20000010000 */
[----:B------:R-:W-:-:S04]  /*0880*/  PLOP3.LUT P0, PT, PT, PT, UP0, 0x80, 0x0 ;  /* 0x000000000000781c */ /* 0x000fc80003f0f008 */
[----:B------:R-:W-:-:S05]  /*0890*/  IMAD.U32 R2, RZ, RZ, UR4 ;  /* 0x00000004ff027e24 */ /* 0x000fca000f8e00ff */
[----:B------:R0:W-:Y:S04]  /*08a0*/  STL [R1+0x1c], R2 ;  /* 0x00001c0201007387 */ /* 0x0001e80000100800 */
[----:B------:R-:W-:Y:S05]  /*08b0*/  @!P0 BRA `(.L_x_182) ;  /* 0x00000098009c8947 */ /* 0x000fea0003800000 */
.L_x_183:
[----:B------:R-:W-:-:S08]  /*08c0*/  NOP ;  /* 0x0000000000007918 */ /* 0x000fd00000000000 */
[----:B------:R-:W1:Y:S02]  /*08d0*/  USETMAXREG.TRY_ALLOC.CTAPOOL UP0, 0xe8 ;  /* 0x000000e8000079c8 */ /* 0x000e640008000600 */
[----:B-1----:R-:W-:-:S13]  /*08e0*/  PLOP3.LUT P0, PT, PT, PT, UP0, 0x80, 0x0 ;  /* 0x000000000000781c */ /* 0x002fda0003f0f008 */
[----:B------:R-:W-:Y:S05]  /*08f0*/  @!P0 BRA `(.L_x_183) ;  /* 0xfffffffc00f08947 */ /* 0x000fea000383ffff */
[----:B------:R-:W1:Y:S08]  /*0900*/  S2UR UR5, SR_CgaCtaId ;  /* 0x00000000000579c3 */ /* 0x000e700000008800 */
[----:B------:R-:W-:Y:S06]  /*0910*/  BAR.ARV 0x8, 0x180 ;  /* 0x0206000000007b1d */ /* 0x000fec0000002000 */
[----:B------:R-:W-:-:S02]  /*0920*/  UMOV UR4, 0x400 ;  /* 0x0000040000047882 */ /* 0x000fc40000000000 */
[----:B------:R-:W-:Y:S01]  /*0930*/  BAR.SYNC.DEFER_BLOCKING 0x5, 0x180 ;  /* 0x0146000000007b1d */ /* 0x000fe20000010000 */
[----:B-1----:R-:W-:-:S09]  /*0940*/  ULEA UR4, UR5, UR4, 0x18 ;  /* 0x0000000405047291 */ /* 0x002fd2000f8ec03f */
[----:B------:R-:W1:Y:S01]  /*0950*/  LDS.128 R24, [UR4+0x2a8d0] ;  /* 0x02a8d004ff187984 */ /* 0x000e620008000c00 */
[----:B------:R-:W-:Y:S01]  /*0960*/  ULDC UR4, c[0x0][0xc3c] ;  /* 0x00030f0000047ab9 */ /* 0x000fe20000000800 */
[----:B------:R-:W-:Y:S06]  /*0970*/  BAR.ARV 0x4, 0x180 ;  /* 0x0106000000007b1d */ /* 0x000fec0000002000 */
[----:B-1----:R-:W-:-:S13]  /*0980*/  ISETP.GE.AND P0, PT, R27, UR4, PT ;  /* 0x000000041b007c0c */ /* 0x002fda000bf06270 */
[----:B------:R-:W-:Y:S05]  /*0990*/  @P0 EXIT ;  /* 0x000000000000094d */ /* 0x000fea0003800000 */
[----:B0-----:R-:W2:Y:S01]  /*09a0*/  LDL R2, [R1+0x1c] ;  /* 0x00001c0001027983 */ /* 0x001ea20000100800 */
[----:B------:R-:W-:Y:S01]  /*09b0*/  R2UR UR6, R25 ;  /* 0x00000000190672ca */ /* 0x000fe200000e0000 */
[----:B------:R-:W-:Y:S01]  /*09c0*/  UMOV UR39, URZ ;  /* 0x0000003f00277c82 */ /* 0x000fe20008000000 */
[----:B------:R-:W-:Y:S01]  /*09d0*/  R2UR UR5, R26 ;  /* 0x000000001a0572ca */ /* 0x000fe200000e0000 */
[----:B------:R-:W0:Y:S01]  /*09e0*/  S2R R0, SR_TID.X ;  /* 0x0000000000007919 */ /* 0x000e220000002100 */
[----:B------:R-:W-:Y:S01]  /*09f0*/  UMOV UR38, URZ ;  /* 0x0000003f00267c82 */ /* 0x000fe20008000000 */
[----:B0-----:R-:W-:-:S05]  /*0a00*/  VIADD R202, R0, 0xffffff80 ;  /* 0xffffff8000ca7836 */ /* 0x001fca0000000000 */
[----:B------:R-:W-:-:S04]  /*0a10*/  SHF.R.S32.HI R3, RZ, 0x1f, R202 ;  /* 0x0000001fff037819 */ /* 0x000fc800000114ca */
[CC--:B------:R-:W-:Y:S02]  /*0a20*/  LEA.HI R0, R3.reuse, R202.reuse, RZ, 0x7 ;  /* 0x000000ca03007211 */ /* 0x0c0fe400078f38ff */
[----:B------:R-:W-:Y:S02]  /*0a30*/  LEA.HI R4, R3, R202, RZ, 0x5 ;  /* 0x000000ca03047211 */ /* 0x000fe400078f28ff */
[----:B------:R-:W-:Y:S02]  /*0a40*/  LOP3.LUT R179, R0, 0xffffff80, RZ, 0xc0, !PT ;  /* 0xffffff8000b37812 */ /* 0x000fe400078ec0ff */
[----:B------:R-:W-:Y:S01]  /*0a50*/  SHF.R.S32.HI R195, RZ, 0x7, R0 ;  /* 0x00000007ffc37819 */ /* 0x000fe20000011400 */
[----:B------:R-:W-:Y:S02]  /*0a60*/  IMAD.SHL.U32 R4, R4, 0x20, RZ ;  /* 0x0000002004047824 */ /* 0x000fe400078e00ff */
[----:B------:R-:W-:Y:S01]  /*0a70*/  IMAD.IADD R179, R202, 0x1, -R179 ;  /* 0x00000001cab37824 */ /* 0x000fe200078e0ab3 */
[----:B------:R-:W-:-:S02]  /*0a80*/  LEA.HI R0, R0, R195, RZ, 0x1 ;  /* 0x000000c300007211 */ /* 0x000fc400078f08ff */
[----:B------:R-:W-:Y:S02]  /*0a90*/  LOP3.LUT R4, R4, 0xfffffc00, RZ, 0xc0, !PT ;  /* 0xfffffc0004047812 */ /* 0x000fe400078ec0ff */
[----:B------:R-:W-:Y:S02]  /*0aa0*/  SHF.R.S32.HI R6, RZ, 0x1f, R179 ;  /* 0x0000001fff067819 */ /* 0x000fe400000114b3 */
[----:B------:R-:W-:Y:S02]  /*0ab0*/  LOP3.LUT R0, R0, 0x3fffffe, RZ, 0xc0, !PT ;  /* 0x03fffffe00007812 */ /* 0x000fe400078ec0ff */
[CC--:B------:R-:W-:Y:S02]  /*0ac0*/  LEA.HI R8, R6.reuse, R179.reuse, RZ, 0x2 ;  /* 0x000000b306087211 */ /* 0x0c0fe400078f10ff */
[----:B------:R-:W-:Y:S01]  /*0ad0*/  LEA.HI R6, R6, R179, RZ, 0x5 ;  /* 0x000000b306067211 */ /* 0x000fe200078f28ff */
[----:B------:R-:W-:Y:S01]  /*0ae0*/  IMAD.IADD R0, R195, 0x1, -R0 ;  /* 0x00000001c3007824 */ /* 0x000fe200078e0a00 */
[----:B------:R-:W-:-:S02]  /*0af0*/  SHF.R.S32.HI R9, RZ, 0x2, R8 ;  /* 0x00000002ff097819 */ /* 0x000fc40000011408 */
[----:B------:R-:W-:Y:S02]  /*0b00*/  SHF.R.S32.HI R10, RZ, 0x1f, R8 ;  /* 0x0000001fff0a7819 */ /* 0x000fe40000011408 */
[----:B------:R-:W-:Y:S02]  /*0b10*/  LOP3.LUT R8, R8, 0x7ffffffc, RZ, 0xc0, !PT ;  /* 0x7ffffffc08087812 */ /* 0x000fe400078ec0ff */
[----:B------:R-:W-:Y:S02]  /*0b20*/  LEA.HI R10, R10, R9, RZ, 0x3 ;  /* 0x000000090a0a7211 */ /* 0x000fe400078f18ff */
[----:B------:R-:W-:Y:S01]  /*0b30*/  SHF.R.S32.HI R6, RZ, 0x5, R6 ;  /* 0x00000005ff067819 */ /* 0x000fe20000011406 */
[----:B------:R-:W-:Y:S01]  /*0b40*/  IMAD.IADD R8, R179, 0x1, -R8 ;  /* 0x00000001b3087824 */ /* 0x000fe200078e0a08 */
[----:B------:R-:W-:-:S04]  /*0b50*/  LOP3.LUT R10, R10, 0xfffffff8, RZ, 0xc0, !PT ;  /* 0xfffffff80a0a7812 */ /* 0x000fc800078ec0ff */
[----:B------:R-:W-:Y:S01]  /*0b60*/  SHF.L.U32 R173, R8, 0x1, RZ ;  /* 0x0000000108ad7819 */ /* 0x000fe200000006ff */
[----:B------:R-:W-:-:S03]  /*0b70*/  IMAD.IADD R9, R9, 0x1, -R10 ;  /* 0x0000000109097824 */ /* 0x000fc600078e0a0a */
[C---:B------:R-:W-:Y:S01]  /*0b80*/  IADD3 R167, R173.reuse, 0x30, RZ ;  /* 0x00000030ada77810 */ /* 0x040fe20007ffe0ff */
[----:B------:R-:W-:Y:S01]  /*0b90*/  IMAD R9, R6, 0x10, R9 ;  /* 0x0000001006097824 */ /* 0x000fe200078e0209 */
[C---:B------:R-:W-:Y:S01]  /*0ba0*/  IADD3 R160, R173.reuse, 0x68, RZ ;  /* 0x00000068ada07810 */ /* 0x040fe20007ffe0ff */
[C---:B------:R-:W-:Y:S01]  /*0bb0*/  VIADD R172, R173.reuse, 0x8 ;  /* 0x00000008adac7836 */ /* 0x040fe20000000000 */
[----:B------:R-:W-:Y:S01]  /*0bc0*/  SHF.R.S32.HI R189, RZ, 0x1f, R167 ;  /* 0x0000001fffbd7819 */ /* 0x000fe200000114a7 */
        /* <DEDUP_REMOVED lines=22> */
[----:B------:R-:W-:Y:S01]  /*0d30*/  VIADD R22, R173, 0x78 ;  /* 0x00000078ad167836 */ /* 0x000fe20000000000 */
[----:B------:R-:W-:Y:S01]  /*0d40*/  SHF.R.S32.HI R183, RZ, 0x1f, R161 ;  /* 0x0000001fffb77819 */ /* 0x000fe200000114a1 */
[----:B------:R-:W-:Y:S01]  /*0d50*/  IMAD R196, R0, 0x40, R9 ;  /* 0x0000004000c47824 */ /* 0x000fe200078e0209 */
[----:B------:R-:W-:-:S02]  /*0d60*/  SHF.R.S32.HI R181, RZ, 0x1f, R23 ;  /* 0x0000001fffb57819 */ /* 0x000fc40000011417 */
[----:B------:R-:W-:Y:S02]  /*0d70*/  SHF.R.S32.HI R180, RZ, 0x1f, R22 ;  /* 0x0000001fffb47819 */ /* 0x000fe40000011416 */
[----:B--2---:R-:W-:Y:S02]  /*0d80*/  R2UR UR4, R2 ;  /* 0x00000000020472ca */ /* 0x004fe400000e0000 */
[----:B------:R-:W-:-:S04]  /*0d90*/  LEA.HI R2, R3, R202, RZ, 0x4 ;  /* 0x000000ca03027211 */ /* 0x000fc800078f20ff */
[----:B------:R-:W-:Y:S02]  /*0da0*/  LOP3.LUT R5, R2, 0x3fffff0, RZ, 0xc0, !PT ;  /* 0x03fffff002057812 */ /* 0x000fe400078ec0ff */
[----:B------:R-:W-:-:S03]  /*0db0*/  SHF.R.S32.HI R7, RZ, 0x4, R2 ;  /* 0x00000004ff077819 */ /* 0x000fc60000011402 */
[----:B------:R-:W-:Y:S01]  /*0dc0*/  IMAD.IADD R5, R202, 0x1, -R5 ;  /* 0x00000001ca057824 */ /* 0x000fe200078e0a05 */
[----:B------:R-:W-:Y:S01]  /*0dd0*/  LEA.HI R2, R2, R7, RZ, 0x1 ;  /* 0x0000000702027211 */ /* 0x000fe200078f08ff */
[----:B------:R-:W-:-:S03]  /*0de0*/  ULOP3.LUT UR7, UR4, 0x1, URZ, 0xfc, !UPT ;  /* 0x0000000104077892 */ /* 0x000fc6000f8efc3f */
[----:B------:R-:W-:Y:S01]  /*0df0*/  LOP3.LUT R2, R2, 0x1ffffffe, RZ, 0xc0, !PT ;  /* 0x1ffffffe02027812 */ /* 0x000fe200078ec0ff */
[----:B------:R-:W-:Y:S01]  /*0e00*/  UMOV UR4, URZ ;  /* 0x0000003f00047c82 */ /* 0x000fe20008000000 */
[----:B------:R-:W-:Y:S01]  /*0e10*/  LEA R5, R5, R4, 0x6 ;  /* 0x0000000405057211 */ /* 0x000fe200078e30ff */
[----:B------:R-:W-:Y:S01]  /*0e20*/  IMAD.U32 R199, RZ, RZ, UR7 ;  /* 0x00000007ffc77e24 */ /* 0x000fe2000f8e00ff */
[-C--:B------:R-:W-:Y:S01]  /*0e30*/  LEA.HI R4, R3, R202.reuse, RZ, 0x2 ;  /* 0x000000ca03047211 */ /* 0x080fe200078f10ff */
[----:B------:R-:W-:Y:S01]  /*0e40*/  IMAD.IADD R2, R7, 0x1, -R2 ;  /* 0x0000000107027824 */ /* 0x000fe200078e0a02 */
[----:B------:R-:W-:Y:S01]  /*0e50*/  LEA.HI R3, R3, R202, RZ, 0x3 ;  /* 0x000000ca03037211 */ /* 0x000fe200078f18ff */
[----:B------:R-:W-:Y:S01]  /*0e60*/  IMAD.U32 R177, RZ, RZ, UR4 ;  /* 0x00000004ffb17e24 */ /* 0x000fe2000f8e00ff */
[----:B------:R-:W-:Y:S01]  /*0e70*/  LOP3.LUT R7, R4, 0xfffffffc, RZ, 0xc0, !PT ;  /* 0xfffffffc04077812 */ /* 0x000fe200078ec0ff */
[----:B------:R-:W-:Y:S01]  /*0e80*/  IMAD R198, R2, 0x8, R5 ;  /* 0x0000000802c67824 */ /* 0x000fe200078e0205 */
[----:B------:R-:W-:-:S02]  /*0e90*/  LOP3.LUT R17, R3, 0xfffffff8, RZ, 0xc0, !PT ;  /* 0xfffffff803117812 */ /* 0x000fc400078ec0ff */
[----:B------:R-:W-:Y:S01]  /*0ea0*/  SHF.R.S32.HI R176, RZ, 0x3, R3 ;  /* 0x00000003ffb07819 */ /* 0x000fe20000011403 */
[C---:B------:R-:W-:Y:S02]  /*0eb0*/  IMAD.IADD R7, R202.reuse, 0x1, -R7 ;  /* 0x00000001ca077824 */ /* 0x040fe400078e0a07 */
[----:B------:R-:W-:-:S03]  /*0ec0*/  IMAD.IADD R17, R202, 0x1, -R17 ;  /* 0x00000001ca117824 */ /* 0x000fc600078e0a11 */
[----:B------:R-:W-:-:S04]  /*0ed0*/  LEA.HI R2, R7, R7, RZ, 0x1 ;  /* 0x0000000707027211 */ /* 0x000fc800078f08ff */
[----:B------:R-:W-:-:S04]  /*0ee0*/  LOP3.LUT R2, R2, 0x1ffffffe, RZ, 0xc0, !PT ;  /* 0x1ffffffe02027812 */ /* 0x000fc800078ec0ff */
[----:B------:R-:W-:Y:S01]  /*0ef0*/  IADD3 R197, R7, -R2, RZ ;  /* 0x8000000207c57210 */ /* 0x000fe20007ffe0ff */
[----:B------:R-:W-:-:S04]  /*0f00*/  IMAD.SHL.U32 R2, R17, 0x8, RZ ;  /* 0x0000000811027824 */ /* 0x000fc800078e00ff */
[----:B------:R-:W-:Y:S01]  /*0f10*/  VIADD R16, R2, 0x40 ;  /* 0x0000004002107836 */ /* 0x000fe20000000000 */
[----:B------:R-:W-:Y:S01]  /*0f20*/  SHF.R.S32.HI R201, RZ, 0x1f, R2 ;  /* 0x0000001fffc97819 */ /* 0x000fe20000011402 */
[----:B------:R-:W-:-:S03]  /*0f30*/  IMAD R197, R197, 0x8, R196 ;  /* 0x00000008c5c57824 */ /* 0x000fc600078e02c4 */
[----:B------:R-:W-:-:S07]  /*0f40*/  SHF.R.S32.HI R200, RZ, 0x1f, R16 ;  /* 0x0000001fffc87819 */ /* 0x000fce0000011410 */
.L_x_233:
[----:B0-2-4-:R-:W0:Y:S01]  /*0f50*/  LDC.64 R4, c[0x0][0xc88] ;  /* 0x00032200ff047b82 */ /* 0x015e220000000a00 */
[----:B------:R-:W-:Y:S01]  /*0f60*/  ULDC.64 UR8, c[0x0][0xa28] ;  /* 0x00028a0000087ab9 */ /* 0x000fe20000000a00 */
[----:B------:R-:W-:Y:S01]  /*0f70*/  ULDC.64 UR10, c[0x0][0xa20] ;  /* 0x00028800000a7ab9 */ /* 0x000fe20000000a00 */
[----:B------:R-:W-:Y:S01]  /*0f80*/  ULDC UR7, c[0x0][0x424] ;  /* 0x0001090000077ab9 */ /* 0x000fe20000000800 */
[----:B0-----:R-:W-:-:S06]  /*0f90*/  IMAD.WIDE R4, R27, 0x4, R4 ;  /* 0x000000041b047825 */ /* 0x001fcc00078e0204 */
[----:B------:R-:W2:Y:S01]  /*0fa0*/  LDG.E R4, desc[UR36][R4.64] ;  /* 0x0000002404047981 */ /* 0x000ea2000c1e1900 */
[----:B------:R-:W-:Y:S02]  /*0fb0*/  UISETP.NE.U32.AND UP0, UPT, UR8, URZ, UPT ;  /* 0x0000003f0800728c */ /* 0x000fe4000bf05070 */
[----:B------:R-:W-:Y:S02]  /*0fc0*/  UISETP.NE.U32.AND UP1, UPT, UR10, URZ, UPT ;  /* 0x0000003f0a00728c */ /* 0x000fe4000bf25070 */
[----:B------:R-:W-:Y:S02]  /*0fd0*/  UISETP.NE.AND.EX UP0, UPT, UR9, URZ, UPT, UP0 ;  /* 0x0000003f0900728c */ /* 0x000fe4000bf05300 */
[----:B------:R-:W-:-:S04]  /*0fe0*/  UISETP.NE.AND.EX UP1, UPT, UR11, URZ, UPT, UP1 ;  /* 0x0000003f0b00728c */ /* 0x000fc8000bf25310 */
[----:B------:R-:W-:Y:S02]  /*0ff0*/  PLOP3.LUT P0, PT, PT, PT, UP0, 0x80, 0x0 ;  /* 0x000000000000781c */ /* 0x000fe40003f0f008 */
[----:B------:R-:W-:Y:S02]  /*1000*/  PLOP3.LUT P1, PT, PT, PT, UP1, 0x80, 0x0 ;  /* 0x000000000000781c */ /* 0x000fe40003f2f018 */
[----:B--2---:R-:W-:-:S13]  /*1010*/  R2UR UR61, R4 ;  /* 0x00000000043d72ca */ /* 0x004fda00000e0000 */
[----:B------:R-:W-:Y:S02]  /*1020*/  USHF.R.S32.HI UR4, URZ, 0x1f, UR61 ;  /* 0x0000001f3f047899 */ /* 0x000fe4000801143d */
[----:B------:R-:W-:-:S04]  /*1030*/  @UP0 ULEA UR8, UP2, UR61, UR8, 0x2 ;  /* 0x000000083d080291 */ /* 0x000fc8000f84103f */
[----:B------:R-:W-:Y:S02]  /*1040*/  @UP0 ULEA.HI.X UR9, UR61, UR9, UR4, 0x2, UP2 ;  /* 0x000000093d090291 */ /* 0x000fe400090f1404 */
[----:B------:R-:W-:Y:S01]  /*1050*/  IMAD.U32 R178, RZ, RZ, UR4 ;  /* 0x00000004ffb27e24 */ /* 0x000fe2000f8e00ff */
[----:B------:R-:W-:Y:S01]  /*1060*/  @UP1 ULEA UR10, UP0, UR61, UR10, 0x2 ;  /* 0x0000000a3d0a1291 */ /* 0x000fe2000f80103f */
[----:B------:R-:W-:-:S03]  /*1070*/  IMAD.U32 R4, RZ, RZ, UR8 ;  /* 0x00000008ff047e24 */ /* 0x000fc6000f8e00ff */
[----:B------:R-:W-:Y:S01]  /*1080*/  @UP1 ULEA.HI.X UR11, UR61, UR11, UR4, 0x2, UP0 ;  /* 0x0000000b3d0b1291 */ /* 0x000fe200080f1404 */
[----:B------:R-:W-:Y:S01]  /*1090*/  IMAD.U32 R5, RZ, RZ, UR9 ;  /* 0x00000009ff057e24 */ /* 0x000fe2000f8e00ff */
[----:B------:R-:W-:Y:S01]  /*10a0*/  MOV R6, UR10 ;  /* 0x0000000a00067c02 */ /* 0x000fe20008000f00 */
[----:B------:R-:W-:-:S03]  /*10b0*/  ULDC.64 UR8, c[0x0][0x418] ;  /* 0x0001060000087ab9 */ /* 0x000fc60000000a00 */
[----:B---3--:R-:W-:Y:S01]  /*10c0*/  IMAD.U32 R7, RZ, RZ, UR11 ;  /* 0x0000000bff077e24 */ /* 0x008fe2000f8e00ff */
[----:B------:R-:W2:Y:S04]  /*10d0*/  @P0 LDG.E R4, desc[UR36][R4.64] ;  /* 0x0000002404040981 */ /* 0x000ea8000c1e1900 */
[----:B------:R-:W3:Y:S01]  /*10e0*/  @P1 LDG.E R6, desc[UR36][R6.64] ;  /* 0x0000002406061981 */ /* 0x000ee2000c1e1900 */
[----:B------:R-:W-:Y:S01]  /*10f0*/  UISETP.NE.U32.AND UP0, UPT, UR8, URZ, UPT ;  /* 0x0000003f0800728c */ /* 0x000fe2000bf05070 */
[----:B------:R-:W-:Y:S01]  /*1100*/  IMAD.U32 R175, RZ, RZ, UR6 ;  /* 0x00000006ffaf7e24 */ /* 0x000fe2000f8e00ff */
[----:B------:R-:W-:Y:S01]  /*1110*/  UMOV UR4, URZ ;  /* 0x0000003f00047c82 */ /* 0x000fe20008000000 */
[----:B------:R-:W-:Y:S02]  /*1120*/  ULOP3.LUT UR8, UR5, 0xff000000, URZ, 0xc0, !UPT ;  /* 0xff00000005087892 */ /* 0x000fe4000f8ec03f */
[----:B------:R-:W-:-:S03]  /*1130*/  UISETP.NE.AND.EX UP0, UPT, UR9, URZ, UPT, UP0 ;  /* 0x0000003f0900728c */ /* 0x000fc6000bf05300 */
[----:B------:R-:W-:Y:S01]  /*1140*/  ULDC UR9, c[0x0][0x2f0] ;  /* 0x0000bc0000097ab9 */ /* 0x000fe20000000800 */
[----:B------:R-:W-:-:S04]  /*1150*/  USEL UR7, UR7, 0x1, UP0 ;  /* 0x0000000107077887 */ /* 0x000fc80008000000 */
[----:B------:R-:W-:Y:S01]  /*1160*/  UIMAD UR7, UR7, UR9, URZ ;  /* 0x00000009070772a4 */ /* 0x000fe2000f8e023f */
[----:B--2---:R-:W-:-:S06]  /*1170*/  @P0 R2UR UR4, R4 ;  /* 0x00000000040402ca */ /* 0x004fcc00000e0000 */
[----:B---3--:R-:W-:Y:S01]  /*1180*/  @P1 R2UR UR7, R6 ;  /* 0x00000000060712ca */ /* 0x008fe200000e0000 */
[----:B-1---5:R-:W-:-:S14]  /*1190*/  @P1 BRA `(.L_x_184) ;  /* 0x0000000000341947 */ /* 0x022fdc0003800000 */
[----:B------:R-:W-:Y:S02]  /*11a0*/  ULDC.64 UR10, c[0x0][0xa08] ;  /* 0x00028200000a7ab9 */ /* 0x000fe40000000a00 */
[----:B------:R-:W-:-:S04]  /*11b0*/  ISETP.NE.U32.AND P0, PT, RZ, UR10, PT ;  /* 0x0000000aff007c0c */ /* 0x000fc8000bf05070 */
[----:B------:R-:W-:-:S13]  /*11c0*/  ISETP.NE.AND.EX P0, PT, RZ, UR11, PT, P0 ;  /* 0x0000000bff007c0c */ /* 0x000fda000bf05300 */
[----:B------:R-:W-:Y:S05]  /*11d0*/  @!P0 BRA `(.L_x_184) ;  /* 0x0000000000248947 */ /* 0x000fea0003800000 */
[----:B------:R-:W-:Y:S02]  /*11e0*/  ULDC.64 UR6, c[0x0][0xa08] ;  /* 0x0002820000067ab9 */ /* 0x000fe40000000a00 */
[----:B------:R-:W-:-:S06]  /*11f0*/  UIMAD.WIDE UR6, UR61, 0x4, UR6 ;  /* 0x000000043d0678a5 */ /* 0x000fcc000f8e0206 */
[----:B------:R-:W-:Y:S02]  /*1200*/  IMAD.U32 R4, RZ, RZ, UR6 ;  /* 0x00000006ff047e24 */ /* 0x000fe4000f8e00ff */
[----:B------:R-:W-:-:S05]  /*1210*/  IMAD.U32 R5, RZ, RZ, UR7 ;  /* 0x00000007ff057e24 */ /* 0x000fca000f8e00ff */
[----:B------:R-:W2:Y:S04]  /*1220*/  LDG.E R3, desc[UR36][R4.64] ;  /* 0x0000002404037981 */ /* 0x000ea8000c1e1900 */
[----:B------:R-:W3:Y:S01]  /*1230*/  LDG.E R0, desc[UR36][R4.64+0x4] ;  /* 0x0000042404007981 */ /* 0x000ee2000c1e1900 */
[----:B--2---:R-:W-:Y:S02]  /*1240*/  R2UR UR7, R3 ;  /* 0x00000000030772ca */ /* 0x004fe400000e0000 */
[----:B---3--:R-:W-:-:S13]  /*1250*/  R2UR UR6, R0 ;  /* 0x00000000000672ca */ /* 0x008fda00000e0000 */
[----:B------:R-:W-:-:S12]  /*1260*/  UIADD3 UR7, -UR7, UR6, URZ ;  /* 0x0000000607077290 */ /* 0x000fd8000fffe13f */
.L_x_184:
[----:B------:R-:W-:Y:S02]  /*1270*/  UIADD3 UR7, -UR4, UR7, URZ ;  /* 0x0000000704077290 */ /* 0x000fe4000fffe13f */
[----:B------:R-:W-:Y:S02]  /*1280*/  ULOP3.LUT UR4, UR5, 0xff0000, URZ, 0xc0, !UPT ;  /* 0x00ff000005047892 */ /* 0x000fe4000f8ec03f */
[----:B------:R-:W-:Y:S02]  /*1290*/  UISETP.GE.AND UP0, UPT, UR7, 0x1, UPT ;  /* 0x000000010700788c */ /* 0x000fe4000bf06270 */
[----:B------:R-:W-:Y:S01]  /*12a0*/  USHF.R.U32.HI UR8, URZ, 0x8, UR8 ;  /* 0x000000083f087899 */ /* 0x000fe20008011608 */
[----:B------:R-:W-:Y:S01]  /*12b0*/  IMAD.U32 R98, RZ, RZ, UR7 ;  /* 0x00000007ff627e24 */ /* 0x000fe2000f8e00ff */
[----:B------:R-:W-:Y:S02]  /*12c0*/  UIADD3 UR6, UR7, 0x5f, URZ ;  /* 0x0000005f07067890 */ /* 0x000fe4000fffe03f */
[----:B------:R-:W-:Y:S01]  /*12d0*/  PLOP3.LUT P0, PT, PT, PT, UP0, 0x80, 0x0 ;  /* 0x000000000000781c */ /* 0x000fe20003f0f008 */
[----:B------:R-:W-:-:S02]  /*12e0*/  ULEA.HI UR8, UR4, UR8, URZ, 0x10 ;  /* 0x0000000804087291 */ /* 0x000fc4000f8f803f */
[----:B------:R-:W-:Y:S02]  /*12f0*/  UIMAD.WIDE UR6, UR6, 0x2aaaaaab, URZ ;  /* 0x2aaaaaab060678a5 */ /* 0x000fe4000f8e023f */
[----:B------:R-:W-:Y:S02]  /*1300*/  ULOP3.LUT UR4, UR8, 0xff, URZ, 0xc0, !UPT ;  /* 0x000000ff08047892 */ /* 0x000fe4000f8ec03f */
[----:B------:R-:W-:Y:S02]  /*1310*/  ULOP3.LUT UR9, UR5, 0xffff, URZ, 0xc0, !UPT ;  /* 0x0000ffff05097892 */ /* 0x000fe4000f8ec03f */
[----:B------:R-:W-:Y:S02]  /*1320*/  USHF.R.U32.HI UR5, URZ, 0x10, UR8 ;  /* 0x000000103f057899 */ /* 0x000fe40008011608 */
[----:B------:R-:W-:Y:S01]  /*1330*/  USHF.R.U32.HI UR6, URZ, 0x1f, UR7 ;  /* 0x0000001f3f067899 */ /* 0x000fe20008011607 */
[----:B------:R-:W-:Y:S01]  /*1340*/  IMAD.U32 R19, RZ, RZ, UR4 ;  /* 0x00000004ff137e24 */ /* 0x000fe2000f8e00ff */
[----:B------:R-:W-:Y:S01]  /*1350*/  MOV R174, UR9 ;  /* 0x0000000900ae7c02 */ /* 0x000fe20008000f00 */
[----:B------:R-:W-:Y:S01]  /*1360*/  UMOV UR4, URZ ;  /* 0x0000003f00047c82 */ /* 0x000fe20008000000 */
[----:B------:R-:W-:Y:S01]  /*1370*/  ULEA.HI.SX32 UR9, UR7, UR6, 0x1c ;  /* 0x0000000607097291 */ /* 0x000fe2000f8fe23f */
[----:B------:R-:W-:Y:S01]  /*1380*/  IMAD.U32 R18, RZ, RZ, UR5 ;  /* 0x00000005ff127e24 */ /* 0x000fe2000f8e00ff */
[----:B------:R-:W-:Y:S10]  /*1390*/  @!P0 BRA `(.L_x_185) ;  /* 0x0000000000948947 */ /* 0x000ff40003800000 */
[----:B------:R-:W-:Y:S01]  /*13a0*/  R2UR UR5, R18 ;  /* 0x00000000120572ca */ /* 0x000fe200000e0000 */
[----:B------:R-:W-:-:S12]  /*13b0*/  ULDC UR4, c[0x0][0x9f0] ;  /* 0x00027c0000047ab9 */ /* 0x000fd80000000800 */
[----:B------:R-:W-:-:S04]  /*13c0*/  UISETP.NE.AND UP0, UPT, UR5, URZ, UPT ;  /* 0x0000003f0500728c */ /* 0x000fc8000bf05270 */
[----:B------:R-:W-:-:S03]  /*13d0*/  USEL UR10, UR5, UR4, UP0 ;  /* 0x00000004050a7287 */ /* 0x000fc60008000000 */
[----:B------:R-:W-:Y:S01]  /*13e0*/  UMOV UR4, URZ ;  /* 0x0000003f00047c82 */ /* 0x000fe20008000000 */
[----:B------:R-:W-:Y:S02]  /*13f0*/  UIADD3 UR6, UR9, -0x1, UR10 ;  /* 0xffffffff09067890 */ /* 0x000fe4000fffe00a */
[----:B------:R-:W-:-:S04]  /*1400*/  IMAD.U32 R4, RZ, RZ, UR10 ;  /* 0x0000000aff047e24 */ /* 0x000fc8000f8e00ff */
[----:B------:R-:W-:Y:S01]  /*1410*/  IMAD.U32 R5, RZ, RZ, UR6 ;  /* 0x00000006ff057e24 */ /* 0x000fe2000f8e00ff */
[-C--:B------:R-:W-:Y:S01]  /*1420*/  IABS R0, R4.reuse ;  /* 0x0000000400007213 */ /* 0x080fe20000000000 */
[----:B------:R-:W-:Y:S01]  /*1430*/  ULOP3.LUT UR6, UR6, UR10, URZ, 0x3c, !UPT ;  /* 0x0000000a06067292 */ /* 0x000fe2000f8e3c3f */
[----:B------:R-:W-:Y:S02]  /*1440*/  IABS R6, R4 ;  /* 0x0000000400067213 */ /* 0x000fe40000000000 */
[----:B------:R-:W-:Y:S02]  /*1450*/  R2UR UR11, R0 ;  /* 0x00000000000b72ca */ /* 0x000fe400000e0000 */
[----:B------:R-:W-:-:S05]  /*1460*/  IABS R5, R5 ;  /* 0x0000000500057213 */ /* 0x000fca0000000000 */
[----:B------:R-:W-:-:S05]  /*1470*/  IMAD.MOV.U32 R4, RZ, RZ, R5 ;  /* 0x000000ffff047224 */ /* 0x000fca00078e0005 */
[----:B------:R-:W-:Y:S01]  /*1480*/  R2UR UR8, R4 ;  /* 0x00000000040872ca */ /* 0x000fe200000e0000 */
[----:B------:R-:W0:Y:S08]  /*1490*/  I2F.RP R0, UR11 ;  /* 0x0000000b00007d06 */ /* 0x000e300008209400 */
[----:B0-----:R-:W0:Y:S02]  /*14a0*/  MUFU.RCP R0, R0 ;  /* 0x0000000000007308 */ /* 0x001e240000001000 */
[----:B0-----:R-:W-:-:S02]  /*14b0*/  VIADD R3, R0, 0xffffffe ;  /* 0x0ffffffe00037836 */ /* 0x001fc40000000000 */
[----:B------:R-:W-:-:S04]  /*14c0*/  IMAD.MOV R0, RZ, RZ, -R6 ;  /* 0x000000ffff007224 */ /* 0x000fc800078e0a06 */
        /* <DEDUP_REMOVED lines=14> */
[----:B------:R-:W-:-:S05]  /*15b0*/  UISETP.NE.AND UP0, UPT, UR10, URZ, UPT ;  /* 0x0000003f0a00728c */ /* 0x000fca000bf05270 */
[----:B------:R-:W-:Y:S02]  /*15c0*/  UMOV UR4, UR5 ;  /* 0x0000000500047c82 */ /* 0x000fe40008000000 */
[----:B------:R-:W-:-:S04]  /*15d0*/  @!UP1 UIADD3 UR4, -UR4, URZ, URZ ;  /* 0x0000003f04049290 */ /* 0x000fc8000fffe13f */
[----:B------:R-:W-:-:S12]  /*15e0*/  @!UP0 ULOP3.LUT UR4, URZ, UR10, URZ, 0x33, !UPT ;  /* 0x0000000a3f048292 */ /* 0x000fd8000f8e333f */
.L_x_185:
[----:B------:R-:W-:Y:S01]  /*15f0*/  R2UR UR5, R19 ;  /* 0x00000000130572ca */ /* 0x000fe200000e0000 */
[----:B------:R-:W-:Y:S01]  /*1600*/  IMAD.U32 R3, RZ, RZ, UR4 ;  /* 0x00000004ff037e24 */ /* 0x000fe2000f8e00ff */
[----:B------:R-:W-:Y:S02]  /*1610*/  MOV R0, UR9 ;  /* 0x0000000900007c02 */ /* 0x000fe40008000f00 */
[----:B------:R-:W-:Y:S02]  /*1620*/  CS2R R86, SRZ ;  /* 0x0000000000567805 */ /* 0x000fe4000001ff00 */
[----:B------:R-:W-:Y:S02]  /*1630*/  PLOP3.LUT P0, PT, PT, PT, PT, 0x80, 0x0 ;  /* 0x000000000000781c */ /* 0x000fe40003f0f070 */
        /* <DEDUP_REMOVED lines=8> */
[----:B------:R-:W-:Y:S01]  /*16c0*/  UIMAD UR60, UR5, UR4, URZ ;  /* 0x00000004053c72a4 */ /* 0x000fe2000f8e023f */
[----:B------:R-:W-:-:S02]  /*16d0*/  CS2R R68, SRZ ;  /* 0x0000000000447805 */ /* 0x000fc4000001ff00 */
[----:B------:R-:W-:Y:S02]  /*16e0*/  CS2R R66, SRZ ;  /* 0x0000000000427805 */ /* 0x000fe4000001ff00 */
[----:B------:R-:W-:Y:S02]  /*16f0*/  CS2R R64, SRZ ;  /* 0x0000000000407805 */ /* 0x000fe4000001ff00 */
[----:B------:R-:W-:Y:S02]  /*1700*/  CS2R R62, SRZ ;  /* 0x00000000003e7805 */ /* 0x000fe4000001ff00 */
[----:B------:R-:W-:Y:S02]  /*1710*/  CS2R R60, SRZ ;  /* 0x00000000003c7805 */ /* 0x000fe4000001ff00 */
[----:B------:R-:W-:Y:S01]  /*1720*/  VIADDMNMX R3, R3, UR60, R0, PT ;  /* 0x0000003c03037c46 */ /* 0x000fe2000b800100 */
[----:B------:R-:W-:Y:S01]  /*1730*/  IMAD.MOV.U32 R0, RZ, RZ, RZ ;  /* 0x000000ffff007224 */ /* 0x000fe200078e00ff */
[----:B------:R-:W-:-:S02]  /*1740*/  CS2R R58, SRZ ;  /* 0x00000000003a7805 */ /* 0x000fc4000001ff00 */
[----:B------:R-:W-:Y:S02]  /*1750*/  CS2R R56, SRZ ;  /* 0x0000000000387805 */ /* 0x000fe4000001ff00 */
[----:B------:R-:W-:Y:S01]  /*1760*/  R2UR UR5, R3 ;  /* 0x00000000030572ca */ /* 0x000fe200000e0000 */
[----:B------:R-:W-:Y:S01]  /*1770*/  IMAD.MOV.U32 R3, RZ, RZ, RZ ;  /* 0x000000ffff037224 */ /* 0x000fe200078e00ff */
        /* <DEDUP_REMOVED lines=10> */
[----:B------:R-:W-:Y:S01]  /*1820*/  CS2R R96, SRZ ;  /* 0x0000000000607805 */ /* 0x000fe2000001ff00 */
[----:B------:R-:W-:Y:S02]  /*1830*/  UISETP.GT.AND UP0, UPT, UR5, UR60, UPT ;  /* 0x0000003c0500728c */ /* 0x000fe4000bf04270 */
[----:B------:R-:W-:Y:S01]  /*1840*/  IMAD.U32 R99, RZ, RZ, UR5 ;  /* 0x00000005ff637e24 */ /* 0x000fe2000f8e00ff */
[----:B------:R-:W-:Y:S02]  /*1850*/  CS2R R90, SRZ ;  /* 0x00000000005a7805 */ /* 0x000fe4000001ff00 */
[----:B------:R-:W-:Y:S02]  /*1860*/  CS2R R94, SRZ ;  /* 0x00000000005e7805 */ /* 0x000fe4000001ff00 */
[----:B------:R-:W-:Y:S02]  /*1870*/  CS2R R88, SRZ ;  /* 0x0000000000587805 */ /* 0x000fe4000001ff00 */
[----:B------:R-:W-:-:S02]  /*1880*/  CS2R R92, SRZ ;  /* 0x00000000005c7805 */ /* 0x000fc4000001ff00 */
[----:B------:R-:W-:Y:S02]  /*1890*/  PLOP3.LUT P1, PT, PT, PT, UP0, 0x80, 0x0 ;  /* 0x000000000000781c */ /* 0x000fe40003f2f008 */
[----:B------:R-:W-:-:S11]  /*18a0*/  CS2R R20, SRZ ;  /* 0x0000000000147805 */ /* 0x000fd6000001ff00 */
[----:B------:R-:W-:Y:S05]  /*18b0*/  @!P1 BRA `(.L_x_186) ;  /* 0x0000005800849947 */ /* 0x000fea0003800000 */
[----:B------:R-:W0:Y:S01]  /*18c0*/  SHFL.IDX PT, R0, R195, RZ, 0x1f ;  /* 0x00001fffc3007589 */ /* 0x000e2200000e0000 */
[----:B------:R-:W1:Y:S01]  /*18d0*/  S2UR UR6, SR_CgaCtaId ;  /* 0x00000000000679c3 */ /* 0x000e620000008800 */
[----:B------:R-:W-:Y:S01]  /*18e0*/  UMOV UR40, 0x400 ;  /* 0x0000040000287882 */ /* 0x000fe20000000000 */
[----:B0-----:R-:W-:Y:S01]  /*18f0*/  R2UR UR4, R0 ;  /* 0x00000000000472ca */ /* 0x001fe200000e0000 */
[----:B-1----:R-:W-:-:S04]  /*1900*/  ULEA UR40, UR6, UR40, 0x18 ;  /* 0x0000002806287291 */ /* 0x002fc8000f8ec03f */
[----:B------:R-:W-:-:S04]  /*1910*/  UIADD3 UR6, UR40, 0xc400, URZ ;  /* 0x0000c40028067890 */ /* 0x000fc8000fffe03f */
[----:B------:R-:W-:-:S04]  /*1920*/  ULOP3.LUT UP0, URZ, UR6, 0x1bf, URZ, 0xc0, !UPT ;  /* 0x000001bf063f7892 */ /* 0x000fc8000f80c03f */
[----:B------:R-:W-:Y:S02]  /*1930*/  ULEA.HI UR5, UR4, UR4, URZ, 0x1 ;  /* 0x0000000404057291 */ /* 0x000fe4000f8f083f */
[----:B------:R-:W-:Y:S02]  /*1940*/  PLOP3.LUT P0, PT, PT, PT, UP0, 0x80, 0x0 ;  /* 0x000000000000781c */ /* 0x000fe40003f0f008 */
        /* <DEDUP_REMOVED lines=9> */
[----:B------:R-:W-:Y:S01]  /*19e0*/  IMAD.U32 R4, RZ, RZ, UR4 ;  /* 0x00000004ff047e24 */ /* 0x000fe2000f8e00ff */
[----:B------:R0:W1:Y:S01]  /*19f0*/  LDC.64 R14, c[0x4][R0] ;  /* 0x01000000000e7b82 */ /* 0x0000620000000a00 */
[----:B------:R-:W-:Y:S01]  /*1a00*/  IMAD.U32 R5, RZ, RZ, UR5 ;  /* 0x00000005ff057e24 */ /* 0x000fe2000f8e00ff */
[----:B------:R-:W-:Y:S01]  /*1a10*/  ULDC.64 UR4, c[0x4][0x98] ;  /* 0x0100260000047ab9 */ /* 0x000fe20000000a00 */
[----:B------:R-:W-:Y:S01]  /*1a20*/  IMAD.U32 R10, RZ, RZ, UR6 ;  /* 0x00000006ff0a7e24 */ /* 0x000fe2000f8e00ff */
[----:B------:R-:W-:Y:S01]  /*1a30*/  MOV R6, UR4 ;  /* 0x0000000400067c02 */ /* 0x000fe20008000f00 */
[----:B------:R-:W-:Y:S02]  /*1a40*/  IMAD.U32 R7, RZ, RZ, UR5 ;  /* 0x00000005ff077e24 */ /* 0x000fe4000f8e00ff */
[----:B------:R-:W-:-:S02]  /*1a50*/  IMAD.U32 R11, RZ, RZ, UR7 ;  /* 0x00000007ff0b7e24 */ /* 0x000fc4000f8e00ff */
[----:B------:R-:W-:Y:S02]  /*1a60*/  IMAD.MOV.U32 R8, RZ, RZ, 0x70 ;  /* 0x00000070ff087424 */ /* 0x000fe400078e00ff */
[----:B------:R-:W-:Y:S02]  /*1a70*/  IMAD.MOV.U32 R12, RZ, RZ, 0x1 ;  /* 0x00000001ff0c7424 */ /* 0x000fe400078e00ff */
[----:B0-----:R-:W-:-:S07]  /*1a80*/  IMAD.MOV.U32 R13, RZ, RZ, RZ ;  /* 0x000000ffff0d7224 */ /* 0x001fce00078e00ff */
[----:B------:R-:W-:-:S07]  /*1a90*/  LEPC R20, `(.L_x_187) ;  /* 0x000000001014794e */ /* 0x000fce0000000000 */
[----:B-1----:R-:W-:Y:S05]  /*1aa0*/  CALL.ABS.NOINC R14 ;  /* 0x000000000e007343 */ /* 0x002fea0003c00000 */
.L_x_187:
[----:B------:R-:W-:Y:S02]  /*1ab0*/  R2UR UR6, R177 ;  /* 0x00000000b10672ca */ /* 0x000fe400000e0000 */
[----:B------:R-:W-:-:S11]  /*1ac0*/  R2UR UR5, R199 ;  /* 0x00000000c70572ca */ /* 0x000fd600000e0000 */
[----:B------:R-:W-:Y:S02]  /*1ad0*/  ULEA.HI UR4, UR6, UR6, URZ, 0x1 ;  /* 0x0000000606047291 */ /* 0x000fe4000f8f083f */
[----:B------:R-:W-:Y:S02]  /*1ae0*/  IMAD.U32 R3, RZ, RZ, UR5 ;  /* 0x00000005ff037e24 */ /* 0x000fe4000f8e00ff */
[----:B------:R-:W-:-:S03]  /*1af0*/  ULOP3.LUT UR4, UR4, 0xfffffffe, URZ, 0xc0, !UPT ;  /* 0xfffffffe04047892 */ /* 0x000fc6000f8ec03f */
[----:B------:R-:W-:Y:S01]  /*1b00*/  ISETP.NE.AND P0, PT, R3, 0x3, PT ;  /* 0x000000030300780c */ /* 0x000fe20003f05270 */
[----:B------:R-:W-:-:S06]  /*1b10*/  UIADD3 UR4, UR6, -UR4, URZ ;  /* 0x8000000406047290 */ /* 0x000fcc000fffe03f */
[----:B------:R-:W-:-:S04]  /*1b20*/  MOV R0, UR4 ;  /* 0x0000000400007c02 */ /* 0x000fc80008000f00 */
[----:B------:R-:W-:-:S04]  /*1b30*/  SHF.L.U32 R0, R0, 0x1f, RZ ;  /* 0x0000001f00007819 */ /* 0x000fc800000006ff */
[----:B------:R-:W0:Y:S02]  /*1b40*/  SYNCS.PHASECHK.TRANS64.TRYWAIT P1, [UR40+0x2a800], R0 ;  /* 0x02a80000ff0075a7 */ /* 0x000e240008020168 */
[----:B0-----:R-:W-:Y:S05]  /*1b50*/  @!P1 BRA `(.L_x_188) ;  /* 0x000000e0007c9947 */ /* 0x001fea0003800000 */
.L_x_318:
[----:B------:R-:W-:Y:S05]  /*1b60*/  @!P0 BRA `(.L_x_189) ;  /* 0x0000000000048947 */ /* 0x000fea0003800000 */
[----:B------:R-:W-:Y:S01]  /*1b70*/  BPT.TRAP 0x1 ;  /* 0x000000040000795c */ /* 0x000fe20000300000 */
.L_x_189:
[----:B0-----:R-:W-:Y:S02]  /*1b80*/  IMAD.U32 R0, RZ, RZ, UR38 ;  /* 0x00000026ff007e24 */ /* 0x001fe4000f8e00ff */
[----:B------:R-:W-:-:S03]  /*1b90*/  IMAD.U32 R3, RZ, RZ, UR39 ;  /* 0x00000027ff037e24 */ /* 0x000fc6000f8e00ff */
[----:B------:R-:W-:Y:S02]  /*1ba0*/  LEA R0, R0, UR40, 0x3 ;  /* 0x0000002800007c11 */ /* 0x000fe4000f8e18ff */
[----:B------:R-:W-:-:S04]  /*1bb0*/  SHF.L.U32 R3, R3, 0x1f, RZ ;  /* 0x0000001f03037819 */ /* 0x000fc800000006ff */
[----:B------:R0:W1:Y:S01]  /*1bc0*/  SYNCS.PHASECHK.TRANS64.TRYWAIT P1, [R0+URZ+0x2a830], R3 ;  /* 0x02a83003000075a7 */ /* 0x000062000802017f */
[----:B------:R-:W-:Y:S05]  /*1bd0*/  @!P0 BRA `(.L_x_190) ;  /* 0x0000000000048947 */ /* 0x000fea0003800000 */
[----:B------:R-:W-:Y:S01]  /*1be0*/  BPT.TRAP 0x1 ;  /* 0x000000040000795c */ /* 0x000fe20000300000 */
.L_x_190:
[----:B------:R-:W-:Y:S01]  /*1bf0*/  IMAD.MOV.U32 R87, RZ, RZ, RZ ;  /* 0x000000ffff577224 */ /* 0x000fe200078e00ff */
[----:B-1----:R-:W-:Y:S06]  /*1c00*/  @P1 BRA `(.L_x_191) ;  /* 0x0000000000081947 */ /* 0x002fec0003800000 */
[----:B------:R-:W1:Y:S02]  /*1c10*/  SYNCS.PHASECHK.TRANS64.TRYWAIT P1, [R0+URZ+0x2a830], R3 ;  /* 0x02a83003000075a7 */ /* 0x000e64000802017f */
[----:B-1----:R-:W-:Y:S05]  /*1c20*/  @!P1 BRA `(.L_x_192) ;  /* 0x000000e000609947 */ /* 0x002fea0003800000 */
.L_x_191:
[----:B------:R-:W-:Y:S05]  /*1c30*/  WARPSYNC.ALL ;  /* 0x0000000000007948 */ /* 0x000fea0003800000 */
[----:B------:R-:W-:Y:S01]  /*1c40*/  UIADD3 UR40, UR40, 0x18400, URZ ;  /* 0x0001840028287890 */ /* 0x000fe2000fffe03f */
[----:B------:R-:W-:Y:S01]  /*1c50*/  WARPGROUP.ARRIVE ;  /* 0x00000000000079c5 */ /* 0x000fe20000000000 */
[----:B------:R-:W-:Y:S02]  /*1c60*/  ULOP3.LUT UR4, UR41, 0x10000, URZ, 0xfc, !UPT ;  /* 0x0001000029047892 */ /* 0x000fe4000f8efc3f */
[----:B------:R-:W-:Y:S01]  /*1c70*/  USHF.R.U32.HI UR40, URZ, 0x4, UR40 ;  /* 0x000000043f287899 */ /* 0x000fe20008011628 */
[----:B------:R-:W-:Y:S01]  /*1c80*/  UMOV UR13, 0x40000040 ;  /* 0x40000040000d7882 */ /* 0x000fe20000000000 */
[----:B------:R-:W-:-:S02]  /*1c90*/  UMOV UR15, 0x40000040 ;  /* 0x40000040000f7882 */ /* 0x000fc40000000000 */
[----:B------:R-:W-:Y:S01]  /*1ca0*/  ULOP3.LUT UR11, UR40, 0x3fff, URZ, 0xc0, !UPT ;  /* 0x00003fff280b7892 */ /* 0x000fe2000f8ec03f */
[----:B------:R-:W-:Y:S01]  /*1cb0*/  IMAD.U32 R5, RZ, RZ, UR13 ;  /* 0x0000000dff057e24 */ /* 0x000fe2000f8e00ff */
[----:B------:R-:W-:Y:S01]  /*1cc0*/  UMOV UR12, UR4 ;  /* 0x00000004000c7c82 */ /* 0x000fe20008000000 */
[----:B------:R-:W-:Y:S01]  /*1cd0*/  UIADD3 UR6, UR4, 0x2, URZ ;  /* 0x0000000204067890 */ /* 0x000fe2000fffe03f */
[----:B------:R-:W-:Y:S01]  /*1ce0*/  IMAD.U32 R4, RZ, RZ, UR12 ;  /* 0x0000000cff047e24 */ /* 0x000fe2000f8e00ff */
[----:B------:R-:W-:Y:S02]  /*1cf0*/  ULOP3.LUT UR11, UR11, 0x10000, URZ, 0xfc, !UPT ;  /* 0x000100000b0b7892 */ /* 0x000fe4000f8efc3f */
[----:B------:R-:W-:Y:S02]  /*1d00*/  UIADD3 UR56, UR4, 0x4, URZ ;  /* 0x0000000404387890 */ /* 0x000fe4000fffe03f */
[----:B------:R-:W-:Y:S01]  /*1d10*/  UIMAD UR5, UR38, 0x900, UR11 ;  /* 0x00000900260578a4 */ /* 0x000fe2000f8e020b */
[----:B------:R-:W-:Y:S01]  /*1d20*/  UMOV UR57, 0x40000040 ;  /* 0x4000004000397882 */ /* 0x000fe20000000000 */
[----:B------:R-:W-:-:S02]  /*1d30*/  UMOV UR59, 0x40000040 ;  /* 0x40000040003b7882 */ /* 0x000fc40000000000 */
[----:B------:R-:W-:Y:S02]  /*1d40*/  UIADD3 UR7, UR5, 0x2, URZ ;  /* 0x0000000205077890 */ /* 0x000fe4000fffe03f */
[----:B------:R-:W-:Y:S02]  /*1d50*/  UIADD3 UR58, UR5, 0x4, URZ ;  /* 0x00000004053a7890 */ /* 0x000fe4000fffe03f */
[----:B------:R-:W-:Y:S01]  /*1d60*/  UMOV UR14, UR5 ;  /* 0x00000005000e7c82 */ /* 0x000fe20008000000 */
[----:B------:R-:W-:Y:S01]  /*1d70*/  UIADD3 UR52, UR4, 0x6, URZ ;  /* 0x0000000604347890 */ /* 0x000fe2000fffe03f */
[----:B------:R-:W-:Y:S01]  /*1d80*/  HGMMA.64x96x16.F32.BF16 R24, gdesc[UR12], RZ, !UPT, gsb0 ;  /* 0x016000000c1879f0 */ /* 0x000fe2000c0018ff */
[----:B------:R-:W-:Y:S01]  /*1d90*/  UMOV UR12, UR6 ;  /* 0x00000006000c7c82 */ /* 0x000fe20008000000 */
[----:B------:R-:W-:Y:S01]  /*1da0*/  UMOV UR13, 0x40000040 ;  /* 0x40000040000d7882 */ /* 0x000fe20000000000 */
[----:B------:R-:W-:Y:S01]  /*1db0*/  UMOV UR14, UR7 ;  /* 0x00000007000e7c82 */ /* 0x000fe20008000000 */
[----:B------:R-:W-:Y:S01]  /*1dc0*/  UMOV UR15, 0x40000040 ;  /* 0x40000040000f7882 */ /* 0x000fe20000000000 */
[----:B------:R-:W-:Y:S01]  /*1dd0*/  UIADD3 UR54, UR5, 0x6, URZ ;  /* 0x0000000605367890 */ /* 0x000fe2000fffe03f */
[----:B------:R-:W-:Y:S01]  /*1de0*/  MOV R6, UR12 ;  /* 0x0000000c00067c02 */ /* 0x000fe20008000f00 */
[----:B------:R-:W-:Y:S01]  /*1df0*/  UMOV UR53, 0x40000040 ;  /* 0x4000004000357882 */ /* 0x000fe20000000000 */
[----:B------:R-:W-:Y:S01]  /*1e00*/  UMOV UR55, 0x40000040 ;  /* 0x4000004000377882 */ /* 0x000fe20000000000 */
[----:B------:R-:W-:Y:S01]  /*1e10*/  UIADD3 UR48, UR4, 0x400, URZ ;  /* 0x0000040004307890 */ /* 0x000fe2000fffe03f */
[----:B------:R-:W-:Y:S01]  /*1e20*/  IMAD.U32 R7, RZ, RZ, UR13 ;  /* 0x0000000dff077e24 */ /* 0x000fe2000f8e00ff */
        /* <DEDUP_REMOVED lines=27> */
[----:B------:R-:W-:-:S02]  /*1fe0*/  WARPGROUP.DEPBAR.LE gsb0, 0x0 ;  /* 0x00008000000079c5 */ /* 0x000fc40000010000 */
[----:B------:R-:W-:-:S06]  /*1ff0*/  WARPGROUP.ARRIVE ;  /* 0x00000000000079c5 */ /* 0x000fcc0000000000 */
[----:B------:R-:W-:Y:S01]  /*2000*/  HGMMA.64x96x16.F32.BF16 R24, gdesc[UR12], R24, gsb0 ;  /* 0x016000000c1879f0 */ /* 0x000fe20008001818 */
        /* <DEDUP_REMOVED lines=37> */
.L_x_193:
[----:B------:R-:W-:Y:S01]  /*2260*/  R2UR UR5, R98 ;  /* 0x00000000620572ca */ /* 0x000fe200000e0000 */
[----:B------:R-:W-:Y:S01]  /*2270*/  ULDC UR4, c[0x0][0x9d8] ;  /* 0x0002760000047ab9 */ /* 0x000fe20000000800 */
[----:B------:R-:W-:Y:S01]  /*2280*/  R2UR UR6, R99 ;  /* 0x00000000630672ca */ /* 0x000fe200000e0000 */
        /* <DEDUP_REMOVED lines=10> */
[----:B------:R-:W-:-:S02]  /*2330*/  IMAD.U32 R10, RZ, RZ, UR5 ;  /* 0x00000005ff0a7e24 */ /* 0x000fc4000f8e00ff */
[----:B------:R-:W-:Y:S01]  /*2340*/  FMUL.FTZ R37, R37, UR4 ;  /* 0x0000000425257c20 */ /* 0x000fe20008410000 */
[----:B------:R-:W-:Y:S02]  /*2350*/  IMAD.U32 R12, RZ, RZ, UR6 ;  /* 0x00000006ff0c7e24 */ /* 0x000fe4000f8e00ff */
[----:B------:R-:W-:Y:S01]  /*2360*/  FMUL.FTZ R30, R30, UR4 ;  /* 0x000000041e1e7c20 */ /* 0x000fe20008410000 */
[----:B------:R-:W3:Y:S01]  /*2370*/  MUFU.TANH R25, R25 ;  /* 0x0000001900197308 */ /* 0x000ee20000002400 */
[----:B------:R-:W-:Y:S01]  /*2380*/  IADD3 R9, R10, 0x60, -R173 ;  /* 0x000000600a097810 */ /* 0x000fe20007ffe8ad */
[----:B------:R-:W-:Y:S01]  /*2390*/  FMUL.FTZ R40, R40, UR4 ;  /* 0x0000000428287c20 */ /* 0x000fe20008410000 */
[----:B------:R-:W-:Y:S01]  /*23a0*/  FMUL.FTZ R31, R31, UR4 ;  /* 0x000000041f1f7c20 */ /* 0x000fe20008410000 */
[----:B------:R-:W-:Y:S01]  /*23b0*/  FMUL.FTZ R41, R41, UR4 ;  /* 0x0000000429297c20 */ /* 0x000fe20008410000 */
[----:B------:R-:W-:Y:S01]  /*23c0*/  FMUL.FTZ R34, R34, UR4 ;  /* 0x0000000422227c20 */ /* 0x000fe20008410000 */
[----:B------:R-:W-:-:S02]  /*23d0*/  IMAD R9, R12, -0x60, R9 ;  /* 0xffffffa00c097824 */ /* 0x000fc400078e0209 */
[----:B------:R-:W-:Y:S01]  /*23e0*/  FMUL.FTZ R35, R35, UR4 ;  /* 0x0000000423237c20 */ /* 0x000fe20008410000 */
[----:B------:R-:W4:Y:S01]  /*23f0*/  MUFU.TANH R28, R28 ;  /* 0x0000001c001c7308 */ /* 0x000f220000002400 */
[----:B------:R-:W-:Y:S01]  /*2400*/  FMUL.FTZ R44, R44, UR4 ;  /* 0x000000042c2c7c20 */ /* 0x000fe20008410000 */
[----:B------:R-:W-:Y:S01]  /*2410*/  FMUL.FTZ R45, R45, UR4 ;  /* 0x000000042d2d7c20 */ /* 0x000fe20008410000 */
[C---:B------:R-:W-:Y:S01]  /*2420*/  ISETP.GT.AND P6, PT, R9.reuse, RZ, PT ;  /* 0x000000ff0900720c */ /* 0x040fe20003fc4270 */
[----:B------:R-:W-:Y:S01]  /*2430*/  FMUL.FTZ R38, R38, UR4 ;  /* 0x0000000426267c20 */ /* 0x000fe20008410000 */
[----:B------:R-:W-:Y:S01]  /*2440*/  ISETP.GT.AND P5, PT, R9, 0x1, PT ;  /* 0x000000010900780c */ /* 0x000fe20003fa4270 */
[----:B------:R-:W-:Y:S01]  /*2450*/  FMUL.FTZ R39, R39, UR4 ;  /* 0x0000000427277c20 */ /* 0x000fe20008410000 */
[----:B------:R-:W-:Y:S01]  /*2460*/  ISETP.GT.AND P4, PT, R9, 0x8, PT ;  /* 0x000000080900780c */ /* 0x000fe20003f84270 */
[----:B------:R-:W5:Y:S01]  /*2470*/  MUFU.TANH R29, R29 ;  /* 0x0000001d001d7308 */ /* 0x000f620000002400 */
[----:B--2---:R-:W-:Y:S01]  /*2480*/  FSEL R11, R24, -INF , P6 ;  /* 0xff800000180b7808 */ /* 0x004fe20003000000 */
[----:B------:R-:W-:Y:S01]  /*2490*/  FMUL.FTZ R48, R48, UR4 ;  /* 0x0000000430307c20 */ /* 0x000fe20008410000 */
[----:B---3--:R-:W-:Y:S01]  /*24a0*/  FSEL R10, R25, -INF , P5 ;  /* 0xff800000190a7808 */ /* 0x008fe20002800000 */
[----:B------:R-:W-:Y:S01]  /*24b0*/  FMUL.FTZ R49, R49, UR4 ;  /* 0x0000000431317c20 */ /* 0x000fe20008410000 */
[----:B------:R-:W-:Y:S01]  /*24c0*/  ISETP.GT.AND P3, PT, R9, 0x9, PT ;  /* 0x000000090900780c */ /* 0x000fe20003f64270 */
[----:B------:R-:W-:Y:S01]  /*24d0*/  FMUL.FTZ R42, R42, UR4 ;  /* 0x000000042a2a7c20 */ /* 0x000fe20008410000 */
[----:B------:R-:W-:Y:S01]  /*24e0*/  FMNMX.FTZ R12, R11, R10, !PT ;  /* 0x0000000a0b0c7209 */ /* 0x000fe20007810000 */
[----:B------:R-:W2:Y:S01]  /*24f0*/  MUFU.TANH R32, R32 ;  /* 0x0000002000207308 */ /* 0x000ea20000002400 */
[----:B----4-:R-:W-:Y:S01]  /*2500*/  FSEL R73, R28, -INF , P4 ;  /* 0xff8000001c497808 */ /* 0x010fe20002000000 */
[----:B------:R-:W-:Y:S01]  /*2510*/  FMUL.FTZ R43, R43, UR4 ;  /* 0x000000042b2b7c20 */ /* 0x000fe20008410000 */
[----:B------:R-:W-:Y:S01]  /*2520*/  ISETP.GT.AND P2, PT, R9, 0x10, PT ;  /* 0x000000100900780c */ /* 0x000fe20003f44270 */
[----:B------:R-:W-:Y:S01]  /*2530*/  FMUL.FTZ R52, R52, UR4 ;  /* 0x0000000434347c20 */ /* 0x000fe20008410000 */
[----:B------:R-:W-:Y:S01]  /*2540*/  FMNMX.FTZ R12, R73, R12, !PT ;  /* 0x0000000c490c7209 */ /* 0x000fe20007810000 */
[----:B------:R-:W-:Y:S01]  /*2550*/  FMUL.FTZ R46, R46, UR4 ;  /* 0x000000042e2e7c20 */ /* 0x000fe20008410000 */
[----:B------:R-:W-:Y:S01]  /*2560*/  ISETP.GT.AND P1, PT, R9, 0x11, PT ;  /* 0x000000110900780c */ /* 0x000fe20003f24270 */
[----:B01----:R-:W0:Y:S01]  /*2570*/  MUFU.TANH R3, R26 ;  /* 0x0000001a00037308 */ /* 0x003e220000002400 */
[----:B-----5:R-:W-:Y:S01]  /*2580*/  FSEL R75, R29, -INF , P3 ;  /* 0xff8000001d4b7808 */ /* 0x020fe20001800000 */
        /* <DEDUP_REMOVED lines=9> */
[----:B------:R-:W-:Y:S01]  /*2620*/  FMUL.FTZ R60, R60, UR4 ;  /* 0x000000043c3c7c20 */ /* 0x000fe20008410000 */
[----:B------:R-:W-:Y:S01]  /*2630*/  FMUL.FTZ R54, R54, UR4 ;  /* 0x0000000436367c20 */ /* 0x000fe20008410000 */
[----:B------:R-:W-:Y:S01]  /*2640*/  FMNMX.FTZ R12, R77, R12, !PT ;  /* 0x0000000c4d0c7209 */ /* 0x000fe20007810000 */
[----:B------:R-:W-:Y:S01]  /*2650*/  FMUL.FTZ R61, R61, UR4 ;  /* 0x000000043d3d7c20 */ /* 0x000fe20008410000 */
[----:B------:R-:W-:Y:S01]  /*2660*/  FMUL.FTZ R55, R55, UR4 ;  /* 0x0000000437377c20 */ /* 0x000fe20008410000 */
[----:B------:R-:W2:Y:S01]  /*2670*/  MUFU.TANH R8, R27 ;  /* 0x0000001b00087308 */ /* 0x000ea20000002400 */
[----:B0-----:R-:W-:Y:S01]  /*2680*/  FSEL R3, R3, -INF , P6 ;  /* 0xff80000003037808 */ /* 0x001fe20003000000 */
[----:B------:R-:W-:Y:S01]  /*2690*/  FMUL.FTZ R64, R64, UR4 ;  /* 0x0000000440407c20 */ /* 0x000fe20008410000 */
[----:B------:R-:W-:Y:S01]  /*26a0*/  ISETP.GT.AND P6, PT, R9, 0x18, PT ;  /* 0x000000180900780c */ /* 0x000fe20003fc4270 */
[----:B------:R-:W-:Y:S01]  /*26b0*/  FMUL.FTZ R58, R58, UR4 ;  /* 0x000000043a3a7c20 */ /* 0x000fe20008410000 */
[----:B------:R-:W-:Y:S01]  /*26c0*/  FMUL.FTZ R65, R65, UR4 ;  /* 0x0000000441417c20 */ /* 0x000fe20008410000 */
[----:B------:R-:W-:Y:S01]  /*26d0*/  FMUL.FTZ R59, R59, UR4 ;  /* 0x000000043b3b7c20 */ /* 0x000fe20008410000 */
[----:B------:R-:W-:Y:S01]  /*26e0*/  FMUL.FTZ R68, R68, UR4 ;  /* 0x0000000444447c20 */ /* 0x000fe20008410000 */
[----:B------:R-:W0:Y:S01]  /*26f0*/  MUFU.TANH R36, R36 ;  /* 0x0000002400247308 */ /* 0x000e220000002400 */
[----:B-1----:R-:W-:Y:S01]  /*2700*/  FSEL R79, R33, -INF , P1 ;  /* 0xff800000214f7808 */ /* 0x002fe20000800000 */
[----:B------:R-:W-:Y:S01]  /*2710*/  FMUL.FTZ R69, R69, UR4 ;  /* 0x0000000445457c20 */ /* 0x000fe20008410000 */
[----:B------:R-:W-:Y:S01]  /*2720*/  ULDC UR5, c[0x0][0x988] ;  /* 0x0002620000057ab9 */ /* 0x000fe20000000800 */
[----:B------:R-:W-:Y:S01]  /*2730*/  P2R R14, PR, RZ, 0x1 ;  /* 0x00000001ff0e7803 */ /* 0x000fe20000000000 */
[----:B------:R-:W-:Y:S01]  /*2740*/  FMUL.FTZ R62, R62, UR4 ;  /* 0x000000043e3e7c20 */ /* 0x000fe20008410000 */
[----:B------:R-:W-:Y:S01]  /*2750*/  FMNMX.FTZ R12, R79, R12, !PT ;  /* 0x0000000c4f0c7209 */ /* 0x000fe20007810000 */
[----:B------:R-:W-:Y:S01]  /*2760*/  FMUL.FTZ R63, R63, UR4 ;  /* 0x000000043f3f7c20 */ /* 0x000fe20008410000 */
[----:B------:R-:W1:Y:S01]  /*2770*/  MUFU.TANH R13, R30 ;  /* 0x0000001e000d7308 */ /* 0x000e620000002400 */
[----:B--2---:R-:W-:Y:S01]  /*2780*/  FSEL R8, R8, -INF , P5 ;  /* 0xff80000008087808 */ /* 0x004fe20002800000 */
[----:B------:R-:W-:Y:S01]  /*2790*/  FMUL.FTZ R66, R66, UR4 ;  /* 0x0000000442427c20 */ /* 0x000fe20008410000 */
[----:B------:R-:W-:Y:S01]  /*27a0*/  ISETP.GT.AND P5, PT, R9, 0x19, PT ;  /* 0x000000190900780c */ /* 0x000fe20003fa4270 */
[----:B------:R-:W-:Y:S01]  /*27b0*/  FMUL.FTZ R67, R67, UR4 ;  /* 0x0000000443437c20 */ /* 0x000fe20008410000 */
[----:B------:R-:W-:Y:S01]  /*27c0*/  FMUL.FTZ R70, R70, UR4 ;  /* 0x0000000446467c20 */ /* 0x000fe20008410000 */
[----:B------:R-:W-:Y:S01]  /*27d0*/  FMUL.FTZ R71, R71, UR4 ;  /* 0x0000000447477c20 */ /* 0x000fe20008410000 */
[----:B------:R-:W-:Y:S01]  /*27e0*/  R2UR UR4, R0 ;  /* 0x00000000000472ca */ /* 0x000fe200000e0000 */
[----:B------:R-:W2:Y:S01]  /*27f0*/  MUFU.TANH R37, R37 ;  /* 0x0000002500257308 */ /* 0x000ea20000002400 */
[----:B0-----:R-:W-:Y:S01]  /*2800*/  FSEL R81, R36, -INF , P6 ;  /* 0xff80000024517808 */ /* 0x001fe20003000000 */
[--C-:B------:R-:W-:Y:S01]  /*2810*/  IMAD.MOV.U32 R84, RZ, RZ, R87.reuse ;  /* 0x000000ffff547224 */ /* 0x100fe200078e0057 */
[-C--:B------:R-:W-:Y:S01]  /*2820*/  MOV R86, R87.reuse ;  /* 0x0000005700567202 */ /* 0x080fe20000000f00 */
[--C-:B------:R-:W-:Y:S01]  /*2830*/  IMAD.MOV.U32 R82, RZ, RZ, R87.reuse ;  /* 0x000000ffff527224 */ /* 0x100fe200078e0057 */
[----:B------:R-:W-:Y:S01]  /*2840*/  FMNMX.FTZ R12, R81, R12, !PT ;  /* 0x0000000c510c7209 */ /* 0x000fe20007810000 */
[--C-:B------:R-:W-:Y:S01]  /*2850*/  IMAD.MOV.U32 R80, RZ, RZ, R87.reuse ;  /* 0x000000ffff507224 */ /* 0x100fe200078e0057 */
[----:B------:R-:W-:Y:S01]  /*2860*/  MOV R72, R87 ;  /* 0x0000005700487202 */ /* 0x000fe20000000f00 */
[----:B------:R-:W0:Y:S01]  /*2870*/  MUFU.TANH R15, R31 ;  /* 0x0000001f000f7308 */ /* 0x000e220000002400 */
[----:B-1----:R-:W-:Y:S01]  /*2880*/  FSEL R13, R13, -INF , P4 ;  /* 0xff8000000d0d7808 */ /* 0x002fe20002000000 */
[--C-:B------:R-:W-:Y:S01]  /*2890*/  IMAD.MOV.U32 R78, RZ, RZ, R87.reuse ;  /* 0x000000ffff4e7224 */ /* 0x100fe200078e0057 */
[----:B------:R-:W-:Y:S01]  /*28a0*/  ISETP.GT.AND P4, PT, R9, 0x20, PT ;  /* 0x000000200900780c */ /* 0x000fe20003f84270 */
[----:B------:R-:W-:Y:S01]  /*28b0*/  UIADD3 UR4, UR4, 0x2a840, URZ ;  /* 0x0002a84004047890 */ /* 0x000fe2000fffe03f */
[----:B------:R-:W-:-:S02]  /*28c0*/  IMAD.MOV.U32 R76, RZ, RZ, R87 ;  /* 0x000000ffff4c7224 */ /* 0x000fc400078e0057 */
[----:B------:R-:W-:Y:S01]  /*28d0*/  IMAD.MOV.U32 R74, RZ, RZ, R87 ;  /* 0x000000ffff4a7224 */ /* 0x000fe200078e0057 */
[----:B------:R-:W1:Y:S01]  /*28e0*/  MUFU.TANH R40, R40 ;  /* 0x0000002800287308 */ /* 0x000e620000002400 */
[----:B--2---:R-:W-:-:S04]  /*28f0*/  FSEL R83, R37, -INF , P5 ;  /* 0xff80000025537808 */ /* 0x004fc80002800000 */
        /* <DEDUP_REMOVED lines=26> */
[----:B------:R1:W3:Y:S01]  /*2aa0*/  MUFU.TANH R31, R42 ;  /* 0x0000002a001f7308 */ /* 0x0002e20000002400 */
[----:B--2---:R-:W-:Y:S02]  /*2ab0*/  FSEL R29, R39, -INF , P5 ;  /* 0xff800000271d7808 */ /* 0x004fe40002800000 */
[----:B------:R-:W-:-:S05]  /*2ac0*/  ISETP.GT.AND P5, PT, R9, 0x31, PT ;  /* 0x000000310900780c */ /* 0x000fca0003fa4270 */
[----:B------:R-:W2:Y:S01]  /*2ad0*/  MUFU.TANH R49, R49 ;  /* 0x0000003100317308 */ /* 0x000ea20000002400 */
[----:B0-----:R-:W-:Y:S01]  /*2ae0*/  FSEL R95, R48, -INF , P6 ;  /* 0xff800000305f7808 */ /* 0x001fe20003000000 */
[--C-:B------:R-:W-:Y:S02]  /*2af0*/  IMAD.MOV.U32 R48, RZ, RZ, R87.reuse ;  /* 0x000000ffff307224 */ /* 0x100fe400078e0057 */
[----:B-1----:R-:W-:Y:S01]  /*2b00*/  IMAD.MOV.U32 R42, RZ, RZ, R87 ;  /* 0x000000ffff2a7224 */ /* 0x002fe200078e0057 */
[----:B------:R-:W-:-:S03]  /*2b10*/  FMNMX.FTZ R12, R95, R12, !PT ;  /* 0x0000000c5f0c7209 */ /* 0x000fc60007810000 */
[----:B------:R-:W0:Y:S01]  /*2b20*/  MUFU.TANH R43, R43 ;  /* 0x0000002b002b7308 */ /* 0x000e220000002400 */
[----:B---3--:R-:W-:Y:S02]  /*2b30*/  FSEL R31, R31, -INF , P4 ;  /* 0xff8000001f1f7808 */ /* 0x008fe40002000000 */
[----:B------:R-:W-:-:S05]  /*2b40*/  ISETP.GT.AND P4, PT, R9, 0x38, PT ;  /* 0x000000380900780c */ /* 0x000fca0003f84270 */
        /* <DEDUP_REMOVED lines=21> */
[----:B--2---:R-:W-:Y:S01]  /*2ca0*/  FSEL R103, R56, -INF , P2 ;  /* 0xff80000038677808 */ /* 0x004fe20001000000 */
[----:B------:R-:W-:-:S03]  /*2cb0*/  IMAD.MOV.U32 R56, RZ, RZ, R87 ;  /* 0x000000ffff387224 */ /* 0x000fc600078e0057 */
        /* <DEDUP_REMOVED lines=16> */
[----:B-1----:R-:W-:Y:S01]  /*2dc0*/  FSEL R43, R54, -INF , P4 ;  /* 0xff800000362b7808 */ /* 0x002fe20002000000 */
[----:B------:R-:W-:Y:S01]  /*2dd0*/  IMAD.MOV.U32 R54, RZ, RZ, R87 ;  /* 0x000000ffff367224 */ /* 0x000fe200078e0057 */
        /* <DEDUP_REMOVED lines=12> */
[----:B--2---:R-:W-:Y:S02]  /*2ea0*/  FSEL R47, R58, -INF , P2 ;  /* 0xff8000003a2f7808 */ /* 0x004fe40001000000 */
[----:B------:R-:W-:Y:S02]  /*2eb0*/  ISETP.GT.AND P2, PT, R9, 0x58, PT ;  /* 0x000000580900780c */ /* 0x000fe40003f44270 */
[----:B------:R-:W-:-:S03]  /*2ec0*/  MOV R58, R87 ;  /* 0x00000057003a7202 */ /* 0x000fc60000000f00 */
        /* <DEDUP_REMOVED lines=11> */
[----:B0-----:R-:W-:-:S04]  /*2f80*/  FSEL R115, R69, -INF , P1 ;  /* 0xff80000045737808 */ /* 0x001fc80000800000 */
[----:B------:R-:W-:Y:S01]  /*2f90*/  FMNMX.FTZ R20, R115, R12, !PT ;  /* 0x0000000c73147209 */ /* 0x000fe20007810000 */
[----:B------:R-:W-:Y:S01]  /*2fa0*/  IMAD.U32 R12, RZ, RZ, UR5 ;  /* 0x00000005ff0c7e24 */ /* 0x000fe2000f8e00ff */
[----:B------:R-:W-:Y:S01]  /*2fb0*/  UIADD3 UR5, UR6, -0x2, URZ ;  /* 0xfffffffe06057890 */ /* 0x000fe2000fffe03f */
[----:B------:R-:W0:Y:S01]  /*2fc0*/  MUFU.TANH R66, R66 ;  /* 0x0000004200427308 */ /* 0x000e220000002400 */
[----:B-1----:R-:W-:Y:S01]  /*2fd0*/  FSEL R59, R62, -INF , P6 ;  /* 0xff8000003e3b7808 */ /* 0x002fe20003000000 */
[----:B------:R-:W1:Y:S01]  /*2fe0*/  SHFL.BFLY PT, R9, R20, 0x2, 0x1f ;  /* 0x0c401f0014097f89 */ /* 0x000e6200000e0000 */
[----:B------:R-:W3:Y:S01]  /*2ff0*/  S2UR UR6, SR_CgaCtaId ;  /* 0x00000000000679c3 */ /* 0x000ee20000008800 */
[----:B------:R-:W-:Y:S01]  /*3000*/  UISETP.GE.AND UP0, UPT, UR5, UR60, UPT ;  /* 0x0000003c0500728c */ /* 0x000fe2000bf06270 */
[----:B------:R-:W-:-:S03]  /*3010*/  IMAD.MOV.U32 R62, RZ, RZ, R87 ;  /* 0x000000ffff3e7224 */ /* 0x000fc600078e0057 */
[----:B------:R-:W4:Y:S01]  /*3020*/  MUFU.TANH R67, R67 ;  /* 0x0000004300437308 */ /* 0x000f220000002400 */
[----:B--2---:R-:W-:-:S07]  /*3030*/  FSEL R63, R63, -INF , P5 ;  /* 0xff8000003f3f7808 */ /* 0x004fce0002800000 */
[----:B------:R-:W2:Y:S01]  /*3040*/  MUFU.TANH R70, R70 ;  /* 0x0000004600467308 */ /* 0x000ea20000002400 */
[----:B0-----:R-:W-:Y:S01]  /*3050*/  FSEL R65, R66, -INF , P4 ;  /* 0xff80000042417808 */ /* 0x001fe20002000000 */
[----:B------:R-:W-:-:S06]  /*3060*/  IMAD.MOV.U32 R66, RZ, RZ, R87 ;  /* 0x000000ffff427224 */ /* 0x000fcc00078e0057 */
[----:B------:R-:W0:Y:S01]  /*3070*/  MUFU.TANH R71, R71 ;  /* 0x0000004700477308 */ /* 0x000e220000002400 */
[----:B----4-:R-:W-:Y:S02]  /*3080*/  FSEL R67, R67, -INF , P3 ;  /* 0xff80000043437808 */ /* 0x010fe40001800000 */
[----:B-1----:R-:W-:Y:S01]  /*3090*/  FMNMX.FTZ R24, R20, R9, !PT ;  /* 0x0000000914187209 */ /* 0x002fe20007810000 */
[----:B---3--:R-:W-:-:S04]  /*30a0*/  UPRMT UR4, UR6, 0x654, UR4 ;  /* 0x0000065406047896 */ /* 0x008fc80008000004 */
[----:B------:R-:W1:Y:S01]  /*30b0*/  SHFL.BFLY PT, R9, R24, 0x1, 0x1f ;  /* 0x0c201f0018097f89 */ /* 0x000e6200000e0000 */
[----:B--2---:R-:W-:Y:S01]  /*30c0*/  FSEL R69, R70, -INF , P2 ;  /* 0xff80000046457808 */ /* 0x004fe20001000000 */
[----:B------:R-:W-:-:S03]  /*30d0*/  IMAD.MOV.U32 R70, RZ, RZ, R87 ;  /* 0x000000ffff467224 */ /* 0x000fc600078e0057 */
[----:B------:R-:W-:Y:S01]  /*30e0*/  SYNCS.ARRIVE.TRANS64.RED.A1T0 RZ, [UR4], RZ ;  /* 0x000000ffffff79a7 */ /* 0x000fe20008100404 */
[----:B0-----:R-:W-:Y:S02]  /*30f0*/  FSEL R71, R71, -INF , P1 ;  /* 0xff80000047477808 */ /* 0x001fe40000800000 */
[----:B-1----:R-:W-:-:S04]  /*3100*/  FMNMX.FTZ R9, R24, R9, !PT ;  /* 0x0000000918097209 */ /* 0x002fc80007810000 */
[C---:B------:R-:W-:Y:S01]  /*3110*/  FSETP.NEU.FTZ.AND P0, PT, R9.reuse, -INF , PT ;  /* 0xff8000000900780b */ /* 0x040fe20003f1d000 */
[----:B------:R-:W-:-:S05]  /*3120*/  FMUL.FTZ R26, R9, R12 ;  /* 0x0000000c091a7220 */ /* 0x000fca0000410000 */
[----:B------:R-:W-:Y:S02]  /*3130*/  FSEL R26, R26, RZ, P0 ;  /* 0x000000ff1a1a7208 */ /* 0x000fe40000000000 */
[----:B------:R-:W-:Y:S02]  /*3140*/  ISETP.NE.AND P0, PT, R14, RZ, PT ;  /* 0x000000ff0e00720c */ /* 0x000fe40003f05270 */
[----:B------:R-:W-:Y:S01]  /*3150*/  FMNMX.FTZ R14, R3, R8, !PT ;  /* 0x00000008030e7209 */ /* 0x000fe20007810000 */
[-CC-:B------:R-:W-:Y:S01]  /*3160*/  FFMA.FTZ R136, R11, R12.reuse, -R26.reuse ;  /* 0x0000000c0b887223 */ /* 0x180fe2000001081a */
[-CC-:B------:R-:W-:Y:S01]  /*3170*/  FFMA.FTZ R51, R10, R12.reuse, -R26.reuse ;  /* 0x0000000c0a337223 */ /* 0x180fe2000001081a */
[--C-:B------:R-:W-:Y:S01]  /*3180*/  FFMA.FTZ R138, R73, R12, -R26.reuse ;  /* 0x0000000c498a7223 */ /* 0x100fe2000001081a */
[----:B------:R-:W-:Y:S01]  /*3190*/  FMNMX.FTZ R14, R13, R14, !PT ;  /* 0x0000000e0d0e7209 */ /* 0x000fe20007810000 */
[-CC-:B------:R-:W-:Y:S01]  /*31a0*/  FFMA.FTZ R53, R75, R12.reuse, -R26.reuse ;  /* 0x0000000c4b357223 */ /* 0x180fe2000001081a */
[--C-:B------:R-:W-:Y:S01]  /*31b0*/  FFMA.FTZ R140, R77, R12, -R26.reuse ;  /* 0x0000000c4d8c7223 */ /* 0x100fe2000001081a */
[----:B------:R-:W-:Y:S01]  /*31c0*/  MUFU.EX2 R136, R136 ;  /* 0x0000008800887308 */ /* 0x000fe20000000800 */
[----:B------:R-:W-:Y:S01]  /*31d0*/  FMNMX.FTZ R14, R15, R14, !PT ;  /* 0x0000000e0f0e7209 */ /* 0x000fe20007810000 */
[-CC-:B------:R-:W-:Y:S01]  /*31e0*/  FFMA.FTZ R55, R79, R12.reuse, -R26.reuse ;  /* 0x0000000c4f377223 */ /* 0x180fe2000001081a */
[-CC-:B------:R-:W-:Y:S01]  /*31f0*/  FFMA.FTZ R142, R81, R12.reuse, -R26.reuse ;  /* 0x0000000c518e7223 */ /* 0x180fe2000001081a */
        /* <DEDUP_REMOVED lines=10> */
[-CC-:B------:R-:W-:Y:S01]  /*32a0*/  FFMA.FTZ R97, R97, R12.reuse, -R26.reuse ;  /* 0x0000000c61617223 */ /* 0x180fe2000001081a */
[--C-:B------:R-:W-:Y:S01]  /*32b0*/  FFMA.FTZ R99, R99, R12, -R26.reuse ;  /* 0x0000000c63637223 */ /* 0x100fe2000001081a */
[----:B------:R-:W1:Y:S01]  /*32c0*/  MUFU.EX2 R138, R138 ;  /* 0x0000008a008a7308 */ /* 0x000e620000000800 */
[----:B------:R-:W-:Y:S01]  /*32d0*/  FMNMX.FTZ R14, R29, R14, !PT ;  /* 0x0000000e1d0e7209 */ /* 0x000fe20007810000 */
[-CC-:B------:R-:W-:Y:S01]  /*32e0*/  FFMA.FTZ R101, R101, R12.reuse, -R26.reuse ;  /* 0x0000000c65657223 */ /* 0x180fe2000001081a */
[-CC-:B------:R-:W-:Y:S01]  /*32f0*/  FFMA.FTZ R103, R103, R12.reuse, -R26.reuse ;  /* 0x0000000c67677223 */ /* 0x180fe2000001081a */
[--C-:B------:R-:W-:Y:S01]  /*3300*/  FFMA.FTZ R105, R105, R12, -R26.reuse ;  /* 0x0000000c69697223 */ /* 0x100fe2000001081a */
[----:B------:R-:W-:Y:S01]  /*3310*/  FMNMX.FTZ R14, R31, R14, !PT ;  /* 0x0000000e1f0e7209 */ /* 0x000fe20007810000 */
[-CC-:B------:R-:W-:Y:S01]  /*3320*/  FFMA.FTZ R107, R107, R12.reuse, -R26.reuse ;  /* 0x0000000c6b6b7223 */ /* 0x180fe2000001081a */
[--C-:B------:R-:W-:Y:S01]  /*3330*/  FFMA.FTZ R61, R61, R12, -R26.reuse ;  /* 0x0000000c3d3d7223 */ /* 0x100fe2000001081a */
[----:B------:R-:W2:Y:S01]  /*3340*/  MUFU.EX2 R53, R53 ;  /* 0x0000003500357308 */ /* 0x000ea20000000800 */
[----:B------:R-:W-:Y:S01]  /*3350*/  FMNMX.FTZ R14, R33, R14, !PT ;  /* 0x0000000e210e7209 */ /* 0x000fe20007810000 */
[-CC-:B------:R-:W-:Y:S01]  /*3360*/  FFMA.FTZ R109, R109, R12.reuse, -R26.reuse ;  /* 0x0000000c6d6d7223 */ /* 0x180fe2000001081a */
[-CC-:B------:R-:W-:Y:S01]  /*3370*/  FFMA.FTZ R111, R111, R12.reuse, -R26.reuse ;  /* 0x0000000c6f6f7223 */ /* 0x180fe2000001081a */
[--C-:B------:R-:W-:Y:S01]  /*3380*/  FFMA.FTZ R113, R113, R12, -R26.reuse ;  /* 0x0000000c71717223 */ /* 0x100fe2000001081a */
[----:B------:R-:W-:Y:S01]  /*3390*/  FMNMX.FTZ R14, R35, R14, !PT ;  /* 0x0000000e230e7209 */ /* 0x000fe20007810000 */
[----:B------:R-:W-:Y:S01]  /*33a0*/  FFMA.FTZ R26, R115, R12, -R26 ;  /* 0x0000000c731a7223 */ /* 0x000fe2000001081a */
[--C-:B------:R-:W-:Y:S01]  /*33b0*/  IMAD.MOV.U32 R85, RZ, RZ, R87.reuse ;  /* 0x000000ffff557224 */ /* 0x100fe200078e0057 */
[----:B------:R-:W3:Y:S01]  /*33c0*/  MUFU.EX2 R140, R140 ;  /* 0x0000008c008c7308 */ /* 0x000ee20000000800 */
[----:B------:R-:W-:Y:S01]  /*33d0*/  FMNMX.FTZ R14, R37, R14, !PT ;  /* 0x0000000e250e7209 */ /* 0x000fe20007810000 */
[--C-:B------:R-:W-:Y:S01]  /*33e0*/  IMAD.MOV.U32 R83, RZ, RZ, R87.reuse ;  /* 0x000000ffff537224 */ /* 0x100fe200078e0057 */
[----:B------:R-:W-:Y:S01]  /*33f0*/  MOV R79, R87 ;  /* 0x00000057004f7202 */ /* 0x000fe20000000f00 */
[--C-:B------:R-:W-:Y:S01]  /*3400*/  IMAD.MOV.U32 R81, RZ, RZ, R87.reuse ;  /* 0x000000ffff517224 */ /* 0x100fe200078e0057 */
[----:B------:R-:W-:Y:S01]  /*3410*/  FMNMX.FTZ R14, R39, R14, !PT ;  /* 0x0000000e270e7209 */ /* 0x000fe20007810000 */
[----:B------:R-:W-:-:S02]  /*3420*/  IMAD.MOV.U32 R77, RZ, RZ, R87 ;  /* 0x000000ffff4d7224 */ /* 0x000fc400078e0057 */
[----:B------:R-:W-:Y:S01]  /*3430*/  MUFU.EX2 R55, R55 ;  /* 0x0000003700377308 */ /* 0x000fe20000000800 */
[----:B------:R-:W-:Y:S01]  /*3440*/  FMNMX.FTZ R14, R41, R14, !PT ;  /* 0x0000000e290e7209 */ /* 0x000fe20007810000 */
[--C-:B------:R-:W-:Y:S02]  /*3450*/  IMAD.MOV.U32 R75, RZ, RZ, R87.reuse ;  /* 0x000000ffff4b7224 */ /* 0x100fe400078e0057 */
[----:B------:R-:W-:Y:S01]  /*3460*/  IMAD.MOV.U32 R73, RZ, RZ, R87 ;  /* 0x000000ffff497224 */ /* 0x000fe200078e0057 */
[----:B------:R-:W-:-:S03]  /*3470*/  FMNMX.FTZ R14, R43, R14, !PT ;  /* 0x0000000e2b0e7209 */ /* 0x000fc60007810000 */
[----:B------:R-:W-:Y:S01]  /*3480*/  MUFU.EX2 R142, R142 ;  /* 0x0000008e008e7308 */ /* 0x000fe20000000800 */
[----:B------:R-:W-:-:S04]  /*3490*/  FMNMX.FTZ R14, R45, R14, !PT ;  /* 0x0000000e2d0e7209 */ /* 0x000fc80007810000 */
        /* <DEDUP_REMOVED lines=11> */
[----:B------:R-:W-:-:S05]  /*3550*/  FMNMX.FTZ R14, R71, R14, !PT ;  /* 0x0000000e470e7209 */ /* 0x000fca0007810000 */
[----:B------:R-:W4:Y:S02]  /*3560*/  SHFL.BFLY PT, R11, R14, 0x2, 0x1f ;  /* 0x0c401f000e0b7f89 */ /* 0x000f2400000e0000 */
[----:B------:R-:W-:Y:S08]  /*3570*/  MUFU.EX2 R146, R93 ;  /* 0x0000005d00927308 */ /* 0x000ff00000000800 */
[----:B------:R-:W-:Y:S08]  /*3580*/  MUFU.EX2 R95, R95 ;  /* 0x0000005f005f7308 */ /* 0x000ff00000000800 */
[----:B------:R-:W-:Y:S01]  /*3590*/  MUFU.EX2 R148, R97 ;  /* 0x0000006100947308 */ /* 0x000fe20000000800 */
[----:B----4-:R-:W-:-:S07]  /*35a0*/  FMNMX.FTZ R10, R14, R11, !PT ;  /* 0x0000000b0e0a7209 */ /* 0x010fce0007810000 */
[----:B------:R-:W-:Y:S01]  /*35b0*/  MUFU.EX2 R99, R99 ;  /* 0x0000006300637308 */ /* 0x000fe20000000800 */
[----:B------:R-:W4:Y:S07]  /*35c0*/  SHFL.BFLY PT, R11, R10, 0x1, 0x1f ;  /* 0x0c201f000a0b7f89 */ /* 0x000f2e00000e0000 */
[----:B------:R-:W-:Y:S08]  /*35d0*/  MUFU.EX2 R150, R101 ;  /* 0x0000006500967308 */ /* 0x000ff00000000800 */
[----:B------:R-:W-:Y:S08]  /*35e0*/  MUFU.EX2 R103, R103 ;  /* 0x0000006700677308 */ /* 0x000ff00000000800 */
[----:B------:R-:W-:Y:S01]  /*35f0*/  MUFU.EX2 R152, R105 ;  /* 0x0000006900987308 */ /* 0x000fe20000000800 */
[----:B----4-:R-:W-:-:S04]  /*3600*/  FMNMX.FTZ R11, R10, R11, !PT ;  /* 0x0000000b0a0b7209 */ /* 0x010fc80007810000 */
[C---:B------:R-:W-:Y:S01]  /*3610*/  FSETP.NEU.FTZ.AND P1, PT, R11.reuse, -INF , PT ;  /* 0xff8000000b00780b */ /* 0x040fe20003f3d000 */
[----:B------:R-:W-:Y:S02]  /*3620*/  FMUL.FTZ R10, R11, R12 ;  /* 0x0000000c0b0a7220 */ /* 0x000fe40000410000 */
[----:B------:R-:W-:Y:S03]  /*3630*/  MUFU.EX2 R107, R107 ;  /* 0x0000006b006b7308 */ /* 0x000fe60000000800 */
[----:B------:R-:W-:Y:S02]  /*3640*/  FSEL R10, R10, RZ, P1 ;  /* 0x000000ff0a0a7208 */ /* 0x000fe40000800000 */
[----:B------:R-:W-:-:S03]  /*3650*/  PLOP3.LUT P1, PT, PT, PT, UP0, 0x80, 0x0 ;  /* 0x000000000000781c */ /* 0x000fc60003f2f008 */
        /* <DEDUP_REMOVED lines=8> */
[----:B------:R0:W-:Y:S01]  /*36e0*/  MUFU.EX2 R137, R3 ;  /* 0x0000000300897308 */ /* 0x0001e20000000800 */
[-CC-:B------:R-:W-:Y:S01]  /*36f0*/  FFMA.FTZ R29, R29, R12.reuse, -R10.reuse ;  /* 0x0000000c1d1d7223 */ /* 0x180fe2000001080a */
[-CC-:B------:R-:W-:Y:S01]  /*3700*/  FFMA.FTZ R31, R31, R12.reuse, -R10.reuse ;  /* 0x0000000c1f1f7223 */ /* 0x180fe2000001080a */
[-CC-:B------:R-:W-:Y:S01]  /*3710*/  FFMA.FTZ R33, R33, R12.reuse, -R10.reuse ;  /* 0x0000000c21217223 */ /* 0x180fe2000001080a */
[-CC-:B------:R-:W-:Y:S01]  /*3720*/  FFMA.FTZ R35, R35, R12.reuse, -R10.reuse ;  /* 0x0000000c23237223 */ /* 0x180fe2000001080a */
[-CC-:B------:R-:W-:Y:S01]  /*3730*/  FFMA.FTZ R37, R37, R12.reuse, -R10.reuse ;  /* 0x0000000c25257223 */ /* 0x180fe2000001080a */
[-CC-:B------:R-:W-:Y:S01]  /*3740*/  FFMA.FTZ R39, R39, R12.reuse, -R10.reuse ;  /* 0x0000000c27277223 */ /* 0x180fe2000001080a */
[-CC-:B------:R-:W-:Y:S01]  /*3750*/  FFMA.FTZ R41, R41, R12.reuse, -R10.reuse ;  /* 0x0000000c29297223 */ /* 0x180fe2000001080a */
[----:B------:R-:W4:Y:S01]  /*3760*/  MUFU.EX2 R8, R8 ;  /* 0x0000000800087308 */ /* 0x000f220000000800 */
[----:B0-----:R-:W-:Y:S01]  /*3770*/  FADD.FTZ R3, R136, R51 ;  /* 0x0000003388037221 */ /* 0x001fe20000010000 */
[-CC-:B------:R-:W-:Y:S01]  /*3780*/  FFMA.FTZ R43, R43, R12.reuse, -R10.reuse ;  /* 0x0000000c2b2b7223 */ /* 0x180fe2000001080a */
[-CC-:B------:R-:W-:Y:S01]  /*3790*/  FFMA.FTZ R45, R45, R12.reuse, -R10.reuse ;  /* 0x0000000c2d2d7223 */ /* 0x180fe2000001080a */
[-CC-:B------:R-:W-:Y:S01]  /*37a0*/  FFMA.FTZ R47, R47, R12.reuse, -R10.reuse ;  /* 0x0000000c2f2f7223 */ /* 0x180fe2000001080a */
[----:B-1----:R-:W-:Y:S01]  /*37b0*/  FADD.FTZ R34, R138, R3 ;  /* 0x000000038a227221 */ /* 0x002fe20000010000 */
[-CC-:B------:R-:W-:Y:S01]  /*37c0*/  FFMA.FTZ R49, R49, R12.reuse, -R10.reuse ;  /* 0x0000000c31317223 */ /* 0x180fe2000001080a */
[-C--:B------:R-:W-:Y:S01]  /*37d0*/  FFMA.FTZ R59, R59, R12.reuse, -R10 ;  /* 0x0000000c3b3b7223 */ /* 0x080fe2000001080a */
[----:B------:R-:W0:Y:S01]  /*37e0*/  MUFU.EX2 R13, R13 ;  /* 0x0000000d000d7308 */ /* 0x000e220000000800 */
[----:B--2---:R-:W-:Y:S01]  /*37f0*/  FADD.FTZ R3, R53, R34 ;  /* 0x0000002235037221 */ /* 0x004fe20000010000 */
[-CC-:B------:R-:W-:Y:S01]  /*3800*/  FFMA.FTZ R63, R63, R12.reuse, -R10.reuse ;  /* 0x0000000c3f3f7223 */ /* 0x180fe2000001080a */
[-CC-:B------:R-:W-:Y:S01]  /*3810*/  FFMA.FTZ R65, R65, R12.reuse, -R10.reuse ;  /* 0x0000000c41417223 */ /* 0x180fe2000001080a */
[-CC-:B------:R-:W-:Y:S01]  /*3820*/  FFMA.FTZ R67, R67, R12.reuse, -R10.reuse ;  /* 0x0000000c43437223 */ /* 0x180fe2000001080a */
[----:B---3--:R-:W-:Y:S01]  /*3830*/  FADD.FTZ R36, R140, R3 ;  /* 0x000000038c247221 */ /* 0x008fe20000010000 */
[-CC-:B------:R-:W-:Y:S01]  /*3840*/  FFMA.FTZ R69, R69, R12.reuse, -R10.reuse ;  /* 0x0000000c45457223 */ /* 0x180fe2000001080a */
[----:B------:R-:W-:Y:S01]  /*3850*/  FFMA.FTZ R71, R71, R12, -R10 ;  /* 0x0000000c47477223 */ /* 0x000fe2000001080a */
[----:B------:R1:W2:Y:S01]  /*3860*/  MUFU.EX2 R14, R15 ;  /* 0x0000000f000e7308 */ /* 0x0002a20000000800 */
[----:B----4-:R-:W-:Y:S01]  /*3870*/  FADD.FTZ R34, R137, R8 ;  /* 0x0000000889227221 */ /* 0x010fe20000010000 */
[----:B------:R-:W-:Y:S01]  /*3880*/  F2FP.BF16.F32.PACK_AB R137, R8, R137 ;  /* 0x000000890889723e */ /* 0x000fe200000010ff */
[----:B------:R-:W-:Y:S01]  /*3890*/  IMAD.MOV.U32 R61, RZ, RZ, R87 ;  /* 0x000000ffff3d7224 */ /* 0x000fe200078e0057 */
[----:B------:R-:W-:-:S02]  /*38a0*/  F2FP.BF16.F32.PACK_AB R136, R51, R136 ;  /* 0x000000883388723e */ /* 0x000fc400000010ff */
[----:B------:R-:W-:Y:S01]  /*38b0*/  F2FP.BF16.F32.PACK_AB R138, R53, R138 ;  /* 0x0000008a358a723e */ /* 0x000fe200000010ff */
[--C-:B------:R-:W-:Y:S01]  /*38c0*/  IMAD.MOV.U32 R53, RZ, RZ, R87.reuse ;  /* 0x000000ffff357224 */ /* 0x100fe200078e0057 */
[----:B------:R-:W3:Y:S01]  /*38d0*/  MUFU.EX2 R21, R21 ;  /* 0x0000001500157308 */ /* 0x000ee20000000800 */
[----:B-1----:R-:W-:Y:S01]  /*38e0*/  FADD.FTZ R15, R55, R36 ;  /* 0x00000024370f7221 */ /* 0x002fe20000010000 */
[----:B0-----:R-:W-:Y:S01]  /*38f0*/  FADD.FTZ R3, R13, R34 ;  /* 0x000000220d037221 */ /* 0x001fe20000010000 */
[----:B------:R-:W-:Y:S01]  /*3900*/  F2FP.BF16.F32.PACK_AB R140, R55, R140 ;  /* 0x0000008c378c723e */ /* 0x000fe200000010ff */
[----:B------:R-:W-:Y:S02]  /*3910*/  IMAD.MOV.U32 R55, RZ, RZ, R87 ;  /* 0x000000ffff377224 */ /* 0x000fe400078e0057 */
[----:B------:R-:W-:Y:S01]  /*3920*/  FADD.FTZ R38, R142, R15 ;  /* 0x0000000f8e267221 */ /* 0x000fe20000010000 */
[C---:B------:R-:W-:Y:S01]  /*3930*/  F2FP.BF16.F32.PACK_AB R142, R57.reuse, R142 ;  /* 0x0000008e398e723e */ /* 0x040fe200000010ff */
[----:B------:R0:W1:Y:S01]  /*3940*/  MUFU.EX2 R20, R25 ;  /* 0x0000001900147308 */ /* 0x0000620000000800 */
[C---:B--2---:R-:W-:Y:S01]  /*3950*/  FADD.FTZ R36, R14.reuse, R3 ;  /* 0x000000030e247221 */ /* 0x044fe20000010000 */
[----:B------:R-:W-:Y:S01]  /*3960*/  FADD.FTZ R15, R57, R38 ;  /* 0x00000026390f7221 */ /* 0x000fe20000010000 */
[----:B------:R-:W-:Y:S01]  /*3970*/  F2FP.BF16.F32.PACK_AB R139, R14, R13 ;  /* 0x0000000d0e8b723e */ /* 0x000fe200000010ff */
[----:B------:R-:W-:Y:S01]  /*3980*/  IMAD.MOV.U32 R57, RZ, RZ, R87 ;  /* 0x000000ffff397224 */ /* 0x000fe200078e0057 */
[----:B------:R-:W-:Y:S01]  /*3990*/  MOV R51, R87 ;  /* 0x0000005700337202 */ /* 0x000fe20000000f00 */
[----:B------:R-:W-:Y:S01]  /*39a0*/  FADD.FTZ R38, R144, R15 ;  /* 0x0000000f90267221 */ /* 0x000fe20000010000 */
[----:B------:R-:W-:Y:S01]  /*39b0*/  F2FP.BF16.F32.PACK_AB R144, R89, R144 ;  /* 0x000000905990723e */ /* 0x000fe200000010ff */
[----:B------:R-:W2:Y:S01]  /*39c0*/  MUFU.EX2 R27, R27 ;  /* 0x0000001b001b7308 */ /* 0x000ea20000000800 */
[----:B---3--:R-:W-:Y:S01]  /*39d0*/  FADD.FTZ R3, R21, R36 ;  /* 0x0000002415037221 */ /* 0x008fe20000010000 */
[----:B------:R-:W-:Y:S01]  /*39e0*/  FADD.FTZ R38, R89, R38 ;  /* 0x0000002659267221 */ /* 0x000fe20000010000 */
[----:B0-----:R-:W-:-:S03]  /*39f0*/  IMAD.MOV.U32 R25, RZ, RZ, R87 ;  /* 0x000000ffff197224 */ /* 0x001fc600078e0057 */
[----:B------:R-:W-:Y:S02]  /*3a00*/  FADD.FTZ R15, R91, R38 ;  /* 0x000000265b0f7221 */ /* 0x000fe40000010000 */
[----:B------:R0:W3:Y:S01]  /*3a10*/  MUFU.EX2 R24, R29 ;  /* 0x0000001d00187308 */ /* 0x0000e20000000800 */
[----:B-1----:R-:W-:Y:S01]  /*3a20*/  FADD.FTZ R36, R20, R3 ;  /* 0x0000000314247221 */ /* 0x002fe20000010000 */
[C---:B------:R-:W-:Y:S01]  /*3a30*/  FADD.FTZ R40, R146.reuse, R15 ;  /* 0x0000000f92287221 */ /* 0x040fe20000010000 */
[----:B------:R-:W-:Y:S02]  /*3a40*/  F2FP.BF16.F32.PACK_AB R146, R146, R91 ;  /* 0x0000005b9292723e */ /* 0x000fe400000010ff */
[----:B------:R-:W-:Y:S01]  /*3a50*/  F2FP.BF16.F32.PACK_AB R141, R20, R21 ;  /* 0x00000015148d723e */ /* 0x000fe200000010ff */
[----:B------:R-:W-:Y:S02]  /*3a60*/  FADD.FTZ R15, R95, R40 ;  /* 0x000000285f0f7221 */ /* 0x000fe40000010000 */
[----:B------:R-:W1:Y:S01]  /*3a70*/  MUFU.EX2 R31, R31 ;  /* 0x0000001f001f7308 */ /* 0x000e620000000800 */
[----:B--2---:R-:W-:Y:S01]  /*3a80*/  FADD.FTZ R3, R27, R36 ;  /* 0x000000241b037221 */ /* 0x004fe20000010000 */
[----:B0-----:R-:W-:-:S06]  /*3a90*/  IMAD.MOV.U32 R29, RZ, RZ, R87 ;  /* 0x000000ffff1d7224 */ /* 0x001fcc00078e0057 */
[----:B------:R0:W2:Y:S01]  /*3aa0*/  MUFU.EX2 R28, R33 ;  /* 0x00000021001c7308 */ /* 0x0000a20000000800 */
[C---:B---3--:R-:W-:Y:S01]  /*3ab0*/  FADD.FTZ R38, R24.reuse, R3 ;  /* 0x0000000318267221 */ /* 0x048fe20000010000 */
[----:B------:R-:W-:Y:S01]  /*3ac0*/  F2FP.BF16.F32.PACK_AB R143, R24, R27 ;  /* 0x0000001b188f723e */ /* 0x000fe200000010ff */
[--C-:B------:R-:W-:Y:S02]  /*3ad0*/  IMAD.MOV.U32 R27, RZ, RZ, R87.reuse ;  /* 0x000000ffff1b7224 */ /* 0x100fe400078e0057 */
[----:B------:R-:W-:-:S03]  /*3ae0*/  IMAD.MOV.U32 R24, RZ, RZ, R87 ;  /* 0x000000ffff187224 */ /* 0x000fc600078e0057 */
[----:B------:R-:W3:Y:S01]  /*3af0*/  MUFU.EX2 R35, R35 ;  /* 0x0000002300237308 */ /* 0x000ee20000000800 */
[----:B-1----:R-:W-:Y:S01]  /*3b00*/  FADD.FTZ R3, R31, R38 ;  /* 0x000000261f037221 */ /* 0x002fe20000010000 */
[C---:B------:R-:W-:Y:S01]  /*3b10*/  FADD.FTZ R38, R148.reuse, R15 ;  /* 0x0000000f94267221 */ /* 0x040fe20000010000 */
[----:B------:R-:W-:Y:S01]  /*3b20*/  F2FP.BF16.F32.PACK_AB R148, R148, R95 ;  /* 0x0000005f9494723e */ /* 0x000fe200000010ff */
[----:B0-----:R-:W-:Y:S02]  /*3b30*/  IMAD.MOV.U32 R33, RZ, RZ, R87 ;  /* 0x000000ffff217224 */ /* 0x001fe400078e0057 */
[----:B------:R-:W-:Y:S02]  /*3b40*/  FADD.FTZ R15, R99, R38 ;  /* 0x00000026630f7221 */ /* 0x000fe40000010000 */
[----:B------:R0:W1:Y:S01]  /*3b50*/  MUFU.EX2 R30, R37 ;  /* 0x00000025001e7308 */ /* 0x0000620000000800 */
[----:B--2---:R-:W-:Y:S01]  /*3b60*/  FADD.FTZ R0, R28, R3 ;  /* 0x000000031c007221 */ /* 0x004fe20000010000 */
[----:B------:R-:W-:Y:S01]  /*3b70*/  FADD.FTZ R40, R150, R15 ;  /* 0x0000000f96287221 */ /* 0x000fe20000010000 */
[----:B------:R-:W-:Y:S01]  /*3b80*/  F2FP.BF16.F32.PACK_AB R145, R28, R31 ;  /* 0x0000001f1c91723e */ /* 0x000fe200000010ff */
[--C-:B------:R-:W-:Y:S01]  /*3b90*/  IMAD.MOV.U32 R31, RZ, RZ, R87.reuse ;  /* 0x000000ffff1f7224 */ /* 0x100fe200078e0057 */
[----:B------:R-:W-:Y:S01]  /*3ba0*/  F2FP.BF16.F32.PACK_AB R150, R150, R99 ;  /* 0x000000639696723e */ /* 0x000fe200000010ff */
[----:B------:R-:W-:Y:S01]  /*3bb0*/  FADD.FTZ R15, R103, R40 ;  /* 0x00000028670f7221 */ /* 0x000fe20000010000 */
[----:B------:R-:W-:Y:S01]  /*3bc0*/  IMAD.MOV.U32 R28, RZ, RZ, R87 ;  /* 0x000000ffff1c7224 */ /* 0x000fe200078e0057 */
[----:B------:R-:W2:Y:S01]  /*3bd0*/  MUFU.EX2 R39, R39 ;  /* 0x0000002700277308 */ /* 0x000ea20000000800 */
[----:B---3--:R-:W-:Y:S01]  /*3be0*/  FADD.FTZ R3, R35, R0 ;  /* 0x0000000023037221 */ /* 0x008fe20000010000 */
[----:B0-----:R-:W-:-:S06]  /*3bf0*/  MOV R37, R87 ;  /* 0x0000005700257202 */ /* 0x001fcc0000000f00 */
[----:B------:R0:W3:Y:S01]  /*3c00*/  MUFU.EX2 R32, R41 ;  /* 0x0000002900207308 */ /* 0x0000e20000000800 */
[C---:B-1----:R-:W-:Y:S01]  /*3c10*/  FADD.FTZ R38, R30.reuse, R3 ;  /* 0x000000031e267221 */ /* 0x042fe20000010000 */
[----:B------:R-:W-:Y:S01]  /*3c20*/  F2FP.BF16.F32.PACK_AB R147, R30, R35 ;  /* 0x000000231e93723e */ /* 0x000fe200000010ff */
[----:B------:R-:W-:Y:S01]  /*3c30*/  IMAD.MOV.U32 R35, RZ, RZ, R87 ;  /* 0x000000ffff237224 */ /* 0x000fe200078e0057 */
[----:B------:R-:W-:-:S04]  /*3c40*/  MOV R30, R87 ;  /* 0x00000057001e7202 */ /* 0x000fc80000000f00 */
[----:B------:R-:W1:Y:S01]  /*3c50*/  MUFU.EX2 R43, R43 ;  /* 0x0000002b002b7308 */ /* 0x000e620000000800 */
[----:B--2---:R-:W-:Y:S01]  /*3c60*/  FADD.FTZ R3, R39, R38 ;  /* 0x0000002627037221 */ /* 0x004fe20000010000 */
[C---:B------:R-:W-:Y:S01]  /*3c70*/  FADD.FTZ R38, R152.reuse, R15 ;  /* 0x0000000f98267221 */ /* 0x040fe20000010000 */
[----:B------:R-:W-:Y:S01]  /*3c80*/  F2FP.BF16.F32.PACK_AB R152, R152, R103 ;  /* 0x000000679898723e */ /* 0x000fe200000010ff */
[----:B0-----:R-:W-:Y:S02]  /*3c90*/  IMAD.MOV.U32 R41, RZ, RZ, R87 ;  /* 0x000000ffff297224 */ /* 0x001fe400078e0057 */
[----:B------:R-:W-:Y:S02]  /*3ca0*/  FADD.FTZ R15, R107, R38 ;  /* 0x000000266b0f7221 */ /* 0x000fe40000010000 */
[----:B------:R0:W2:Y:S01]  /*3cb0*/  MUFU.EX2 R34, R45 ;  /* 0x0000002d00227308 */ /* 0x0000a20000000800 */
[----:B---3--:R-:W-:Y:S01]  /*3cc0*/  FADD.FTZ R10, R32, R3 ;  /* 0x00000003200a7221 */ /* 0x008fe20000010000 */
[----:B------:R-:W-:Y:S01]  /*3cd0*/  FADD.FTZ R40, R154, R15 ;  /* 0x0000000f9a287221 */ /* 0x000fe20000010000 */
[----:B------:R-:W-:Y:S01]  /*3ce0*/  F2FP.BF16.F32.PACK_AB R149, R32, R39 ;  /* 0x000000272095723e */ /* 0x000fe200000010ff */
[--C-:B------:R-:W-:Y:S01]  /*3cf0*/  IMAD.MOV.U32 R39, RZ, RZ, R87.reuse ;  /* 0x000000ffff277224 */ /* 0x100fe200078e0057 */
[----:B------:R-:W-:Y:S01]  /*3d00*/  F2FP.BF16.F32.PACK_AB R154, R154, R107 ;  /* 0x0000006b9a9a723e */ /* 0x000fe200000010ff */
[----:B------:R-:W-:-:S02]  /*3d10*/  IMAD.MOV.U32 R32, RZ, RZ, R87 ;  /* 0x000000ffff207224 */ /* 0x000fc400078e0057 */
[----:B------:R-:W3:Y:S01]  /*3d20*/  MUFU.EX2 R47, R47 ;  /* 0x0000002f002f7308 */ /* 0x000ee20000000800 */
[----:B-1----:R-:W-:Y:S01]  /*3d30*/  FADD.FTZ R3, R43, R10 ;  /* 0x0000000a2b037221 */ /* 0x002fe20000010000 */
[----:B0-----:R-:W-:-:S06]  /*3d40*/  IMAD.MOV.U32 R45, RZ, RZ, R87 ;  /* 0x000000ffff2d7224 */ /* 0x001fcc00078e0057 */
[----:B------:R-:W0:Y:S01]  /*3d50*/  MUFU.EX2 R109, R109 ;  /* 0x0000006d006d7308 */ /* 0x000e220000000800 */
[C---:B--2---:R-:W-:Y:S01]  /*3d60*/  FADD.FTZ R38, R34.reuse, R3 ;  /* 0x0000000322267221 */ /* 0x044fe20000010000 */
[----:B------:R-:W-:Y:S01]  /*3d70*/  F2FP.BF16.F32.PACK_AB R151, R34, R43 ;  /* 0x0000002b2297723e */ /* 0x000fe200000010ff */
[--C-:B------:R-:W-:Y:S02]  /*3d80*/  IMAD.MOV.U32 R43, RZ, RZ, R87.reuse ;  /* 0x000000ffff2b7224 */ /* 0x100fe400078e0057 */
[----:B------:R-:W-:-:S03]  /*3d90*/  IMAD.MOV.U32 R34, RZ, RZ, R87 ;  /* 0x000000ffff227224 */ /* 0x000fc600078e0057 */
[----:B------:R1:W2:Y:S01]  /*3da0*/  MUFU.EX2 R36, R49 ;  /* 0x0000003100247308 */ /* 0x0002a20000000800 */
[----:B---3--:R-:W-:-:S07]  /*3db0*/  FADD.FTZ R3, R47, R38 ;  /* 0x000000262f037221 */ /* 0x008fce0000010000 */
[----:B------:R-:W3:Y:S01]  /*3dc0*/  MUFU.EX2 R156, R111 ;  /* 0x0000006f009c7308 */ /* 0x000ee20000000800 */
[----:B0-----:R-:W-:Y:S01]  /*3dd0*/  FADD.FTZ R15, R109, R40 ;  /* 0x000000286d0f7221 */ /* 0x001fe20000010000 */
[----:B-1----:R-:W-:-:S06]  /*3de0*/  IMAD.MOV.U32 R49, RZ, RZ, R87 ;  /* 0x000000ffff317224 */ /* 0x002fcc00078e0057 */
[----:B------:R-:W0:Y:S01]  /*3df0*/  MUFU.EX2 R59, R59 ;  /* 0x0000003b003b7308 */ /* 0x000e220000000800 */
[C---:B--2---:R-:W-:Y:S01]  /*3e00*/  FADD.FTZ R38, R36.reuse, R3 ;  /* 0x0000000324267221 */ /* 0x044fe20000010000 */
[----:B------:R-:W-:Y:S01]  /*3e10*/  F2FP.BF16.F32.PACK_AB R153, R36, R47 ;  /* 0x0000002f2499723e */ /* 0x000fe200000010ff */
[--C-:B------:R-:W-:Y:S02]  /*3e20*/  IMAD.MOV.U32 R47, RZ, RZ, R87.reuse ;  /* 0x000000ffff2f7224 */ /* 0x100fe400078e0057 */
[----:B------:R-:W-:-:S03]  /*3e30*/  IMAD.MOV.U32 R36, RZ, RZ, R87 ;  /* 0x000000ffff247224 */ /* 0x000fc600078e0057 */
[----:B------:R-:W1:Y:S01]  /*3e40*/  MUFU.EX2 R113, R113 ;  /* 0x0000007100717308 */ /* 0x000e620000000800 */
[C---:B---3--:R-:W-:Y:S01]  /*3e50*/  FADD.FTZ R40, R156.reuse, R15 ;  /* 0x0000000f9c287221 */ /* 0x048fe20000010000 */
[----:B------:R-:W-:-:S06]  /*3e60*/  F2FP.BF16.F32.PACK_AB R156, R156, R109 ;  /* 0x0000006d9c9c723e */ /* 0x000fcc00000010ff */
[----:B------:R2:W3:Y:S01]  /*3e70*/  MUFU.EX2 R0, R63 ;  /* 0x0000003f00007308 */ /* 0x0004e20000000800 */
[----:B0-----:R-:W-:-:S07]  /*3e80*/  FADD.FTZ R3, R59, R38 ;  /* 0x000000263b037221 */ /* 0x001fce0000010000 */
[----:B------:R-:W0:Y:S01]  /*3e90*/  MUFU.EX2 R65, R65 ;  /* 0x0000004100417308 */ /* 0x000e220000000800 */
[----:B-1----:R-:W-:Y:S01]  /*3ea0*/  FADD.FTZ R15, R113, R40 ;  /* 0x00000028710f7221 */ /* 0x002fe20000010000 */
[----:B--2---:R-:W-:-:S06]  /*3eb0*/  IMAD.MOV.U32 R63, RZ, RZ, R87 ;  /* 0x000000ffff3f7224 */ /* 0x004fcc00078e0057 */
[----:B------:R1:W2:Y:S01]  /*3ec0*/  MUFU.EX2 R10, R67 ;  /* 0x00000043000a7308 */ /* 0x0002a20000000800 */
[C---:B---3--:R-:W-:Y:S01]  /*3ed0*/  FADD.FTZ R40, R0.reuse, R3 ;  /* 0x0000000300287221 */ /* 0x048fe20000010000 */
[----:B------:R-:W-:Y:S01]  /*3ee0*/  F2FP.BF16.F32.PACK_AB R155, R0, R59 ;  /* 0x0000003b009b723e */ /* 0x000fe200000010ff */
[----:B------:R-:W-:-:S05]  /*3ef0*/  IMAD.MOV.U32 R59, RZ, RZ, R87 ;  /* 0x000000ffff3b7224 */ /* 0x000fca00078e0057 */
[----:B------:R-:W3:Y:S01]  /*3f00*/  MUFU.EX2 R69, R69 ;  /* 0x0000004500457308 */ /* 0x000ee20000000800 */
[----:B0-----:R-:W-:Y:S01]  /*3f10*/  FADD.FTZ R13, R65, R40 ;  /* 0x00000028410d7221 */ /* 0x001fe20000010000 */
[--C-:B-1----:R-:W-:Y:S02]  /*3f20*/  IMAD.MOV.U32 R67, RZ, RZ, R87.reuse ;  /* 0x000000ffff437224 */ /* 0x102fe400078e0057 */
[----:B------:R-:W-:-:S04]  /*3f30*/  IMAD.MOV.U32 R40, RZ, RZ, R87 ;  /* 0x000000ffff287224 */ /* 0x000fc800078e0057 */
[----:B------:R-:W0:Y:S01]  /*3f40*/  MUFU.EX2 R26, R26 ;  /* 0x0000001a001a7308 */ /* 0x000e220000000800 */
[C---:B--2---:R-:W-:Y:S01]  /*3f50*/  FADD.FTZ R8, R10.reuse, R13 ;  /* 0x0000000d0a087221 */ /* 0x044fe20000010000 */
[----:B------:R-:W-:Y:S01]  /*3f60*/  F2FP.BF16.F32.PACK_AB R157, R10, R65 ;  /* 0x000000410a9d723e */ /* 0x000fe200000010ff */
[----:B------:R-:W-:Y:S01]  /*3f70*/  IMAD.MOV.U32 R10, RZ, RZ, 0x3f800000 ;  /* 0x3f800000ff0a7424 */ /* 0x000fe200078e00ff */
[----:B------:R-:W-:-:S04]  /*3f80*/  MOV R65, R87 ;  /* 0x0000005700417202 */ /* 0x000fc80000000f00 */
[----:B------:R1:W2:Y:S01]  /*3f90*/  MUFU.EX2 R38, R71 ;  /* 0x0000004700267308 */ /* 0x0002a20000000800 */
[----:B---3--:R-:W-:Y:S01]  /*3fa0*/  FADD.FTZ R13, R69, R8 ;  /* 0x00000008450d7221 */ /* 0x008fe20000010000 */
[----:B------:R-:W-:Y:S02]  /*3fb0*/  IMAD.MOV.U32 R8, RZ, RZ, 0x3f800000 ;  /* 0x3f800000ff087424 */ /* 0x000fe400078e00ff */
[C---:B0-----:R-:W-:Y:S01]  /*3fc0*/  FADD.FTZ R3, R26.reuse, R15 ;  /* 0x0000000f1a037221 */ /* 0x041fe20000010000 */
[----:B------:R-:W-:Y:S01]  /*3fd0*/  F2FP.BF16.F32.PACK_AB R158, R26, R113 ;  /* 0x000000711a9e723e */ /* 0x000fe200000010ff */
[--C-:B-1----:R-:W-:Y:S02]  /*3fe0*/  IMAD.MOV.U32 R71, RZ, RZ, R87.reuse ;  /* 0x000000ffff477224 */ /* 0x102fe400078e0057 */
[----:B------:R-:W-:Y:S02]  /*3ff0*/  IMAD.MOV.U32 R26, RZ, RZ, R87 ;  /* 0x000000ffff1a7224 */ /* 0x000fe400078e0057 */
[C---:B--2---:R-:W-:Y:S01]  /*4000*/  FADD.FTZ R0, R38.reuse, R13 ;  /* 0x0000000d26007221 */ /* 0x044fe20000010000 */
[----:B------:R-:W-:Y:S01]  /*4010*/  F2FP.BF16.F32.PACK_AB R159, R38, R69 ;  /* 0x00000045269f723e */ /* 0x000fe200000010ff */
[----:B------:R-:W-:-:S02]  /*4020*/  IMAD.MOV.U32 R69, RZ, RZ, R87 ;  /* 0x000000ffff457224 */ /* 0x000fc400078e0057 */
[----:B------:R-:W-:Y:S01]  /*4030*/  IMAD.MOV.U32 R38, RZ, RZ, R87 ;  /* 0x000000ffff267224 */ /* 0x000fe200078e0057 */
[----:B------:R-:W-:Y:S06]  /*4040*/  @!P1 BRA `(.L_x_194) ;  /* 0x00000024003c9947 */ /* 0x000fec0003800000 */
[----:B------:R-:W-:Y:S01]  /*4050*/  MOV R20, R11 ;  /* 0x0000000b00147202 */ /* 0x000fe20000000f00 */
[----:B------:R-:W-:Y:S01]  /*4060*/  IMAD.MOV.U32 R14, RZ, RZ, R9 ;  /* 0x000000ffff0e7224 */ /* 0x000fe200078e0009 */
        /* <DEDUP_REMOVED lines=33> */
[----:B------:R-:W-:Y:S01]  /*4280*/  UMOV UR4, UR5 ;  /* 0x0000000500047c82 */ /* 0x000fe20008000000 */
[----:B------:R-:W-:Y:S01]  /*4290*/  UMOV UR5, UR39 ;  /* 0x0000002700057c82 */ /* 0x000fe20008000000 */
[----:B------:R-:W-:Y:S01]  /*42a0*/  UMOV UR6, UR38 ;  /* 0x0000002600067c82 */ /* 0x000fe20008000000 */
[----:B------:R-:W-:-:S05]  /*42b0*/  ULDC UR7, c[0x0][0x9d8] ;  /* 0x0002760000077ab9 */ /* 0x000fca0000000800 */
.L_x_205:
[----:B------:R-:W-:-:S04]  /*42c0*/  UISETP.NE.AND UP0, UPT, UR6, 0x1, UPT ;  /* 0x000000010600788c */ /* 0x000fc8000bf05270 */
[----:B------:R-:W-:-:S04]  /*42d0*/  USEL UR39, URZ, 0x1, UP0 ;  /* 0x000000013f277887 */ /* 0x000fc80008000000 */
[----:B------:R-:W-:Y:S01]  /*42e0*/  ULOP3.LUT UR39, UR5, UR39, URZ, 0x3c, !UPT ;  /* 0x0000002705277292 */ /* 0x000fe2000f8e3c3f */
[----:B------:R-:W-:Y:S11]  /*42f0*/  @!P0 BRA `(.L_x_195) ;  /* 0x0000000000048947 */ /* 0x000ff60003800000 */
[----:B------:R-:W-:Y:S01]  /*4300*/  BPT.TRAP 0x1 ;  /* 0x000000040000795c */ /* 0x000fe20000300000 */
.L_x_195:
[----:B------:R-:W0:Y:S01]  /*4310*/  S2UR UR42, SR_CgaCtaId ;  /* 0x00000000002a79c3 */ /* 0x000e220000008800 */
[----:B------:R-:W-:Y:S01]  /*4320*/  UIADD3 UR38, UR6, 0x1, URZ ;  /* 0x0000000106267890 */ /* 0x000fe2000fffe03f */
[----:B------:R-:W-:Y:S01]  /*4330*/  IMAD.U32 R9, RZ, RZ, UR39 ;  /* 0x00000027ff097e24 */ /* 0x000fe2000f8e00ff */
[----:B------:R-:W-:Y:S02]  /*4340*/  UMOV UR8, 0x400 ;  /* 0x0000040000087882 */ /* 0x000fe40000000000 */
[----:B------:R-:W-:Y:S02]  /*4350*/  UISETP.NE.AND UP0, UPT, UR38, 0x2, UPT ;  /* 0x000000022600788c */ /* 0x000fe4000bf05270 */
[----:B------:R-:W-:Y:S02]  /*4360*/  SHF.L.U32 R9, R9, 0x1f, RZ ;  /* 0x0000001f09097819 */ /* 0x000fe400000006ff */
[----:B------:R-:W-:Y:S02]  /*4370*/  USEL UR38, UR38, URZ, UP0 ;  /* 0x0000003f26267287 */ /* 0x000fe40008000000 */
[----:B0-----:R-:W-:-:S04]  /*4380*/  ULEA UR8, UR42, UR8, 0x18 ;  /* 0x000000082a087291 */ /* 0x001fc8000f8ec03f */
[----:B------:R-:W-:-:S09]  /*4390*/  ULEA UR9, UR38, UR8, 0x3 ;  /* 0x0000000826097291 */ /* 0x000fd2000f8e183f */
[----:B------:R0:W1:Y:S01]  /*43a0*/  SYNCS.PHASECHK.TRANS64.TRYWAIT P1, [UR9+0x2a830], R9 ;  /* 0x02a83009ff0075a7 */ /* 0x0000620008020149 */
[----:B------:R-:W-:Y:S05]  /*43b0*/  @!P0 BRA `(.L_x_196) ;  /* 0x0000000000048947 */ /* 0x000fea0003800000 */
[----:B------:R-:W-:Y:S01]  /*43c0*/  BPT.TRAP 0x1 ;  /* 0x000000040000795c */ /* 0x000fe20000300000 */
.L_x_196:
[----:B-1----:R-:W-:Y:S05]  /*43d0*/  @P1 BRA `(.L_x_197) ;  /* 0x0000000000081947 */ /* 0x002fea0003800000 */
[----:B------:R-:W1:Y:S02]  /*43e0*/  SYNCS.PHASECHK.TRANS64.TRYWAIT P1, [UR9+0x2a830], R9 ;  /* 0x02a83009ff0075a7 */ /* 0x000e640008020149 */
[----:B-1----:R-:W-:Y:S05]  /*43f0*/  @!P1 BRA `(.L_x_198) ;  /* 0x000000b800809947 */ /* 0x002fea0003800000 */
.L_x_197:
[----:B------:R-:W-:Y:S01]  /*4400*/  R2UR UR32, R4 ;  /* 0x00000000042072ca */ /* 0x000fe200000e0000 */
[----:B------:R-:W-:Y:S01]  /*4410*/  UIMAD UR10, UR38, 0x900, UR11 ;  /* 0x00000900260a78a4 */ /* 0x000fe2000f8e020b */
[----:B------:R-:W-:Y:S01]  /*4420*/  R2UR UR33, R5 ;  /* 0x00000000052172ca */ /* 0x000fe200000e0000 */
[----:B------:R-:W-:Y:S01]  /*4430*/  WARPGROUP.ARRIVE ;  /* 0x00000000000079c5 */ /* 0x000fe20000000000 */
[----:B------:R-:W-:Y:S01]  /*4440*/  UMOV UR35, 0x40000040 ;  /* 0x4000004000237882 */ /* 0x000fe20000000000 */
[----:B------:R-:W-:Y:S01]  /*4450*/  UIADD3 UR14, UR10, 0x304, URZ ;  /* 0x000003040a0e7890 */ /* 0x000fe2000fffe03f */
[-C--:B------:R-:W-:Y:S01]  /*4460*/  FMUL.FTZ R24, R24, R10.reuse ;  /* 0x0000000a18187220 */ /* 0x080fe20000410000 */
[----:B------:R-:W-:Y:S01]  /*4470*/  UMOV UR15, 0x40000040 ;  /* 0x40000040000f7882 */ /* 0x000fe20000000000 */
[----:B------:R-:W-:Y:S01]  /*4480*/  UMOV UR34, UR10 ;  /* 0x0000000a00227c82 */ /* 0x000fe20008000000 */
[----:B------:R-:W-:Y:S01]  /*4490*/  UIADD3 UR18, UR10, 0x306, URZ ;  /* 0x000003060a127890 */ /* 0x000fe2000fffe03f */
[-C--:B------:R-:W-:Y:S01]  /*44a0*/  FMUL.FTZ R25, R25, R10.reuse ;  /* 0x0000000a19197220 */ /* 0x080fe20000410000 */
[----:B------:R-:W-:Y:S01]  /*44b0*/  UMOV UR19, 0x40000040 ;  /* 0x4000004000137882 */ /* 0x000fe20000000000 */
[----:B------:R-:W-:Y:S01]  /*44c0*/  UIADD3 UR22, UR10, 0x600, URZ ;  /* 0x000006000a167890 */ /* 0x000fe2000fffe03f */
[-C--:B------:R-:W-:Y:S01]  /*44d0*/  FMUL.FTZ R28, R28, R10.reuse ;  /* 0x0000000a1c1c7220 */ /* 0x080fe20000410000 */
[----:B------:R-:W-:Y:S01]  /*44e0*/  UMOV UR23, 0x40000040 ;  /* 0x4000004000177882 */ /* 0x000fe20000000000 */
[----:B------:R-:W-:Y:S01]  /*44f0*/  HGMMA.64x96x16.F32.BF16 R88, gdesc[UR32], RZ, !UPT, gsb0 ;  /* 0x01600000205879f0 */ /* 0x000fe2000c0018ff */
[----:B------:R-:W-:Y:S01]  /*4500*/  R2UR UR32, R6 ;  /* 0x00000000062072ca */ /* 0x000fe200000e0000 */
[----:B------:R-:W-:Y:S01]  /*4510*/  UIADD3 UR34, UR10, 0x2, URZ ;  /* 0x000000020a227890 */ /* 0x000fe2000fffe03f */
[----:B------:R-:W-:Y:S01]  /*4520*/  R2UR UR33, R7 ;  /* 0x00000000072172ca */ /* 0x000fe200000e0000 */
[----:B------:R-:W-:Y:S01]  /*4530*/  UMOV UR35, 0x40000040 ;  /* 0x4000004000237882 */ /* 0x000fe20000000000 */
[----:B------:R-:W-:Y:S01]  /*4540*/  UIADD3 UR26, UR10, 0x602, URZ ;  /* 0x000006020a1a7890 */ /* 0x000fe2000fffe03f */
[-C--:B------:R-:W-:Y:S01]  /*4550*/  FMUL.FTZ R29, R29, R10.reuse ;  /* 0x0000000a1d1d7220 */ /* 0x080fe20000410000 */
[----:B------:R-:W-:Y:S01]  /*4560*/  UMOV UR27, 0x40000040 ;  /* 0x40000040001b7882 */ /* 0x000fe20000000000 */
        /* <DEDUP_REMOVED lines=64> */
[----:B------:R-:W-:Y:S01]  /*4970*/  HGMMA.64x96x16.F32.BF16 R88, gdesc[UR32], R88, gsb0 ;  /* 0x01600000205879f0 */ /* 0x000fe20008001858 */
[----:B------:R-:W-:Y:S01]  /*4980*/  UIADD3 UR34, UR10, 0x4, URZ ;  /* 0x000000040a227890 */ /* 0x000fe2000fffe03f */
[----:B------:R-:W-:Y:S01]  /*4990*/  UMOV UR32, UR56 ;  /* 0x0000003800207c82 */ /* 0x000fe20008000000 */
[----:B------:R-:W-:Y:S01]  /*49a0*/  UMOV UR33, UR57 ;  /* 0x0000003900217c82 */ /* 0x000fe20008000000 */
[----:B------:R-:W-:Y:S01]  /*49b0*/  UMOV UR35, 0x40000040 ;  /* 0x4000004000237882 */ /* 0x000fe20000000000 */
[----:B------:R-:W-:Y:S02]  /*49c0*/  WARPGROUP.DEPBAR.LE gsb0, 0x0 ;  /* 0x00008000000079c5 */ /* 0x000fe40000010000 */
        /* <DEDUP_REMOVED lines=48> */
.L_x_199:
[----:B------:R-:W-:Y:S01]  /*4cd0*/  ULEA UR10, UR6, UR8, 0x3 ;  /* 0x00000008060a7291 */ /* 0x000fe2000f8e183f */
[----:B------:R-:W-:-:S05]  /*4ce0*/  IMAD.U32 R8, RZ, RZ, UR5 ;  /* 0x00000005ff087e24 */ /* 0x000fca000f8e00ff */
[----:B------:R-:W-:-:S04]  /*4cf0*/  SHF.L.U32 R8, R8, 0x1f, RZ ;  /* 0x0000001f08087819 */ /* 0x000fc800000006ff */
[----:B------:R2:W3:Y:S01]  /*4d00*/  SYNCS.PHASECHK.TRANS64.TRYWAIT P1, [UR10+0x2a850], R8 ;  /* 0x02a85008ff0075a7 */ /* 0x0004e2000802014a */
[----:B------:R-:W-:Y:S05]  /*4d10*/  @!P0 BRA `(.L_x_200) ;  /* 0x0000000000048947 */ /* 0x000fea0003800000 */
[----:B------:R-:W-:Y:S01]  /*4d20*/  BPT.TRAP 0x1 ;  /* 0x000000040000795c */ /* 0x000fe20000300000 */
.L_x_200:
[----:B---3--:R-:W-:Y:S05]  /*4d30*/  @P1 BRA `(.L_x_201) ;  /* 0x0000000000081947 */ /* 0x008fea0003800000 */
[----:B------:R-:W3:Y:S02]  /*4d40*/  SYNCS.PHASECHK.TRANS64.TRYWAIT P1, [UR10+0x2a850], R8 ;  /* 0x02a85008ff0075a7 */ /* 0x000ee4000802014a */
[----:B---3--:R-:W-:Y:S05]  /*4d50*/  @!P1 BRA `(.L_x_202) ;  /* 0x000000b000409947 */ /* 0x008fea0003800000 */
.L_x_201:
[----:B------:R-:W-:Y:S01]  /*4d60*/  UIADD3 UR8, UR8, 0x400, URZ ;  /* 0x0000040008087890 */ /* 0x000fe2000fffe03f */
[----:B------:R-:W-:Y:S01]  /*4d70*/  WARPGROUP.ARRIVE ;  /* 0x00000000000079c5 */ /* 0x000fe20000000000 */
[----:B------:R-:W-:Y:S02]  /*4d80*/  UMOV UR15, 0x40000040 ;  /* 0x40000040000f7882 */ /* 0x000fe40000000000 */
[----:B------:R-:W-:-:S04]  /*4d90*/  USHF.R.U32.HI UR8, URZ, 0x4, UR8 ;  /* 0x000000043f087899 */ /* 0x000fc80008011608 */
[----:B------:R-:W-:-:S04]  /*4da0*/  ULOP3.LUT UR8, UR8, 0x3fff, URZ, 0xc0, !UPT ;  /* 0x00003fff08087892 */ /* 0x000fc8000f8ec03f */
[----:B------:R-:W-:-:S04]  /*4db0*/  ULOP3.LUT UR5, UR8, 0x3000000, URZ, 0xfc, !UPT ;  /* 0x0300000008057892 */ /* 0x000fc8000f8efc3f */
[----:B------:R-:W-:-:S07]  /*4dc0*/  UIMAD UR5, UR6, 0x600, UR5 ;  /* 0x00000600060578a4 */ /* 0x000fce000f8e0205 */
[----:B------:R-:W-:Y:S02]  /*4dd0*/  UMOV UR14, UR5 ;  /* 0x00000005000e7c82 */ /* 0x000fe40008000000 */
        /* <DEDUP_REMOVED lines=25> */
[----:B------:R-:W-:Y:S03]  /*4f70*/  HGMMA.64x128x16.F32.BF16 R24, R156, gdesc[UR12].tnspB, R24, gsb0 ;  /* 0x41e0000c9c187df0 */ /* 0x000fe60008001818 */
[----:B------:R-:W-:Y:S02]  /*4f80*/  WARPGROUP.DEPBAR.LE gsb0, 0x0 ;  /* 0x00008000000079c5 */ /* 0x000fe40000010000 */
[----:B------:R-:W-:Y:S05]  /*4f90*/  @!P0 BRA `(.L_x_203) ;  /* 0x0000000000048947 */ /* 0x000fea0003800000 */
[----:B------:R-:W-:Y:S01]  /*4fa0*/  BPT.TRAP 0x1 ;  /* 0x000000040000795c */ /* 0x000fe20000300000 */
.L_x_203:
[----:B------:R-:W-:Y:S01]  /*4fb0*/  FMUL.FTZ R137, R88, UR7 ;  /* 0x0000000758897c20 */ /* 0x000fe20008410000 */
[----:B------:R-:W-:Y:S01]  /*4fc0*/  FMUL.FTZ R139, R89, UR7 ;  /* 0x00000007598b7c20 */ /* 0x000fe20008410000 */
[----:B------:R-:W-:Y:S01]  /*4fd0*/  FMUL.FTZ R13, R90, UR7 ;  /* 0x000000075a0d7c20 */ /* 0x000fe20008410000 */
[----:B------:R-:W-:Y:S01]  /*4fe0*/  FMUL.FTZ R141, R92, UR7 ;  /* 0x000000075c8d7c20 */ /* 0x000fe20008410000 */
[----:B------:R-:W-:Y:S01]  /*4ff0*/  FMUL.FTZ R15, R91, UR7 ;  /* 0x000000075b0f7c20 */ /* 0x000fe20008410000 */
[----:B------:R-:W-:Y:S01]  /*5000*/  FMUL.FTZ R143, R93, UR7 ;  /* 0x000000075d8f7c20 */ /* 0x000fe20008410000 */
[----:B------:R-:W0:Y:S01]  /*5010*/  MUFU.TANH R137, R137 ;  /* 0x0000008900897308 */ /* 0x000e220000002400 */
[----:B------:R-:W-:Y:S01]  /*5020*/  FMUL.FTZ R21, R94, UR7 ;  /* 0x000000075e157c20 */ /* 0x000fe20008410000 */
[----:B------:R-:W-:Y:S01]  /*5030*/  FMUL.FTZ R145, R96, UR7 ;  /* 0x0000000760917c20 */ /* 0x000fe20008410000 */
[----:B------:R-:W-:Y:S01]  /*5040*/  FMUL.FTZ R89, R95, UR7 ;  /* 0x000000075f597c20 */ /* 0x000fe20008410000 */
[----:B------:R-:W-:Y:S01]  /*5050*/  FMUL.FTZ R147, R97, UR7 ;  /* 0x0000000761937c20 */ /* 0x000fe20008410000 */
[----:B------:R-:W-:Y:S01]  /*5060*/  FMUL.FTZ R91, R98, UR7 ;  /* 0x00000007625b7c20 */ /* 0x000fe20008410000 */
[----:B------:R-:W-:Y:S01]  /*5070*/  FMUL.FTZ R149, R100, UR7 ;  /* 0x0000000764957c20 */ /* 0x000fe20008410000 */
[----:B------:R-:W-:Y:S01]  /*5080*/  FMUL.FTZ R93, R99, UR7 ;  /* 0x00000007635d7c20 */ /* 0x000fe20008410000 */
[----:B------:R-:W3:Y:S01]  /*5090*/  MUFU.TANH R139, R139 ;  /* 0x0000008b008b7308 */ /* 0x000ee20000002400 */
        /* <DEDUP_REMOVED lines=8> */
[----:B0-2---:R-:W-:Y:S01]  /*5120*/  FMNMX.FTZ R8, R137, R14, !PT ;  /* 0x0000000e89087209 */ /* 0x005fe20007810000 */
[----:B------:R-:W-:Y:S01]  /*5130*/  FMUL.FTZ R101, R107, UR7 ;  /* 0x000000076b657c20 */ /* 0x000fe20008410000 */
[----:B------:R-:W-:Y:S01]  /*5140*/  FMUL.FTZ R159, R109, UR7 ;  /* 0x000000076d9f7c20 */ /* 0x000fe20008410000 */
[----:B------:R-:W-:Y:S01]  /*5150*/  FMUL.FTZ R103, R110, UR7 ;  /* 0x000000076e677c20 */ /* 0x000fe20008410000 */
[----:B------:R-:W-:Y:S01]  /*5160*/  FMUL.FTZ R203, R112, UR7 ;  /* 0x0000000770cb7c20 */ /* 0x000fe20008410000 */
[----:B------:R-:W-:Y:S01]  /*5170*/  FMUL.FTZ R105, R111, UR7 ;  /* 0x000000076f697c20 */ /* 0x000fe20008410000 */
[----:B------:R-:W-:Y:S01]  /*5180*/  FMUL.FTZ R205, R113, UR7 ;  /* 0x0000000771cd7c20 */ /* 0x000fe20008410000 */
[----:B------:R-:W0:Y:S01]  /*5190*/  MUFU.TANH R141, R141 ;  /* 0x0000008d008d7308 */ /* 0x000e220000002400 */
[----:B---3--:R-:W-:Y:S01]  /*51a0*/  FMNMX.FTZ R8, R139, R8, !PT ;  /* 0x000000088b087209 */ /* 0x008fe20007810000 */
[----:B------:R-:W-:Y:S01]  /*51b0*/  FMUL.FTZ R107, R114, UR7 ;  /* 0x00000007726b7c20 */ /* 0x000fe20008410000 */
[----:B------:R-:W-:Y:S01]  /*51c0*/  FMUL.FTZ R207, R116, UR7 ;  /* 0x0000000774cf7c20 */ /* 0x000fe20008410000 */
[----:B------:R-:W-:Y:S01]  /*51d0*/  FMUL.FTZ R109, R115, UR7 ;  /* 0x00000007736d7c20 */ /* 0x000fe20008410000 */
[----:B------:R-:W-:Y:S01]  /*51e0*/  FMUL.FTZ R209, R117, UR7 ;  /* 0x0000000775d17c20 */ /* 0x000fe20008410000 */
[----:B------:R-:W-:Y:S01]  /*51f0*/  FMUL.FTZ R111, R118, UR7 ;  /* 0x00000007766f7c20 */ /* 0x000fe20008410000 */
[----:B------:R-:W-:Y:S01]  /*5200*/  FMUL.FTZ R211, R120, UR7 ;  /* 0x0000000778d37c20 */ /* 0x000fe20008410000 */
[----:B------:R-:W2:Y:S01]  /*5210*/  MUFU.TANH R15, R15 ;  /* 0x0000000f000f7308 */ /* 0x000ea20000002400 */
[----:B----4-:R-:W-:Y:S01]  /*5220*/  FMNMX.FTZ R10, R13, R20, !PT ;  /* 0x000000140d0a7209 */ /* 0x010fe20007810000 */
[----:B------:R-:W-:Y:S01]  /*5230*/  FMUL.FTZ R113, R119, UR7 ;  /* 0x0000000777717c20 */ /* 0x000fe20008410000 */
[----:B------:R-:W-:Y:S01]  /*5240*/  FMUL.FTZ R213, R121, UR7 ;  /* 0x0000000779d57c20 */ /* 0x000fe20008410000 */
[----:B------:R-:W-:Y:S01]  /*5250*/  FMUL.FTZ R115, R122, UR7 ;  /* 0x000000077a737c20 */ /* 0x000fe20008410000 */
[----:B------:R-:W-:Y:S01]  /*5260*/  FMUL.FTZ R215, R124, UR7 ;  /* 0x000000077cd77c20 */ /* 0x000fe20008410000 */
[----:B------:R-:W-:Y:S01]  /*5270*/  FMUL.FTZ R117, R123, UR7 ;  /* 0x000000077b757c20 */ /* 0x000fe20008410000 */
[----:B------:R-:W-:Y:S01]  /*5280*/  FMUL.FTZ R125, R125, UR7 ;  /* 0x000000077d7d7c20 */ /* 0x000fe20008410000 */
[----:B------:R-:W3:Y:S01]  /*5290*/  MUFU.TANH R143, R143 ;  /* 0x0000008f008f7308 */ /* 0x000ee20000002400 */
[----:B0-----:R-:W-:Y:S01]  /*52a0*/  FMNMX.FTZ R8, R141, R8, !PT ;  /* 0x000000088d087209 */ /* 0x001fe20007810000 */
        /* <DEDUP_REMOVED lines=8> */
[----:B------:R-:W-:Y:S01]  /*5330*/  FMUL.FTZ R127, R131, UR7 ;  /* 0x00000007837f7c20 */ /* 0x000fe20008410000 */
[----:B------:R-:W-:Y:S01]  /*5340*/  FMUL.FTZ R221, R133, UR7 ;  /* 0x0000000785dd7c20 */ /* 0x000fe20008410000 */
[----:B------:R-:W-:Y:S01]  /*5350*/  FMUL.FTZ R131, R134, UR7 ;  /* 0x0000000786837c20 */ /* 0x000fe20008410000 */
[----:B------:R-:W-:Y:S01]  /*5360*/  FMUL.FTZ R133, R135, UR7 ;  /* 0x0000000787857c20 */ /* 0x000fe20008410000 */
[----:B-1----:R-:W1:Y:S01]  /*5370*/  LDC R12, c[0x0][0x988] ;  /* 0x00026200ff0c7b82 */ /* 0x002e620000000800 */
[----:B------:R-:W-:Y:S01]  /*5380*/  UIADD3 UR9, UR9, 0x2a840, URZ ;  /* 0x0002a84009097890 */ /* 0x000fe2000fffe03f */
[----:B------:R-:W2:Y:S01]  /*5390*/  MUFU.TANH R145, R145 ;  /* 0x0000009100917308 */ /* 0x000ea20000002400 */
[----:B---3--:R-:W-:-:S02]  /*53a0*/  FMNMX.FTZ R8, R143, R8, !PT ;  /* 0x000000088f087209 */ /* 0x008fc40007810000 */
[----:B------:R-:W-:-:S05]  /*53b0*/  UPRMT UR9, UR42, 0x654, UR9 ;  /* 0x000006542a097896 */ /* 0x000fca0008000009 */
[----:B------:R-:W3:Y:S01]  /*53c0*/  MUFU.TANH R89, R89 ;  /* 0x0000005900597308 */ /* 0x000ee20000002400 */
[----:B0-----:R-:W-:-:S03]  /*53d0*/  FMNMX.FTZ R10, R21, R10, !PT ;  /* 0x0000000a150a7209 */ /* 0x001fc60007810000 */
[----:B------:R-:W-:Y:S04]  /*53e0*/  SYNCS.ARRIVE.TRANS64.RED.A1T0 RZ, [UR9], RZ ;  /* 0x000000ffffff79a7 */ /* 0x000fe80008100409 */
[----:B------:R-:W0:Y:S01]  /*53f0*/  MUFU.TANH R147, R147 ;  /* 0x0000009300937308 */ /* 0x000e220000002400 */
[----:B--2---:R-:W-:-:S07]  /*5400*/  FMNMX.FTZ R8, R145, R8, !PT ;  /* 0x0000000891087209 */ /* 0x004fce0007810000 */
[----:B------:R-:W2:Y:S01]  /*5410*/  MUFU.TANH R91, R91 ;  /* 0x0000005b005b7308 */ /* 0x000ea20000002400 */
[----:B---3--:R-:W-:-:S07]  /*5420*/  FMNMX.FTZ R10, R89, R10, !PT ;  /* 0x0000000a590a7209 */ /* 0x008fce0007810000 */
[----:B------:R-:W3:Y:S01]  /*5430*/  MUFU.TANH R149, R149 ;  /* 0x0000009500957308 */ /* 0x000ee20000002400 */
[----:B0-----:R-:W-:-:S07]  /*5440*/  FMNMX.FTZ R8, R147, R8, !PT ;  /* 0x0000000893087209 */ /* 0x001fce0007810000 */
        /* <DEDUP_REMOVED lines=71> */
[----:B0-----:R-:W-:-:S05]  /*58c0*/  FMNMX.FTZ R8, R221, R8, !PT ;  /* 0x00000008dd087209 */ /* 0x001fca0007810000 */
[----:B------:R-:W0:Y:S01]  /*58d0*/  SHFL.BFLY PT, R9, R8, 0x2, 0x1f ;  /* 0x0c401f0008097f89 */ /* 0x000e2200000e0000 */
[----:B--2---:R-:W-:-:S04]  /*58e0*/  FMNMX.FTZ R10, R131, R10, !PT ;  /* 0x0000000a830a7209 */ /* 0x004fc80007810000 */
[----:B---3--:R-:W-:-:S05]  /*58f0*/  FMNMX.FTZ R10, R133, R10, !PT ;  /* 0x0000000a850a7209 */ /* 0x008fca0007810000 */
[----:B------:R-:W2:Y:S01]  /*5900*/  SHFL.BFLY PT, R11, R10, 0x2, 0x1f ;  /* 0x0c401f000a0b7f89 */ /* 0x000ea200000e0000 */
[----:B0-----:R-:W-:-:S05]  /*5910*/  FMNMX.FTZ R88, R8, R9, !PT ;  /* 0x0000000908587209 */ /* 0x001fca0007810000 */
[----:B------:R-:W0:Y:S01]  /*5920*/  SHFL.BFLY PT, R9, R88, 0x1, 0x1f ;  /* 0x0c201f0058097f89 */ /* 0x000e2200000e0000 */
[----:B--2---:R-:W-:-:S05]  /*5930*/  FMNMX.FTZ R90, R10, R11, !PT ;  /* 0x0000000b0a5a7209 */ /* 0x004fca0007810000 */
[----:B------:R-:W2:Y:S01]  /*5940*/  SHFL.BFLY PT, R11, R90, 0x1, 0x1f ;  /* 0x0c201f005a0b7f89 */ /* 0x000ea200000e0000 */
[----:B0-----:R-:W-:-:S05]  /*5950*/  FMNMX.FTZ R9, R88, R9, !PT ;  /* 0x0000000958097209 */ /* 0x001fca0007810000 */
[----:B------:R-:W-:-:S04]  /*5960*/  FADD.FTZ R135, -R9, R14 ;  /* 0x0000000e09877221 */ /* 0x000fc80000010100 */
[----:B-1----:R-:W-:-:S04]  /*5970*/  FMUL.FTZ R14, R135, R12 ;  /* 0x0000000c870e7220 */ /* 0x002fc80000410000 */
[----:B------:R0:W-:Y:S01]  /*5980*/  MUFU.EX2 R10, R14 ;  /* 0x0000000e000a7308 */ /* 0x0001e20000000800 */
[----:B--2---:R-:W-:-:S05]  /*5990*/  FMNMX.FTZ R11, R90, R11, !PT ;  /* 0x0000000b5a0b7209 */ /* 0x004fca0007810000 */
[----:B------:R-:W-:Y:S01]  /*59a0*/  FADD.FTZ R135, -R11, R20 ;  /* 0x000000140b877221 */ /* 0x000fe20000010100 */
[-C--:B------:R-:W-:Y:S01]  /*59b0*/  FMUL.FTZ R20, R9, R12.reuse ;  /* 0x0000000c09147220 */ /* 0x080fe20000410000 */
[-C--:B0-----:R-:W-:Y:S02]  /*59c0*/  FMUL.FTZ R14, R11, R12.reuse ;  /* 0x0000000c0b0e7220 */ /* 0x081fe40000410000 */
[-C--:B------:R-:W-:Y:S01]  /*59d0*/  FMUL.FTZ R8, R135, R12.reuse ;  /* 0x0000000c87087220 */ /* 0x080fe20000410000 */
[-CC-:B------:R-:W-:Y:S01]  /*59e0*/  FFMA.FTZ R135, R137, R12.reuse, -R20.reuse ;  /* 0x0000000c89877223 */ /* 0x180fe20000010814 */
[-CC-:B------:R-:W-:Y:S01]  /*59f0*/  FFMA.FTZ R136, R139, R12.reuse, -R20.reuse ;  /* 0x0000000c8b887223 */ /* 0x180fe20000010814 */
[-C--:B------:R-:W-:Y:S01]  /*5a00*/  FFMA.FTZ R138, R141, R12.reuse, -R20 ;  /* 0x0000000c8d8a7223 */ /* 0x080fe20000010814 */
[-C--:B------:R-:W-:Y:S01]  /*5a10*/  FFMA.FTZ R137, R13, R12.reuse, -R14 ;  /* 0x0000000c0d897223 */ /* 0x080fe2000001080e */
        /* <DEDUP_REMOVED lines=39> */
[----:B0-----:R-:W-:Y:S01]  /*5c90*/  FFMA.FTZ R3, R10, R3, R135 ;  /* 0x000000030a037223 */ /* 0x001fe20000010087 */
[-CC-:B------:R-:W-:Y:S01]  /*5ca0*/  FFMA.FTZ R155, R119, R12.reuse, -R14.reuse ;  /* 0x0000000c779b7223 */ /* 0x180fe2000001080e */
[-CC-:B------:R-:W-:Y:S01]  /*5cb0*/  FFMA.FTZ R121, R121, R12.reuse, -R14.reuse ;  /* 0x0000000c79797223 */ /* 0x180fe2000001080e */
[-CC-:B------:R-:W-:Y:S01]  /*5cc0*/  FFMA.FTZ R123, R123, R12.reuse, -R14.reuse ;  /* 0x0000000c7b7b7223 */ /* 0x180fe2000001080e */
[-CC-:B------:R-:W-:Y:S01]  /*5cd0*/  FFMA.FTZ R127, R127, R12.reuse, -R14.reuse ;  /* 0x0000000c7f7f7223 */ /* 0x180fe2000001080e */
[----:B------:R-:W-:-:S02]  /*5ce0*/  FFMA.FTZ R131, R131, R12, -R14 ;  /* 0x0000000c83837223 */ /* 0x000fc4000001080e */
[----:B------:R-:W0:Y:S08]  /*5cf0*/  MUFU.EX2 R136, R136 ;  /* 0x0000008800887308 */ /* 0x000e300000000800 */
[----:B------:R-:W2:Y:S01]  /*5d00*/  MUFU.EX2 R20, R20 ;  /* 0x0000001400147308 */ /* 0x000ea20000000800 */
[----:B-1----:R-:W-:-:S07]  /*5d10*/  FFMA.FTZ R97, R8, R0, R137 ;  /* 0x0000000008617223 */ /* 0x002fce0000010089 */
[----:B------:R-:W1:Y:S01]  /*5d20*/  MUFU.EX2 R138, R138 ;  /* 0x0000008a008a7308 */ /* 0x000e620000000800 */
[----:B0-----:R-:W-:-:S07]  /*5d30*/  FADD.FTZ R3, R136, R3 ;  /* 0x0000000388037221 */ /* 0x001fce0000010000 */
[----:B------:R-:W0:Y:S01]  /*5d40*/  MUFU.EX2 R13, R13 ;  /* 0x0000000d000d7308 */ /* 0x000e220000000800 */
[----:B--2---:R-:W-:Y:S01]  /*5d50*/  FADD.FTZ R0, R20, R97 ;  /* 0x0000006114007221 */ /* 0x004fe20000010000 */
[----:B------:R-:W-:-:S06]  /*5d60*/  FFMA.FTZ R97, R115, R12, -R14 ;  /* 0x0000000c73617223 */ /* 0x000fcc000001080e */
[----:B------:R-:W2:Y:S01]  /*5d70*/  MUFU.EX2 R139, R139 ;  /* 0x0000008b008b7308 */ /* 0x000ea20000000800 */
[----:B-1----:R-:W-:-:S07]  /*5d80*/  FADD.FTZ R102, R138, R3 ;  /* 0x000000038a667221 */ /* 0x002fce0000010000 */
[----:B------:R-:W1:Y:S01]  /*5d90*/  MUFU.EX2 R88, R88 ;  /* 0x0000005800587308 */ /* 0x000e620000000800 */
[----:B0-----:R-:W-:-:S07]  /*5da0*/  FADD.FTZ R3, R13, R0 ;  /* 0x000000000d037221 */ /* 0x001fce0000010000 */
[----:B------:R-:W0:Y:S01]  /*5db0*/  MUFU.EX2 R140, R140 ;  /* 0x0000008c008c7308 */ /* 0x000e220000000800 */
[----:B--2---:R-:W-:-:S07]  /*5dc0*/  FADD.FTZ R99, R139, R102 ;  /* 0x000000668b637221 */ /* 0x004fce0000010000 */
[----:B------:R-:W2:Y:S01]  /*5dd0*/  MUFU.EX2 R15, R15 ;  /* 0x0000000f000f7308 */ /* 0x000ea20000000800 */
[----:B-1----:R-:W-:-:S07]  /*5de0*/  FADD.FTZ R0, R88, R3 ;  /* 0x0000000358007221 */ /* 0x002fce0000010000 */
[----:B------:R-:W1:Y:S01]  /*5df0*/  MUFU.EX2 R141, R141 ;  /* 0x0000008d008d7308 */ /* 0x000e620000000800 */
[----:B0-----:R-:W-:-:S07]  /*5e00*/  FADD.FTZ R102, R140, R99 ;  /* 0x000000638c667221 */ /* 0x001fce0000010000 */
[----:B------:R-:W0:Y:S01]  /*5e10*/  MUFU.EX2 R90, R90 ;  /* 0x0000005a005a7308 */ /* 0x000e220000000800 */
[----:B--2---:R-:W-:-:S07]  /*5e20*/  FADD.FTZ R3, R15, R0 ;  /* 0x000000000f037221 */ /* 0x004fce0000010000 */
[----:B------:R-:W2:Y:S01]  /*5e30*/  MUFU.EX2 R142, R142 ;  /* 0x0000008e008e7308 */ /* 0x000ea20000000800 */
[----:B-1----:R-:W-:Y:S01]  /*5e40*/  FADD.FTZ R99, R141, R102 ;  /* 0x000000668d637221 */ /* 0x002fe20000010000 */
[-CC-:B------:R-:W-:Y:S01]  /*5e50*/  FFMA.FTZ R102, R117, R12.reuse, -R14.reuse ;  /* 0x0000000c75667223 */ /* 0x180fe2000001080e */
[----:B------:R-:W-:-:S05]  /*5e60*/  FFMA.FTZ R14, R133, R12, -R14 ;  /* 0x0000000c850e7223 */ /* 0x000fca000001080e */
        /* <DEDUP_REMOVED lines=69> */
[----:B--2---:R-:W-:Y:S01]  /*62c0*/  FADD.FTZ R0, R131, R0 ;  /* 0x0000000083007221 */ /* 0x004fe20000010000 */
[----:B-1----:R-:W-:-:S03]  /*62d0*/  FADD.FTZ R3, R159, R104 ;  /* 0x000000689f037221 */ /* 0x002fc60000010000 */
[----:B0-----:R-:W-:Y:S01]  /*62e0*/  FADD.FTZ R0, R14, R0 ;  /* 0x000000000e007221 */ /* 0x001fe20000010000 */
[----:B------:R-:W-:Y:S06]  /*62f0*/  @!P0 BRA `(.L_x_204) ;  /* 0x0000000000048947 */ /* 0x000fec0003800000 */
[----:B------:R-:W-:Y:S01]  /*6300*/  BPT.TRAP 0x1 ;  /* 0x000000040000795c */ /* 0x000fe20000300000 */
.L_x_204:
[----:B------:R-:W-:Y:S01]  /*6310*/  UISETP.GT.AND UP0, UPT, UR4, UR60, UPT ;  /* 0x0000003c0400728c */ /* 0x000fe2000bf04270 */
[----:B------:R-:W-:Y:S01]  /*6320*/  F2FP.BF16.F32.PACK_AB R158, R159, R158 ;  /* 0x0000009e9f9e723e */ /* 0x000fe200000010ff */
[----:B------:R-:W-:Y:S01]  /*6330*/  UIADD3 UR10, UR10, 0x2a860, URZ ;  /* 0x0002a8600a0a7890 */ /* 0x000fe2000fffe03f */
[----:B------:R-:W-:Y:S01]  /*6340*/  F2FP.BF16.F32.PACK_AB R137, R20, R137 ;  /* 0x000000891489723e */ /* 0x000fe200000010ff */
[----:B------:R-:W-:Y:S01]  /*6350*/  UIADD3 UR4, UR4, -0x1, URZ ;  /* 0xffffffff04047890 */ /* 0x000fe2000fffe03f */
[----:B------:R-:W-:Y:S01]  /*6360*/  F2FP.BF16.F32.PACK_AB R138, R139, R138 ;  /* 0x0000008a8b8a723e */ /* 0x000fe200000010ff */
[----:B------:R-:W-:Y:S01]  /*6370*/  UPRMT UR10, UR42, 0x654, UR10 ;  /* 0x000006542a0a7896 */ /* 0x000fe2000800000a */
[----:B------:R-:W-:Y:S01]  /*6380*/  PLOP3.LUT P1, PT, PT, PT, UP0, 0x80, 0x0 ;  /* 0x000000000000781c */ /* 0x000fe20003f2f008 */
[----:B------:R-:W-:Y:S01]  /*6390*/  UMOV UR5, UR39 ;  /* 0x0000002700057c82 */ /* 0x000fe20008000000 */
[----:B------:R-:W-:Y:S01]  /*63a0*/  UMOV UR6, UR38 ;  /* 0x0000002600067c82 */ /* 0x000fe20008000000 */
[----:B------:R-:W-:Y:S01]  /*63b0*/  F2FP.BF16.F32.PACK_AB R140, R141, R140 ;  /* 0x0000008c8d8c723e */ /* 0x000fe200000010ff */
[----:B------:R-:W-:Y:S01]  /*63c0*/  IMAD.MOV.U32 R20, RZ, RZ, R11 ;  /* 0x000000ffff147224 */ /* 0x000fe200078e000b */
[----:B------:R-:W-:-:S02]  /*63d0*/  F2FP.BF16.F32.PACK_AB R142, R143, R142 ;  /* 0x0000008e8f8e723e */ /* 0x000fc400000010ff */
[----:B------:R-:W-:Y:S01]  /*63e0*/  F2FP.BF16.F32.PACK_AB R144, R145, R144 ;  /* 0x000000909190723e */ /* 0x000fe200000010ff */
[----:B------:R-:W-:Y:S01]  /*63f0*/  SYNCS.ARRIVE.TRANS64.RED.A1T0 RZ, [UR10], RZ ;  /* 0x000000ffffff79a7 */ /* 0x000fe2000810040a */
[----:B------:R-:W-:Y:S02]  /*6400*/  F2FP.BF16.F32.PACK_AB R146, R147, R146 ;  /* 0x000000929392723e */ /* 0x000fe400000010ff */
[----:B------:R-:W-:Y:S02]  /*6410*/  F2FP.BF16.F32.PACK_AB R148, R149, R148 ;  /* 0x000000949594723e */ /* 0x000fe400000010ff */
[----:B------:R-:W-:Y:S02]  /*6420*/  F2FP.BF16.F32.PACK_AB R150, R151, R150 ;  /* 0x000000969796723e */ /* 0x000fe400000010ff */
[----:B------:R-:W-:Y:S02]  /*6430*/  F2FP.BF16.F32.PACK_AB R152, R153, R152 ;  /* 0x000000989998723e */ /* 0x000fe400000010ff */
[----:B------:R-:W-:Y:S01]  /*6440*/  F2FP.BF16.F32.PACK_AB R159, R14, R131 ;  /* 0x000000830e9f723e */ /* 0x000fe200000010ff */
[----:B------:R-:W-:Y:S01]  /*6450*/  IMAD.MOV.U32 R14, RZ, RZ, R9 ;  /* 0x000000ffff0e7224 */ /* 0x000fe200078e0009 */
        /* <DEDUP_REMOVED lines=12> */
[----:B------:R-:W-:Y:S01]  /*6520*/  F2FP.BF16.F32.PACK_AB R157, R127, R123 ;  /* 0x0000007b7f9d723e */ /* 0x000fe200000010ff */
[----:B------:R-:W-:Y:S06]  /*6530*/  @P1 BRA `(.L_x_205) ;  /* 0xffffffdc00601947 */ /* 0x000fec000383ffff */
.L_x_194:
        /* <DEDUP_REMOVED lines=67> */
.L_x_206:
[----:B------:R-:W0:Y:S01]  /*6970*/  S2UR UR8, SR_CgaCtaId ;  /* 0x00000000000879c3 */ /* 0x000e220000008800 */
[----:B------:R-:W-:Y:S01]  /*6980*/  UMOV UR4, 0x400 ;  /* 0x0000040000047882 */ /* 0x000fe20000000000 */
[----:B------:R-:W-:-:S04]  /*6990*/  MOV R4, UR39 ;  /* 0x0000002700047c02 */ /* 0x000fc80008000f00 */
[----:B------:R-:W-:Y:S01]  /*69a0*/  SHF.L.U32 R4, R4, 0x1f, RZ ;  /* 0x0000001f04047819 */ /* 0x000fe200000006ff */
[----:B0-----:R-:W-:-:S04]  /*69b0*/  ULEA UR4, UR8, UR4, 0x18 ;  /* 0x0000000408047291 */ /* 0x001fc8000f8ec03f */
[----:B------:R-:W-:-:S09]  /*69c0*/  ULEA UR5, UR38, UR4, 0x3 ;  /* 0x0000000426057291 */ /* 0x000fd2000f8e183f */
[----:B------:R0:W1:Y:S01]  /*69d0*/  SYNCS.PHASECHK.TRANS64.TRYWAIT P1, [UR5+0x2a850], R4 ;  /* 0x02a85004ff0075a7 */ /* 0x0000620008020145 */
[----:B------:R-:W-:Y:S05]  /*69e0*/  @!P0 BRA `(.L_x_207) ;  /* 0x0000000000048947 */ /* 0x000fea0003800000 */
[----:B------:R-:W-:Y:S01]  /*69f0*/  BPT.TRAP 0x1 ;  /* 0x000000040000795c */ /* 0x000fe20000300000 */
.L_x_207:
[----:B-1----:R-:W-:Y:S05]  /*6a00*/  @P1 BRA `(.L_x_208) ;  /* 0x0000000000081947 */ /* 0x002fea0003800000 */
[----:B------:R-:W1:Y:S02]  /*6a10*/  SYNCS.PHASECHK.TRANS64.TRYWAIT P1, [UR5+0x2a850], R4 ;  /* 0x02a85004ff0075a7 */ /* 0x000e640008020145 */
[----:B-1----:R-:W-:Y:S05]  /*6a20*/  @!P1 BRA `(.L_x_209) ;  /* 0x0000009400249947 */ /* 0x002fea0003800000 */
.L_x_208:
[----:B------:R-:W-:Y:S01]  /*6a30*/  UIADD3 UR4, UR4, 0x400, URZ ;  /* 0x0000040004047890 */ /* 0x000fe2000fffe03f */
[----:B------:R-:W-:Y:S01]  /*6a40*/  WARPGROUP.ARRIVE ;  /* 0x00000000000079c5 */ /* 0x000fe20000000000 */
[----:B------:R-:W-:Y:S01]  /*6a50*/  UMOV UR7, 0x40000040 ;  /* 0x4000004000077882 */ /* 0x000fe20000000000 */
[----:B01----:R-:W0:Y:S01]  /*6a60*/  SHFL.BFLY PT, R4, R3, 0x2, 0x1f ;  /* 0x0c401f0003047f89 */ /* 0x003e2200000e0000 */
[----:B------:R-:W-:Y:S01]  /*6a70*/  USHF.R.U32.HI UR4, URZ, 0x4, UR4 ;  /* 0x000000043f047899 */ /* 0x000fe20008011604 */
[----:B------:R-:W-:Y:S02]  /*6a80*/  IMAD.MOV.U32 R8, RZ, RZ, RZ ;  /* 0x000000ffff087224 */ /* 0x000fe400078e00ff */
[----:B------:R-:W1:Y:S01]  /*6a90*/  SHFL.BFLY PT, R5, R0, 0x2, 0x1f ;  /* 0x0c401f0000057f89 */ /* 0x000e6200000e0000 */
[----:B------:R-:W-:-:S04]  /*6aa0*/  ULOP3.LUT UR4, UR4, 0x3fff, URZ, 0xc0, !UPT ;  /* 0x00003fff04047892 */ /* 0x000fc8000f8ec03f */
[----:B------:R-:W-:-:S04]  /*6ab0*/  ULOP3.LUT UR4, UR4, 0x3000000, URZ, 0xfc, !UPT ;  /* 0x0300000004047892 */ /* 0x000fc8000f8efc3f */
[----:B------:R-:W-:-:S07]  /*6ac0*/  UIMAD UR4, UR38, 0x600, UR4 ;  /* 0x00000600260478a4 */ /* 0x000fce000f8e0204 */
[----:B------:R-:W-:Y:S02]  /*6ad0*/  UMOV UR6, UR4 ;  /* 0x0000000400067c82 */ /* 0x000fe40008000000 */
[----:B------:R-:W-:Y:S01]  /*6ae0*/  HGMMA.64x128x16.F32.BF16 R24, R136, gdesc[UR4].tnspB, R24, gsb0 ;  /* 0x41e0000488187df0 */ /* 0x000fe20008001818 */
[----:B------:R-:W-:Y:S01]  /*6af0*/  UIADD3 UR6, UR4, 0x80, URZ ;  /* 0x0000008004067890 */ /* 0x000fe2000fffe03f */
[----:B0-----:R-:W-:Y:S01]  /*6b00*/  FADD.FTZ R4, R4, R3 ;  /* 0x0000000304047221 */ /* 0x001fe20000010000 */
[----:B------:R-:W-:Y:S01]  /*6b10*/  UMOV UR7, 0x40000040 ;  /* 0x4000004000077882 */ /* 0x000fe20000000000 */
[----:B------:R-:W-:Y:S02]  /*6b20*/  IMAD.MOV.U32 R3, RZ, RZ, -0x800000 ;  /* 0xff800000ff037424 */ /* 0x000fe400078e00ff */
[----:B-1----:R-:W-:Y:S01]  /*6b30*/  FADD.FTZ R6, R5, R0 ;  /* 0x0000000005067221 */ /* 0x002fe20000010000 */
[----:B------:R-:W-:Y:S01]  /*6b40*/  IMAD.MOV.U32 R0, RZ, RZ, -0x800000 ;  /* 0xff800000ff007424 */ /* 0x000fe200078e00ff */
[----:B------:R-:W0:Y:S04]  /*6b50*/  SHFL.BFLY PT, R5, R4, 0x1, 0x1f ;  /* 0x0c201f0004057f89 */ /* 0x000e2800000e0000 */
[----:B------:R-:W1:Y:S01]  /*6b60*/  SHFL.BFLY PT, R7, R6, 0x1, 0x1f ;  /* 0x0c201f0006077f89 */ /* 0x000e6200000e0000 */
[----:B0-----:R-:W-:Y:S01]  /*6b70*/  FADD.FTZ R13, R4, R5 ;  /* 0x00000005040d7221 */ /* 0x001fe20000010000 */
[----:B------:R-:W-:-:S02]  /*6b80*/  IMAD.MOV.U32 R5, RZ, RZ, RZ ;  /* 0x000000ffff057224 */ /* 0x000fc400078e00ff */
[----:B-1----:R-:W-:Y:S02]  /*6b90*/  FADD.FTZ R14, R6, R7 ;  /* 0x00000007060e7221 */ /* 0x002fe40000010000 */
[----:B------:R-:W-:-:S03]  /*6ba0*/  FSETP.NE.FTZ.AND P1, PT, R13, RZ, PT ;  /* 0x000000ff0d00720b */ /* 0x000fc60003f35000 */
[----:B------:R-:W-:-:S10]  /*6bb0*/  FSETP.NE.FTZ.AND P2, PT, R14, RZ, PT ;  /* 0x000000ff0e00720b */ /* 0x000fd40003f55000 */
[----:B------:R-:W0:Y:S01]  /*6bc0*/  @P1 MUFU.LG2 R7, R13 ;  /* 0x0000000d00071308 */ /* 0x000e220000000c00 */
[C---:B------:R-:W-:Y:S02]  /*6bd0*/  @P1 FMUL.FTZ R4, R12.reuse, 0.69314718246459960938 ;  /* 0x3f3172180c041820 */ /* 0x040fe40000410000 */
[----:B------:R-:W-:-:S05]  /*6be0*/  @P2 FMUL.FTZ R15, R12, 0.69314718246459960938 ;  /* 0x3f3172180c0f2820 */ /* 0x000fca0000410000 */
        /* <DEDUP_REMOVED lines=34> */
.L_x_210:
[----:B------:R-:W-:Y:S01]  /*6e10*/  R2UR UR6, R177 ;  /* 0x00000000b10672ca */ /* 0x000fe200000e0000 */
[----:B------:R-:W-:Y:S01]  /*6e20*/  UIADD3 UR4, UR5, 0x2a860, URZ ;  /* 0x0002a86005047890 */ /* 0x000fe2000fffe03f */
[-C--:B------:R-:W-:Y:S01]  /*6e30*/  FMUL.FTZ R20, R24, R5.reuse ;  /* 0x0000000518147220 */ /* 0x080fe20000410000 */
[----:B------:R-:W-:Y:S01]  /*6e40*/  UIADD3 UR38, UR38, 0x1, URZ ;  /* 0x0000000126267890 */ /* 0x000fe2000fffe03f */
[-C--:B------:R-:W-:Y:S01]  /*6e50*/  FMUL.FTZ R21, R25, R5.reuse ;  /* 0x0000000519157220 */ /* 0x080fe20000410000 */
[----:B------:R-:W-:Y:S01]  /*6e60*/  UPRMT UR4, UR8, 0x654, UR4 ;  /* 0x0000065408047896 */ /* 0x000fe20008000004 */
[-C--:B------:R-:W-:Y:S01]  /*6e70*/  FMUL.FTZ R88, R28, R5.reuse ;  /* 0x000000051c587220 */ /* 0x080fe20000410000 */
[----:B------:R-:W-:Y:S01]  /*6e80*/  UISETP.NE.AND UP0, UPT, UR38, 0x2, UPT ;  /* 0x000000022600788c */ /* 0x000fe2000bf05270 */
[-C--:B------:R-:W-:Y:S01]  /*6e90*/  FMUL.FTZ R89, R29, R5.reuse ;  /* 0x000000051d597220 */ /* 0x080fe20000410000 */
[-C--:B------:R-:W-:Y:S01]  /*6ea0*/  FMUL.FTZ R90, R32, R5.reuse ;  /* 0x00000005205a7220 */ /* 0x080fe20000410000 */
[-C--:B------:R-:W-:Y:S01]  /*6eb0*/  FMUL.FTZ R91, R33, R5.reuse ;  /* 0x00000005215b7220 */ /* 0x080fe20000410000 */
[-C--:B------:R-:W-:Y:S01]  /*6ec0*/  FMUL.FTZ R36, R36, R5.reuse ;  /* 0x0000000524247220 */ /* 0x080fe20000410000 */
[-C--:B------:R-:W-:Y:S01]  /*6ed0*/  FMUL.FTZ R37, R37, R5.reuse ;  /* 0x0000000525257220 */ /* 0x080fe20000410000 */
[----:B------:R-:W-:Y:S01]  /*6ee0*/  UIADD3 UR6, UR6, 0x1, URZ ;  /* 0x0000000106067890 */ /* 0x000fe2000fffe03f */
[----:B------:R-:W-:Y:S01]  /*6ef0*/  SYNCS.ARRIVE.TRANS64.RED.A1T0 RZ, [UR4], RZ ;  /* 0x000000ffffff79a7 */ /* 0x000fe20008100404 */
[----:B------:R-:W-:Y:S01]  /*6f00*/  USEL UR4, URZ, 0x1, UP0 ;  /* 0x000000013f047887 */ /* 0x000fe20008000000 */
        /* <DEDUP_REMOVED lines=26> */
[----:B------:R-:W-:Y:S01]  /*70b0*/  FMUL.FTZ R93, R27, R8 ;  /* 0x000000081b5d7220 */ /* 0x000fe20000410000 */
[----:B------:R-:W-:-:S02]  /*70c0*/  IMAD.U32 R177, RZ, RZ, UR6 ;  /* 0x00000006ffb17e24 */ /* 0x000fc4000f8e00ff */
        /* <DEDUP_REMOVED lines=30> */
[----:B------:R-:W-:-:S02]  /*72b0*/  USEL UR38, UR38, URZ, UP0 ;  /* 0x0000003f26267287 */ /* 0x000fc40008000000 */
[----:B------:R-:W-:-:S12]  /*72c0*/  ULOP3.LUT UR39, UR39, UR4, URZ, 0x3c, !UPT ;  /* 0x0000000427277292 */ /* 0x000fd8000f8e3c3f */
.L_x_186:
[----:B------:R-:W0:Y:S01]  /*72d0*/  S2R R5, SR_CgaCtaId ;  /* 0x0000000000057919 */ /* 0x000e220000008800 */
[----:B------:R-:W-:Y:S01]  /*72e0*/  MOV R98, 0x400 ;  /* 0x0000040000627802 */ /* 0x000fe20000000f00 */
[----:B------:R-:W-:Y:S01]  /*72f0*/  BSSY B0, `(.L_x_211) ;  /* 0x00002ff000007945 */ /* 0x000fe20003800000 */
[----:B------:R-:W-:Y:S02]  /*7300*/  BAR.SYNC.DEFER_BLOCKING 0x5, 0x180 ;  /* 0x0146000000007b1d */ /* 0x000fe40000010000 */
[----:B0-----:R-:W-:-:S05]  /*7310*/  LEA R98, R5, R98, 0x18 ;  /* 0x0000006205627211 */ /* 0x001fca00078ec0ff */
[----:B------:R-:W0:Y:S02]  /*7320*/  LDS.128 R24, [R98+0x2a8d0] ;  /* 0x02a8d00062187984 */ /* 0x000e240000000c00 */
[----:B0-----:R-:W-:Y:S02]  /*7330*/  R2UR UR6, R25 ;  /* 0x00000000190672ca */ /* 0x001fe400000e0000 */
[----:B------:R-:W-:Y:S01]  /*7340*/  R2UR UR5, R26 ;  /* 0x000000001a0572ca */ /* 0x000fe200000e0000 */
[----:B------:R-:W-:Y:S06]  /*7350*/  BAR.ARV 0x4, 0x180 ;  /* 0x0106000000007b1d */ /* 0x000fec0000002000 */
[----:B------:R-:W-:Y:S08]  /*7360*/  @P0 BRA `(.L_x_212) ;  /* 0x0000002000940947 */ /* 0x000ff00003800000 */
[----:B------:R-:W0:Y:S01]  /*7370*/  S2R R5, SR_SWINHI ;  /* 0x0000000000057919 */ /* 0x000e220000002f00 */
[----:B------:R-:W-:Y:S01]  /*7380*/  R2UR UR16, R18 ;  /* 0x00000000121072ca */ /* 0x000fe200000e0000 */
[----:B------:R-:W-:Y:S01]  /*7390*/  USHF.L.U32 UR4, UR61, 0x2, URZ ;  /* 0x000000023d047899 */ /* 0x000fe2000800063f */
[----:B------:R-:W-:Y:S01]  /*73a0*/  F2FP.BF16.F32.PACK_AB R34, R53, R52 ;  /* 0x000000343522723e */ /* 0x000fe200000010ff */
[----:B------:R-:W-:Y:S01]  /*73b0*/  BAR.SYNC.DEFER_BLOCKING 0x1, 0x100 ;  /* 0x0044000000007b1d */ /* 0x000fe20000010000 */
[----:B------:R-:W-:Y:S02]  /*73c0*/  R2UR UR13, R178 ;  /* 0x00000000b20d72ca */ /* 0x000fe400000e0000 */
[----:B------:R-:W-:Y:S02]  /*73d0*/  R2UR UR15, R175 ;  /* 0x00000000af0f72ca */ /* 0x000fe400000e0000 */
[----:B------:R-:W-:Y:S01]  /*73e0*/  R2UR UR14, R19 ;  /* 0x00000000130e72ca */ /* 0x000fe200000e0000 */
[----:B------:R-:W-:Y:S01]  /*73f0*/  ULDC.64 UR10, c[0x0][0xc00] ;  /* 0x00030000000a7ab9 */ /* 0x000fe20000000a00 */
[----:B------:R-:W-:Y:S01]  /*7400*/  R2UR UR18, R174 ;  /* 0x00000000ae1272ca */ /* 0x000fe200000e0000 */
[----:B------:R-:W-:-:S06]  /*7410*/  UIADD3 UR7, UP0, UR4, UR10, URZ ;  /* 0x0000000a04077290 */ /* 0x000fcc000ff1e03f */
[----:B------:R-:W-:-:S04]  /*7420*/  USHF.L.U64.HI UR12, UR61, 0x2, UR13 ;  /* 0x000000023d0c7899 */ /* 0x000fc8000801020d */
[----:B------:R-:W-:Y:S01]  /*7430*/  UIADD3.X UR8, UR12, UR11, URZ, UP0, !UPT ;  /* 0x0000000b0c087290 */ /* 0x000fe200087fe43f */
[----:B------:R-:W-:Y:S02]  /*7440*/  MOV R24, R98 ;  /* 0x0000006200187202 */ /* 0x000fe40000000f00 */
[----:B0-----:R-:W-:-:S03]  /*7450*/  MOV R25, R5 ;  /* 0x0000000500197202 */ /* 0x001fc60000000f00 */
[----:B------:R-:W-:-:S03]  /*7460*/  IMAD.WIDE R4, R198, 0x2, R24 ;  /* 0x00000002c6047825 */ /* 0x000fc600078e0218 */
[C---:B------:R-:W-:Y:S02]  /*7470*/  LOP3.LUT R7, R4.reuse, 0x380, RZ, 0xc0, !PT ;  /* 0x0000038004077812 */ /* 0x040fe400078ec0ff */
[C---:B------:R-:W-:Y:S02]  /*7480*/  IADD3 R8, P5, R4.reuse, 0x40, RZ ;  /* 0x0000004004087810 */ /* 0x040fe40007fbe0ff */
[----:B------:R-:W-:Y:S02]  /*7490*/  SHF.R.U64 R7, R7, 0x3, RZ ;  /* 0x0000000307077819 */ /* 0x000fe400000012ff */
[C---:B------:R-:W-:Y:S02]  /*74a0*/  IADD3 R35, P6, R4.reuse, 0x20, RZ ;  /* 0x0000002004237810 */ /* 0x040fe40007fde0ff */
[C---:B------:R-:W-:Y:S02]  /*74b0*/  IADD3 R99, P4, R4.reuse, 0x60, RZ ;  /* 0x0000006004637810 */ /* 0x040fe40007f9e0ff */
[C---:B------:R-:W-:Y:S01]  /*74c0*/  IADD3 R101, P3, R4.reuse, 0x4000, RZ ;  /* 0x0000400004657810 */ /* 0x040fe20007f7e0ff */
[--C-:B------:R-:W-:Y:S01]  /*74d0*/  IMAD.X R33, RZ, RZ, R5.reuse, P6 ;  /* 0x000000ffff217224 */ /* 0x100fe200030e0605 */
[C---:B------:R-:W-:Y:S01]  /*74e0*/  IADD3 R103, P2, R4.reuse, 0x4020, RZ ;  /* 0x0000402004677810 */ /* 0x040fe20007f5e0ff */
[--C-:B------:R-:W-:Y:S01]  /*74f0*/  IMAD.X R29, RZ, RZ, R5.reuse, P4 ;  /* 0x000000ffff1d7224 */ /* 0x100fe200020e0605 */
[C---:B------:R-:W-:Y:S01]  /*7500*/  IADD3 R105, P1, R4.reuse, 0x4040, RZ ;  /* 0x0000404004697810 */ /* 0x040fe20007f3e0ff */
[--C-:B------:R-:W-:Y:S01]  /*7510*/  IMAD.X R15, RZ, RZ, R5.reuse, P3 ;  /* 0x000000ffff0f7224 */ /* 0x100fe200018e0605 */
[----:B------:R-:W-:Y:S01]  /*7520*/  IADD3 R107, P0, R4, 0x4060, RZ ;  /* 0x00004060046b7810 */ /* 0x000fe20007f1e0ff */
[--C-:B------:R-:W-:Y:S01]  /*7530*/  IMAD.X R13, RZ, RZ, R5.reuse, P2 ;  /* 0x000000ffff0d7224 */ /* 0x100fe200010e0605 */
[----:B------:R-:W-:Y:S01]  /*7540*/  LOP3.LUT R4, R7, R4, RZ, 0x3c, !PT ;  /* 0x0000000407047212 */ /* 0x000fe200078e3cff */
[--C-:B------:R-:W-:Y:S01]  /*7550*/  IMAD.X R11, RZ, RZ, R5.reuse, P1 ;  /* 0x000000ffff0b7224 */ /* 0x100fe200008e0605 */
[----:B------:R-:W-:Y:S01]  /*7560*/  LOP3.LUT R7, R8, 0x380, RZ, 0xc0, !PT ;  /* 0x0000038008077812 */ /* 0x000fe200078ec0ff */
[----:B------:R-:W-:Y:S01]  /*7570*/  IMAD.X R9, RZ, RZ, R5, P0 ;  /* 0x000000ffff097224 */ /* 0x000fe200000e0605 */
[----:B------:R-:W-:-:S02]  /*7580*/  LOP3.LUT R10, R99, 0x380, RZ, 0xc0, !PT ;  /* 0x00000380630a7812 */ /* 0x000fc400078ec0ff */
[----:B------:R-:W-:Y:S02]  /*7590*/  SHF.R.U64 R7, R7, 0x3, RZ ;  /* 0x0000000307077819 */ /* 0x000fe400000012ff */
[----:B------:R-:W-:Y:S02]  /*75a0*/  LOP3.LUT R12, R101, 0x380, RZ, 0xc0, !PT ;  /* 0x00000380650c7812 */ /* 0x000fe400078ec0ff */
[----:B------:R-:W-:Y:S02]  /*75b0*/  LOP3.LUT R30, R7, R8, RZ, 0x3c, !PT ;  /* 0x00000008071e7212 */ /* 0x000fe400078e3cff */
[----:B------:R-:W-:Y:S02]  /*75c0*/  SHF.R.U64 R10, R10, 0x3, RZ ;  /* 0x000000030a0a7819 */ /* 0x000fe400000012ff */
[----:B------:R-:W-:Y:S02]  /*75d0*/  LOP3.LUT R8, R103, 0x380, RZ, 0xc0, !PT ;  /* 0x0000038067087812 */ /* 0x000fe400078ec0ff */
[----:B------:R-:W-:-:S02]  /*75e0*/  LOP3.LUT R6, R35, 0x380, RZ, 0xc0, !PT ;  /* 0x0000038023067812 */ /* 0x000fc400078ec0ff */
[----:B------:R-:W-:Y:S02]  /*75f0*/  SHF.R.U64 R12, R12, 0x3, RZ ;  /* 0x000000030c0c7819 */ /* 0x000fe400000012ff */
[----:B------:R-:W-:Y:S02]  /*7600*/  LOP3.LUT R28, R10, R99, RZ, 0x3c, !PT ;  /* 0x000000630a1c7212 */ /* 0x000fe400078e3cff */
[----:B------:R-:W-:Y:S02]  /*7610*/  LOP3.LUT R18, R107, 0x380, RZ, 0xc0, !PT ;  /* 0x000003806b127812 */ /* 0x000fe400078ec0ff */
[----:B------:R-:W-:Y:S02]  /*7620*/  SHF.R.U64 R8, R8, 0x3, RZ ;  /* 0x0000000308087819 */ /* 0x000fe400000012ff */
[----:B------:R-:W-:Y:S02]  /*7630*/  SHF.R.U64 R6, R6, 0x3, RZ ;  /* 0x0000000306067819 */ /* 0x000fe400000012ff */
[----:B------:R-:W-:-:S02]  /*7640*/  LOP3.LUT R10, R105, 0x380, RZ, 0xc0, !PT ;  /* 0x00000380690a7812 */ /* 0x000fc400078ec0ff */
[----:B------:R-:W-:Y:S02]  /*7650*/  LOP3.LUT R14, R12, R101, RZ, 0x3c, !PT ;  /* 0x000000650c0e7212 */ /* 0x000fe400078e3cff */
[----:B------:R-:W-:Y:S02]  /*7660*/  SHF.R.U64 R18, R18, 0x3, RZ ;  /* 0x0000000312127819 */ /* 0x000fe400000012ff */
[----:B------:R-:W-:Y:S02]  /*7670*/  LOP3.LUT R12, R8, R103, RZ, 0x3c, !PT ;  /* 0x00000067080c7212 */ /* 0x000fe400078e3cff */
[----:B------:R-:W-:Y:S02]  /*7680*/  IADD3.X R31, RZ, R5, RZ, P5, !PT ;  /* 0x00000005ff1f7210 */ /* 0x000fe40002ffe4ff */
[----:B------:R-:W-:Y:S02]  /*7690*/  LOP3.LUT R32, R6, R35, RZ, 0x3c, !PT ;  /* 0x0000002306207212 */ /* 0x000fe400078e3cff */
[----:B------:R-:W-:-:S02]  /*76a0*/  SHF.R.U64 R10, R10, 0x3, RZ ;  /* 0x000000030a0a7819 */ /* 0x000fc400000012ff */
[----:B------:R-:W-:Y:S02]  /*76b0*/  MOV R26, R4 ;  /* 0x00000004001a7202 */ /* 0x000fe40000000f00 */
[----:B------:R-:W-:Y:S02]  /*76c0*/  F2FP.BF16.F32.PACK_AB R4, R21, R20 ;  /* 0x000000141504723e */ /* 0x000fe400000010ff */
[----:B------:R-:W-:Y:S02]  /*76d0*/  F2FP.BF16.F32.PACK_AB R5, R93, R92 ;  /* 0x0000005c5d05723e */ /* 0x000fe400000010ff */
[----:B------:R-:W-:Y:S02]  /*76e0*/  F2FP.BF16.F32.PACK_AB R6, R89, R88 ;  /* 0x000000585906723e */ /* 0x000fe400000010ff */
[----:B------:R-:W-:Y:S02]  /*76f0*/  F2FP.BF16.F32.PACK_AB R7, R95, R94 ;  /* 0x0000005e5f07723e */ /* 0x000fe400000010ff */
[----:B------:R-:W-:-:S02]  /*7700*/  LOP3.LUT R8, R18, R107, RZ, 0x3c, !PT ;  /* 0x0000006b12087212 */ /* 0x000fc400078e3cff */
[----:B------:R-:W-:Y:S01]  /*7710*/  MOV R101, R14 ;  /* 0x0000000e00657202 */ /* 0x000fe20000000f00 */
[----:B------:R0:W-:Y:S01]  /*7720*/  STSM.16.M88.4 [R26], R4 ;  /* 0x000000041a007844 */ /* 0x0001e20000000200 */
[----:B------:R-:W-:Y:S02]  /*7730*/  MOV R100, R12 ;  /* 0x0000000c00647202 */ /* 0x000fe40000000f00 */
[----:B------:R-:W-:Y:S02]  /*7740*/  LOP3.LUT R10, R10, R105, RZ, 0x3c, !PT ;  /* 0x000000690a0a7212 */ /* 0x000fe400078e3cff */
[----:B------:R-:W-:Y:S02]  /*7750*/  MOV R103, R32 ;  /* 0x0000002000677202 */ /* 0x000fe40000000f00 */
[----:B------:R-:W-:Y:S02]  /*7760*/  MOV R102, R30 ;  /* 0x0000001e00667202 */ /* 0x000fe40000000f00 */
[----:B------:R-:W-:-:S02]  /*7770*/  MOV R18, R28 ;  /* 0x0000001c00127202 */ /* 0x000fc40000000f00 */
[----:B------:R-:W-:Y:S02]  /*7780*/  F2FP.BF16.F32.PACK_AB R12, R91, R90 ;  /* 0x0000005a5b0c723e */ /* 0x000fe400000010ff */
[----:B------:R-:W-:Y:S02]  /*7790*/  F2FP.BF16.F32.PACK_AB R13, R97, R96 ;  /* 0x00000060610d723e */ /* 0x000fe400000010ff */
[----:B------:R-:W-:Y:S02]  /*77a0*/  F2FP.BF16.F32.PACK_AB R14, R37, R36 ;  /* 0x00000024250e723e */ /* 0x000fe400000010ff */
[----:B------:R-:W-:Y:S02]  /*77b0*/  F2FP.BF16.F32.PACK_AB R15, R39, R38 ;  /* 0x00000026270f723e */ /* 0x000fe400000010ff */
[----:B------:R-:W-:Y:S02]  /*77c0*/  F2FP.BF16.F32.PACK_AB R28, R41, R40 ;  /* 0x00000028291c723e */ /* 0x000fe400000010ff */
[----:B------:R-:W-:Y:S01]  /*77d0*/  F2FP.BF16.F32.PACK_AB R29, R43, R42 ;  /* 0x0000002a2b1d723e */ /* 0x000fe200000010ff */
[----:B------:R-:W-:Y:S01]  /*77e0*/  STSM.16.M88.4 [R103], R12 ;  /* 0x0000000c67007844 */ /* 0x000fe20000000200 */
[----:B------:R-:W-:-:S02]  /*77f0*/  F2FP.BF16.F32.PACK_AB R30, R45, R44 ;  /* 0x0000002c2d1e723e */ /* 0x000fc400000010ff */
[----:B------:R-:W-:Y:S02]  /*7800*/  F2FP.BF16.F32.PACK_AB R31, R47, R46 ;  /* 0x0000002e2f1f723e */ /* 0x000fe400000010ff */
[----:B------:R-:W-:Y:S02]  /*7810*/  F2FP.BF16.F32.PACK_AB R32, R49, R48 ;  /* 0x000000303120723e */ /* 0x000fe400000010ff */
[----:B------:R-:W-:Y:S01]  /*7820*/  F2FP.BF16.F32.PACK_AB R33, R51, R50 ;  /* 0x000000323321723e */ /* 0x000fe200000010ff */
[----:B------:R-:W-:Y:S01]  /*7830*/  STSM.16.M88.4 [R102], R28 ;  /* 0x0000001c66007844 */ /* 0x000fe20000000200 */
[----:B------:R-:W-:Y:S02]  /*7840*/  F2FP.BF16.F32.PACK_AB R35, R55, R54 ;  /* 0x000000363723723e */ /* 0x000fe400000010ff */
[----:B------:R-:W-:Y:S02]  /*7850*/  MOV R99, R10 ;  /* 0x0000000a00637202 */ /* 0x000fe40000000f00 */
[----:B0-----:R-:W-:Y:S01]  /*7860*/  MOV R26, R8 ;  /* 0x00000008001a7202 */ /* 0x001fe20000000f00 */
[----:B------:R0:W-:Y:S01]  /*7870*/  STSM.16.M88.4 [R18], R32 ;  /* 0x0000002012007844 */ /* 0x0001e20000000200 */
[----:B------:R-:W-:-:S02]  /*7880*/  F2FP.BF16.F32.PACK_AB R4, R57, R56 ;  /* 0x000000383904723e */ /* 0x000fc400000010ff */
[----:B------:R-:W-:Y:S02]  /*7890*/  F2FP.BF16.F32.PACK_AB R5, R59, R58 ;  /* 0x0000003a3b05723e */ /* 0x000fe400000010ff */
[----:B------:R-:W-:Y:S02]  /*78a0*/  F2FP.BF16.F32.PACK_AB R6, R61, R60 ;  /* 0x0000003c3d06723e */ /* 0x000fe400000010ff */
[----:B------:R-:W-:Y:S02]  /*78b0*/  F2FP.BF16.F32.PACK_AB R7, R63, R62 ;  /* 0x0000003e3f07723e */ /* 0x000fe400000010ff */
[----:B------:R-:W-:Y:S02]  /*78c0*/  F2FP.BF16.F32.PACK_AB R8, R65, R64 ;  /* 0x000000404108723e */ /* 0x000fe400000010ff */
[----:B------:R-:W-:Y:S01]  /*78d0*/  F2FP.BF16.F32.PACK_AB R9, R67, R66 ;  /* 0x000000424309723e */ /* 0x000fe200000010ff */
[----:B------:R-:W-:Y:S01]  /*78e0*/  STSM.16.M88.4 [R101], R4 ;  /* 0x0000000465007844 */ /* 0x000fe20000000200 */
[----:B------:R-:W-:-:S02]  /*78f0*/  F2FP.BF16.F32.PACK_AB R10, R69, R68 ;  /* 0x00000044450a723e */ /* 0x000fc400000010ff */
[----:B------:R-:W-:Y:S01]  /*7900*/  F2FP.BF16.F32.PACK_AB R11, R71, R70 ;  /* 0x00000046470b723e */ /* 0x000fe200000010ff */
[----:B0-----:R-:W-:Y:S01]  /*7910*/  IMAD.U32 R32, RZ, RZ, UR7 ;  /* 0x00000007ff207e24 */ /* 0x001fe2000f8e00ff */
[----:B------:R-:W-:Y:S02]  /*7920*/  F2FP.BF16.F32.PACK_AB R12, R73, R72 ;  /* 0x00000048490c723e */ /* 0x000fe400000010ff */
[----:B------:R-:W-:Y:S01]  /*7930*/  F2FP.BF16.F32.PACK_AB R13, R75, R74 ;  /* 0x0000004a4b0d723e */ /* 0x000fe200000010ff */
[----:B------:R-:W-:Y:S01]  /*7940*/  STSM.16.M88.4 [R100], R8 ;  /* 0x0000000864007844 */ /* 0x000fe20000000200 */
[----:B------:R-:W-:Y:S02]  /*7950*/  F2FP.BF16.F32.PACK_AB R14, R77, R76 ;  /* 0x0000004c4d0e723e */ /* 0x000fe400000010ff */
[----:B------:R-:W-:Y:S02]  /*7960*/  F2FP.BF16.F32.PACK_AB R15, R79, R78 ;  /* 0x0000004e4f0f723e */ /* 0x000fe400000010ff */
[----:B------:R-:W-:-:S02]  /*7970*/  F2FP.BF16.F32.PACK_AB R28, R81, R80 ;  /* 0x00000050511c723e */ /* 0x000fc400000010ff */
[----:B------:R-:W-:Y:S01]  /*7980*/  F2FP.BF16.F32.PACK_AB R29, R83, R82 ;  /* 0x00000052531d723e */ /* 0x000fe200000010ff */
[----:B------:R-:W-:Y:S01]  /*7990*/  STSM.16.M88.4 [R99], R12 ;  /* 0x0000000c63007844 */ /* 0x000fe20000000200 */
[----:B------:R-:W-:Y:S02]  /*79a0*/  F2FP.BF16.F32.PACK_AB R30, R85, R84 ;  /* 0x00000054551e723e */ /* 0x000fe400000010ff */
[----:B------:R-:W-:Y:S02]  /*79b0*/  F2FP.BF16.F32.PACK_AB R31, R87, R86 ;  /* 0x00000056571f723e */ /* 0x000fe400000010ff */
[----:B------:R-:W-:Y:S02]  /*79c0*/  ISETP.NE.U32.AND P0, PT, RZ, UR10, PT ;  /* 0x0000000aff007c0c */ /* 0x000fe4000bf05070 */
[----:B------:R-:W-:Y:S01]  /*79d0*/  MOV R33, UR8 ;  /* 0x0000000800217c02 */ /* 0x000fe20008000f00 */
[----:B------:R0:W-:Y:S01]  /*79e0*/  STSM.16.M88.4 [R26], R28 ;  /* 0x0000001c1a007844 */ /* 0x0001e20000000200 */
[----:B------:R-:W-:Y:S01]  /*79f0*/  BAR.SYNC.DEFER_BLOCKING 0x1, 0x100 ;  /* 0x0044000000007b1d */ /* 0x000fe20000010000 */
[----:B------:R-:W-:-:S05]  /*7a00*/  ISETP.NE.AND.EX P0, PT, RZ, UR11, PT, P0 ;  /* 0x0000000bff007c0c */ /* 0x000fca000bf05300 */
[----:B------:R-:W-:Y:S02]  /*7a10*/  ULDC.64 UR8, c[0x0][0xc08] ;  /* 0x0003020000087ab9 */ /* 0x000fe40000000a00 */
[----:B0-----:R-:W0:Y:S06]  /*7a20*/  LDC R26, c[0x0][0xbe8] ;  /* 0x0002fa00ff1a7b82 */ /* 0x001e2c0000000800 */
[----:B------:R-:W2:Y:S01]  /*7a30*/  @P0 LDG.E R18, desc[UR36][R32.64] ;  /* 0x0000002420120981 */ /* 0x000ea2000c1e1900 */
[----:B------:R-:W-:-:S04]  /*7a40*/  UISETP.NE.U32.AND UP0, UPT, UR8, URZ, UPT ;  /* 0x0000003f0800728c */ /* 0x000fc8000bf05070 */
[----:B------:R-:W-:-:S06]  /*7a50*/  UISETP.NE.AND.EX UP0, UPT, UR9, URZ, UPT, UP0 ;  /* 0x0000003f0900728c */ /* 0x000fcc000bf05300 */
[----:B------:R-:W-:Y:S02]  /*7a60*/  PLOP3.LUT P4, PT, PT, PT, UP0, 0x80, 0x0 ;  /* 0x000000000000781c */ /* 0x000fe40003f8f008 */
[----:B0-----:R-:W-:-:S03]  /*7a70*/  ISETP.NE.AND P1, PT, R26, 0x1, PT ;  /* 0x000000011a00780c */ /* 0x001fc60003f25270 */
[----:B------:R-:W-:-:S03]  /*7a80*/  @UP0 UIADD3 UR8, UP1, UR4, UR8, URZ ;  /* 0x0000000804080290 */ /* 0x000fc6000ff3e03f */
[----:B------:R-:W-:Y:S01]  /*7a90*/  ULDC UR4, c[0x0][0xa88] ;  /* 0x0002a20000047ab9 */ /* 0x000fe20000000800 */
[----:B------:R-:W-:Y:S01]  /*7aa0*/  @UP0 UIADD3.X UR9, UR12, UR9, URZ, UP1, !UPT ;  /* 0x000000090c090290 */ /* 0x000fe20008ffe43f */
[----:B------:R-:W-:Y:S01]  /*7ab0*/  IMAD.U32 R9, RZ, RZ, UR4 ;  /* 0x00000004ff097e24 */ /* 0x000fe2000f8e00ff */
[----:B------:R-:W-:Y:S01]  /*7ac0*/  UISETP.NE.AND UP0, UPT, UR16, URZ, UPT ;  /* 0x0000003f1000728c */ /* 0x000fe2000bf05270 */
[----:B------:R-:W-:Y:S01]  /*7ad0*/  IMAD.U32 R4, RZ, RZ, UR8 ;  /* 0x00000008ff047e24 */ /* 0x000fe2000f8e00ff */
[----:B------:R-:W-:Y:S02]  /*7ae0*/  ULDC UR4, c[0x0][0xad4] ;  /* 0x0002b50000047ab9 */ /* 0x000fe40000000800 */
[----:B------:R-:W0:Y:S01]  /*7af0*/  @P1 LDC R6, c[0x0][0xbec] ;  /* 0x0002fb00ff061b82 */ /* 0x000e220000000800 */
[----:B------:R-:W-:Y:S01]  /*7b00*/  USEL UR4, UR16, UR4, UP0 ;  /* 0x0000000410047287 */ /* 0x000fe20008000000 */
[----:B------:R-:W-:Y:S01]  /*7b10*/  IMAD.U32 R5, RZ, RZ, UR9 ;  /* 0x00000009ff057e24 */ /* 0x000fe2000f8e00ff */
[----:B------:R-:W-:-:S02]  /*7b20*/  UMOV UR17, 0x9b8 ;  /* 0x000009b800117882 */ /* 0x000fc40000000000 */
[----:B------:R-:W-:-:S03]  /*7b30*/  UISETP.GT.AND UP1, UPT, UR4, 0x1, UPT ;  /* 0x000000010400788c */ /* 0x000fc6000bf24270 */
[----:B------:R-:W1:Y:S01]  /*7b40*/  @P1 LDC R11, c[0x0][0xbf0] ;  /* 0x0002fc00ff0b1b82 */ /* 0x000e620000000800 */
[----:B------:R-:W-:Y:S01]  /*7b50*/  USEL UR17, UR17, 0x978, UP1 ;  /* 0x0000097811117887 */ /* 0x000fe20008800000 */
[----:B------:R3:W5:Y:S01]  /*7b60*/  @P4 LDG.E R9, desc[UR36][R4.64] ;  /* 0x0000002404094981 */ /* 0x000762000c1e1900 */
[----:B------:R-:W-:Y:S01]  /*7b70*/  UISETP.NE.U32.AND UP0, UPT, UR10, URZ, UPT ;  /* 0x0000003f0a00728c */ /* 0x000fe2000bf05070 */
[----:B------:R-:W-:Y:S01]  /*7b80*/  UMOV UR4, URZ ;  /* 0x0000003f00047c82 */ /* 0x000fe20008000000 */
[----:B------:R-:W-:Y:S02]  /*7b90*/  USEL UR7, UR14, URZ, UP1 ;  /* 0x0000003f0e077287 */ /* 0x000fe40008800000 */
[----:B------:R-:W-:Y:S01]  /*7ba0*/  UISETP.NE.AND.EX UP0, UPT, UR11, URZ, UPT, UP0 ;  /* 0x0000003f0b00728c */ /* 0x000fe2000bf05300 */
[----:B---3--:R-:W-:-:S03]  /*7bb0*/  IMAD.U32 R4, RZ, RZ, UR15 ;  /* 0x0000000fff047e24 */ /* 0x008fc6000f8e00ff */
[----:B------:R-:W-:Y:S02]  /*7bc0*/  USEL UR61, UR61, URZ, !UP0 ;  /* 0x0000003f3d3d7287 */ /* 0x000fe4000c000000 */
[----:B------:R-:W-:Y:S01]  /*7bd0*/  ULDC.64 UR8, c[0x0][UR17+0x218] ;  /* 0x0000860011087abb */ /* 0x000fe20008000a00 */
[----:B------:R-:W-:Y:S01]  /*7be0*/  IMAD R13, R4, 0x80, R197 ;  /* 0x00000080040d7824 */ /* 0x000fe200078e02c5 */
[----:B------:R-:W-:Y:S01]  /*7bf0*/  ULDC.64 UR10, c[0x0][UR17+0x220] ;  /* 0x00008800110a7abb */ /* 0x000fe20008000a00 */
[----:B------:R-:W-:Y:S02]  /*7c00*/  USEL UR16, UR13, URZ, !UP0 ;  /* 0x0000003f0d107287 */ /* 0x000fe4000c000000 */
[----:B0-----:R-:W-:Y:S01]  /*7c10*/  @P1 IMAD.HI.U32 R4, R13, R6, RZ ;  /* 0x000000060d041227 */ /* 0x001fe200078e00ff */
[----:B------:R-:W-:Y:S01]  /*7c20*/  ULDC.64 UR12, c[0x0][UR17+0x228] ;  /* 0x00008a00110c7abb */ /* 0x000fe20008000a00 */
[----:B------:R-:W-:Y:S02]  /*7c30*/  UIMAD.WIDE.U32 UR14, UR8, UR18, URZ ;  /* 0x00000012080e72a5 */ /* 0x000fe4000f8e003f */
[----:B------:R-:W-:Y:S01]  /*7c40*/  UIMAD UR11, UR11, UR61, URZ ;  /* 0x0000003d0b0b72a4 */ /* 0x000fe2000f8e023f */
[----:B------:R-:W-:Y:S01]  /*7c50*/  IMAD.MOV.U32 R7, RZ, RZ, R13 ;  /* 0x000000ffff077224 */ /* 0x000fe200078e000d */
[----:B------:R-:W-:Y:S01]  /*7c60*/  UIMAD UR18, UR9, UR18, URZ ;  /* 0x00000012091272a4 */ /* 0x000fe2000f8e023f */
[----:B-1----:R-:W-:Y:S01]  /*7c70*/  @P1 SHF.R.U32.HI R7, RZ, R11, R4 ;  /* 0x0000000bff071219 */ /* 0x002fe20000011604 */
[----:B------:R-:W-:-:S02]  /*7c80*/  UIMAD.WIDE.U32 UR8, UR10, UR61, URZ ;  /* 0x0000003d0a0872a5 */ /* 0x000fc4000f8e003f */
[----:B------:R-:W-:Y:S01]  /*7c90*/  UIMAD.WIDE.U32 UR20, UR12, UR7, URZ ;  /* 0x000000070c1472a5 */ /* 0x000fe2000f8e003f */
[----:B------:R-:W-:Y:S01]  /*7ca0*/  IADD3 R11, -R7, RZ, RZ ;  /* 0x000000ff070b7210 */ /* 0x000fe20007ffe1ff */
[----:B------:R-:W-:Y:S02]  /*7cb0*/  UIMAD UR7, UR13, UR7, URZ ;  /* 0x000000070d0772a4 */ /* 0x000fe4000f8e023f */
[----:B------:R-:W-:Y:S02]  /*7cc0*/  UIMAD UR11, UR10, UR16, UR11 ;  /* 0x000000100a0b72a4 */ /* 0x000fe4000f8e020b */
[----:B------:R-:W-:Y:S01]  /*7cd0*/  UIADD3 UR18, UR15, UR18, URZ ;  /* 0x000000120f127290 */ /* 0x000fe2000fffe03f */
[----:B------:R-:W-:Y:S02]  /*7ce0*/  IMAD.U32 R4, RZ, RZ, UR20 ;  /* 0x00000014ff047e24 */ /* 0x000fe4000f8e00ff */
[----:B------:R-:W-:Y:S01]  /*7cf0*/  IMAD.U32 R5, RZ, RZ, UR21 ;  /* 0x00000015ff057e24 */ /* 0x000fe2000f8e00ff */
[----:B------:R-:W-:Y:S01]  /*7d00*/  SHF.R.S32.HI R5, RZ, 0x1f, R7 ;  /* 0x0000001fff057819 */ /* 0x000fe20000011407 */
[----:B------:R-:W-:-:S05]  /*7d10*/  IMAD R11, R26, R11, R13 ;  /* 0x0000000b1a0b7224 */ /* 0x000fca00078e020d */
[----:B------:R-:W-:Y:S02]  /*7d20*/  SHF.R.S32.HI R6, RZ, 0x1f, R11 ;  /* 0x0000001fff067819 */ /* 0x000fe4000001140b */
[----:B--2---:R-:W-:-:S13]  /*7d30*/  @P0 R2UR UR4, R18 ;  /* 0x00000000120402ca */ /* 0x004fda00000e0000 */
[----:B------:R-:W-:Y:S02]  /*7d40*/  UIADD3 UR14, UP0, UP2, UR8, UR14, UR4 ;  /* 0x0000000e080e7290 */ /* 0x000fe4000fa1e004 */
[----:B------:R-:W-:Y:S02]  /*7d50*/  UIADD3 UR8, UR21, UR7, URZ ;  /* 0x0000000715087290 */ /* 0x000fe4000fffe03f */
[----:B------:R-:W-:Y:S02]  /*7d60*/  UIADD3 UR7, UR9, UR11, URZ ;  /* 0x0000000b09077290 */ /* 0x000fe4000fffe03f */
[----:B------:R-:W-:Y:S01]  /*7d70*/  USHF.R.S32.HI UR12, URZ, 0x1f, UR4 ;  /* 0x0000001f3f0c7899 */ /* 0x000fe20008011404 */
[----:B------:R-:W-:Y:S01]  /*7d80*/  IADD3 R4, P2, P3, R7, UR14, R4 ;  /* 0x0000000e07047c10 */ /* 0x000fe2000fb5e004 */
[----:B------:R-:W-:Y:S01]  /*7d90*/  IMAD.U32 R8, RZ, RZ, UR8 ;  /* 0x00000008ff087e24 */ /* 0x000fe2000f8e00ff */
[----:B------:R-:W-:Y:S01]  /*7da0*/  ULDC.64 UR8, c[0x0][UR17+0x210] ;  /* 0x0000840011087abb */ /* 0x000fe20008000a00 */
[----:B------:R-:W-:Y:S01]  /*7db0*/  UIADD3.X UR7, UR7, UR18, UR12, UP0, UP2 ;  /* 0x0000001207077290 */ /* 0x000fe200087e440c */
[----:B------:R-:W-:Y:S01]  /*7dc0*/  IMAD R7, R11, UR9, RZ ;  /* 0x000000090b077c24 */ /* 0x000fe2000f8e02ff */
[----:B------:R-:W-:Y:S01]  /*7dd0*/  ULDC.64 UR10, c[0x0][0xba8] ;  /* 0x0002ea00000a7ab9 */ /* 0x000fe20000000a00 */
[----:B------:R-:W-:Y:S01]  /*7de0*/  @!UP1 ULDC UR10, c[0x0][0xb50] ;  /* 0x0002d400000a9ab9 */ /* 0x000fe20000000800 */
[----:B------:R-:W-:Y:S01]  /*7df0*/  @!UP1 ULDC UR11, c[0x0][0xb54] ;  /* 0x0002d500000b9ab9 */ /* 0x000fe20000000800 */
[----:B------:R-:W-:Y:S01]  /*7e00*/  IMAD R7, R6, UR8, R7 ;  /* 0x0000000806077c24 */ /* 0x000fe2000f8e0207 */
[----:B------:R-:W-:-:S03]  /*7e10*/  IADD3.X R5, R5, UR7, R8, P2, P3 ;  /* 0x0000000705057c10 */ /* 0x000fc600097e6408 */
[----:B------:R-:W-:-:S04]  /*7e20*/  IMAD.WIDE.U32 R4, R11, UR8, R4 ;  /* 0x000000080b047c25 */ /* 0x000fc8000f8e0004 */
[----:B------:R-:W-:Y:S01]  /*7e30*/  IMAD.IADD R5, R5, 0x1, R7 ;  /* 0x0000000105057824 */ /* 0x000fe200078e0207 */
[----:B------:R-:W-:-:S04]  /*7e40*/  LEA R8, P2, R4, UR10, 0x2 ;  /* 0x0000000a04087c11 */ /* 0x000fc8000f8410ff */
[----:B------:R-:W-:Y:S01]  /*7e50*/  LEA.HI.X R10, R4, UR11, R5, 0x2, P2 ;  /* 0x0000000b040a7c11 */ /* 0x000fe200090f1405 */
[----:B------:R-:W-:Y:S08]  /*7e60*/  @P4 BRA `(.L_x_213) ;  /* 0x0000000000104947 */ /* 0x000ff00003800000 */
[----:B------:R-:W-:Y:S05]  /*7e70*/  @!P0 BRA `(.L_x_213) ;  /* 0x00000000000c8947 */ /* 0x000fea0003800000 */
[----:B------:R-:W2:Y:S04]  /*7e80*/  LDG.E R4, desc[UR36][R32.64] ;  /* 0x0000002420047981 */ /* 0x000ea8000c1e1900 */
[----:B-----5:R-:W2:Y:S02]  /*7e90*/  LDG.E R9, desc[UR36][R32.64+0x4] ;  /* 0x0000042420097981 */ /* 0x020ea4000c1e1900 */
[----:B--2---:R-:W-:-:S07]  /*7ea0*/  IMAD.IADD R9, R9, 0x1, -R4 ;  /* 0x0000000109097824 */ /* 0x004fce00078e0a04 */
.L_x_213:
[----:B------:R-:W-:Y:S01]  /*7eb0*/  R2UR UR7, R175 ;  /* 0x00000000af0772ca */ /* 0x000fe200000e0000 */
[----:B------:R-:W-:Y:S01]  /*7ec0*/  SHFL.IDX PT, R4, R8, RZ, 0x1c1f ;  /* 0x001c1fff08047589 */ /* 0x000fe200000e0000 */
[----:B-----5:R-:W-:Y:S01]  /*7ed0*/  IMAD R18, R9, R26, RZ ;  /* 0x0000001a09127224 */ /* 0x020fe200078e02ff */
[----:B------:R-:W-:Y:S02]  /*7ee0*/  LOP3.LUT P0, RZ, R179, 0x3, RZ, 0xc0, !PT ;  /* 0x00000003b3ff7812 */ /* 0x000fe4000780c0ff */
[----:B------:R-:W0:Y:S01]  /*7ef0*/  SHFL.IDX PT, R5, R10, RZ, 0x1c1f ;  /* 0x001c1fff0a057589 */ /* 0x000e2200000e0000 */
[----:B------:R-:W-:-:S03]  /*7f00*/  PLOP3.LUT P3, PT, PT, PT, UP1, 0x80, 0x0 ;  /* 0x000000000000781c */ /* 0x000fc60003f6f018 */
[----:B------:R-:W-:Y:S04]  /*7f10*/  SHFL.IDX PT, R6, R8, 0x1, 0x1c1f ;  /* 0x003c1f0008067f89 */ /* 0x000fe800000e0000 */
[----:B------:R-:W-:Y:S01]  /*7f20*/  IMAD.U32 R11, RZ, RZ, UR7 ;  /* 0x00000007ff0b7e24 */ /* 0x000fe2000f8e00ff */
[----:B------:R-:W1:Y:S04]  /*7f30*/  SHFL.IDX PT, R7, R10, 0x1, 0x1c1f ;  /* 0x003c1f000a077f89 */ /* 0x000e6800000e0000 */
[----:B------:R-:W-:-:S04]  /*7f40*/  LEA R11, R11, R196, 0x7 ;  /* 0x000000c40b0b7211 */ /* 0x000fc800078e38ff */
[C---:B------:R-:W-:Y:S01]  /*7f50*/  ISETP.GE.OR P2, PT, R11.reuse, R18, P0 ;  /* 0x000000120b00720c */ /* 0x040fe20000746670 */
[----:B------:R-:W-:-:S05]  /*7f60*/  VIADD R9, R11, 0x8 ;  /* 0x000000080b097836 */ /* 0x000fca0000000000 */
[----:B------:R-:W-:-:S07]  /*7f70*/  ISETP.GE.OR P0, PT, R9, R18, P0 ;  /* 0x000000120900720c */ /* 0x000fce0000706670 */
[----:B0-----:R0:W-:Y:S01]  /*7f80*/  @!P2 ST.E desc[UR36][R4.64], R3 ;  /* 0x000000030400a985 */ /* 0x0011e2000c101924 */
[----:B------:R-:W-:-:S05]  /*7f90*/  ISETP.GE.AND P2, PT, R11, R18, PT ;  /* 0x000000120b00720c */ /* 0x000fca0003f46270 */
[----:B-1----:R0:W-:Y:S01]  /*7fa0*/  @!P0 ST.E desc[UR36][R6.64], R0 ;  /* 0x0000000006008985 */ /* 0x0021e2000c101924 */
[----:B------:R-:W-:Y:S01]  /*7fb0*/  ISETP.GE.AND P0, PT, R9, R18, PT ;  /* 0x000000120900720c */ /* 0x000fe20003f06270 */
[----:B------:R-:W-:-:S12]  /*7fc0*/  @P3 BRA `(.L_x_214) ;  /* 0x0000000800983947 */ /* 0x000fd80003800000 */
[----:B0-----:R-:W-:Y:S01]  /*7fd0*/  IMAD R3, R176, 0x40, R2 ;  /* 0x00000040b0037824 */ /* 0x001fe200078e0202 */
[----:B------:R-:W0:Y:S01]  /*7fe0*/  @P1 LDC R19, c[0x0][0xbec] ;  /* 0x0002fb00ff131b82 */ /* 0x000e220000000800 */
[----:B------:R-:W-:Y:S01]  /*7ff0*/  R2UR UR14, R175 ;  /* 0x00000000af0e72ca */ /* 0x000fe200000e0000 */
[----:B------:R-:W-:Y:S01]  /*8000*/  ULDC.64 UR10, c[0x0][0xaa0] ;  /* 0x0002a800000a7ab9 */ /* 0x000fe20000000a00 */
[----:B------:R-:W-:Y:S01]  /*8010*/  IMAD.WIDE R24, R3, 0x2, R24 ;  /* 0x0000000203187825 */ /* 0x000fe200078e0218 */
[----:B------:R-:W-:Y:S02]  /*8020*/  R2UR UR15, R174 ;  /* 0x00000000ae0f72ca */ /* 0x000fe400000e0000 */
[C---:B------:R-:W-:Y:S02]  /*8030*/  IADD3 R9, P6, R24.reuse, 0x1000, RZ ;  /* 0x0000100018097810 */ /* 0x040fe40007fde0ff */
[----:B------:R-:W1:Y:S01]  /*8040*/  @P1 LDC R21, c[0x0][0xbf0] ;  /* 0x0002fc00ff151b82 */ /* 0x000e620000000800 */
[----:B------:R-:W-:-:S02]  /*8050*/  LOP3.LUT R5, R24, 0x380, RZ, 0xc0, !PT ;  /* 0x0000038018057812 */ /* 0x000fc400078ec0ff */
[----:B------:R-:W-:Y:S01]  /*8060*/  LOP3.LUT R8, R9, 0x380, RZ, 0xc0, !PT ;  /* 0x0000038009087812 */ /* 0x000fe200078ec0ff */
[----:B------:R-:W-:Y:S01]  /*8070*/  UIMAD UR7, UR12, UR10, URZ ;  /* 0x0000000a0c0772a4 */ /* 0x000fe2000f8e023f */
[----:B------:R-:W-:Y:S02]  /*8080*/  SHF.R.U64 R5, R5, 0x3, RZ ;  /* 0x0000000305057819 */ /* 0x000fe400000012ff */
[----:B------:R-:W-:Y:S01]  /*8090*/  SHF.R.U64 R8, R8, 0x3, RZ ;  /* 0x0000000308087819 */ /* 0x000fe200000012ff */
[----:B------:R-:W-:Y:S01]  /*80a0*/  UIMAD.WIDE.U32 UR8, UR4, UR10, URZ ;  /* 0x0000000a040872a5 */ /* 0x000fe2000f8e003f */
[----:B------:R-:W-:Y:S01]  /*80b0*/  IADD3 R13, P5, R24, 0x2000, RZ ;  /* 0x00002000180d7810 */ /* 0x000fe20007fbe0ff */
[----:B------:R-:W-:Y:S01]  /*80c0*/  ULDC.64 UR12, c[0x0][0xaf0] ;  /* 0x0002bc00000c7ab9 */ /* 0x000fe20000000a00 */
[----:B------:R-:W-:Y:S01]  /*80d0*/  LOP3.LUT R8, R8, R9, RZ, 0x3c, !PT ;  /* 0x0000000908087212 */ /* 0x000fe200078e3cff */
[----:B------:R-:W-:Y:S01]  /*80e0*/  IMAD.X R9, RZ, RZ, R25, P6 ;  /* 0x000000ffff097224 */ /* 0x000fe200030e0619 */
[C---:B------:R-:W-:Y:S01]  /*80f0*/  IADD3 R3, P6, R24.reuse, 0x7000, RZ ;  /* 0x0000700018037810 */ /* 0x040fe20007fde0ff */
[----:B------:R-:W-:Y:S01]  /*8100*/  UIMAD UR7, UR4, UR11, UR7 ;  /* 0x0000000b040772a4 */ /* 0x000fe2000f8e0207 */
[----:B------:R-:W-:-:S02]  /*8110*/  IADD3 R29, P4, R24, 0x3000, RZ ;  /* 0x00003000181d7810 */ /* 0x000fc40007f9e0ff */
[----:B------:R-:W-:Y:S02]  /*8120*/  LOP3.LUT R0, R3, 0x380, RZ, 0xc0, !PT ;  /* 0x0000038003007812 */ /* 0x000fe400078ec0ff */
[----:B------:R-:W-:Y:S01]  /*8130*/  IADD3 R33, P3, R24, 0x4000, RZ ;  /* 0x0000400018217810 */ /* 0x000fe20007f7e0ff */
[----:B------:R-:W-:Y:S01]  /*8140*/  ULDC.64 UR10, c[0x0][0xae8] ;  /* 0x0002ba00000a7ab9 */ /* 0x000fe20000000a00 */
[----:B------:R-:W-:Y:S02]  /*8150*/  SHF.R.U64 R0, R0, 0x3, RZ ;  /* 0x0000000300007819 */ /* 0x000fe400000012ff */
[C---:B------:R-:W-:Y:S01]  /*8160*/  IADD3 R37, P2, R24.reuse, 0x5000, RZ ;  /* 0x0000500018257810 */ /* 0x040fe20007f5e0ff */
[----:B------:R-:W-:Y:S01]  /*8170*/  IMAD.X R45, RZ, RZ, R25, P6 ;  /* 0x000000ffff2d7224 */ /* 0x000fe200030e0619 */
[----:B------:R-:W-:Y:S01]  /*8180*/  IADD3 R41, P0, R24, 0x6000, RZ ;  /* 0x0000600018297810 */ /* 0x000fe20007f1e0ff */
[----:B------:R-:W5:Y:S01]  /*8190*/  LD.E.128 R8, desc[UR36][R8.64] ;  /* 0x0000002408087980 */ /* 0x000f62000c101d00 */
[----:B------:R-:W-:-:S02]  /*81a0*/  LOP3.LUT R24, R5, R24, RZ, 0x3c, !PT ;  /* 0x0000001805187212 */ /* 0x000fc400078e3cff */
[----:B------:R-:W-:Y:S01]  /*81b0*/  LOP3.LUT R44, R0, R3, RZ, 0x3c, !PT ;  /* 0x00000003002c7212 */ /* 0x000fe200078e3cff */
[----:B------:R-:W-:Y:S01]  /*81c0*/  IMAD R0, R17, 0x20, R176 ;  /* 0x0000002011007824 */ /* 0x000fe200078e02b0 */
[----:B------:R-:W-:Y:S01]  /*81d0*/  UIADD3 UR9, UR9, UR7, URZ ;  /* 0x0000000709097290 */ /* 0x000fe2000fffe03f */
[----:B------:R-:W-:Y:S01]  /*81e0*/  IMAD.U32 R3, RZ, RZ, UR14 ;  /* 0x0000000eff037e24 */ /* 0x000fe2000f8e00ff */
[----:B------:R2:W5:Y:S01]  /*81f0*/  LD.E.128 R4, desc[UR36][R24.64] ;  /* 0x0000002418047980 */ /* 0x000562000c101d00 */
[----:B------:R-:W-:Y:S01]  /*8200*/  USHF.R.S32.HI UR4, URZ, 0x1f, UR61 ;  /* 0x0000001f3f047899 */ /* 0x000fe2000801143d */
[----:B------:R-:W-:Y:S01]  /*8210*/  LOP3.LUT R12, R13, 0x380, RZ, 0xc0, !PT ;  /* 0x000003800d0c7812 */ /* 0x000fe200078ec0ff */
[----:B------:R-:W-:Y:S01]  /*8220*/  UIMAD.WIDE.U32 UR8, UR15, UR10, UR8 ;  /* 0x0000000a0f0872a5 */ /* 0x000fe2000f8e0008 */
[----:B------:R-:W-:Y:S01]  /*8230*/  LOP3.LUT R28, R29, 0x380, RZ, 0xc0, !PT ;  /* 0x000003801d1c7812 */ /* 0x000fe200078ec0ff */
[----:B------:R-:W5:Y:S01]  /*8240*/  LD.E.128 R44, desc[UR36][R44.64] ;  /* 0x000000242c2c7980 */ /* 0x000f62000c101d00 */
[----:B------:R-:W-:-:S02]  /*8250*/  LOP3.LUT R32, R33, 0x380, RZ, 0xc0, !PT ;  /* 0x0000038021207812 */ /* 0x000fc400078ec0ff */
[----:B------:R-:W-:Y:S01]  /*8260*/  LOP3.LUT R36, R37, 0x380, RZ, 0xc0, !PT ;  /* 0x0000038025247812 */ /* 0x000fe200078ec0ff */
[----:B--2---:R-:W-:Y:S01]  /*8270*/  IMAD R24, R3, 0x80, R0 ;  /* 0x0000008003187824 */ /* 0x004fe200078e0200 */
[----:B------:R-:W-:Y:S01]  /*8280*/  LOP3.LUT R40, R41, 0x380, RZ, 0xc0, !PT ;  /* 0x0000038029287812 */ /* 0x000fe200078ec0ff */
[----:B------:R-:W-:Y:S01]  /*8290*/  UIMAD UR4, UR4, UR12, URZ ;  /* 0x0000000c040472a4 */ /* 0x000fe2000f8e023f */
[----:B------:R-:W-:Y:S01]  /*82a0*/  SHF.R.U64 R12, R12, 0x3, RZ ;  /* 0x000000030c0c7819 */ /* 0x000fe200000012ff */
[----:B0-----:R-:W-:Y:S01]  /*82b0*/  @P1 IMAD.HI.U32 R0, R24, R19, RZ ;  /* 0x0000001318001227 */ /* 0x001fe200078e00ff */
[----:B------:R-:W-:Y:S01]  /*82c0*/  UIMAD UR9, UR15, UR11, UR9 ;  /* 0x0000000b0f0972a4 */ /* 0x000fe2000f8e0209 */
[----:B------:R-:W-:Y:S02]  /*82d0*/  SHF.R.U64 R28, R28, 0x3, RZ ;  /* 0x000000031c1c7819 */ /* 0x000fe400000012ff */
[----:B------:R-:W-:Y:S01]  /*82e0*/  IMAD.MOV.U32 R3, RZ, RZ, R24 ;  /* 0x000000ffff037224 */ /* 0x000fe200078e0018 */
[----:B-1----:R-:W-:Y:S01]  /*82f0*/  @P1 SHF.R.U32.HI R3, RZ, R21, R0 ;  /* 0x00000015ff031219 */ /* 0x002fe20000011600 */
[----:B------:R-:W-:Y:S01]  /*8300*/  UIMAD UR4, UR61, UR13, UR4 ;  /* 0x0000000d3d0472a4 */ /* 0x000fe2000f8e0204 */
[----:B------:R-:W-:Y:S01]  /*8310*/  SHF.R.U64 R32, R32, 0x3, RZ ;  /* 0x0000000320207819 */ /* 0x000fe200000012ff */
[----:B------:R-:W-:Y:S01]  /*8320*/  UIMAD.WIDE.U32 UR8, UR61, UR12, UR8 ;  /* 0x0000000c3d0872a5 */ /* 0x000fe2000f8e0008 */
[----:B------:R-:W-:-:S02]  /*8330*/  SHF.R.U64 R36, R36, 0x3, RZ ;  /* 0x0000000324247819 */ /* 0x000fc400000012ff */
[----:B------:R-:W-:Y:S01]  /*8340*/  SHF.R.U64 R40, R40, 0x3, RZ ;  /* 0x0000000328287819 */ /* 0x000fe200000012ff */
[----:B------:R-:W-:Y:S01]  /*8350*/  UIADD3 UR4, UR9, UR4, URZ ;  /* 0x0000000409047290 */ /* 0x000fe2000fffe03f */
[--C-:B------:R-:W-:Y:S01]  /*8360*/  SHF.R.S32.HI R0, RZ, 0x1f, R3.reuse ;  /* 0x0000001fff007819 */ /* 0x100fe20000011403 */
[----:B------:R-:W-:Y:S01]  /*8370*/  IMAD.MOV R19, RZ, RZ, -R3 ;  /* 0x000000ffff137224 */ /* 0x000fe200078e0a03 */
[----:B------:R-:W-:Y:S01]  /*8380*/  LOP3.LUT R12, R12, R13, RZ, 0x3c, !PT ;  /* 0x0000000d0c0c7212 */ /* 0x000fe200078e3cff */
[--C-:B------:R-:W-:Y:S01]  /*8390*/  IMAD.X R13, RZ, RZ, R25.reuse, P5 ;  /* 0x000000ffff0d7224 */ /* 0x100fe200028e0619 */
[----:B------:R-:W-:Y:S01]  /*83a0*/  LOP3.LUT R28, R28, R29, RZ, 0x3c, !PT ;  /* 0x0000001d1c1c7212 */ /* 0x000fe200078e3cff */
[--C-:B------:R-:W-:Y:S01]  /*83b0*/  IMAD.X R29, RZ, RZ, R25.reuse, P4 ;  /* 0x000000ffff1d7224 */ /* 0x100fe200020e0619 */
[----:B------:R-:W-:Y:S01]  /*83c0*/  LOP3.LUT R32, R32, R33, RZ, 0x3c, !PT ;  /* 0x0000002120207212 */ /* 0x000fe200078e3cff */
[--C-:B------:R-:W-:Y:S01]  /*83d0*/  IMAD.X R33, RZ, RZ, R25.reuse, P3 ;  /* 0x000000ffff217224 */ /* 0x100fe200018e0619 */
[----:B------:R-:W-:Y:S01]  /*83e0*/  LOP3.LUT R36, R36, R37, RZ, 0x3c, !PT ;  /* 0x0000002524247212 */ /* 0x000fe200078e3cff */
[----:B------:R-:W-:Y:S01]  /*83f0*/  ULDC.64 UR10, c[0x0][0xae0] ;  /* 0x0002b800000a7ab9 */ /* 0x000fe20000000a00 */
[----:B------:R-:W-:Y:S01]  /*8400*/  LOP3.LUT R40, R40, R41, RZ, 0x3c, !PT ;  /* 0x0000002928287212 */ /* 0x000fe200078e3cff */
[----:B------:R-:W-:Y:S01]  /*8410*/  IMAD.X R41, RZ, RZ, R25, P0 ;  /* 0x000000ffff297224 */ /* 0x000fe200000e0619 */
[----:B------:R-:W-:Y:S01]  /*8420*/  IADD3.X R37, RZ, R25, RZ, P2, !PT ;  /* 0x00000019ff257210 */ /* 0x000fe200017fe4ff */
[----:B------:R-:W-:Y:S01]  /*8430*/  IMAD R0, R0, UR10, RZ ;  /* 0x0000000a00007c24 */ /* 0x000fe2000f8e02ff */
[----:B------:R-:W-:Y:S01]  /*8440*/  MOV R20, UR8 ;  /* 0x0000000800147c02 */ /* 0x000fe20008000f00 */
[----:B------:R-:W-:Y:S01]  /*8450*/  IMAD R19, R26, R19, R24 ;  /* 0x000000131a137224 */ /* 0x000fe200078e0218 */
[----:B------:R-:W5:Y:S01]  /*8460*/  LD.E.128 R12, desc[UR36][R12.64] ;  /* 0x000000240c0c7980 */ /* 0x000f62000c101d00 */
[----:B------:R-:W-:Y:S01]  /*8470*/  IMAD.U32 R21, RZ, RZ, UR9 ;  /* 0x00000009ff157e24 */ /* 0x000fe2000f8e00ff */
[----:B------:R-:W-:Y:S01]  /*8480*/  ULDC.64 UR8, c[0x0][0xad8] ;  /* 0x0002b60000087ab9 */ /* 0x000fe20000000a00 */
[----:B------:R-:W-:Y:S01]  /*8490*/  IMAD.U32 R21, RZ, RZ, UR4 ;  /* 0x00000004ff157e24 */ /* 0x000fe2000f8e00ff */
[----:B------:R-:W5:Y:S01]  /*84a0*/  LD.E.128 R28, desc[UR36][R28.64] ;  /* 0x000000241c1c7980 */ /* 0x000f62000c101d00 */
[----:B------:R-:W-:Y:S01]  /*84b0*/  IMAD R25, R3, UR11, R0 ;  /* 0x0000000b03197c24 */ /* 0x000fe2000f8e0200 */
[----:B------:R-:W-:-:S02]  /*84c0*/  SHF.R.S32.HI R0, RZ, 0x1f, R19 ;  /* 0x0000001fff007819 */ /* 0x000fc40000011413 */
[----:B------:R-:W5:Y:S01]  /*84d0*/  LD.E.128 R32, desc[UR36][R32.64] ;  /* 0x0000002420207980 */ /* 0x000f62000c101d00 */
[----:B------:R-:W-:-:S03]  /*84e0*/  IMAD.WIDE.U32 R20, R3, UR10, R20 ;  /* 0x0000000a03147c25 */ /* 0x000fc6000f8e0014 */
[----:B------:R-:W5:Y:S04]  /*84f0*/  LD.E.128 R36, desc[UR36][R36.64] ;  /* 0x0000002424247980 */ /* 0x000f68000c101d00 */
[----:B------:R-:W5:Y:S01]  /*8500*/  LD.E.128 R40, desc[UR36][R40.64] ;  /* 0x0000002428287980 */ /* 0x000f62000c101d00 */
[----:B------:R-:W-:Y:S01]  /*8510*/  IMAD.U32 R49, RZ, RZ, UR14 ;  /* 0x0000000eff317e24 */ /* 0x000fe2000f8e00ff */
[----:B------:R-:W-:Y:S01]  /*8520*/  @!PT LDS RZ, [RZ] ;  /* 0x00000000fffff984 */ /* 0x000fe20000000800 */
[----:B------:R-:W-:Y:S01]  /*8530*/  @!PT LDS RZ, [RZ] ;  /* 0x00000000fffff984 */ /* 0x000fe20000000800 */
[----:B------:R-:W-:Y:S01]  /*8540*/  @!PT LDS RZ, [RZ] ;  /* 0x00000000fffff984 */ /* 0x000fe20000000800 */
[----:B------:R-:W-:Y:S01]  /*8550*/  @!PT LDS RZ, [RZ] ;  /* 0x00000000fffff984 */ /* 0x000fe20000000800 */
[----:B------:R0:W-:Y:S06]  /*8560*/  MEMBAR.ALL.CTA ;  /* 0x0000000000007992 */ /* 0x0001ec0000008000 */
[----:B0-----:R-:W0:Y:S01]  /*8570*/  FENCE.VIEW.ASYNC.S ;  /* 0x00000000000073c6 */ /* 0x001e220000000000 */
[----:B------:R-:W-:-:S02]  /*8580*/  IMAD.IADD R21, R21, 0x1, R25 ;  /* 0x0000000115157824 */ /* 0x000fc400078e0219 */
[----:B------:R-:W-:Y:S02]  /*8590*/  IMAD R0, R0, UR8, RZ ;  /* 0x0000000800007c24 */ /* 0x000fe4000f8e02ff */
[----:B------:R-:W-:Y:S02]  /*85a0*/  IMAD R49, R49, 0x80, R176 ;  /* 0x0000008031317824 */ /* 0x000fe400078e02b0 */
[C---:B------:R-:W-:Y:S02]  /*85b0*/  IMAD R25, R19.reuse, UR9, R0 ;  /* 0x0000000913197c24 */ /* 0x040fe4000f8e0200 */
[----:B------:R-:W-:Y:S01]  /*85c0*/  IMAD.WIDE.U32 R20, R19, UR8, R20 ;  /* 0x0000000813147c25 */ /* 0x000fe2000f8e0014 */
[CC--:B------:R-:W-:Y:S01]  /*85d0*/  ISETP.GE.AND P2, PT, R49.reuse, R18.reuse, PT ;  /* 0x000000123100720c */ /* 0x0c0fe20003f46270 */
[----:B------:R-:W-:Y:S01]  /*85e0*/  ULDC.64 UR8, c[0x0][0xa80] ;  /* 0x0002a00000087ab9 */ /* 0x000fe20000000a00 */
[----:B------:R-:W-:Y:S01]  /*85f0*/  IADD3 R3, R49, 0x20, RZ ;  /* 0x0000002031037810 */ /* 0x000fe20007ffe0ff */
[----:B------:R-:W-:Y:S01]  /*8600*/  IMAD.IADD R19, R21, 0x1, R25 ;  /* 0x0000000115137824 */ /* 0x000fe200078e0219 */
[----:B------:R-:W-:Y:S01]  /*8610*/  LEA R0, P3, R20, UR8, 0x1 ;  /* 0x0000000814007c11 */ /* 0x000fe2000f8608ff */
[----:B------:R-:W-:Y:S01]  /*8620*/  VIADD R98, R98, 0x2a820 ;  /* 0x0002a82062627836 */ /* 0x000fe20000000000 */
[----:B------:R-:W-:Y:S01]  /*8630*/  ISETP.GE.AND P0, PT, R3, R18, PT ;  /* 0x000000120300720c */ /* 0x000fe20003f06270 */
[----:B------:R-:W-:Y:S01]  /*8640*/  VIADD R3, R49, 0x40 ;  /* 0x0000004031037836 */ /* 0x000fe20000000000 */
[----:B------:R-:W-:-:S02]  /*8650*/  LEA.HI.X R19, R20, UR9, R19, 0x1, P3 ;  /* 0x0000000914137c11 */ /* 0x000fc400098f0c13 */
[----:B------:R-:W-:Y:S01]  /*8660*/  PRMT R98, RZ, 0x654, R98 ;  /* 0x00000654ff627816 */ /* 0x000fe20000000062 */
[----:B0-----:R0:W1:Y:S01]  /*8670*/  SHFL.IDX PT, R25, R0, RZ, 0x181f ;  /* 0x00181fff00197589 */ /* 0x00106200000e0000 */
[----:B------:R-:W-:Y:S01]  /*8680*/  ISETP.GE.AND P1, PT, R3, R18, PT ;  /* 0x000000120300720c */ /* 0x000fe20003f26270 */
[----:B------:R-:W-:Y:S01]  /*8690*/  BSSY B1, `(.L_x_215) ;  /* 0x000000d000017945 */ /* 0x000fe20003800000 */
[----:B------:R0:W-:Y:S01]  /*86a0*/  SYNCS.ARRIVE.TRANS64.RED.A1T0 RZ, [R98+URZ], RZ ;  /* 0x000000ff62ff79a7 */ /* 0x0001e2000810043f */
[----:B------:R0:W2:Y:S02]  /*86b0*/  SHFL.IDX PT, R3, R19, RZ, 0x181f ;  /* 0x00181fff13037589 */ /* 0x0000a400000e0000 */
[----:B------:R-:W-:Y:S08]  /*86c0*/  @P2 BRA `(.L_x_216) ;  /* 0x0000000000242947 */ /* 0x000ff00003800000 */
[----:B------:R-:W-:Y:S02]  /*86d0*/  ULDC UR4, c[0x0][0xac8] ;  /* 0x0002b20000047ab9 */ /* 0x000fe40000000800 */
[----:B------:R-:W-:Y:S02]  /*86e0*/  ISETP.GE.AND P2, PT, R2, UR4, PT ;  /* 0x0000000402007c0c */ /* 0x000fe4000bf46270 */
[----:B------:R-:W-:-:S11]  /*86f0*/  ISETP.GE.AND P3, PT, R16, UR4, PT ;  /* 0x0000000410007c0c */ /* 0x000fd6000bf66270 */
[-C--:B-1----:R-:W-:Y:S02]  /*8700*/  @!P2 LEA R20, P4, R2, R25.reuse, 0x1 ;  /* 0x000000190214a211 */ /* 0x082fe400078808ff */
[----:B------:R-:W-:Y:S02]  /*8710*/  @!P3 LEA R24, P5, R16, R25, 0x1 ;  /* 0x000000191018b211 */ /* 0x000fe400078a08ff */
[-C--:B--2---:R-:W-:Y:S02]  /*8720*/  @!P2 LEA.HI.X R21, R2, R3.reuse, R201, 0x1, P4 ;  /* 0x000000030215a211 */ /* 0x084fe400020f0cc9 */
[----:B------:R-:W-:-:S03]  /*8730*/  @!P3 LEA.HI.X R25, R16, R3, R200, 0x1, P5 ;  /* 0x000000031019b211 */ /* 0x000fc600028f0cc8 */
[----:B-----5:R3:W-:Y:S04]  /*8740*/  @!P2 ST.E.128 desc[UR36][R20.64], R4 ;  /* 0x000000041400a985 */ /* 0x0207e8000c101d24 */
[----:B------:R3:W-:Y:S02]  /*8750*/  @!P3 ST.E.128 desc[UR36][R24.64], R32 ;  /* 0x000000201800b985 */ /* 0x0007e4000c101d24 */
.L_x_216:
[----:B------:R-:W-:Y:S05]  /*8760*/  BSYNC B1 ;  /* 0x0000000000017941 */ /* 0x000fea0003800000 */
.L_x_215:
[----:B--2---:R2:W4:Y:S01]  /*8770*/  SHFL.IDX PT, R3, R19, 0x1, 0x181f ;  /* 0x00381f0013037f89 */ /* 0x00452200000e0000 */
[----:B------:R-:W-:Y:S03]  /*8780*/  BSSY B1, `(.L_x_217) ;  /* 0x000000c000017945 */ /* 0x000fe60003800000 */
[----:B---3-5:R2:W3:Y:S01]  /*8790*/  SHFL.IDX PT, R7, R0, 0x1, 0x181f ;  /* 0x00381f0000077f89 */ /* 0x0284e200000e0000 */
[----:B------:R-:W-:Y:S05]  /*87a0*/  @P0 BRA `(.L_x_218) ;  /* 0x0000000000240947 */ /* 0x000fea0003800000 */
[----:B------:R-:W-:Y:S02]  /*87b0*/  ULDC UR4, c[0x0][0xac8] ;  /* 0x0002b20000047ab9 */ /* 0x000fe40000000800 */
[----:B------:R-:W-:Y:S02]  /*87c0*/  ISETP.GE.AND P3, PT, R2, UR4, PT ;  /* 0x0000000402007c0c */ /* 0x000fe4000bf66270 */
[----:B------:R-:W-:-:S11]  /*87d0*/  ISETP.GE.AND P4, PT, R16, UR4, PT ;  /* 0x0000000410007c0c */ /* 0x000fd6000bf86270 */
[-C--:B---3--:R-:W-:Y:S02]  /*87e0*/  @!P3 LEA R4, P0, R2, R7.reuse, 0x1 ;  /* 0x000000070204b211 */ /* 0x088fe400078008ff */
[----:B------:R-:W-:Y:S02]  /*87f0*/  @!P4 LEA R6, P2, R16, R7, 0x1 ;  /* 0x000000071006c211 */ /* 0x000fe400078408ff */
[-C--:B----4-:R-:W-:Y:S02]  /*8800*/  @!P3 LEA.HI.X R5, R2, R3.reuse, R201, 0x1, P0 ;  /* 0x000000030205b211 */ /* 0x090fe400000f0cc9 */
[----:B------:R-:W-:-:S03]  /*8810*/  @!P4 LEA.HI.X R7, R16, R3, R200, 0x1, P2 ;  /* 0x000000031007c211 */ /* 0x000fc600010f0cc8 */
[----:B------:R3:W-:Y:S04]  /*8820*/  @!P3 ST.E.128 desc[UR36][R4.64], R8 ;  /* 0x000000080400b985 */ /* 0x0007e8000c101d24 */
[----:B------:R3:W-:Y:S02]  /*8830*/  @!P4 ST.E.128 desc[UR36][R6.64], R36 ;  /* 0x000000240600c985 */ /* 0x0007e4000c101d24 */
.L_x_218:
[----:B------:R-:W-:Y:S05]  /*8840*/  BSYNC B1 ;  /* 0x0000000000017941 */ /* 0x000fea0003800000 */
.L_x_217:
[----:B----4-:R4:W0:Y:S01]  /*8850*/  SHFL.IDX PT, R3, R19, 0x2, 0x181f ;  /* 0x00581f0013037f89 */ /* 0x01082200000e0000 */
[----:B------:R-:W-:Y:S03]  /*8860*/  BSSY B1, `(.L_x_219) ;  /* 0x000000c000017945 */ /* 0x000fe60003800000 */
[----:B---3--:R4:W3:Y:S01]  /*8870*/  SHFL.IDX PT, R7, R0, 0x2, 0x181f ;  /* 0x00581f0000077f89 */ /* 0x0088e200000e0000 */
[----:B------:R-:W-:Y:S05]  /*8880*/  @P1 BRA `(.L_x_220) ;  /* 0x0000000000241947 */ /* 0x000fea0003800000 */
[----:B------:R-:W-:Y:S02]  /*8890*/  ULDC UR4, c[0x0][0xac8] ;  /* 0x0002b20000047ab9 */ /* 0x000fe40000000800 */
[----:B------:R-:W-:Y:S02]  /*88a0*/  ISETP.GE.AND P2, PT, R2, UR4, PT ;  /* 0x0000000402007c0c */ /* 0x000fe4000bf46270 */
[----:B------:R-:W-:-:S11]  /*88b0*/  ISETP.GE.AND P3, PT, R16, UR4, PT ;  /* 0x0000000410007c0c */ /* 0x000fd6000bf66270 */
[-C--:B---3--:R-:W-:Y:S02]  /*88c0*/  @!P2 LEA R4, P0, R2, R7.reuse, 0x1 ;  /* 0x000000070204a211 */ /* 0x088fe400078008ff */
[----:B------:R-:W-:Y:S02]  /*88d0*/  @!P3 LEA R6, P1, R16, R7, 0x1 ;  /* 0x000000071006b211 */ /* 0x000fe400078208ff */
[-C--:B0-----:R-:W-:Y:S02]  /*88e0*/  @!P2 LEA.HI.X R5, R2, R3.reuse, R201, 0x1, P0 ;  /* 0x000000030205a211 */ /* 0x081fe400000f0cc9 */
[----:B------:R-:W-:-:S03]  /*88f0*/  @!P3 LEA.HI.X R7, R16, R3, R200, 0x1, P1 ;  /* 0x000000031007b211 */ /* 0x000fc600008f0cc8 */
[----:B------:R0:W-:Y:S04]  /*8900*/  @!P2 ST.E.128 desc[UR36][R4.64], R12 ;  /* 0x0000000c0400a985 */ /* 0x0001e8000c101d24 */
[----:B------:R0:W-:Y:S02]  /*8910*/  @!P3 ST.E.128 desc[UR36][R6.64], R40 ;  /* 0x000000280600b985 */ /* 0x0001e4000c101d24 */
.L_x_220:
[----:B------:R-:W-:Y:S05]  /*8920*/  BSYNC B1 ;  /* 0x0000000000017941 */ /* 0x000fea0003800000 */
.L_x_219:
[----:B0-----:R-:W-:Y:S01]  /*8930*/  VIADD R3, R49, 0x60 ;  /* 0x0000006031037836 */ /* 0x001fe20000000000 */
[----:B--2-4-:R-:W0:Y:S04]  /*8940*/  SHFL.IDX PT, R19, R19, 0x3, 0x181f ;  /* 0x00781f0013137f89 */ /* 0x014e2800000e0000 */
[----:B------:R-:W-:Y:S01]  /*8950*/  ISETP.GE.AND P0, PT, R3, R18, PT ;  /* 0x000000120300720c */ /* 0x000fe20003f06270 */
[----:B---3--:R2:W3:-:S12]  /*8960*/  SHFL.IDX PT, R7, R0, 0x3, 0x181f ;  /* 0x00781f0000077f89 */ /* 0x0084d800000e0000 */
[----:B--2---:R-:W-:Y:S05]  /*8970*/  @P0 BRA `(.L_x_221) ;  /* 0x0000001800580947 */ /* 0x004fea0003800000 */
[----:B------:R-:W-:Y:S02]  /*8980*/  ULDC UR4, c[0x0][0xac8] ;  /* 0x0002b20000047ab9 */ /* 0x000fe40000000800 */
[----:B------:R-:W-:-:S13]  /*8990*/  ISETP.GE.AND P1, PT, R2, UR4, PT ;  /* 0x0000000402007c0c */ /* 0x000fda000bf26270 */
[----:B---3--:R-:W-:-:S04]  /*89a0*/  @!P1 LEA R4, P0, R2, R7, 0x1 ;  /* 0x0000000702049211 */ /* 0x008fc800078008ff */
[----:B0-----:R-:W-:Y:S02]  /*89b0*/  @!P1 LEA.HI.X R5, R2, R19, R201, 0x1, P0 ;  /* 0x0000001302059211 */ /* 0x001fe400000f0cc9 */
[----:B------:R-:W-:-:S03]  /*89c0*/  ISETP.GE.AND P0, PT, R16, UR4, PT ;  /* 0x0000000410007c0c */ /* 0x000fc6000bf06270 */
[----:B------:R2:W-:Y:S10]  /*89d0*/  @!P1 ST.E.128 desc[UR36][R4.64], R28 ;  /* 0x0000001c04009985 */ /* 0x0005f4000c101d24 */
[----:B------:R-:W-:Y:S05]  /*89e0*/  @P0 BRA `(.L_x_221) ;  /* 0x00000018003c0947 */ /* 0x000fea0003800000 */
[----:B--2---:R-:W-:-:S04]  /*89f0*/  LEA R4, P0, R16, R7, 0x1 ;  /* 0x0000000710047211 */ /* 0x004fc800078008ff */
[----:B------:R-:W-:-:S05]  /*8a00*/  LEA.HI.X R5, R16, R19, R200, 0x1, P0 ;  /* 0x0000001310057211 */ /* 0x000fca00000f0cc8 */
[----:B------:R4:W-:Y:S01]  /*8a10*/  ST.E.128 desc[UR36][R4.64], R44 ;  /* 0x0000002c04007985 */ /* 0x0009e2000c101d24 */
[----:B------:R-:W-:Y:S05]  /*8a20*/  BRA `(.L_x_221) ;  /* 0x00000018002c7947 */ /* 0x000fea0003800000 */
.L_x_214:
[----:B------:R-:W-:Y:S01]  /*8a30*/  ULDC.64 UR10, c[0x0][0xb08] ;  /* 0x0002c200000a7ab9 */ /* 0x000fe20000000a00 */
[----:B------:R-:W-:Y:S01]  /*8a40*/  R2UR UR14, R174 ;  /* 0x00000000ae0e72ca */ /* 0x000fe200000e0000 */
[----:B------:R-:W-:Y:S01]  /*8a50*/  UIMAD UR7, UR12, UR10, URZ ;  /* 0x0000000a0c0772a4 */ /* 0x000fe2000f8e023f */
[----:B0-----:R-:W0:Y:S01]  /*8a60*/  @P1 LDC R0, c[0x0][0xbec] ;  /* 0x0002fb00ff001b82 */ /* 0x001e220000000800 */
[----:B------:R-:W-:Y:S01]  /*8a70*/  UIMAD.WIDE.U32 UR8, UR4, UR10, URZ ;  /* 0x0000000a040872a5 */ /* 0x000fe2000f8e003f */
[----:B------:R-:W-:Y:S01]  /*8a80*/  R2UR UR13, R19 ;  /* 0x00000000130d72ca */ /* 0x000fe200000e0000 */
[----:B------:R-:W-:Y:S01]  /*8a90*/  UIMAD UR7, UR4, UR11, UR7 ;  /* 0x0000000b040772a4 */ /* 0x000fe2000f8e0207 */
[----:B------:R-:W-:Y:S01]  /*8aa0*/  IMAD.MOV.U32 R3, RZ, RZ, R13 ;  /* 0x000000ffff037224 */ /* 0x000fe200078e000d */
[----:B------:R-:W-:Y:S01]  /*8ab0*/  USHF.R.S32.HI UR4, URZ, 0x1f, UR61 ;  /* 0x0000001f3f047899 */ /* 0x000fe2000801143d */
[----:B------:R-:W-:Y:S01]  /*8ac0*/  VIADD R98, R98, 0x2a820 ;  /* 0x0002a82062627836 */ /* 0x000fe20000000000 */
[----:B------:R-:W-:Y:S01]  /*8ad0*/  UIADD3 UR9, UR9, UR7, URZ ;  /* 0x0000000709097290 */ /* 0x000fe2000fffe03f */
[----:B------:R-:W1:Y:S01]  /*8ae0*/  @P1 LDC R5, c[0x0][0xbf0] ;  /* 0x0002fc00ff051b82 */ /* 0x000e620000000800 */
[----:B------:R-:W-:Y:S01]  /*8af0*/  ULDC.64 UR10, c[0x0][0xb38] ;  /* 0x0002ce00000a7ab9 */ /* 0x000fe20000000a00 */
[----:B------:R-:W-:Y:S01]  /*8b00*/  BSSY B1, `(.L_x_222) ;  /* 0x0000066000017945 */ /* 0x000fe20003800000 */
[----:B------:R-:W-:Y:S01]  /*8b10*/  UIMAD.WIDE.U32 UR8, UR14, UR10, UR8 ;  /* 0x0000000a0e0872a5 */ /* 0x000fe2000f8e0008 */
[----:B------:R-:W-:-:S03]  /*8b20*/  PRMT R98, RZ, 0x654, R98 ;  /* 0x00000654ff627816 */ /* 0x000fc60000000062 */
[----:B------:R-:W-:Y:S01]  /*8b30*/  UIMAD UR9, UR14, UR11, UR9 ;  /* 0x0000000b0e0972a4 */ /* 0x000fe2000f8e0209 */
[----:B------:R2:W-:Y:S02]  /*8b40*/  SYNCS.ARRIVE.TRANS64.RED.A1T0 RZ, [R98+URZ], RZ ;  /* 0x000000ff62ff79a7 */ /* 0x0005e4000810043f */
[----:B------:R-:W-:Y:S02]  /*8b50*/  ULDC.64 UR10, c[0x0][0xb40] ;  /* 0x0002d000000a7ab9 */ /* 0x000fe40000000a00 */
[----:B------:R-:W-:Y:S02]  /*8b60*/  UIMAD UR4, UR4, UR10, URZ ;  /* 0x0000000a040472a4 */ /* 0x000fe4000f8e023f */
[----:B------:R-:W-:Y:S02]  /*8b70*/  UIMAD.WIDE.U32 UR8, UR61, UR10, UR8 ;  /* 0x0000000a3d0872a5 */ /* 0x000fe4000f8e0008 */
[----:B------:R-:W-:Y:S01]  /*8b80*/  UIMAD UR4, UR61, UR11, UR4 ;  /* 0x0000000b3d0472a4 */ /* 0x000fe2000f8e0204 */
[----:B0-----:R-:W-:-:S02]  /*8b90*/  @P1 IMAD.HI.U32 R0, R13, R0, RZ ;  /* 0x000000000d001227 */ /* 0x001fc400078e00ff */
[----:B------:R-:W-:Y:S01]  /*8ba0*/  ULDC.64 UR10, c[0x0][0xb48] ;  /* 0x0002d200000a7ab9 */ /* 0x000fe20000000a00 */
[----:B------:R-:W-:Y:S02]  /*8bb0*/  UIADD3 UR9, UR9, UR4, URZ ;  /* 0x0000000409097290 */ /* 0x000fe4000fffe03f */
[----:B-1----:R-:W-:Y:S02]  /*8bc0*/  @P1 SHF.R.U32.HI R3, RZ, R5, R0 ;  /* 0x00000005ff031219 */ /* 0x002fe40000011600 */
[----:B------:R-:W-:Y:S02]  /*8bd0*/  UIMAD.WIDE.U32 UR8, UR13, UR10, UR8 ;  /* 0x0000000a0d0872a5 */ /* 0x000fe4000f8e0008 */
[--C-:B------:R-:W-:Y:S01]  /*8be0*/  SHF.R.S32.HI R0, RZ, 0x1f, R3.reuse ;  /* 0x0000001fff007819 */ /* 0x100fe20000011403 */
[----:B------:R-:W-:Y:S01]  /*8bf0*/  IMAD.MOV R7, RZ, RZ, -R3 ;  /* 0x000000ffff077224 */ /* 0x000fe200078e0a03 */
[----:B------:R-:W-:Y:S02]  /*8c00*/  UIMAD UR4, UR13, UR11, UR9 ;  /* 0x0000000b0d0472a4 */ /* 0x000fe4000f8e0209 */
[----:B------:R-:W-:Y:S01]  /*8c10*/  MOV R4, UR8 ;  /* 0x0000000800047c02 */ /* 0x000fe20008000f00 */
[----:B------:R-:W-:Y:S01]  /*8c20*/  IMAD.U32 R5, RZ, RZ, UR9 ;  /* 0x00000009ff057e24 */ /* 0x000fe2000f8e00ff */
[----:B------:R-:W-:Y:S01]  /*8c30*/  ULDC.64 UR10, c[0x0][0xb30] ;  /* 0x0002cc00000a7ab9 */ /* 0x000fe20000000a00 */
[----:B------:R-:W-:Y:S01]  /*8c40*/  IMAD R7, R26, R7, R13 ;  /* 0x000000071a077224 */ /* 0x000fe200078e020d */
[----:B------:R-:W-:Y:S01]  /*8c50*/  ULDC.64 UR8, c[0x0][0xb28] ;  /* 0x0002ca0000087ab9 */ /* 0x000fe20000000a00 */
[----:B------:R-:W-:-:S02]  /*8c60*/  IMAD R0, R0, UR10, RZ ;  /* 0x0000000a00007c24 */ /* 0x000fc4000f8e02ff */
[----:B------:R-:W-:Y:S02]  /*8c70*/  IMAD.U32 R5, RZ, RZ, UR4 ;  /* 0x00000004ff057e24 */ /* 0x000fe4000f8e00ff */
[C---:B------:R-:W-:Y:S01]  /*8c80*/  IMAD R9, R3.reuse, UR11, R0 ;  /* 0x0000000b03097c24 */ /* 0x040fe2000f8e0200 */
[----:B------:R-:W-:Y:S01]  /*8c90*/  SHF.R.S32.HI R0, RZ, 0x1f, R7 ;  /* 0x0000001fff007819 */ /* 0x000fe20000011407 */
[----:B------:R-:W-:-:S04]  /*8ca0*/  IMAD.WIDE.U32 R4, R3, UR10, R4 ;  /* 0x0000000a03047c25 */ /* 0x000fc8000f8e0004 */
[----:B------:R-:W-:Y:S02]  /*8cb0*/  IMAD R0, R0, UR8, RZ ;  /* 0x0000000800007c24 */ /* 0x000fe4000f8e02ff */
[----:B------:R-:W-:Y:S02]  /*8cc0*/  IMAD.IADD R5, R5, 0x1, R9 ;  /* 0x0000000105057824 */ /* 0x000fe400078e0209 */
[C---:B------:R-:W-:Y:S02]  /*8cd0*/  IMAD R3, R7.reuse, UR9, R0 ;  /* 0x0000000907037c24 */ /* 0x040fe4000f8e0200 */
[----:B------:R-:W-:Y:S01]  /*8ce0*/  IMAD.WIDE.U32 R4, R7, UR8, R4 ;  /* 0x0000000807047c25 */ /* 0x000fe2000f8e0004 */
[----:B------:R-:W-:-:S03]  /*8cf0*/  ULDC.64 UR8, c[0x0][0xb00] ;  /* 0x0002c00000087ab9 */ /* 0x000fc60000000a00 */
[----:B------:R-:W-:Y:S01]  /*8d00*/  IMAD.IADD R3, R5, 0x1, R3 ;  /* 0x0000000105037824 */ /* 0x000fe200078e0203 */
[----:B------:R-:W-:-:S04]  /*8d10*/  LEA R0, P1, R4, UR8, 0x2 ;  /* 0x0000000804007c11 */ /* 0x000fc8000f8210ff */
[----:B------:R-:W-:Y:S01]  /*8d20*/  LEA.HI.X R3, R4, UR9, R3, 0x2, P1 ;  /* 0x0000000904037c11 */ /* 0x000fe200088f1403 */
[----:B------:R2:W0:Y:S04]  /*8d30*/  SHFL.IDX PT, R6, R0, RZ, 0x1c1f ;  /* 0x001c1fff00067589 */ /* 0x00042800000e0000 */
[----:B------:R2:W1:Y:S01]  /*8d40*/  SHFL.IDX PT, R7, R3, RZ, 0x1c1f ;  /* 0x001c1fff03077589 */ /* 0x00046200000e0000 */
[----:B------:R-:W-:Y:S05]  /*8d50*/  @P2 BRA `(.L_x_223) ;  /* 0x0000000400002947 */ /* 0x000fea0003800000 */
[----:B------:R-:W-:Y:S02]  /*8d60*/  ULDC UR4, c[0x0][0xac8] ;  /* 0x0002b20000047ab9 */ /* 0x000fe40000000800 */
[----:B------:R-:W-:Y:S02]  /*8d70*/  ISETP.GE.AND P3, PT, R172, UR4, PT ;  /* 0x00000004ac007c0c */ /* 0x000fe4000bf66270 */
[----:B------:R-:W-:Y:S02]  /*8d80*/  ISETP.GE.AND P1, PT, R173, UR4, PT ;  /* 0x00000004ad007c0c */ /* 0x000fe4000bf26270 */
[----:B------:R-:W-:Y:S02]  /*8d90*/  ISETP.GE.AND P4, PT, R171, UR4, PT ;  /* 0x00000004ab007c0c */ /* 0x000fe4000bf86270 */
[----:B------:R-:W-:-:S07]  /*8da0*/  ISETP.GE.AND P2, PT, R170, UR4, PT ;  /* 0x00000004aa007c0c */ /* 0x000fce000bf46270 */
[CC--:B0-----:R-:W-:Y:S02]  /*8db0*/  @!P3 LEA R8, P5, R172.reuse, R6.reuse, 0x2 ;  /* 0x00000006ac08b211 */ /* 0x0c1fe400078a10ff */
[----:B-1----:R-:W-:Y:S02]  /*8dc0*/  @!P1 IMAD.WIDE R4, R173, 0x4, R6 ;  /* 0x00000004ad049825 */ /* 0x002fe400078e0206 */
[----:B------:R-:W-:Y:S02]  /*8dd0*/  @!P3 LEA.HI.X R9, R172, R7, R194, 0x2, P5 ;  /* 0x00000007ac09b211 */ /* 0x000fe400028f14c2 */
[-C--:B------:R-:W-:Y:S01]  /*8de0*/  @!P4 LEA R10, P5, R171, R6.reuse, 0x2 ;  /* 0x00000006ab0ac211 */ /* 0x080fe200078a10ff */
[----:B------:R0:W-:Y:S01]  /*8df0*/  @!P1 ST.E.64 desc[UR36][R4.64], R20 ;  /* 0x0000001404009985 */ /* 0x0001e2000c101b24 */
[----:B------:R-:W-:Y:S02]  /*8e00*/  ISETP.GE.AND P1, PT, R169, UR4, PT ;  /* 0x00000004a9007c0c */ /* 0x000fe4000bf26270 */
[----:B------:R-:W-:Y:S01]  /*8e10*/  @!P2 LEA R12, P6, R170, R6, 0x2 ;  /* 0x00000006aa0ca211 */ /* 0x000fe200078c10ff */
[----:B------:R1:W-:Y:S01]  /*8e20*/  @!P3 ST.E.64 desc[UR36][R8.64], R88 ;  /* 0x000000580800b985 */ /* 0x0003e2000c101b24 */
[----:B------:R-:W-:-:S02]  /*8e30*/  ISETP.GE.AND P3, PT, R168, UR4, PT ;  /* 0x00000004a8007c0c */ /* 0x000fc4000bf66270 */
[-C--:B------:R-:W-:Y:S02]  /*8e40*/  @!P4 LEA.HI.X R11, R171, R7.reuse, R193, 0x2, P5 ;  /* 0x00000007ab0bc211 */ /* 0x080fe400028f14c1 */
[----:B------:R-:W-:Y:S02]  /*8e50*/  @!P2 LEA.HI.X R13, R170, R7, R192, 0x2, P6 ;  /* 0x00000007aa0da211 */ /* 0x000fe400030f14c0 */
[----:B------:R-:W-:Y:S01]  /*8e60*/  ISETP.GE.AND P5, PT, R167, UR4, PT ;  /* 0x00000004a7007c0c */ /* 0x000fe2000bfa6270 */
[----:B------:R3:W-:Y:S02]  /*8e70*/  @!P4 ST.E.64 desc[UR36][R10.64], R90 ;  /* 0x0000005a0a00c985 */ /* 0x0007e4000c101b24 */
[----:B------:R-:W-:Y:S02]  /*8e80*/  @!P1 LEA R14, P4, R169, R6, 0x2 ;  /* 0x00000006a90e9211 */ /* 0x000fe400078810ff */
[----:B------:R4:W-:Y:S01]  /*8e90*/  @!P2 ST.E.64 desc[UR36][R12.64], R36 ;  /* 0x000000240c00a985 */ /* 0x0009e2000c101b24 */
[----:B------:R-:W-:-:S02]  /*8ea0*/  ISETP.GE.AND P2, PT, R166, UR4, PT ;  /* 0x00000004a6007c0c */ /* 0x000fc4000bf46270 */
[CC--:B0-----:R-:W-:Y:S02]  /*8eb0*/  @!P3 LEA R4, P6, R168.reuse, R6.reuse, 0x2 ;  /* 0x00000006a804b211 */ /* 0x0c1fe400078c10ff */
[-C--:B------:R-:W-:Y:S02]  /*8ec0*/  @!P1 LEA.HI.X R15, R169, R7.reuse, R191, 0x2, P4 ;  /* 0x00000007a90f9211 */ /* 0x080fe400020f14bf */
[----:B------:R-:W-:Y:S02]  /*8ed0*/  @!P3 LEA.HI.X R5, R168, R7, R190, 0x2, P6 ;  /* 0x00000007a805b211 */ /* 0x000fe400030f14be */
[----:B------:R-:W-:Y:S01]  /*8ee0*/  ISETP.GE.AND P4, PT, R165, UR4, PT ;  /* 0x00000004a5007c0c */ /* 0x000fe2000bf86270 */
[----:B------:R0:W-:Y:S01]  /*8ef0*/  @!P1 ST.E.64 desc[UR36][R14.64], R40 ;  /* 0x000000280e009985 */ /* 0x0001e2000c101b24 */
[----:B-1----:R-:W-:-:S03]  /*8f00*/  @!P5 LEA R8, P1, R167, R6, 0x2 ;  /* 0x00000006a708d211 */ /* 0x002fc600078210ff */
[----:B------:R1:W-:Y:S01]  /*8f10*/  @!P3 ST.E.64 desc[UR36][R4.64], R44 ;  /* 0x0000002c0400b985 */ /* 0x0003e2000c101b24 */
[-C--:B---3--:R-:W-:Y:S02]  /*8f20*/  @!P2 LEA R10, P6, R166, R6.reuse, 0x2 ;  /* 0x00000006a60aa211 */ /* 0x088fe400078c10ff */
[----:B------:R-:W-:Y:S02]  /*8f30*/  ISETP.GE.AND P3, PT, R164, UR4, PT ;  /* 0x00000004a4007c0c */ /* 0x000fe4000bf66270 */
[-C--:B------:R-:W-:Y:S02]  /*8f40*/  @!P5 LEA.HI.X R9, R167, R7.reuse, R189, 0x2, P1 ;  /* 0x00000007a709d211 */ /* 0x080fe400008f14bd */
[----:B------:R-:W-:Y:S02]  /*8f50*/  ISETP.GE.AND P1, PT, R163, UR4, PT ;  /* 0x00000004a3007c0c */ /* 0x000fe4000bf26270 */
[----:B------:R-:W-:Y:S01]  /*8f60*/  @!P2 LEA.HI.X R11, R166, R7, R188, 0x2, P6 ;  /* 0x00000007a60ba211 */ /* 0x000fe200030f14bc */
[----:B------:R3:W-:Y:S01]  /*8f70*/  @!P5 ST.E.64 desc[UR36][R8.64], R48 ;  /* 0x000000300800d985 */ /* 0x0007e2000c101b24 */
[----:B----4-:R-:W-:-:S03]  /*8f80*/  @!P4 LEA R12, P6, R165, R6, 0x2 ;  /* 0x00000006a50cc211 */ /* 0x010fc600078c10ff */
[----:B------:R4:W-:Y:S01]  /*8f90*/  @!P2 ST.E.64 desc[UR36][R10.64], R52 ;  /* 0x000000340a00a985 */ /* 0x0009e2000c101b24 */
[----:B------:R-:W-:Y:S02]  /*8fa0*/  ISETP.GE.AND P2, PT, R162, UR4, PT ;  /* 0x00000004a2007c0c */ /* 0x000fe4000bf46270 */
[-C--:B------:R-:W-:Y:S02]  /*8fb0*/  @!P4 LEA.HI.X R13, R165, R7.reuse, R187, 0x2, P6 ;  /* 0x00000007a50dc211 */ /* 0x080fe400030f14bb */
[CC--:B0-----:R-:W-:Y:S02]  /*8fc0*/  @!P3 LEA R14, P5, R164.reuse, R6.reuse, 0x2 ;  /* 0x00000006a40eb211 */ /* 0x0c1fe400078a10ff */
[----:B-1----:R-:W-:Y:S01]  /*8fd0*/  @!P1 LEA R4, P6, R163, R6, 0x2 ;  /* 0x00000006a3049211 */ /* 0x002fe200078c10ff */
[----:B------:R0:W-:Y:S01]  /*8fe0*/  @!P4 ST.E.64 desc[UR36][R12.64], R56 ;  /* 0x000000380c00c985 */ /* 0x0001e2000c101b24 */
[----:B------:R-:W-:Y:S02]  /*8ff0*/  @!P3 LEA.HI.X R15, R164, R7, R186, 0x2, P5 ;  /* 0x00000007a40fb211 */ /* 0x000fe400028f14ba */
[----:B------:R-:W-:-:S02]  /*9000*/  ISETP.GE.AND P4, PT, R161, UR4, PT ;  /* 0x00000004a1007c0c */ /* 0x000fc4000bf86270 */
[-C--:B------:R-:W-:Y:S01]  /*9010*/  @!P1 LEA.HI.X R5, R163, R7.reuse, R185, 0x2, P6 ;  /* 0x00000007a3059211 */ /* 0x080fe200030f14b9 */
[----:B------:R1:W-:Y:S01]  /*9020*/  @!P3 ST.E.64 desc[UR36][R14.64], R60 ;  /* 0x0000003c0e00b985 */ /* 0x0003e2000c101b24 */
[----:B------:R-:W-:Y:S02]  /*9030*/  ISETP.GE.AND P5, PT, R160, UR4, PT ;  /* 0x00000004a0007c0c */ /* 0x000fe4000bfa6270 */
[----:B---3--:R-:W-:Y:S01]  /*9040*/  @!P2 LEA R8, P6, R162, R6, 0x2 ;  /* 0x00000006a208a211 */ /* 0x008fe200078c10ff */
[----:B------:R3:W-:Y:S01]  /*9050*/  @!P1 ST.E.64 desc[UR36][R4.64], R64 ;  /* 0x0000004004009985 */ /* 0x0007e2000c101b24 */
[----:B------:R-:W-:Y:S02]  /*9060*/  ISETP.GE.AND P3, PT, R23, UR4, PT ;  /* 0x0000000417007c0c */ /* 0x000fe4000bf66270 */
[----:B------:R-:W-:Y:S02]  /*9070*/  ISETP.GE.AND P1, PT, R22, UR4, PT ;  /* 0x0000000416007c0c */ /* 0x000fe4000bf26270 */
[----:B------:R-:W-:-:S02]  /*9080*/  @!P2 LEA.HI.X R9, R162, R7, R184, 0x2, P6 ;  /* 0x00000007a209a211 */ /* 0x000fc400030f14b8 */
[----:B----4-:R-:W-:-:S03]  /*9090*/  @!P4 LEA R10, P6, R161, R6, 0x2 ;  /* 0x00000006a10ac211 */ /* 0x010fc600078c10ff */
[----:B------:R3:W-:Y:S01]  /*90a0*/  @!P2 ST.E.64 desc[UR36][R8.64], R68 ;  /* 0x000000440800a985 */ /* 0x0007e2000c101b24 */
[CC--:B0-----:R-:W-:Y:S02]  /*90b0*/  @!P5 LEA R12, P2, R160.reuse, R6.reuse, 0x2 ;  /* 0x00000006a00cd211 */ /* 0x0c1fe400078410ff */
[-C--:B------:R-:W-:Y:S02]  /*90c0*/  @!P4 LEA.HI.X R11, R161, R7.reuse, R183, 0x2, P6 ;  /* 0x00000007a10bc211 */ /* 0x080fe400030f14b7 */
[CC--:B-1----:R-:W-:Y:S02]  /*90d0*/  @!P3 LEA R14, P6, R23.reuse, R6.reuse, 0x2 ;  /* 0x00000006170eb211 */ /* 0x0c2fe400078c10ff */
[-C--:B------:R-:W-:Y:S01]  /*90e0*/  @!P5 LEA.HI.X R13, R160, R7.reuse, R182, 0x2, P2 ;  /* 0x00000007a00dd211 */ /* 0x080fe200010f14b6 */
[----:B------:R3:W-:Y:S01]  /*90f0*/  @!P4 ST.E.64 desc[UR36][R10.64], R72 ;  /* 0x000000480a00c985 */ /* 0x0007e2000c101b24 */
[C---:B------:R-:W-:Y:S02]  /*9100*/  @!P1 LEA R6, P2, R22.reuse, R6, 0x2 ;  /* 0x0000000616069211 */ /* 0x040fe400078410ff */
[-C--:B------:R-:W-:Y:S01]  /*9110*/  @!P3 LEA.HI.X R15, R23, R7.reuse, R181, 0x2, P6 ;  /* 0x00000007170fb211 */ /* 0x080fe200030f14b5 */
[----:B------:R3:W-:Y:S01]  /*9120*/  @!P5 ST.E.64 desc[UR36][R12.64], R76 ;  /* 0x0000004c0c00d985 */ /* 0x0007e2000c101b24 */
[----:B------:R-:W-:-:S03]  /*9130*/  @!P1 LEA.HI.X R7, R22, R7, R180, 0x2, P2 ;  /* 0x0000000716079211 */ /* 0x000fc600010f14b4 */
[----:B------:R3:W-:Y:S04]  /*9140*/  @!P3 ST.E.64 desc[UR36][R14.64], R80 ;  /* 0x000000500e00b985 */ /* 0x0007e8000c101b24 */
[----:B------:R3:W-:Y:S02]  /*9150*/  @!P1 ST.E.64 desc[UR36][R6.64], R84 ;  /* 0x0000005406009985 */ /* 0x0007e4000c101b24 */
.L_x_223:
[----:B------:R-:W-:Y:S05]  /*9160*/  BSYNC B1 ;  /* 0x0000000000017941 */ /* 0x000fea0003800000 */
.L_x_222:
[----:B-1-3--:R1:W3:Y:S04]  /*9170*/  SHFL.IDX PT, R7, R3, 0x1, 0x1c1f ;  /* 0x003c1f0003077f89 */ /* 0x00a2e800000e0000 */
[----:B0-----:R1:W0:Y:S01]  /*9180*/  SHFL.IDX PT, R6, R0, 0x1, 0x1c1f ;  /* 0x003c1f0000067f89 */ /* 0x00122200000e0000 */
[----:B------:R-:W-:Y:S05]  /*9190*/  @P0 BRA `(.L_x_221) ;  /* 0x0000001000500947 */ /* 0x000fea0003800000 */
[----:B------:R-:W-:Y:S02]  /*91a0*/  ULDC UR4, c[0x0][0xac8] ;  /* 0x0002b20000047ab9 */ /* 0x000fe40000000800 */
[----:B------:R-:W-:Y:S02]  /*91b0*/  ISETP.GE.AND P1, PT, R172, UR4, PT ;  /* 0x00000004ac007c0c */ /* 0x000fe4000bf26270 */
[----:B------:R-:W-:Y:S02]  /*91c0*/  ISETP.GE.AND P0, PT, R171, UR4, PT ;  /* 0x00000004ab007c0c */ /* 0x000fe4000bf06270 */
[----:B------:R-:W-:Y:S02]  /*91d0*/  ISETP.GE.AND P2, PT, R173, UR4, PT ;  /* 0x00000004ad007c0c */ /* 0x000fe4000bf46270 */
[----:B------:R-:W-:Y:S02]  /*91e0*/  ISETP.GE.AND P4, PT, R169, UR4, PT ;  /* 0x00000004a9007c0c */ /* 0x000fe4000bf86270 */
[----:B------:R-:W-:-:S05]  /*91f0*/  ISETP.GE.AND P3, PT, R170, UR4, PT ;  /* 0x00000004aa007c0c */ /* 0x000fca000bf66270 */
[CC--:B0-----:R-:W-:Y:S02]  /*9200*/  @!P1 LEA R8, P5, R172.reuse, R6.reuse, 0x2 ;  /* 0x00000006ac089211 */ /* 0x0c1fe400078a10ff */
[-C--:B------:R-:W-:Y:S02]  /*9210*/  @!P0 LEA R10, P6, R171, R6.reuse, 0x2 ;  /* 0x00000006ab0a8211 */ /* 0x080fe400078c10ff */
[-C--:B---3--:R-:W-:Y:S01]  /*9220*/  @!P1 LEA.HI.X R9, R172, R7.reuse, R194, 0x2, P5 ;  /* 0x00000007ac099211 */ /* 0x088fe200028f14c2 */
[----:B------:R-:W-:Y:S01]  /*9230*/  @!P2 IMAD.WIDE R4, R173, 0x4, R6 ;  /* 0x00000004ad04a825 */ /* 0x000fe200078e0206 */
[----:B------:R-:W-:Y:S02]  /*9240*/  ISETP.GE.AND P5, PT, R168, UR4, PT ;  /* 0x00000004a8007c0c */ /* 0x000fe4000bfa6270 */
[----:B------:R-:W-:Y:S02]  /*9250*/  @!P0 LEA.HI.X R11, R171, R7, R193, 0x2, P6 ;  /* 0x00000007ab0b8211 */ /* 0x000fe400030f14c1 */
[----:B------:R0:W-:Y:S01]  /*9260*/  @!P2 ST.E.64 desc[UR36][R4.64], R92 ;  /* 0x0000005c0400a985 */ /* 0x0001e2000c101b24 */
[----:B------:R-:W-:-:S02]  /*9270*/  @!P4 LEA R14, P2, R169, R6, 0x2 ;  /* 0x00000006a90ec211 */ /* 0x000fc400078410ff */
[----:B------:R-:W-:Y:S01]  /*9280*/  @!P3 LEA R12, P6, R170, R6, 0x2 ;  /* 0x00000006aa0cb211 */ /* 0x000fe200078c10ff */
[----:B------:R-:W-:Y:S01]  /*9290*/  @!P1 ST.E.64 desc[UR36][R8.64], R94 ;  /* 0x0000005e08009985 */ /* 0x000fe2000c101b24 */
[----:B------:R-:W-:Y:S02]  /*92a0*/  ISETP.GE.AND P1, PT, R166, UR4, PT ;  /* 0x00000004a6007c0c */ /* 0x000fe4000bf26270 */
[-C--:B------:R-:W-:Y:S01]  /*92b0*/  @!P4 LEA.HI.X R15, R169, R7.reuse, R191, 0x2, P2 ;  /* 0x00000007a90fc211 */ /* 0x080fe200010f14bf */
[----:B------:R3:W-:Y:S01]  /*92c0*/  @!P0 ST.E.64 desc[UR36][R10.64], R96 ;  /* 0x000000600a008985 */ /* 0x0007e2000c101b24 */
[----:B------:R-:W-:Y:S02]  /*92d0*/  ISETP.GE.AND P0, PT, R167, UR4, PT ;  /* 0x00000004a7007c0c */ /* 0x000fe4000bf06270 */
[----:B------:R-:W-:Y:S02]  /*92e0*/  ISETP.GE.AND P2, PT, R165, UR4, PT ;  /* 0x00000004a5007c0c */ /* 0x000fe4000bf46270 */
[----:B------:R-:W-:-:S02]  /*92f0*/  @!P3 LEA.HI.X R13, R170, R7, R192, 0x2, P6 ;  /* 0x00000007aa0db211 */ /* 0x000fc400030f14c0 */
[----:B------:R-:W-:-:S03]  /*9300*/  @!P5 LEA R18, P6, R168, R6, 0x2 ;  /* 0x00000006a812d211 */ /* 0x000fc600078c10ff */
[----:B------:R4:W-:Y:S01]  /*9310*/  @!P3 ST.E.64 desc[UR36][R12.64], R38 ;  /* 0x000000260c00b985 */ /* 0x0009e2000c101b24 */
[-C--:B------:R-:W-:Y:S02]  /*9320*/  @!P5 LEA.HI.X R19, R168, R7.reuse, R190, 0x2, P6 ;  /* 0x00000007a813d211 */ /* 0x080fe400030f14be */
[----:B------:R-:W-:Y:S01]  /*9330*/  ISETP.GE.AND P3, PT, R164, UR4, PT ;  /* 0x00000004a4007c0c */ /* 0x000fe2000bf66270 */
[----:B------:R5:W-:Y:S01]  /*9340*/  @!P4 ST.E.64 desc[UR36][R14.64], R42 ;  /* 0x0000002a0e00c985 */ /* 0x000be2000c101b24 */
[-C--:B0-----:R-:W-:Y:S02]  /*9350*/  @!P0 LEA R4, P4, R167, R6.reuse, 0x2 ;  /* 0x00000006a7048211 */ /* 0x081fe400078810ff */
[-C--:B---3--:R-:W-:Y:S01]  /*9360*/  @!P2 LEA R10, P6, R165, R6.reuse, 0x2 ;  /* 0x00000006a50aa211 */ /* 0x088fe200078c10ff */
[----:B------:R-:W-:Y:S01]  /*9370*/  @!P5 ST.E.64 desc[UR36][R18.64], R46 ;  /* 0x0000002e1200d985 */ /* 0x000fe2000c101b24 */
[----:B------:R-:W-:Y:S02]  /*9380*/  @!P1 LEA R8, P5, R166, R6, 0x2 ;  /* 0x00000006a6089211 */ /* 0x000fe400078a10ff */
[----:B------:R-:W-:-:S02]  /*9390*/  @!P0 LEA.HI.X R5, R167, R7, R189, 0x2, P4 ;  /* 0x00000007a7058211 */ /* 0x000fc400020f14bd */
[-C--:B------:R-:W-:Y:S02]  /*93a0*/  @!P1 LEA.HI.X R9, R166, R7.reuse, R188, 0x2, P5 ;  /* 0x00000007a6099211 */ /* 0x080fe400028f14bc */
[----:B------:R-:W-:Y:S01]  /*93b0*/  ISETP.GE.AND P4, PT, R163, UR4, PT ;  /* 0x00000004a3007c0c */ /* 0x000fe2000bf86270 */
[----:B------:R-:W-:Y:S01]  /*93c0*/  @!P0 ST.E.64 desc[UR36][R4.64], R50 ;  /* 0x0000003204008985 */ /* 0x000fe2000c101b24 */
[----:B------:R-:W-:Y:S02]  /*93d0*/  @!P2 LEA.HI.X R11, R165, R7, R187, 0x2, P6 ;  /* 0x00000007a50ba211 */ /* 0x000fe400030f14bb */
[----:B----4-:R-:W-:Y:S01]  /*93e0*/  @!P3 LEA R12, P5, R164, R6, 0x2 ;  /* 0x00000006a40cb211 */ /* 0x010fe200078a10ff */
[----:B------:R0:W-:Y:S01]  /*93f0*/  @!P1 ST.E.64 desc[UR36][R8.64], R54 ;  /* 0x0000003608009985 */ /* 0x0001e2000c101b24 */
[----:B------:R-:W-:Y:S02]  /*9400*/  ISETP.GE.AND P1, PT, R161, UR4, PT ;  /* 0x00000004a1007c0c */ /* 0x000fe4000bf26270 */
[----:B------:R-:W-:Y:S01]  /*9410*/  ISETP.GE.AND P0, PT, R160, UR4, PT ;  /* 0x00000004a0007c0c */ /* 0x000fe2000bf06270 */
[----:B------:R3:W-:Y:S01]  /*9420*/  @!P2 ST.E.64 desc[UR36][R10.64], R58 ;  /* 0x0000003a0a00a985 */ /* 0x0007e2000c101b24 */
[----:B------:R-:W-:-:S02]  /*9430*/  ISETP.GE.AND P2, PT, R162, UR4, PT ;  /* 0x00000004a2007c0c */ /* 0x000fc4000bf46270 */
[-C--:B------:R-:W-:Y:S02]  /*9440*/  @!P3 LEA.HI.X R13, R164, R7.reuse, R186, 0x2, P5 ;  /* 0x00000007a40db211 */ /* 0x080fe400028f14ba */
[----:B------:R-:W-:Y:S02]  /*9450*/  ISETP.GE.AND P5, PT, R23, UR4, PT ;  /* 0x0000000417007c0c */ /* 0x000fe4000bfa6270 */
[CC--:B-----5:R-:W-:Y:S01]  /*9460*/  @!P4 LEA R14, P6, R163.reuse, R6.reuse, 0x2 ;  /* 0x00000006a30ec211 */ /* 0x0e0fe200078c10ff */
[----:B------:R4:W-:Y:S03]  /*9470*/  @!P3 ST.E.64 desc[UR36][R12.64], R62 ;  /* 0x0000003e0c00b985 */ /* 0x0009e6000c101b24 */
[----:B------:R-:W-:Y:S02]  /*9480*/  @!P4 LEA.HI.X R15, R163, R7, R185, 0x2, P6 ;  /* 0x00000007a30fc211 */ /* 0x000fe400030f14b9 */
[----:B0-----:R-:W-:-:S02]  /*9490*/  @!P1 LEA R8, P6, R161, R6, 0x2 ;  /* 0x00000006a1089211 */ /* 0x001fc400078c10ff */
[-C--:B------:R-:W-:Y:S01]  /*94a0*/  @!P2 LEA R4, P3, R162, R6.reuse, 0x2 ;  /* 0x00000006a204a211 */ /* 0x080fe200078610ff */
[----:B------:R4:W-:Y:S01]  /*94b0*/  @!P4 ST.E.64 desc[UR36][R14.64], R66 ;  /* 0x000000420e00c985 */ /* 0x0009e2000c101b24 */
[-C--:B---3--:R-:W-:Y:S02]  /*94c0*/  @!P0 LEA R10, P4, R160, R6.reuse, 0x2 ;  /* 0x00000006a00a8211 */ /* 0x088fe400078810ff */
[-C--:B------:R-:W-:Y:S02]  /*94d0*/  @!P2 LEA.HI.X R5, R162, R7.reuse, R184, 0x2, P3 ;  /* 0x00000007a205a211 */ /* 0x080fe400018f14b8 */
[----:B------:R-:W-:Y:S02]  /*94e0*/  @!P5 LEA R18, P3, R23, R6, 0x2 ;  /* 0x000000061712d211 */ /* 0x000fe400078610ff */
[-C--:B------:R-:W-:Y:S01]  /*94f0*/  @!P1 LEA.HI.X R9, R161, R7.reuse, R183, 0x2, P6 ;  /* 0x00000007a1099211 */ /* 0x080fe200030f14b7 */
[----:B------:R4:W-:Y:S01]  /*9500*/  @!P2 ST.E.64 desc[UR36][R4.64], R70 ;  /* 0x000000460400a985 */ /* 0x0009e2000c101b24 */
[----:B------:R-:W-:-:S02]  /*9510*/  @!P0 LEA.HI.X R11, R160, R7, R182, 0x2, P4 ;  /* 0x00000007a00b8211 */ /* 0x000fc400020f14b6 */
[----:B------:R-:W-:Y:S01]  /*9520*/  @!P5 LEA.HI.X R19, R23, R7, R181, 0x2, P3 ;  /* 0x000000071713d211 */ /* 0x000fe200018f14b5 */
[----:B------:R4:W-:Y:S04]  /*9530*/  @!P1 ST.E.64 desc[UR36][R8.64], R74 ;  /* 0x0000004a08009985 */ /* 0x0009e8000c101b24 */
[----:B------:R4:W-:Y:S01]  /*9540*/  @!P0 ST.E.64 desc[UR36][R10.64], R78 ;  /* 0x0000004e0a008985 */ /* 0x0009e2000c101b24 */
[----:B------:R-:W-:-:S03]  /*9550*/  ISETP.GE.AND P0, PT, R22, UR4, PT ;  /* 0x0000000416007c0c */ /* 0x000fc6000bf06270 */
[----:B------:R4:W-:Y:S10]  /*9560*/  @!P5 ST.E.64 desc[UR36][R18.64], R82 ;  /* 0x000000521200d985 */ /* 0x0009f4000c101b24 */
[----:B------:R-:W-:Y:S05]  /*9570*/  @P0 BRA `(.L_x_221) ;  /* 0x0000000c00580947 */ /* 0x000fea0003800000 */
[----:B----4-:R-:W-:-:S04]  /*9580*/  LEA R4, P0, R22, R6, 0x2 ;  /* 0x0000000616047211 */ /* 0x010fc800078010ff */
[----:B------:R-:W-:-:S05]  /*9590*/  LEA.HI.X R5, R22, R7, R180, 0x2, P0 ;  /* 0x0000000716057211 */ /* 0x000fca00000f14b4 */
[----:B------:R0:W-:Y:S01]  /*95a0*/  ST.E.64 desc[UR36][R4.64], R86 ;  /* 0x0000005604007985 */ /* 0x0001e2000c101b24 */
[----:B------:R-:W-:Y:S05]  /*95b0*/  BRA `(.L_x_221) ;  /* 0x0000000c00487947 */ /* 0x000fea0003800000 */
.L_x_212:
[----:B------:R-:W-:Y:S01]  /*95c0*/  ULDC.64 UR8, c[0x0][0xc00] ;  /* 0x0003000000087ab9 */ /* 0x000fe20000000a00 */
[----:B------:R-:W-:Y:S01]  /*95d0*/  R2UR UR7, R18 ;  /* 0x00000000120772ca */ /* 0x000fe200000e0000 */
[----:B------:R-:W-:-:S04]  /*95e0*/  UISETP.NE.U32.AND UP0, UPT, UR8, URZ, UPT ;  /* 0x0000003f0800728c */ /* 0x000fc8000bf05070 */
[----:B------:R-:W-:-:S03]  /*95f0*/  UISETP.NE.AND.EX UP0, UPT, UR9, URZ, UPT, UP0 ;  /* 0x0000003f0900728c */ /* 0x000fc6000bf05300 */
[----:B------:R-:W-:Y:S02]  /*9600*/  ULDC.64 UR8, c[0x0][0xc00] ;  /* 0x0003000000087ab9 */ /* 0x000fe40000000a00 */
[----:B------:R-:W-:Y:S01]  /*9610*/  UIMAD.WIDE UR8, UR61, 0x4, UR8 ;  /* 0x000000043d0878a5 */ /* 0x000fe2000f8e0208 */
[----:B------:R-:W-:-:S05]  /*9620*/  PLOP3.LUT P1, PT, PT, PT, UP0, 0x80, 0x0 ;  /* 0x000000000000781c */ /* 0x000fca0003f2f008 */
[----:B------:R-:W-:Y:S01]  /*9630*/  IMAD.U32 R4, RZ, RZ, UR8 ;  /* 0x00000008ff047e24 */ /* 0x000fe2000f8e00ff */
[----:B------:R-:W-:Y:S01]  /*9640*/  MOV R5, UR9 ;  /* 0x0000000900057c02 */ /* 0x000fe20008000f00 */
[----:B------:R-:W-:Y:S02]  /*9650*/  ULDC.64 UR8, c[0x0][0xc08] ;  /* 0x0003020000087ab9 */ /* 0x000fe40000000a00 */
[----:B------:R-:W-:-:S04]  /*9660*/  UISETP.NE.U32.AND UP1, UPT, UR8, URZ, UPT ;  /* 0x0000003f0800728c */ /* 0x000fc8000bf25070 */
[----:B------:R-:W-:Y:S01]  /*9670*/  UISETP.NE.AND.EX UP1, UPT, UR9, URZ, UPT, UP1 ;  /* 0x0000003f0900728c */ /* 0x000fe2000bf25310 */
[----:B------:R-:W2:Y:S01]  /*9680*/  @P1 LDG.E R3, desc[UR36][R4.64] ;  /* 0x0000002404031981 */ /* 0x000ea2000c1e1900 */
[----:B------:R-:W-:Y:S02]  /*9690*/  ULDC UR4, c[0x0][0xa88] ;  /* 0x0002a20000047ab9 */ /* 0x000fe40000000800 */
[----:B------:R-:W-:Y:S02]  /*96a0*/  IMAD.U32 R0, RZ, RZ, UR4 ;  /* 0x00000004ff007e24 */ /* 0x000fe4000f8e00ff */
[----:B------:R-:W-:-:S05]  /*96b0*/  PLOP3.LUT P2, PT, PT, PT, UP1, 0x80, 0x0 ;  /* 0x000000000000781c */ /* 0x000fca0003f4f018 */
[----:B------:R-:W-:Y:S02]  /*96c0*/  @UP1 ULDC.64 UR8, c[0x0][0xc08] ;  /* 0x0003020000081ab9 */ /* 0x000fe40000000a00 */
[----:B------:R-:W-:-:S06]  /*96d0*/  @UP1 UIMAD.WIDE UR8, UR61, 0x4, UR8 ;  /* 0x000000043d0818a5 */ /* 0x000fcc000f8e0208 */
[----:B------:R-:W-:Y:S02]  /*96e0*/  IMAD.U32 R6, RZ, RZ, UR8 ;  /* 0x00000008ff067e24 */ /* 0x000fe4000f8e00ff */
[----:B------:R-:W-:-:S05]  /*96f0*/  IMAD.U32 R7, RZ, RZ, UR9 ;  /* 0x00000009ff077e24 */ /* 0x000fca000f8e00ff */
[----:B------:R0:W5:Y:S01]  /*9700*/  @P2 LDG.E R0, desc[UR36][R6.64] ;  /* 0x0000002406002981 */ /* 0x000162000c1e1900 */
[----:B------:R-:W-:Y:S01]  /*9710*/  UMOV UR4, URZ ;  /* 0x0000003f00047c82 */ /* 0x000fe20008000000 */
[----:B------:R-:W-:Y:S01]  /*9720*/  UISETP.NE.AND UP1, UPT, UR7, URZ, UPT ;  /* 0x0000003f0700728c */ /* 0x000fe2000bf25270 */
[----:B------:R-:W-:-:S10]  /*9730*/  ISETP.GT.AND P0, PT, R202, 0x7f, PT ;  /* 0x0000007fca00780c */ /* 0x000fd40003f04270 */
[----:B------:R-:W-:Y:S02]  /*9740*/  @!UP1 ULDC UR7, c[0x0][0xad4] ;  /* 0x0002b50000079ab9 */ /* 0x000fe40000000800 */
[----:B------:R-:W-:Y:S01]  /*9750*/  IMAD.U32 R18, RZ, RZ, UR7 ;  /* 0x00000007ff127e24 */ /* 0x000fe2000f8e00ff */
[----:B--2---:R-:W-:-:S13]  /*9760*/  @P1 R2UR UR4, R3 ;  /* 0x00000000030412ca */ /* 0x004fda00000e0000 */
[----:B------:R-:W-:Y:S01]  /*9770*/  USHF.R.S32.HI UR19, URZ, 0x1f, UR4 ;  /* 0x0000001f3f137899 */ /* 0x000fe20008011404 */
[----:B0-----:R-:W-:Y:S11]  /*9780*/  @P2 BRA `(.L_x_224) ;  /* 0x0000000000102947 */ /* 0x001ff60003800000 */
[----:B------:R-:W-:Y:S05]  /*9790*/  @!P1 BRA `(.L_x_224) ;  /* 0x00000000000c9947 */ /* 0x000fea0003800000 */
[----:B------:R-:W2:Y:S04]  /*97a0*/  LDG.E R3, desc[UR36][R4.64] ;  /* 0x0000002404037981 */ /* 0x000ea8000c1e1900 */
[----:B-----5:R-:W2:Y:S02]  /*97b0*/  LDG.E R0, desc[UR36][R4.64+0x4] ;  /* 0x0000042404007981 */ /* 0x020ea4000c1e1900 */
[----:B--2---:R-:W-:-:S07]  /*97c0*/  IMAD.IADD R0, R0, 0x1, -R3 ;  /* 0x0000000100007824 */ /* 0x004fce00078e0a03 */
.L_x_224:
[----:B------:R-:W-:Y:S01]  /*97d0*/  R2UR UR7, R178 ;  /* 0x00000000b20772ca */ /* 0x000fe200000e0000 */
[----:B------:R-:W-:Y:S01]  /*97e0*/  USEL UR61, UR61, URZ, !UP0 ;  /* 0x0000003f3d3d7287 */ /* 0x000fe2000c000000 */
[----:B------:R-:W-:Y:S11]  /*97f0*/  BSSY B1, `(.L_x_225) ;  /* 0x000003d000017945 */ /* 0x000ff60003800000 */
[----:B------:R-:W-:Y:S01]  /*9800*/  USEL UR7, UR7, URZ, !UP0 ;  /* 0x0000003f07077287 */ /* 0x000fe2000c000000 */
[----:B------:R-:W-:Y:S11]  /*9810*/  @P0 BRA `(.L_x_226) ;  /* 0x0000000000e80947 */ /* 0x000ff60003800000 */
[----:B------:R-:W0:Y:S01]  /*9820*/  S2R R4, SR_TID.X ;  /* 0x0000000000047919 */ /* 0x000e220000002100 */
[----:B------:R-:W1:Y:S01]  /*9830*/  LDC R9, c[0x0][0xbe8] ;  /* 0x0002fa00ff097b82 */ /* 0x000e620000000800 */
[----:B------:R-:W-:-:S13]  /*9840*/  R2UR UR8, R175 ;  /* 0x00000000af0872ca */ /* 0x000fda00000e0000 */
[----:B------:R-:W-:-:S05]  /*9850*/  IMAD.U32 R3, RZ, RZ, UR8 ;  /* 0x00000008ff037e24 */ /* 0x000fca000f8e00ff */
[----:B0-----:R-:W-:Y:S01]  /*9860*/  LEA R3, R3, R4, 0x7 ;  /* 0x0000000403037211 */ /* 0x001fe200078e38ff */
[----:B-1---5:R-:W-:-:S04]  /*9870*/  IMAD R4, R0, R9, RZ ;  /* 0x0000000900047224 */ /* 0x022fc800078e02ff */
[----:B------:R-:W-:-:S05]  /*9880*/  VIADD R6, R3, 0xffffff80 ;  /* 0xffffff8003067836 */ /* 0x000fca0000000000 */
[----:B------:R-:W-:-:S13]  /*9890*/  ISETP.GE.AND P0, PT, R6, R4, PT ;  /* 0x000000040600720c */ /* 0x000fda0003f06270 */
[----:B------:R-:W-:Y:S05]  /*98a0*/  @P0 BRA `(.L_x_226) ;  /* 0x0000000000c40947 */ /* 0x000fea0003800000 */
[----:B------:R-:W-:Y:S01]  /*98b0*/  ISETP.NE.AND P0, PT, R9, 0x1, PT ;  /* 0x000000010900780c */ /* 0x000fe20003f05270 */
[----:B------:R-:W-:Y:S01]  /*98c0*/  UMOV UR17, 0x9b8 ;  /* 0x000009b800117882 */ /* 0x000fe20000000000 */
[----:B------:R-:W-:Y:S02]  /*98d0*/  R2UR UR9, R18 ;  /* 0x00000000120972ca */ /* 0x000fe400000e0000 */
[----:B------:R-:W-:Y:S02]  /*98e0*/  R2UR UR8, R19 ;  /* 0x00000000130872ca */ /* 0x000fe400000e0000 */
[----:B------:R-:W-:-:S07]  /*98f0*/  R2UR UR18, R174 ;  /* 0x00000000ae1272ca */ /* 0x000fce00000e0000 */
[----:B------:R-:W0:Y:S02]  /*9900*/  @P0 LDC R3, c[0x0][0xbec] ;  /* 0x0002fb00ff030b82 */ /* 0x000e240000000800 */
[----:B------:R-:W-:-:S04]  /*9910*/  UISETP.GT.AND UP0, UPT, UR9, 0x1, UPT ;  /* 0x000000010900788c */ /* 0x000fc8000bf04270 */
[----:B------:R-:W-:Y:S02]  /*9920*/  USEL UR17, UR17, 0x978, UP0 ;  /* 0x0000097811117887 */ /* 0x000fe40008000000 */
[----:B------:R-:W1:Y:S01]  /*9930*/  @P0 LDC R5, c[0x0][0xbf0] ;  /* 0x0002fc00ff050b82 */ /* 0x000e620000000800 */
[----:B------:R-:W-:-:S09]  /*9940*/  USEL UR16, UR8, URZ, UP0 ;  /* 0x0000003f08107287 */ /* 0x000fd20008000000 */
[----:B------:R-:W-:Y:S01]  /*9950*/  ULDC.64 UR10, c[0x0][UR17+0x220] ;  /* 0x00008800110a7abb */ /* 0x000fe20008000a00 */
[----:B------:R-:W-:Y:S01]  /*9960*/  ULDC.64 UR8, c[0x0][UR17+0x218] ;  /* 0x0000860011087abb */ /* 0x000fe20008000a00 */
[----:B------:R-:W-:Y:S01]  /*9970*/  ULDC.64 UR12, c[0x0][UR17+0x228] ;  /* 0x00008a00110c7abb */ /* 0x000fe20008000a00 */
[----:B------:R-:W-:Y:S02]  /*9980*/  UIMAD UR11, UR11, UR61, URZ ;  /* 0x0000003d0b0b72a4 */ /* 0x000fe4000f8e023f */
[----:B------:R-:W-:Y:S01]  /*9990*/  UIMAD.WIDE.U32 UR14, UR8, UR18, URZ ;  /* 0x00000012080e72a5 */ /* 0x000fe2000f8e003f */
[----:B0-----:R-:W-:Y:S01]  /*99a0*/  @P0 IMAD.HI.U32 R4, R6, R3, RZ ;  /* 0x0000000306040227 */ /* 0x001fe200078e00ff */
[----:B------:R-:W-:Y:S02]  /*99b0*/  UIMAD.WIDE.U32 UR20, UR12, UR16, URZ ;  /* 0x000000100c1472a5 */ /* 0x000fe4000f8e003f */
[----:B------:R-:W-:Y:S01]  /*99c0*/  UIMAD UR18, UR9, UR18, URZ ;  /* 0x00000012091272a4 */ /* 0x000fe2000f8e023f */
[----:B------:R-:W-:Y:S01]  /*99d0*/  IMAD.MOV.U32 R3, RZ, RZ, R6 ;  /* 0x000000ffff037224 */ /* 0x000fe200078e0006 */
[----:B------:R-:W-:-:S02]  /*99e0*/  UIMAD UR12, UR13, UR16, URZ ;  /* 0x000000100d0c72a4 */ /* 0x000fc4000f8e023f */
[----:B------:R-:W-:Y:S01]  /*99f0*/  UIMAD.WIDE.U32 UR8, UR10, UR61, URZ ;  /* 0x0000003d0a0872a5 */ /* 0x000fe2000f8e003f */
[----:B-1----:R-:W-:Y:S01]  /*9a00*/  @P0 SHF.R.U32.HI R3, RZ, R5, R4 ;  /* 0x00000005ff030219 */ /* 0x002fe20000011604 */
[----:B------:R-:W-:Y:S01]  /*9a10*/  UIMAD UR11, UR10, UR7, UR11 ;  /* 0x000000070a0b72a4 */ /* 0x000fe2000f8e020b */
[----:B------:R-:W-:Y:S01]  /*9a20*/  IMAD.U32 R4, RZ, RZ, UR20 ;  /* 0x00000014ff047e24 */ /* 0x000fe2000f8e00ff */
[----:B------:R-:W-:Y:S02]  /*9a30*/  UIADD3 UR12, UR21, UR12, URZ ;  /* 0x0000000c150c7290 */ /* 0x000fe4000fffe03f */
[----:B------:R-:W-:Y:S01]  /*9a40*/  IMAD.U32 R5, RZ, RZ, UR21 ;  /* 0x00000015ff057e24 */ /* 0x000fe2000f8e00ff */
[----:B------:R-:W-:Y:S01]  /*9a50*/  UIADD3 UR18, UR15, UR18, URZ ;  /* 0x000000120f127290 */ /* 0x000fe2000fffe03f */
[--C-:B------:R-:W-:Y:S01]  /*9a60*/  IMAD.MOV R7, RZ, RZ, -R3.reuse ;  /* 0x000000ffff077224 */ /* 0x100fe200078e0a03 */
[----:B------:R-:W-:Y:S01]  /*9a70*/  UIADD3 UR14, UP1, UP2, UR8, UR14, UR4 ;  /* 0x0000000e080e7290 */ /* 0x000fe2000fa3e004 */
[----:B------:R-:W-:Y:S01]  /*9a80*/  SHF.R.S32.HI R5, RZ, 0x1f, R3 ;  /* 0x0000001fff057819 */ /* 0x000fe20000011403 */
[----:B------:R-:W-:Y:S01]  /*9a90*/  UIADD3 UR10, UR9, UR11, URZ ;  /* 0x0000000b090a7290 */ /* 0x000fe2000fffe03f */
[----:B------:R-:W-:-:S02]  /*9aa0*/  IMAD R7, R9, R7, R6 ;  /* 0x0000000709077224 */ /* 0x000fc400078e0206 */
[----:B------:R-:W-:Y:S01]  /*9ab0*/  IMAD.U32 R8, RZ, RZ, UR12 ;  /* 0x0000000cff087e24 */ /* 0x000fe2000f8e00ff */
[----:B------:R-:W-:Y:S01]  /*9ac0*/  UIADD3.X UR10, UR10, UR18, UR19, UP1, UP2 ;  /* 0x000000120a0a7290 */ /* 0x000fe20008fe4413 */
[----:B------:R-:W-:Y:S01]  /*9ad0*/  IADD3 R4, P0, P1, R3, UR14, R4 ;  /* 0x0000000e03047c10 */ /* 0x000fe2000f91e004 */
[----:B------:R-:W-:Y:S01]  /*9ae0*/  ULDC.64 UR8, c[0x0][UR17+0x210] ;  /* 0x0000840011087abb */ /* 0x000fe20008000a00 */
[----:B------:R-:W-:Y:S01]  /*9af0*/  SHF.R.S32.HI R3, RZ, 0x1f, R7 ;  /* 0x0000001fff037819 */ /* 0x000fe20000011407 */
[----:B------:R-:W-:Y:S02]  /*9b00*/  IMAD R6, R7, UR9, RZ ;  /* 0x0000000907067c24 */ /* 0x000fe4000f8e02ff */
[----:B------:R-:W-:Y:S01]  /*9b10*/  IADD3.X R5, R5, UR10, R8, P0, P1 ;  /* 0x0000000a05057c10 */ /* 0x000fe200087e2408 */
[----:B------:R-:W-:Y:S01]  /*9b20*/  ULDC.64 UR10, c[0x0][0xba8] ;  /* 0x0002ea00000a7ab9 */ /* 0x000fe20000000a00 */
[----:B------:R-:W-:Y:S01]  /*9b30*/  IMAD R3, R3, UR8, R6 ;  /* 0x0000000803037c24 */ /* 0x000fe2000f8e0206 */
[----:B------:R-:W-:Y:S01]  /*9b40*/  @!UP0 ULDC UR10, c[0x0][0xb50] ;  /* 0x0002d400000a8ab9 */ /* 0x000fe20000000800 */
[----:B------:R-:W-:Y:S01]  /*9b50*/  @!UP0 ULDC UR11, c[0x0][0xb54] ;  /* 0x0002d500000b8ab9 */ /* 0x000fe20000000800 */
[----:B------:R-:W-:-:S05]  /*9b60*/  IMAD.WIDE.U32 R4, R7, UR8, R4 ;  /* 0x0000000807047c25 */ /* 0x000fca000f8e0004 */
[----:B------:R-:W-:Y:S02]  /*9b70*/  IADD3 R3, R5, R3, RZ ;  /* 0x0000000305037210 */ /* 0x000fe40007ffe0ff */
[----:B------:R-:W-:-:S04]  /*9b80*/  LEA R6, P0, R4, UR10, 0x2 ;  /* 0x0000000a04067c11 */ /* 0x000fc8000f8010ff */
[----:B------:R-:W-:Y:S01]  /*9b90*/  LEA.HI.X R7, R4, UR11, R3, 0x2, P0 ;  /* 0x0000000b04077c11 */ /* 0x000fe200080f1403 */
[----:B------:R-:W-:-:S05]  /*9ba0*/  IMAD.MOV.U32 R3, RZ, RZ, -0x800000 ;  /* 0xff800000ff037424 */ /* 0x000fca00078e00ff */
[----:B------:R0:W-:Y:S03]  /*9bb0*/  STG.E desc[UR36][R6.64], R3 ;  /* 0x0000000306007986 */ /* 0x0001e6000c101924 */
.L_x_226:
[----:B------:R-:W-:Y:S05]  /*9bc0*/  BSYNC B1 ;  /* 0x0000000000017941 */ /* 0x000fea0003800000 */
.L_x_225:
[----:B------:R-:W-:-:S13]  /*9bd0*/  R2UR UR8, R18 ;  /* 0x00000000120872ca */ /* 0x000fda00000e0000 */
[----:B------:R-:W-:-:S06]  /*9be0*/  UISETP.GT.AND UP0, UPT, UR8, 0x1, UPT ;  /* 0x000000010800788c */ /* 0x000fcc000bf04270 */
[----:B------:R-:W-:-:S13]  /*9bf0*/  PLOP3.LUT P0, PT, PT, PT, UP0, 0x80, 0x0 ;  /* 0x000000000000781c */ /* 0x000fda0003f0f008 */
[----:B------:R-:W-:Y:S05]  /*9c00*/  @P0 BRA `(.L_x_221) ;  /* 0x0000000400b40947 */ /* 0x000fea0003800000 */
[----:B------:R-:W1:Y:S01]  /*9c10*/  LDC R11, c[0x0][0xbe8] ;  /* 0x0002fa00ff0b7b82 */ /* 0x000e620000000800 */
[----:B------:R-:W-:Y:S01]  /*9c20*/  R2UR UR14, R175 ;  /* 0x00000000af0e72ca */ /* 0x000fe200000e0000 */
[----:B------:R-:W-:Y:S01]  /*9c30*/  ULDC.64 UR12, c[0x0][0xaa0] ;  /* 0x0002a800000c7ab9 */ /* 0x000fe20000000a00 */
[----:B------:R-:W-:Y:S01]  /*9c40*/  R2UR UR15, R174 ;  /* 0x00000000ae0f72ca */ /* 0x000fe200000e0000 */
[----:B------:R-:W-:Y:S01]  /*9c50*/  UIMAD UR10, UR19, UR12, URZ ;  /* 0x0000000c130a72a4 */ /* 0x000fe2000f8e023f */
[----:B0-----:R-:W-:Y:S01]  /*9c60*/  IMAD R3, R17, 0x20, R176 ;  /* 0x0000002011037824 */ /* 0x001fe200078e02b0 */
[----:B------:R-:W-:Y:S01]  /*9c70*/  UIMAD.WIDE.U32 UR8, UR4, UR12, URZ ;  /* 0x0000000c040872a5 */ /* 0x000fe2000f8e003f */
[----:B------:R-:W-:Y:S01]  /*9c80*/  BSSY B1, `(.L_x_227) ;  /* 0x000003b000017945 */ /* 0x000fe20003800000 */
[----:B------:R-:W-:-:S04]  /*9c90*/  UIMAD UR10, UR4, UR13, UR10 ;  /* 0x0000000d040a72a4 */ /* 0x000fc8000f8e020a */
[----:B------:R-:W-:Y:S02]  /*9ca0*/  UIADD3 UR9, UR9, UR10, URZ ;  /* 0x0000000a09097290 */ /* 0x000fe4000fffe03f */
[----:B------:R-:W-:Y:S01]  /*9cb0*/  IMAD.U32 R8, RZ, RZ, UR14 ;  /* 0x0000000eff087e24 */ /* 0x000fe2000f8e00ff */
[----:B------:R-:W-:Y:S01]  /*9cc0*/  ULDC.64 UR10, c[0x0][0xae8] ;  /* 0x0002ba00000a7ab9 */ /* 0x000fe20000000a00 */
[----:B------:R-:W-:Y:S01]  /*9cd0*/  IMAD.U32 R13, RZ, RZ, UR14 ;  /* 0x0000000eff0d7e24 */ /* 0x000fe2000f8e00ff */
[----:B------:R-:W-:Y:S01]  /*9ce0*/  UIMAD.WIDE.U32 UR8, UR15, UR10, UR8 ;  /* 0x0000000a0f0872a5 */ /* 0x000fe2000f8e0008 */
[----:B------:R-:W-:-:S03]  /*9cf0*/  IMAD R8, R8, 0x80, R3 ;  /* 0x0000008008087824 */ /* 0x000fc600078e0203 */
[----:B------:R-:W-:Y:S01]  /*9d00*/  UIMAD UR9, UR15, UR11, UR9 ;  /* 0x0000000b0f0972a4 */ /* 0x000fe2000f8e0209 */
[----:B------:R-:W-:Y:S01]  /*9d10*/  IMAD.MOV.U32 R3, RZ, RZ, R8 ;  /* 0x000000ffff037224 */ /* 0x000fe200078e0008 */
[----:B-1----:R-:W-:Y:S01]  /*9d20*/  ISETP.NE.AND P0, PT, R11, 0x1, PT ;  /* 0x000000010b00780c */ /* 0x002fe20003f05270 */
[----:B------:R-:W-:Y:S02]  /*9d30*/  ULDC.64 UR10, c[0x0][0xaf0] ;  /* 0x0002bc00000a7ab9 */ /* 0x000fe40000000a00 */
[----:B------:R-:W-:Y:S02]  /*9d40*/  UIMAD UR7, UR7, UR10, URZ ;  /* 0x0000000a070772a4 */ /* 0x000fe4000f8e023f */
[----:B------:R-:W-:Y:S02]  /*9d50*/  UIMAD.WIDE.U32 UR8, UR61, UR10, UR8 ;  /* 0x0000000a3d0872a5 */ /* 0x000fe4000f8e0008 */
[----:B------:R-:W-:-:S03]  /*9d60*/  UIMAD UR4, UR61, UR11, UR7 ;  /* 0x0000000b3d0472a4 */ /* 0x000fc6000f8e0207 */
[----:B------:R-:W-:Y:S01]  /*9d70*/  ULDC.64 UR10, c[0x0][0xae0] ;  /* 0x0002b800000a7ab9 */ /* 0x000fe20000000a00 */
[----:B------:R-:W-:Y:S02]  /*9d80*/  UIADD3 UR4, UR9, UR4, URZ ;  /* 0x0000000409047290 */ /* 0x000fe4000fffe03f */
[----:B------:R-:W0:Y:S08]  /*9d90*/  @P0 LDC R5, c[0x0][0xbec] ;  /* 0x0002fb00ff050b82 */ /* 0x000e300000000800 */
[----:B------:R-:W1:Y:S01]  /*9da0*/  @P0 LDC R7, c[0x0][0xbf0] ;  /* 0x0002fc00ff070b82 */ /* 0x000e620000000800 */
[----:B0-----:R-:W-:-:S04]  /*9db0*/  @P0 IMAD.HI.U32 R4, R8, R5, RZ ;  /* 0x0000000508040227 */ /* 0x001fc800078e00ff */
[----:B------:R-:W-:Y:S02]  /*9dc0*/  IMAD.U32 R5, RZ, RZ, UR9 ;  /* 0x00000009ff057e24 */ /* 0x000fe4000f8e00ff */
[----:B------:R-:W-:Y:S01]  /*9dd0*/  IMAD.U32 R5, RZ, RZ, UR4 ;  /* 0x00000004ff057e24 */ /* 0x000fe2000f8e00ff */
[----:B-1----:R-:W-:-:S04]  /*9de0*/  @P0 SHF.R.U32.HI R3, RZ, R7, R4 ;  /* 0x00000007ff030219 */ /* 0x002fc80000011604 */
[--C-:B------:R-:W-:Y:S01]  /*9df0*/  SHF.R.S32.HI R4, RZ, 0x1f, R3.reuse ;  /* 0x0000001fff047819 */ /* 0x100fe20000011403 */
[----:B------:R-:W-:-:S04]  /*9e00*/  IMAD.MOV R7, RZ, RZ, -R3 ;  /* 0x000000ffff077224 */ /* 0x000fc800078e0a03 */
[----:B------:R-:W-:Y:S01]  /*9e10*/  IMAD R6, R4, UR10, RZ ;  /* 0x0000000a04067c24 */ /* 0x000fe2000f8e02ff */
[----:B------:R-:W-:Y:S01]  /*9e20*/  MOV R4, UR8 ;  /* 0x0000000800047c02 */ /* 0x000fe20008000f00 */
[----:B------:R-:W-:Y:S01]  /*9e30*/  IMAD R7, R11, R7, R8 ;  /* 0x000000070b077224 */ /* 0x000fe200078e0208 */
[----:B------:R-:W-:Y:S01]  /*9e40*/  ULDC.64 UR8, c[0x0][0xad8] ;  /* 0x0002b60000087ab9 */ /* 0x000fe20000000a00 */
[C---:B------:R-:W-:Y:S02]  /*9e50*/  IMAD R9, R3.reuse, UR11, R6 ;  /* 0x0000000b03097c24 */ /* 0x040fe4000f8e0206 */
[----:B------:R-:W-:Y:S01]  /*9e60*/  IMAD.WIDE.U32 R4, R3, UR10, R4 ;  /* 0x0000000a03047c25 */ /* 0x000fe2000f8e0004 */
[----:B------:R-:W-:-:S03]  /*9e70*/  SHF.R.S32.HI R3, RZ, 0x1f, R7 ;  /* 0x0000001fff037819 */ /* 0x000fc60000011407 */
[----:B------:R-:W-:Y:S02]  /*9e80*/  IMAD.IADD R5, R5, 0x1, R9 ;  /* 0x0000000105057824 */ /* 0x000fe400078e0209 */
[----:B------:R-:W-:Y:S02]  /*9e90*/  IMAD R6, R3, UR8, RZ ;  /* 0x0000000803067c24 */ /* 0x000fe4000f8e02ff */
[----:B------:R-:W-:Y:S02]  /*9ea0*/  IMAD R8, R13, 0x80, R176 ;  /* 0x000000800d087824 */ /* 0x000fe400078e02b0 */
[----:B-----5:R-:W-:Y:S02]  /*9eb0*/  IMAD R11, R0, R11, RZ ;  /* 0x0000000b000b7224 */ /* 0x020fe400078e02ff */
[C---:B------:R-:W-:Y:S02]  /*9ec0*/  IMAD R3, R7.reuse, UR9, R6 ;  /* 0x0000000907037c24 */ /* 0x040fe4000f8e0206 */
[----:B------:R-:W-:Y:S01]  /*9ed0*/  IMAD.WIDE.U32 R4, R7, UR8, R4 ;  /* 0x0000000807047c25 */ /* 0x000fe2000f8e0004 */
[----:B------:R-:W-:Y:S01]  /*9ee0*/  ISETP.GE.AND P2, PT, R8, R11, PT ;  /* 0x0000000b0800720c */ /* 0x000fe20003f46270 */
[----:B------:R-:W-:-:S02]  /*9ef0*/  ULDC.64 UR8, c[0x0][0xa80] ;  /* 0x0002a00000087ab9 */ /* 0x000fc40000000a00 */
[----:B------:R-:W-:Y:S01]  /*9f00*/  IMAD.IADD R3, R5, 0x1, R3 ;  /* 0x0000000105037824 */ /* 0x000fe200078e0203 */
[----:B------:R-:W-:Y:S01]  /*9f10*/  LEA R6, P3, R4, UR8, 0x1 ;  /* 0x0000000804067c11 */ /* 0x000fe2000f8608ff */
[----:B------:R-:W-:-:S03]  /*9f20*/  VIADD R0, R8, 0x20 ;  /* 0x0000002008007836 */ /* 0x000fc60000000000 */
[----:B------:R-:W-:Y:S01]  /*9f30*/  LEA.HI.X R3, R4, UR9, R3, 0x1, P3 ;  /* 0x0000000904037c11 */ /* 0x000fe200098f0c03 */
[----:B------:R0:W1:Y:S01]  /*9f40*/  SHFL.IDX PT, R7, R6, RZ, 0x181f ;  /* 0x00181fff06077589 */ /* 0x00006200000e0000 */
[-C--:B------:R-:W-:Y:S02]  /*9f50*/  ISETP.GE.AND P1, PT, R0, R11.reuse, PT ;  /* 0x0000000b0000720c */ /* 0x080fe40003f26270 */
[----:B------:R-:W-:Y:S01]  /*9f60*/  IADD3 R0, R8, 0x40, RZ ;  /* 0x0000004008007810 */ /* 0x000fe20007ffe0ff */
[----:B------:R0:W2:Y:S03]  /*9f70*/  SHFL.IDX PT, R5, R3, RZ, 0x181f ;  /* 0x00181fff03057589 */ /* 0x0000a600000e0000 */
[----:B------:R-:W-:Y:S01]  /*9f80*/  ISETP.GE.AND P0, PT, R0, R11, PT ;  /* 0x0000000b0000720c */ /* 0x000fe20003f06270 */
[----:B------:R-:W-:-:S12]  /*9f90*/  @P2 BRA `(.L_x_228) ;  /* 0x0000000000242947 */ /* 0x000fd80003800000 */
[----:B------:R-:W-:Y:S02]  /*9fa0*/  ULDC UR4, c[0x0][0xac8] ;  /* 0x0002b20000047ab9 */ /* 0x000fe40000000800 */
[----:B------:R-:W-:Y:S02]  /*9fb0*/  ISETP.GE.AND P4, PT, R2, UR4, PT ;  /* 0x0000000402007c0c */ /* 0x000fe4000bf86270 */
[----:B------:R-:W-:-:S11]  /*9fc0*/  ISETP.GE.AND P5, PT, R16, UR4, PT ;  /* 0x0000000410007c0c */ /* 0x000fd6000bfa6270 */
[-C--:B-1----:R-:W-:Y:S02]  /*9fd0*/  @!P4 LEA R12, P2, R2, R7.reuse, 0x1 ;  /* 0x00000007020cc211 */ /* 0x082fe400078408ff */
[----:B------:R-:W-:Y:S02]  /*9fe0*/  @!P5 LEA R4, P3, R16, R7, 0x1 ;  /* 0x000000071004d211 */ /* 0x000fe400078608ff */
[-C--:B--2---:R-:W-:Y:S02]  /*9ff0*/  @!P4 LEA.HI.X R13, R2, R5.reuse, R201, 0x1, P2 ;  /* 0x00000005020dc211 */ /* 0x084fe400010f0cc9 */
[----:B------:R-:W-:-:S03]  /*a000*/  @!P5 LEA.HI.X R5, R16, R5, R200, 0x1, P3 ;  /* 0x000000051005d211 */ /* 0x000fc600018f0cc8 */
[----:B------:R3:W-:Y:S04]  /*a010*/  @!P4 ST.E.128 desc[UR36][R12.64], RZ ;  /* 0x000000ff0c00c985 */ /* 0x0007e8000c101d24 */
[----:B------:R3:W-:Y:S02]  /*a020*/  @!P5 ST.E.128 desc[UR36][R4.64], RZ ;  /* 0x000000ff0400d985 */ /* 0x0007e4000c101d24 */
.L_x_228:
[----:B------:R-:W-:Y:S05]  /*a030*/  BSYNC B1 ;  /* 0x0000000000017941 */ /* 0x000fea0003800000 */
.L_x_227:
[----:B--23--:R2:W3:Y:S01]  /*a040*/  SHFL.IDX PT, R5, R3, 0x1, 0x181f ;  /* 0x00381f0003057f89 */ /* 0x00c4e200000e0000 */
[----:B------:R-:W-:Y:S03]  /*a050*/  BSSY B1, `(.L_x_229) ;  /* 0x000000c000017945 */ /* 0x000fe60003800000 */
[----:B-1----:R2:W1:Y:S01]  /*a060*/  SHFL.IDX PT, R7, R6, 0x1, 0x181f ;  /* 0x00381f0006077f89 */ /* 0x00246200000e0000 */
[----:B------:R-:W-:Y:S05]  /*a070*/  @P1 BRA `(.L_x_230) ;  /* 0x0000000000241947 */ /* 0x000fea0003800000 */
[----:B------:R-:W-:Y:S02]  /*a080*/  ULDC UR4, c[0x0][0xac8] ;  /* 0x0002b20000047ab9 */ /* 0x000fe40000000800 */
[----:B------:R-:W-:Y:S02]  /*a090*/  ISETP.GE.AND P3, PT, R2, UR4, PT ;  /* 0x0000000402007c0c */ /* 0x000fe4000bf66270 */
[----:B------:R-:W-:-:S11]  /*a0a0*/  ISETP.GE.AND P4, PT, R16, UR4, PT ;  /* 0x0000000410007c0c */ /* 0x000fd6000bf86270 */
[-C--:B-1----:R-:W-:Y:S02]  /*a0b0*/  @!P3 LEA R12, P1, R2, R7.reuse, 0x1 ;  /* 0x00000007020cb211 */ /* 0x082fe400078208ff */
[----:B------:R-:W-:Y:S02]  /*a0c0*/  @!P4 LEA R4, P2, R16, R7, 0x1 ;  /* 0x000000071004c211 */ /* 0x000fe400078408ff */
[-C--:B---3--:R-:W-:Y:S02]  /*a0d0*/  @!P3 LEA.HI.X R13, R2, R5.reuse, R201, 0x1, P1 ;  /* 0x00000005020db211 */ /* 0x088fe400008f0cc9 */
[----:B------:R-:W-:-:S03]  /*a0e0*/  @!P4 LEA.HI.X R5, R16, R5, R200, 0x1, P2 ;  /* 0x000000051005c211 */ /* 0x000fc600010f0cc8 */
[----:B------:R4:W-:Y:S04]  /*a0f0*/  @!P3 ST.E.128 desc[UR36][R12.64], RZ ;  /* 0x000000ff0c00b985 */ /* 0x0009e8000c101d24 */
[----:B------:R4:W-:Y:S02]  /*a100*/  @!P4 ST.E.128 desc[UR36][R4.64], RZ ;  /* 0x000000ff0400c985 */ /* 0x0009e4000c101d24 */
.L_x_230:
[----:B------:R-:W-:Y:S05]  /*a110*/  BSYNC B1 ;  /* 0x0000000000017941 */ /* 0x000fea0003800000 */
.L_x_229:
[----:B---34-:R3:W4:Y:S01]  /*a120*/  SHFL.IDX PT, R5, R3, 0x2, 0x181f ;  /* 0x00581f0003057f89 */ /* 0x01872200000e0000 */
        /* <DEDUP_REMOVED lines=8> */
[-C--:B----4-:R-:W-:Y:S02]  /*a1b0*/  @!P2 LEA.HI.X R13, R2, R5.reuse, R201, 0x1, P0 ;  /* 0x00000005020da211 */ /* 0x090fe400000f0cc9 */
[----:B------:R-:W-:-:S03]  /*a1c0*/  @!P3 LEA.HI.X R5, R16, R5, R200, 0x1, P1 ;  /* 0x000000051005b211 */ /* 0x000fc600008f0cc8 */
[----:B------:R1:W-:Y:S04]  /*a1d0*/  @!P2 ST.E.128 desc[UR36][R12.64], RZ ;  /* 0x000000ff0c00a985 */ /* 0x0003e8000c101d24 */
[----:B------:R1:W-:Y:S02]  /*a1e0*/  @!P3 ST.E.128 desc[UR36][R4.64], RZ ;  /* 0x000000ff0400b985 */ /* 0x0003e4000c101d24 */
.L_x_232:
[----:B------:R-:W-:Y:S05]  /*a1f0*/  BSYNC B1 ;  /* 0x0000000000017941 */ /* 0x000fea0003800000 */
.L_x_231:
[----:B------:R-:W-:Y:S01]  /*a200*/  VIADD R0, R8, 0x60 ;  /* 0x0000006008007836 */ /* 0x000fe20000000000 */
[----:B0-23--:R-:W0:Y:S04]  /*a210*/  SHFL.IDX PT, R3, R3, 0x3, 0x181f ;  /* 0x00781f0003037f89 */ /* 0x00de2800000e0000 */
[----:B------:R-:W-:Y:S01]  /*a220*/  ISETP.GE.AND P0, PT, R0, R11, PT ;  /* 0x0000000b0000720c */ /* 0x000fe20003f06270 */
[----:B-1--4-:R1:W2:-:S12]  /*a230*/  SHFL.IDX PT, R5, R6, 0x3, 0x181f ;  /* 0x00781f0006057f89 */ /* 0x01229800000e0000 */
[----:B-1----:R-:W-:Y:S05]  /*a240*/  @P0 BRA `(.L_x_221) ;  /* 0x0000000000240947 */ /* 0x002fea0003800000 */
[----:B------:R-:W-:Y:S02]  /*a250*/  ULDC UR4, c[0x0][0xac8] ;  /* 0x0002b20000047ab9 */ /* 0x000fe40000000800 */
[----:B------:R-:W-:Y:S02]  /*a260*/  ISETP.GE.AND P2, PT, R2, UR4, PT ;  /* 0x0000000402007c0c */ /* 0x000fe4000bf46270 */
[----:B------:R-:W-:-:S11]  /*a270*/  ISETP.GE.AND P3, PT, R16, UR4, PT ;  /* 0x0000000410007c0c */ /* 0x000fd6000bf66270 */
[-C--:B--2---:R-:W-:Y:S02]  /*a280*/  @!P2 LEA R6, P0, R2, R5.reuse, 0x1 ;  /* 0x000000050206a211 */ /* 0x084fe400078008ff */
[----:B------:R-:W-:Y:S02]  /*a290*/  @!P3 LEA R4, P1, R16, R5, 0x1 ;  /* 0x000000051004b211 */ /* 0x000fe400078208ff */
[-C--:B0-----:R-:W-:Y:S02]  /*a2a0*/  @!P2 LEA.HI.X R7, R2, R3.reuse, R201, 0x1, P0 ;  /* 0x000000030207a211 */ /* 0x081fe400000f0cc9 */
[----:B------:R-:W-:-:S03]  /*a2b0*/  @!P3 LEA.HI.X R5, R16, R3, R200, 0x1, P1 ;  /* 0x000000031005b211 */ /* 0x000fc600008f0cc8 */
[----:B------:R0:W-:Y:S04]  /*a2c0*/  @!P2 ST.E.128 desc[UR36][R6.64], RZ ;  /* 0x000000ff0600a985 */ /* 0x0001e8000c101d24 */
[----:B------:R0:W-:Y:S02]  /*a2d0*/  @!P3 ST.E.128 desc[UR36][R4.64], RZ ;  /* 0x000000ff0400b985 */ /* 0x0001e4000c101d24 */
.L_x_221:
[----:B------:R-:W-:Y:S05]  /*a2e0*/  BSYNC B0 ;  /* 0x0000000000007941 */ /* 0x000fea0003800000 */
.L_x_211:
[----:B------:R-:W-:Y:S02]  /*a2f0*/  ULDC UR4, c[0x0][0xc3c] ;  /* 0x00030f0000047ab9 */ /* 0x000fe40000000800 */
[----:B------:R-:W-:-:S13]  /*a300*/  ISETP.GE.AND P0, PT, R27, UR4, PT ;  /* 0x000000041b007c0c */ /* 0x000fda000bf06270 */
[----:B------:R-:W-:Y:S05]  /*a310*/  @!P0 BRA `(.L_x_233) ;  /* 0xffffff6c000c8947 */ /* 0x000fea000383ffff */
[----:B------:R-:W-:Y:S05]  /*a320*/  EXIT ;  /* 0x000000000000794d */ /* 0x000fea0003800000 */
.L_x_182:
[----:B------:R-:W-:-:S08]  /*a330*/  NOP ;  /* 0x0000000000007918 */ /* 0x000fd00000000000 */
[----:B0-----:R-:W0:-:S00]  /*a340*/  USETMAXREG.DEALLOC.CTAPOOL 0x28 ;  /* 0x00000028000079c8 */ /* 0x001e0000080e0500 */
[----:B0-----:R-:W-:Y:S02]  /*a350*/  LOP3.LUT R0, R0, 0x3, RZ, 0xc0, !PT ;  /* 0x0000000300007812 */ /* 0x001fe400078ec0ff */
[----:B------:R-:W-:-:S04]  /*a360*/  LOP3.LUT R23, R23, 0xffffff7f, RZ, 0xc0, !PT ;  /* 0xffffff7f17177812 */ /* 0x000fc800078ec0ff */
[----:B------:R-:W0:Y:S02]  /*a370*/  SHFL.IDX PT, R0, R0, RZ, 0x1f ;  /* 0x00001fff00007589 */ /* 0x000e2400000e0000 */
[----:B0-----:R-:W-:Y:S01]  /*a380*/  ISETP.NE.AND P0, PT, R0, RZ, PT ;  /* 0x000000ff0000720c */ /* 0x001fe20003f05270 */
[----:B------:R-:W-:-:S12]  /*a390*/  IMAD.MOV.U32 R0, RZ, RZ, RZ ;  /* 0x000000ffff007224 */ /* 0x000fd800078e00ff */
[----:B------:R-:W-:Y:S01]  /*a3a0*/  @P0 LOP3.LUT R23, R23, 0x80, RZ, 0xfc, !PT ;  /* 0x0000008017170812 */ /* 0x000fe200078efcff */
[----:B------:R-:W-:Y:S06]  /*a3b0*/  @!P0 BRA `(.L_x_234) ;  /* 0x00000000001c8947 */ /* 0x000fec0003800000 */
[----:B------:R-:W0:Y:S08]  /*a3c0*/  S2UR UR5, SR_CgaCtaId ;  /* 0x00000000000579c3 */ /* 0x000e300000008800 */
[----:B------:R-:W-:Y:S06]  /*a3d0*/  BAR.SYNC.DEFER_BLOCKING 0x5, 0x180 ;  /* 0x0146000000007b1d */ /* 0x000fec0000010000 */
[----:B------:R-:W-:-:S02]  /*a3e0*/  UMOV UR4, 0x400 ;  /* 0x0000040000047882 */ /* 0x000fc40000000000 */
[----:B0-----:R-:W-:-:S09]  /*a3f0*/  ULEA UR4, UR5, UR4, 0x18 ;  /* 0x0000000405047291 */ /* 0x001fd2000f8ec03f */
[----:B------:R-:W0:Y:S01]  /*a400*/  LDS.128 R16, [UR4+0x2a8d0] ;  /* 0x02a8d004ff107984 */ /* 0x000e220008000c00 */
[----:B------:R-:W-:Y:S06]  /*a410*/  BAR.ARV 0x4, 0x180 ;  /* 0x0106000000007b1d */ /* 0x000fec0000002000 */
[----:B------:R-:W-:Y:S05]  /*a420*/  BRA `(.L_x_235) ;  /* 0x0000000800947947 */ /* 0x000fea0003800000 */
.L_x_234:
[----:B------:R-:W0:Y:S01]  /*a430*/  S2R R2, SR_TID.X ;  /* 0x0000000000027919 */ /* 0x000e220000002100 */
[----:B------:R-:W-:Y:S01]  /*a440*/  ULDC UR4, c[0x0][0xc3c] ;  /* 0x00030f0000047ab9 */ /* 0x000fe20000000800 */
[----:B------:R-:W-:Y:S01]  /*a450*/  IMAD.MOV.U32 R9, RZ, RZ, RZ ;  /* 0x000000ffff097224 */ /* 0x000fe200078e00ff */
[----:B------:R-:W1:Y:S01]  /*a460*/  S2UR UR6, SR_CTAID.X ;  /* 0x00000000000679c3 */ /* 0x000e620000002500 */
[----:B------:R-:W-:Y:S01]  /*a470*/  ULDC UR5, c[0x0][0xc38] ;  /* 0x00030e0000057ab9 */ /* 0x000fe20000000800 */
[----:B0-----:R-:W-:-:S04]  /*a480*/  LOP3.LUT R7, R2, 0x1f, RZ, 0xc0, !PT ;  /* 0x0000001f02077812 */ /* 0x001fc800078ec0ff */
[----:B------:R-:W-:-:S04]  /*a490*/  ISETP.NE.AND P0, PT, R7, 0x1f, PT ;  /* 0x0000001f0700780c */ /* 0x000fc80003f05270 */
[----:B------:R-:W-:-:S13]  /*a4a0*/  ISETP.GE.OR P1, PT, R7, UR4, !P0 ;  /* 0x0000000407007c0c */ /* 0x000fda000c726670 */
[----:B------:R-:W0:Y:S08]  /*a4b0*/  @!P1 LDC.64 R4, c[0x0][0xc80] ;  /* 0x00032000ff049b82 */ /* 0x000e300000000a00 */
[----:B------:R-:W2:Y:S01]  /*a4c0*/  @!P1 LDC.64 R2, c[0x0][0xc78] ;  /* 0x00031e00ff029b82 */ /* 0x000ea20000000a00 */
[----:B0-----:R-:W-:-:S05]  /*a4d0*/  @!P1 IMAD.WIDE.U32 R4, R7, 0x4, R4 ;  /* 0x0000000407049825 */ /* 0x001fca00078e0004 */
[----:B------:R-:W3:Y:S01]  /*a4e0*/  @!P1 LDG.E R0, desc[UR36][R4.64] ;  /* 0x0000002404009981 */ /* 0x000ee2000c1e1900 */
[----:B--2---:R-:W-:-:S05]  /*a4f0*/  @!P1 IMAD.WIDE.U32 R2, R7, 0x4, R2 ;  /* 0x0000000407029825 */ /* 0x004fca00078e0002 */
[----:B------:R-:W3:Y:S01]  /*a500*/  @!P1 LDG.E R9, desc[UR36][R2.64] ;  /* 0x0000002402099981 */ /* 0x000ee2000c1e1900 */
[C---:B------:R-:W-:Y:S02]  /*a510*/  ISETP.NE.AND P1, PT, R7.reuse, RZ, PT ;  /* 0x000000ff0700720c */ /* 0x040fe40003f25270 */
[C---:B------:R-:W-:Y:S02]  /*a520*/  ISETP.GE.U32.AND P2, PT, R7.reuse, 0x2, PT ;  /* 0x000000020700780c */ /* 0x040fe40003f46070 */
[C---:B------:R-:W-:Y:S02]  /*a530*/  ISETP.GE.U32.AND P3, PT, R7.reuse, 0x4, PT ;  /* 0x000000040700780c */ /* 0x040fe40003f66070 */
[C---:B------:R-:W-:Y:S02]  /*a540*/  ISETP.GE.U32.AND P4, PT, R7.reuse, 0x8, PT ;  /* 0x000000080700780c */ /* 0x040fe40003f86070 */
[----:B------:R-:W-:Y:S01]  /*a550*/  ISETP.GE.U32.AND P5, PT, R7, 0x10, PT ;  /* 0x000000100700780c */ /* 0x000fe20003fa6070 */
[----:B------:R-:W-:Y:S01]  /*a560*/  UMOV UR4, URZ ;  /* 0x0000003f00047c82 */ /* 0x000fe20008000000 */
[----:B---3--:R-:W-:-:S05]  /*a570*/  IMAD R6, R0, R9, RZ ;  /* 0x0000000900067224 */ /* 0x008fca00078e02ff */
[----:B------:R-:W0:Y:S02]  /*a580*/  SHFL.UP PT, R8, R6, 0x1, RZ ;  /* 0x0420000006087989 */ /* 0x000e2400000e00ff */
[----:B0-----:R-:W-:-:S05]  /*a590*/  SEL R11, R8, RZ, P1 ;  /* 0x000000ff080b7207 */ /* 0x001fca0000800000 */
[----:B------:R-:W-:-:S05]  /*a5a0*/  IMAD.IADD R11, R6, 0x1, R11 ;  /* 0x00000001060b7824 */ /* 0x000fca00078e020b */
[----:B------:R-:W0:Y:S02]  /*a5b0*/  SHFL.UP PT, R8, R11, 0x2, RZ ;  /* 0x044000000b087989 */ /* 0x000e2400000e00ff */
[----:B0-----:R-:W-:-:S05]  /*a5c0*/  SEL R8, R8, RZ, P2 ;  /* 0x000000ff08087207 */ /* 0x001fca0001000000 */
[----:B------:R-:W-:-:S05]  /*a5d0*/  IMAD.IADD R8, R11, 0x1, R8 ;  /* 0x000000010b087824 */ /* 0x000fca00078e0208 */
[----:B------:R-:W0:Y:S02]  /*a5e0*/  SHFL.UP PT, R4, R8, 0x4, RZ ;  /* 0x0480000008047989 */ /* 0x000e2400000e00ff */
[----:B0-----:R-:W-:-:S04]  /*a5f0*/  SEL R3, R4, RZ, P3 ;  /* 0x000000ff04037207 */ /* 0x001fc80001800000 */
[----:B------:R-:W-:-:S05]  /*a600*/  IADD3 R3, R8, R3, RZ ;  /* 0x0000000308037210 */ /* 0x000fca0007ffe0ff */
[----:B------:R-:W0:Y:S02]  /*a610*/  SHFL.UP PT, R2, R3, 0x8, RZ ;  /* 0x0500000003027989 */ /* 0x000e2400000e00ff */
[----:B0-----:R-:W-:-:S05]  /*a620*/  SEL R2, R2, RZ, P4 ;  /* 0x000000ff02027207 */ /* 0x001fca0002000000 */
[----:B------:R-:W-:-:S05]  /*a630*/  IMAD.IADD R2, R3, 0x1, R2 ;  /* 0x0000000103027824 */ /* 0x000fca00078e0202 */
[----:B------:R-:W0:Y:S02]  /*a640*/  SHFL.UP PT, R4, R2, 0x10, RZ ;  /* 0x0600000002047989 */ /* 0x000e2400000e00ff */
[----:B0-----:R-:W-:-:S05]  /*a650*/  SEL R5, R4, RZ, P5 ;  /* 0x000000ff04057207 */ /* 0x001fca0002800000 */
[----:B------:R-:W-:-:S05]  /*a660*/  IMAD.IADD R5, R2, 0x1, R5 ;  /* 0x0000000102057824 */ /* 0x000fca00078e0205 */
[----:B------:R-:W0:Y:S02]  /*a670*/  SHFL.IDX PT, R6, R5, 0x1f, 0x1f ;  /* 0x03e01f0005067f89 */ /* 0x000e2400000e0000 */
[----:B0-----:R-:W-:-:S05]  /*a680*/  IMAD R6, R6, UR5, RZ ;  /* 0x0000000506067c24 */ /* 0x001fca000f8e02ff */
[----:B-1----:R-:W-:Y:S01]  /*a690*/  ISETP.GT.AND P6, PT, R6, UR6, PT ;  /* 0x0000000606007c0c */ /* 0x002fe2000bfc4270 */
[----:B------:R-:W-:-:S12]  /*a6a0*/  IMAD.MOV.U32 R3, RZ, RZ, R6 ;  /* 0x000000ffff037224 */ /* 0x000fd800078e0006 */
[----:B------:R-:W-:Y:S05]  /*a6b0*/  @P6 BRA `(.L_x_236) ;  /* 0x0000000000986947 */ /* 0x000fea0003800000 */
[----:B------:R-:W-:Y:S01]  /*a6c0*/  IMAD.MOV.U32 R6, RZ, RZ, R3 ;  /* 0x000000ffff067224 */ /* 0x000fe200078e0003 */
[----:B------:R-:W-:Y:S01]  /*a6d0*/  UMOV UR4, URZ ;  /* 0x0000003f00047c82 */ /* 0x000fe20008000000 */
[----:B------:R-:W-:-:S05]  /*a6e0*/  ULDC UR5, c[0x0][0xc38] ;  /* 0x00030e0000057ab9 */ /* 0x000fca0000000800 */
.L_x_238:
[----:B------:R-:W0:Y:S01]  /*a6f0*/  LDC R0, c[0x0][0xc3c] ;  /* 0x00030f00ff007b82 */ /* 0x000e220000000800 */
[----:B------:R-:W-:-:S06]  /*a700*/  UIADD3 UR4, UR4, 0x1f, URZ ;  /* 0x0000001f04047890 */ /* 0x000fcc000fffe03f */
[----:B0-----:R-:W-:-:S13]  /*a710*/  ISETP.LE.AND P6, PT, R0, UR4, PT ;  /* 0x0000000400007c0c */ /* 0x001fda000bfc3270 */
[----:B------:R-:W-:Y:S05]  /*a720*/  @P6 BRA `(.L_x_237) ;  /* 0x0000000400a86947 */ /* 0x000fea0003800000 */
[----:B------:R-:W-:-:S05]  /*a730*/  VIADD R9, R7, UR4 ;  /* 0x0000000407097c36 */ /* 0x000fca0008000000 */
[----:B------:R-:W-:Y:S01]  /*a740*/  ISETP.GE.OR P6, PT, R9, R0, !P0 ;  /* 0x000000000900720c */ /* 0x000fe200047c6670 */
[----:B------:R-:W-:-:S12]  /*a750*/  IMAD.MOV.U32 R0, RZ, RZ, RZ ;  /* 0x000000ffff007224 */ /* 0x000fd800078e00ff */
[----:B------:R-:W0:Y:S08]  /*a760*/  @!P6 LDC.64 R4, c[0x0][0xc80] ;  /* 0x00032000ff04eb82 */ /* 0x000e300000000a00 */
[----:B------:R-:W1:Y:S01]  /*a770*/  @!P6 LDC.64 R2, c[0x0][0xc78] ;  /* 0x00031e00ff02eb82 */ /* 0x000e620000000a00 */
[----:B0-----:R-:W-:-:S05]  /*a780*/  @!P6 IMAD.WIDE R4, R9, 0x4, R4 ;  /* 0x000000040904e825 */ /* 0x001fca00078e0204 */
[----:B------:R-:W2:Y:S01]  /*a790*/  @!P6 LDG.E R0, desc[UR36][R4.64] ;  /* 0x000000240400e981 */ /* 0x000ea2000c1e1900 */
[----:B-1----:R-:W-:Y:S01]  /*a7a0*/  @!P6 IMAD.WIDE R2, R9, 0x4, R2 ;  /* 0x000000040902e825 */ /* 0x002fe200078e0202 */
[----:B------:R-:W-:-:S06]  /*a7b0*/  MOV R9, RZ ;  /* 0x000000ff00097202 */ /* 0x000fcc0000000f00 */
[----:B------:R-:W2:Y:S02]  /*a7c0*/  @!P6 LDG.E R9, desc[UR36][R2.64] ;  /* 0x000000240209e981 */ /* 0x000ea4000c1e1900 */
[----:B--2---:R-:W-:-:S05]  /*a7d0*/  IMAD R13, R0, R9, RZ ;  /* 0x00000009000d7224 */ /* 0x004fca00078e02ff */
[----:B------:R-:W0:Y:S02]  /*a7e0*/  SHFL.UP PT, R8, R13, 0x1, RZ ;  /* 0x042000000d087989 */ /* 0x000e2400000e00ff */
[----:B0-----:R-:W-:-:S05]  /*a7f0*/  SEL R8, R8, RZ, P1 ;  /* 0x000000ff08087207 */ /* 0x001fca0000800000 */
[----:B------:R-:W-:-:S05]  /*a800*/  IMAD.IADD R8, R13, 0x1, R8 ;  /* 0x000000010d087824 */ /* 0x000fca00078e0208 */
        /* <DEDUP_REMOVED lines=12> */
[----:B------:R-:W0:Y:S02]  /*a8d0*/  SHFL.IDX PT, R2, R5, 0x1f, 0x1f ;  /* 0x03e01f0005027f89 */ /* 0x000e2400000e0000 */
[----:B0-----:R-:W-:-:S04]  /*a8e0*/  IMAD R3, R2, UR5, RZ ;  /* 0x0000000502037c24 */ /* 0x001fc8000f8e02ff */
[----:B------:R-:W-:-:S05]  /*a8f0*/  IMAD.IADD R6, R3, 0x1, R6 ;  /* 0x0000000103067824 */ /* 0x000fca00078e0206 */
[----:B------:R-:W-:-:S13]  /*a900*/  ISETP.GT.AND P6, PT, R6, UR6, PT ;  /* 0x0000000606007c0c */ /* 0x000fda000bfc4270 */
[----:B------:R-:W-:Y:S05]  /*a910*/  @!P6 BRA `(.L_x_238) ;  /* 0xfffffffc0074e947 */ /* 0x000fea000383ffff */
.L_x_236:
[----:B------:R-:W-:Y:S01]  /*a920*/  IADD3 R10, -R3, R6, RZ ;  /* 0x00000006030a7210 */ /* 0x000fe20007ffe1ff */
[----:B------:R-:W-:-:S04]  /*a930*/  IMAD.MOV.U32 R16, RZ, RZ, RZ ;  /* 0x000000ffff107224 */ /* 0x000fc800078e00ff */
[----:B------:R-:W-:-:S05]  /*a940*/  IMAD R2, R5, UR5, R10 ;  /* 0x0000000505027c24 */ /* 0x000fca000f8e020a */
[----:B------:R-:W-:-:S13]  /*a950*/  ISETP.GT.AND P0, PT, R2, UR6, PT ;  /* 0x0000000602007c0c */ /* 0x000fda000bf04270 */
[----:B------:R-:W-:-:S04]  /*a960*/  VOTE.ANY R6, PT, !P0 ;  /* 0x0000000000067806 */ /* 0x000fc800040e0100 */
[----:B------:R-:W0:Y:S01]  /*a970*/  POPC R19, R6 ;  /* 0x0000000600137309 */ /* 0x000e220000000000 */
[----:B------:R-:W-:Y:S01]  /*a980*/  ISETP.NE.AND P0, PT, R6, RZ, PT ;  /* 0x000000ff0600720c */ /* 0x000fe20003f05270 */
[----:B0-----:R-:W0:Y:S04]  /*a990*/  SHFL.IDX PT, R0, R0, R19, 0x1f ;  /* 0x00001f1300007589 */ /* 0x001e2800000e0000 */
[----:B------:R1:W2:Y:S01]  /*a9a0*/  SHFL.IDX PT, R9, R9, R19, 0x1f ;  /* 0x00001f1309097589 */ /* 0x0002a200000e0000 */
[----:B0-----:R-:W-:-:S04]  /*a9b0*/  IABS R4, R0 ;  /* 0x0000000000047213 */ /* 0x001fc80000000000 */
[----:B------:R-:W0:Y:S08]  /*a9c0*/  I2F.RP R8, R4 ;  /* 0x0000000400087306 */ /* 0x000e300000209400 */
[----:B0-----:R-:W0:Y:S02]  /*a9d0*/  MUFU.RCP R8, R8 ;  /* 0x0000000800087308 */ /* 0x001e240000001000 */
[----:B0-----:R-:W-:-:S06]  /*a9e0*/  VIADD R2, R8, 0xffffffe ;  /* 0x0ffffffe08027836 */ /* 0x001fcc0000000000 */
[----:B------:R-:W0:Y:S02]  /*a9f0*/  F2I.FTZ.U32.TRUNC.NTZ R3, R2 ;  /* 0x0000000200037305 */ /* 0x000e24000021f000 */
[----:B0-----:R-:W-:Y:S01]  /*aa00*/  IMAD.MOV R11, RZ, RZ, -R3 ;  /* 0x000000ffff0b7224 */ /* 0x001fe200078e0a03 */
[----:B-12---:R-:W-:Y:S06]  /*aa10*/  @!P0 BRA `(.L_x_239) ;  /* 0x0000000000088947 */ /* 0x006fec0003800000 */
[----:B------:R-:W-:-:S06]  /*aa20*/  VIADD R16, R19, 0xffffffff ;  /* 0xffffffff13107836 */ /* 0x000fcc0000000000 */
[----:B------:R0:W1:Y:S02]  /*aa30*/  SHFL.IDX PT, R16, R5, R16, 0x1f ;  /* 0x00001f1005107589 */ /* 0x00006400000e0000 */
.L_x_239:
[----:B-1----:R-:W-:Y:S01]  /*aa40*/  IMAD R16, R16, UR5, R10 ;  /* 0x0000000510107c24 */ /* 0x002fe2000f8e020a */
[----:B0-----:R-:W-:Y:S01]  /*aa50*/  IABS R5, R9 ;  /* 0x0000000900057213 */ /* 0x001fe20000000000 */
[----:B------:R-:W-:Y:S01]  /*aa60*/  IMAD R11, R11, R4, RZ ;  /* 0x000000040b0b7224 */ /* 0x000fe200078e02ff */
[----:B------:R-:W-:Y:S01]  /*aa70*/  IABS R10, R0 ;  /* 0x00000000000a7213 */ /* 0x000fe20000000000 */
[----:B------:R-:W-:Y:S01]  /*aa80*/  IMAD.MOV.U32 R2, RZ, RZ, RZ ;  /* 0x000000ffff027224 */ /* 0x000fe200078e00ff */
[----:B------:R-:W-:Y:S01]  /*aa90*/  IADD3 R17, -R16, UR6, RZ ;  /* 0x0000000610117c10 */ /* 0x000fe2000fffe1ff */
[----:B------:R-:W0:Y:S01]  /*aaa0*/  I2F.RP R6, R5 ;  /* 0x0000000500067306 */ /* 0x000e220000209400 */
[----:B------:R-:W-:Y:S02]  /*aab0*/  VIADD R19, R19, UR4 ;  /* 0x0000000413137c36 */ /* 0x000fe40008000000 */
[----:B------:R-:W-:Y:S01]  /*aac0*/  IABS R8, R17 ;  /* 0x0000001100087213 */ /* 0x000fe20000000000 */
[----:B------:R-:W-:-:S03]  /*aad0*/  IMAD.HI.U32 R2, R3, R11, R2 ;  /* 0x0000000b03027227 */ /* 0x000fc600078e0002 */
[----:B------:R-:W-:Y:S01]  /*aae0*/  MOV R3, R8 ;  /* 0x0000000800037202 */ /* 0x000fe20000000f00 */
[----:B------:R-:W-:-:S04]  /*aaf0*/  IMAD.MOV R10, RZ, RZ, -R10 ;  /* 0x000000ffff0a7224 */ /* 0x000fc800078e0a0a */
[----:B------:R-:W-:Y:S02]  /*ab00*/  IMAD.MOV.U32 R8, RZ, RZ, R10 ;  /* 0x000000ffff087224 */ /* 0x000fe400078e000a */
[----:B------:R-:W-:Y:S01]  /*ab10*/  IMAD.HI.U32 R2, R2, R3, RZ ;  /* 0x0000000302027227 */ /* 0x000fe200078e00ff */
[----:B0-----:R-:W0:Y:S03]  /*ab20*/  MUFU.RCP R6, R6 ;  /* 0x0000000600067308 */ /* 0x001e260000001000 */
[----:B------:R-:W-:-:S05]  /*ab30*/  IMAD R3, R2, R8, R3 ;  /* 0x0000000802037224 */ /* 0x000fca00078e0203 */
[----:B------:R-:W-:Y:S01]  /*ab40*/  ISETP.GT.U32.AND P1, PT, R4, R3, PT ;  /* 0x000000030400720c */ /* 0x000fe20003f24070 */
[----:B0-----:R-:W-:-:S12]  /*ab50*/  VIADD R8, R6, 0xffffffe ;  /* 0x0ffffffe06087836 */ /* 0x001fd80000000000 */
[----:B------:R-:W-:Y:S02]  /*ab60*/  @!P1 IMAD.IADD R3, R3, 0x1, -R4 ;  /* 0x0000000103039824 */ /* 0x000fe400078e0a04 */
[----:B------:R-:W-:Y:S01]  /*ab70*/  @!P1 VIADD R2, R2, 0x1 ;  /* 0x0000000102029836 */ /* 0x000fe20000000000 */
[----:B------:R-:W-:Y:S02]  /*ab80*/  ISETP.NE.AND P1, PT, R0, RZ, PT ;  /* 0x000000ff0000720c */ /* 0x000fe40003f25270 */
[----:B------:R-:W-:Y:S02]  /*ab90*/  ISETP.GE.U32.AND P0, PT, R3, R4, PT ;  /* 0x000000040300720c */ /* 0x000fe40003f06070 */
[----:B------:R0:W1:Y:S01]  /*aba0*/  F2I.FTZ.U32.TRUNC.NTZ R3, R8 ;  /* 0x0000000800037305 */ /* 0x000062000021f000 */
[----:B------:R-:W-:-:S04]  /*abb0*/  LOP3.LUT R4, R17, R0, RZ, 0x3c, !PT ;  /* 0x0000000011047212 */ /* 0x000fc800078e3cff */
[----:B------:R-:W-:Y:S02]  /*abc0*/  ISETP.GE.AND P2, PT, R4, RZ, PT ;  /* 0x000000ff0400720c */ /* 0x000fe40003f46270 */
[----:B0-----:R-:W-:-:S04]  /*abd0*/  IABS R8, R9 ;  /* 0x0000000900087213 */ /* 0x001fc80000000000 */
[----:B------:R-:W-:Y:S02]  /*abe0*/  @P0 VIADD R2, R2, 0x1 ;  /* 0x0000000102020836 */ /* 0x000fe40000000000 */
[----:B------:R-:W-:Y:S02]  /*abf0*/  IMAD.MOV R8, RZ, RZ, -R8 ;  /* 0x000000ffff087224 */ /* 0x000fe400078e0a08 */
[----:B------:R-:W-:Y:S01]  /*ac00*/  IMAD.MOV.U32 R6, RZ, RZ, R2 ;  /* 0x000000ffff067224 */ /* 0x000fe200078e0002 */
[----:B-1----:R-:W-:-:S03]  /*ac10*/  IADD3 R2, RZ, -R3, RZ ;  /* 0x80000003ff027210 */ /* 0x002fc60007ffe0ff */
[----:B------:R-:W-:Y:S01]  /*ac20*/  @!P2 IMAD.MOV R6, RZ, RZ, -R6 ;  /* 0x000000ffff06a224 */ /* 0x000fe200078e0a06 */
[----:B------:R-:W-:Y:S01]  /*ac30*/  @!P1 LOP3.LUT R6, RZ, R0, RZ, 0x33, !PT ;  /* 0x00000000ff069212 */ /* 0x000fe200078e33ff */
[----:B------:R-:W-:Y:S02]  /*ac40*/  IMAD R11, R2, R5, RZ ;  /* 0x00000005020b7224 */ /* 0x000fe400078e02ff */
[----:B------:R-:W-:Y:S01]  /*ac50*/  IMAD.MOV.U32 R2, RZ, RZ, RZ ;  /* 0x000000ffff027224 */ /* 0x000fe200078e00ff */
[-C--:B------:R-:W-:Y:S01]  /*ac60*/  IABS R4, R6.reuse ;  /* 0x0000000600047213 */ /* 0x080fe20000000000 */
[----:B------:R-:W-:Y:S02]  /*ac70*/  IMAD R0, R0, R6, RZ ;  /* 0x0000000600007224 */ /* 0x000fe400078e02ff */
[----:B------:R-:W-:-:S04]  /*ac80*/  IMAD.HI.U32 R2, R3, R11, R2 ;  /* 0x0000000b03027227 */ /* 0x000fc800078e0002 */
[----:B------:R-:W-:Y:S02]  /*ac90*/  IMAD.MOV.U32 R3, RZ, RZ, R4 ;  /* 0x000000ffff037224 */ /* 0x000fe400078e0004 */
[----:B------:R-:W-:Y:S02]  /*aca0*/  IMAD.MOV.U32 R4, RZ, RZ, R8 ;  /* 0x000000ffff047224 */ /* 0x000fe400078e0008 */
[----:B------:R-:W-:-:S04]  /*acb0*/  IMAD.HI.U32 R2, R2, R3, RZ ;  /* 0x0000000302027227 */ /* 0x000fc800078e00ff */
[----:B------:R-:W-:Y:S01]  /*acc0*/  IMAD R4, R2, R4, R3 ;  /* 0x0000000402047224 */ /* 0x000fe200078e0203 */
[----:B------:R-:W-:Y:S01]  /*acd0*/  LOP3.LUT R3, R6, R9, RZ, 0x3c, !PT ;  /* 0x0000000906037212 */ /* 0x000fe200078e3cff */
[----:B------:R-:W-:-:S03]  /*ace0*/  IMAD.IADD R17, R17, 0x1, -R0 ;  /* 0x0000000111117824 */ /* 0x000fc600078e0a00 */
[----:B------:R-:W-:Y:S02]  /*acf0*/  ISETP.GT.U32.AND P1, PT, R5, R4, PT ;  /* 0x000000040500720c */ /* 0x000fe40003f24070 */
[----:B------:R-:W-:-:S11]  /*ad00*/  ISETP.GE.AND P2, PT, R3, RZ, PT ;  /* 0x000000ff0300720c */ /* 0x000fd60003f46270 */
[----:B------:R-:W-:Y:S01]  /*ad10*/  @!P1 IMAD.IADD R4, R4, 0x1, -R5 ;  /* 0x0000000104049824 */ /* 0x000fe200078e0a05 */
[----:B------:R-:W-:Y:S02]  /*ad20*/  @!P1 IADD3 R2, R2, 0x1, RZ ;  /* 0x0000000102029810 */ /* 0x000fe40007ffe0ff */
[----:B------:R-:W-:Y:S02]  /*ad30*/  ISETP.NE.AND P1, PT, R9, RZ, PT ;  /* 0x000000ff0900720c */ /* 0x000fe40003f25270 */
[----:B------:R-:W-:-:S13]  /*ad40*/  ISETP.GE.U32.AND P0, PT, R4, R5, PT ;  /* 0x000000050400720c */ /* 0x000fda0003f06070 */
[----:B------:R-:W-:-:S04]  /*ad50*/  @P0 VIADD R2, R2, 0x1 ;  /* 0x0000000102020836 */ /* 0x000fc80000000000 */
[----:B------:R-:W-:Y:S01]  /*ad60*/  @!P2 IMAD.MOV R2, RZ, RZ, -R2 ;  /* 0x000000ffff02a224 */ /* 0x000fe200078e0a02 */
[----:B------:R-:W-:-:S05]  /*ad70*/  @!P1 LOP3.LUT R2, RZ, R9, RZ, 0x33, !PT ;  /* 0x00000009ff029212 */ /* 0x000fca00078e33ff */
[----:B------:R-:W-:-:S04]  /*ad80*/  IMAD.MOV R18, RZ, RZ, -R2 ;  /* 0x000000ffff127224 */ /* 0x000fc800078e0a02 */
[C---:B------:R-:W-:Y:S02]  /*ad90*/  IMAD R18, R9.reuse, R18, R6 ;  /* 0x0000001209127224 */ /* 0x040fe400078e0206 */
[----:B------:R-:W-:-:S05]  /*ada0*/  IMAD R9, R9, 0x1000000, R2 ;  /* 0x0100000009097824 */ /* 0x000fca00078e0202 */
[----:B------:R-:W-:Y:S01]  /*adb0*/  LEA R18, R18, R9, 0x10 ;  /* 0x0000000912127211 */ /* 0x000fe200078e80ff */
[----:B------:R-:W-:Y:S06]  /*adc0*/  BRA `(.L_x_240) ;  /* 0x0000000000147947 */ /* 0x000fec0003800000 */
.L_x_237:
[----:B------:R-:W-:Y:S01]  /*add0*/  ULDC UR4, c[0x0][0xc3c] ;  /* 0x00030f0000047ab9 */ /* 0x000fe20000000800 */
[----:B------:R-:W-:Y:S02]  /*ade0*/  IMAD.MOV.U32 R17, RZ, RZ, RZ ;  /* 0x000000ffff117224 */ /* 0x000fe400078e00ff */
[----:B------:R-:W-:Y:S02]  /*adf0*/  IMAD.U32 R16, RZ, RZ, UR6 ;  /* 0x00000006ff107e24 */ /* 0x000fe4000f8e00ff */
[----:B------:R-:W-:Y:S02]  /*ae00*/  IMAD.MOV.U32 R18, RZ, RZ, RZ ;  /* 0x000000ffff127224 */ /* 0x000fe400078e00ff */
[----:B------:R-:W-:-:S07]  /*ae10*/  IMAD.U32 R19, RZ, RZ, UR4 ;  /* 0x00000004ff137e24 */ /* 0x000fce000f8e00ff */
.L_x_240:
[----:B------:R-:W-:-:S13]  /*ae20*/  ISETP.NE.AND P0, PT, R7, RZ, PT ;  /* 0x000000ff0700720c */ /* 0x000fda0003f05270 */
[----:B------:R-:W0:Y:S01]  /*ae30*/  @!P0 S2R R3, SR_CgaCtaId ;  /* 0x0000000000038919 */ /* 0x000e220000008800 */
[----:B------:R-:W-:-:S04]  /*ae40*/  @!P0 MOV R0, 0x400 ;  /* 0x0000040000008802 */ /* 0x000fc80000000f00 */
[----:B0-----:R-:W-:-:S05]  /*ae50*/  @!P0 LEA R0, R3, R0, 0x18 ;  /* 0x0000000003008211 */ /* 0x001fca00078ec0ff */
[----:B------:R1:W-:Y:S01]  /*ae60*/  @!P0 STS.128 [R0+0x2a8d0], R16 ;  /* 0x02a8d01000008388 */ /* 0x0003e20000000c00 */
[----:B------:R-:W-:Y:S06]  /*ae70*/  BAR.ARV 0x5, 0x180 ;  /* 0x0146000000007b1d */ /* 0x000fec0000002000 */
.L_x_235:
[----:B------:R2:W-:Y:S01]  /*ae80*/  STL [R1+0x18], RZ ;  /* 0x000018ff01007387 */ /* 0x0005e20000100800 */
[----:B------:R-:W-:Y:S01]  /*ae90*/  ULDC UR4, c[0x0][0xc3c] ;  /* 0x00030f0000047ab9 */ /* 0x000fe20000000800 */
[----:B------:R-:W-:Y:S01]  /*aea0*/  IMAD.MOV.U32 R28, RZ, RZ, 0x1 ;  /* 0x00000001ff1c7424 */ /* 0x000fe200078e00ff */
[----:B0-----:R-:W-:Y:S01]  /*aeb0*/  ISETP.GE.AND P0, PT, R19, UR4, PT ;  /* 0x0000000413007c0c */ /* 0x001fe2000bf06270 */
[----:B------:R-:W-:-:S12]  /*aec0*/  IMAD.MOV.U32 R27, RZ, RZ, RZ ;  /* 0x000000ffff1b7224 */ /* 0x000fd800078e00ff */
[----:B--2---:R-:W-:Y:S05]  /*aed0*/  @P0 BRA `(.L_x_241) ;  /* 0x0000004800ac0947 */ /* 0x004fea0003800000 */
[----:B-1----:R-:W2:Y:S01]  /*aee0*/  LDL R0, [R1+0x1c] ;  /* 0x00001c0001007983 */ /* 0x002ea20000100800 */
[----:B------:R-:W0:Y:S01]  /*aef0*/  S2UR UR5, SR_CgaCtaId ;  /* 0x00000000000579c3 */ /* 0x000e220000008800 */
[----:B------:R-:W-:Y:S01]  /*af00*/  BSSY B8, `(.L_x_241) ;  /* 0x00004a8000087945 */ /* 0x000fe20003800000 */
[----:B------:R-:W-:Y:S01]  /*af10*/  IMAD.MOV.U32 R28, RZ, RZ, 0x1 ;  /* 0x00000001ff1c7424 */ /* 0x000fe200078e00ff */
[----:B------:R-:W1:Y:S01]  /*af20*/  S2R R5, SR_TID.X ;  /* 0x0000000000057919 */ /* 0x000e620000002100 */
[----:B------:R-:W-:Y:S01]  /*af30*/  IMAD.MOV.U32 R27, RZ, RZ, RZ ;  /* 0x000000ffff1b7224 */ /* 0x000fe200078e00ff */
[----:B------:R-:W-:Y:S01]  /*af40*/  ULDC UR39, c[0x0][0xc] ;  /* 0x0000030000277ab9 */ /* 0x000fe20000000800 */
[----:B------:R3:W-:Y:S01]  /*af50*/  STL [R1+0x18], RZ ;  /* 0x000018ff01007387 */ /* 0x0007e20000100800 */
[----:B-1----:R-:W-:Y:S02]  /*af60*/  LOP3.LUT R4, R5, 0x7f, RZ, 0xc0, !PT ;  /* 0x0000007f05047812 */ /* 0x002fe400078ec0ff */
[----:B--2---:R-:W-:-:S02]  /*af70*/  R2UR UR4, R0 ;  /* 0x00000000000472ca */ /* 0x004fc400000e0000 */
[----:B------:R-:W-:-:S04]  /*af80*/  SHF.L.U32 R0, R5, 0x3, RZ ;  /* 0x0000000305007819 */ /* 0x000fc800000006ff */
[----:B------:R-:W-:-:S04]  /*af90*/  LOP3.LUT R2, R0, 0x1f8, RZ, 0xc0, !PT ;  /* 0x000001f800027812 */ /* 0x000fc800078ec0ff */
[----:B------:R-:W-:Y:S01]  /*afa0*/  LOP3.LUT R3, R2, 0x38, R5, 0x78, !PT ;  /* 0x0000003802037812 */ /* 0x000fe200078e7805 */
[----:B------:R-:W-:Y:S01]  /*afb0*/  IMAD.SHL.U32 R2, R5, 0x10, RZ ;  /* 0x0000001005027824 */ /* 0x000fe200078e00ff */
[----:B------:R-:W-:Y:S01]  /*afc0*/  SHF.R.U32.HI R5, RZ, 0x3, R4 ;  /* 0x00000003ff057819 */ /* 0x000fe20000011604 */
[----:B------:R-:W-:Y:S01]  /*afd0*/  ULOP3.LUT UR38, UR4, 0x2, URZ, 0xfc, !UPT ;  /* 0x0000000204267892 */ /* 0x000fe2000f8efc3f */
[----:B------:R-:W-:Y:S02]  /*afe0*/  LOP3.LUT R32, R3, 0x200, R0, 0xf8, !PT ;  /* 0x0000020003207812 */ /* 0x000fe400078ef800 */
[----:B------:R-:W-:Y:S01]  /*aff0*/  UMOV UR4, 0x400 ;  /* 0x0000040000047882 */ /* 0x000fe20000000000 */
[----:B------:R-:W-:Y:S01]  /*b000*/  LOP3.LUT R4, R0, 0x38, RZ, 0xc0, !PT ;  /* 0x0000003800047812 */ /* 0x000fe200078ec0ff */
[----:B0-----:R-:W-:Y:S01]  /*b010*/  ULEA UR4, UR5, UR4, 0x18 ;  /* 0x0000000405047291 */ /* 0x001fe2000f8ec03f */
[----:B------:R-:W-:Y:S02]  /*b020*/  LOP3.LUT R3, R5, 0x70, R2, 0xf8, !PT ;  /* 0x0000007005037812 */ /* 0x000fe400078ef802 */
[----:B------:R-:W-:-:S02]  /*b030*/  LOP3.LUT R2, R4, 0x40, RZ, 0xfc, !PT ;  /* 0x0000004004027812 */ /* 0x000fc400078efcff */
[----:B------:R-:W-:Y:S01]  /*b040*/  LOP3.LUT R0, R4, 0x80, RZ, 0xfc, !PT ;  /* 0x0000008004007812 */ /* 0x000fe200078efcff */
[----:B------:R-:W-:-:S04]  /*b050*/  IMAD.U32 R22, RZ, RZ, UR4 ;  /* 0x00000004ff167e24 */ /* 0x000fc8000f8e00ff */
[----:B---3--:R-:W-:-:S07]  /*b060*/  IMAD R33, R32, 0x2, R22 ;  /* 0x0000000220217824 */ /* 0x008fce00078e0216 */
.L_x_304:
[----:B0-----:R-:W0:Y:S02]  /*b070*/  LDC.64 R30, c[0x0][0xc88] ;  /* 0x00032200ff1e7b82 */ /* 0x001e240000000a00 */
[----:B0-----:R-:W-:-:S06]  /*b080*/  IMAD.WIDE R30, R19, 0x4, R30 ;  /* 0x00000004131e7825 */ /* 0x001fcc00078e021e */
[----:B--2---:R-:W2:Y:S01]  /*b090*/  LDG.E R30, desc[UR36][R30.64] ;  /* 0x000000241e1e7981 */ /* 0x004ea2000c1e1900 */
[----:B------:R-:W-:Y:S05]  /*b0a0*/  YIELD ;  /* 0x0000000000007946 */ /* 0x000fea0003800000 */
[----:B------:R-:W-:Y:S01]  /*b0b0*/  ULDC.64 UR4, c[0x0][0xa28] ;  /* 0x00028a0000047ab9 */ /* 0x000fe20000000a00 */
[----:B------:R-:W-:Y:S01]  /*b0c0*/  IMAD.MOV.U32 R37, RZ, RZ, RZ ;  /* 0x000000ffff257224 */ /* 0x000fe200078e00ff */
[----:B------:R-:W-:Y:S01]  /*b0d0*/  ISETP.NE.U32.AND P0, PT, RZ, UR4, PT ;  /* 0x00000004ff007c0c */ /* 0x000fe2000bf05070 */
[----:B------:R-:W-:-:S03]  /*b0e0*/  ULDC.64 UR6, c[0x0][0xa18] ;  /* 0x0002860000067ab9 */ /* 0x000fc60000000a00 */
[----:B------:R-:W-:Y:S01]  /*b0f0*/  ISETP.NE.AND.EX P0, PT, RZ, UR5, PT, P0 ;  /* 0x00000005ff007c0c */ /* 0x000fe2000bf05300 */
[----:B------:R-:W-:Y:S01]  /*b100*/  IMAD.MOV.U32 R35, RZ, RZ, RZ ;  /* 0x000000ffff237224 */ /* 0x000fe200078e00ff */
[----:B--2---:R-:W-:-:S11]  /*b110*/  SHF.R.S32.HI R0, RZ, 0x1f, R30 ;  /* 0x0000001fff007819 */ /* 0x004fd6000001141e */
[C---:B------:R-:W-:Y:S02]  /*b120*/  @P0 LEA R2, P1, R30.reuse, UR4, 0x2 ;  /* 0x000000041e020c11 */ /* 0x040fe4000f8210ff */
[C---:B------:R-:W-:Y:S01]  /*b130*/  SHF.L.U32 R24, R30.reuse, 0x2, RZ ;  /* 0x000000021e187819 */ /* 0x040fe200000006ff */
[----:B------:R0:W-:Y:S01]  /*b140*/  STL [R1+0x4], R0 ;  /* 0x0000040001007387 */ /* 0x0001e20000100800 */
[----:B------:R-:W-:Y:S01]  /*b150*/  @P0 LEA.HI.X R3, R30, UR5, R0, 0x2, P1 ;  /* 0x000000051e030c11 */ /* 0x000fe200088f1400 */
[----:B------:R-:W-:-:S04]  /*b160*/  ULDC.64 UR4, c[0x0][0xa00] ;  /* 0x0002800000047ab9 */ /* 0x000fc80000000a00 */
[----:B------:R1:W5:Y:S01]  /*b170*/  @P0 LDG.E R37, desc[UR36][R2.64] ;  /* 0x0000002402250981 */ /* 0x000362000c1e1900 */
[----:B------:R-:W-:Y:S02]  /*b180*/  ISETP.NE.U32.AND P0, PT, RZ, UR4, PT ;  /* 0x00000004ff007c0c */ /* 0x000fe4000bf05070 */
[----:B------:R-:W-:Y:S02]  /*b190*/  SHF.L.U64.HI R25, R30, 0x2, R0 ;  /* 0x000000021e197819 */ /* 0x000fe40000010200 */
[----:B------:R-:W-:Y:S02]  /*b1a0*/  ISETP.NE.AND.EX P2, PT, RZ, UR5, PT, P0 ;  /* 0x00000005ff007c0c */ /* 0x000fe4000bf45300 */
[----:B------:R-:W-:Y:S02]  /*b1b0*/  ISETP.NE.U32.AND P0, PT, RZ, UR6, PT ;  /* 0x00000006ff007c0c */ /* 0x000fe4000bf05070 */
[----:B------:R-:W-:Y:S02]  /*b1c0*/  LOP3.LUT R23, R23, 0xffffffbf, RZ, 0xc0, !PT ;  /* 0xffffffbf17177812 */ /* 0x000fe400078ec0ff */
[----:B------:R-:W-:-:S02]  /*b1d0*/  ISETP.NE.AND.EX P0, PT, RZ, UR7, PT, P0 ;  /* 0x00000007ff007c0c */ /* 0x000fc4000bf05300 */
[----:B-1----:R-:W-:-:S04]  /*b1e0*/  IADD3 R2, P1, R24, UR4, RZ ;  /* 0x0000000418027c10 */ /* 0x002fc8000ff3e0ff */
[----:B------:R-:W-:Y:S01]  /*b1f0*/  IADD3.X R3, R25, UR5, RZ, P1, !PT ;  /* 0x0000000519037c10 */ /* 0x000fe20008ffe4ff */
[----:B------:R-:W-:Y:S01]  /*b200*/  ULDC.64 UR4, c[0x0][0x418] ;  /* 0x0001060000047ab9 */ /* 0x000fe20000000a00 */
[----:B------:R-:W-:-:S03]  /*b210*/  @P2 LOP3.LUT R23, R23, 0x40, RZ, 0xfc, !PT ;  /* 0x0000004017172812 */ /* 0x000fc600078efcff */
[----:B------:R1:W5:Y:S02]  /*b220*/  @P2 LDG.E R35, desc[UR36][R2.64] ;  /* 0x0000002402232981 */ /* 0x000364000c1e1900 */
[----:B------:R-:W-:-:S04]  /*b230*/  @P0 IADD3 R4, P1, R24, UR6, RZ ;  /* 0x0000000618040c10 */ /* 0x000fc8000ff3e0ff */
[----:B------:R-:W-:-:S05]  /*b240*/  @P0 IADD3.X R5, R25, UR7, RZ, P1, !PT ;  /* 0x0000000719050c10 */ /* 0x000fca0008ffe4ff */
[----:B0-----:R-:W2:Y:S01]  /*b250*/  @P0 LDG.E R0, desc[UR36][R4.64] ;  /* 0x0000002404000981 */ /* 0x001ea2000c1e1900 */
[----:B------:R-:W-:-:S03]  /*b260*/  UISETP.NE.U32.AND UP0, UPT, UR4, URZ, UPT ;  /* 0x0000003f0400728c */ /* 0x000fc6000bf05070 */
[----:B------:R-:W-:Y:S01]  /*b270*/  ULDC UR4, c[0x0][0x424] ;  /* 0x0001090000047ab9 */ /* 0x000fe20000000800 */
[----:B------:R-:W-:-:S03]  /*b280*/  UISETP.NE.AND.EX UP0, UPT, UR5, URZ, UPT, UP0 ;  /* 0x0000003f0500728c */ /* 0x000fc6000bf05300 */
[----:B------:R-:W-:Y:S01]  /*b290*/  ULDC UR5, c[0x0][0x2f0] ;  /* 0x0000bc0000057ab9 */ /* 0x000fe20000000800 */
[----:B------:R-:W-:-:S04]  /*b2a0*/  USEL UR4, UR4, 0x1, UP0 ;  /* 0x0000000104047887 */ /* 0x000fc80008000000 */
[----:B------:R-:W-:-:S06]  /*b2b0*/  UIMAD UR4, UR4, UR5, URZ ;  /* 0x00000005040472a4 */ /* 0x000fcc000f8e023f */
[----:B------:R-:W-:Y:S01]  /*b2c0*/  IMAD.U32 R34, RZ, RZ, UR4 ;  /* 0x00000004ff227e24 */ /* 0x000fe2000f8e00ff */
[----:B--2---:R1:W-:Y:S01]  /*b2d0*/  @P0 STL [R1+0x10], R0 ;  /* 0x0000100001000387 */ /* 0x0043e20000100800 */
[----:B------:R-:W-:Y:S05]  /*b2e0*/  @P0 BRA `(.L_x_242) ;  /* 0x0000000000200947 */ /* 0x000fea0003800000 */
[----:B------:R-:W-:Y:S02]  /*b2f0*/  ULDC UR4, c[0x0][0x288] ;  /* 0x0000a20000047ab9 */ /* 0x000fe40000000800 */
[----:B-1----:R-:W-:-:S05]  /*b300*/  IMAD.U32 R0, RZ, RZ, UR4 ;  /* 0x00000004ff007e24 */ /* 0x002fca000f8e00ff */
[----:B------:R0:W-:Y:S01]  /*b310*/  STL [R1+0x10], R0 ;  /* 0x0000100001007387 */ /* 0x0001e20000100800 */
[----:B------:R-:W-:Y:S05]  /*b320*/  @!P2 BRA `(.L_x_242) ;  /* 0x000000000010a947 */ /* 0x000fea0003800000 */
[----:B------:R-:W2:Y:S04]  /*b330*/  LDG.E R5, desc[UR36][R2.64] ;  /* 0x0000002402057981 */ /* 0x000ea8000c1e1900 */
[----:B0-----:R-:W2:Y:S02]  /*b340*/  LDG.E R0, desc[UR36][R2.64+0x4] ;  /* 0x0000042402007981 */ /* 0x001ea4000c1e1900 */
[----:B--2---:R-:W-:-:S05]  /*b350*/  IMAD.IADD R0, R0, 0x1, -R5 ;  /* 0x0000000100007824 */ /* 0x004fca00078e0a05 */
[----:B------:R2:W-:Y:S02]  /*b360*/  STL [R1+0x10], R0 ;  /* 0x0000100001007387 */ /* 0x0005e40000100800 */
.L_x_242:
[----:B------:R-:W-:Y:S01]  /*b370*/  ULDC.64 UR4, c[0x0][0xa20] ;  /* 0x0002880000047ab9 */ /* 0x000fe20000000a00 */
[----:B------:R-:W-:Y:S01]  /*b380*/  IMAD.MOV.U32 R31, RZ, RZ, R30 ;  /* 0x000000ffff1f7224 */ /* 0x000fe200078e001e */
[----:B------:R-:W-:-:S04]  /*b390*/  ISETP.NE.U32.AND P0, PT, RZ, UR4, PT ;  /* 0x00000004ff007c0c */ /* 0x000fc8000bf05070 */
[----:B------:R-:W-:-:S13]  /*b3a0*/  ISETP.NE.AND.EX P0, PT, RZ, UR5, PT, P0 ;  /* 0x00000005ff007c0c */ /* 0x000fda000bf05300 */
[----:B------:R-:W-:Y:S05]  /*b3b0*/  @!P0 BRA `(.L_x_243) ;  /* 0x0000000000108947 */ /* 0x000fea0003800000 */
[----:B-1----:R-:W-:-:S04]  /*b3c0*/  IADD3 R2, P0, R24, UR4, RZ ;  /* 0x0000000418027c10 */ /* 0x002fc8000ff1e0ff */
[----:B------:R-:W-:-:S05]  /*b3d0*/  IADD3.X R3, R25, UR5, RZ, P0, !PT ;  /* 0x0000000519037c10 */ /* 0x000fca00087fe4ff */
[----:B------:R1:W5:Y:S01]  /*b3e0*/  LDG.E R34, desc[UR36][R2.64] ;  /* 0x0000002402227981 */ /* 0x000362000c1e1900 */
[----:B------:R-:W-:Y:S05]  /*b3f0*/  BRA `(.L_x_244) ;  /* 0x0000000000247947 */ /* 0x000fea0003800000 */
.L_x_243:
[----:B------:R-:W-:Y:S02]  /*b400*/  ULDC.64 UR4, c[0x0][0xa08] ;  /* 0x0002820000047ab9 */ /* 0x000fe40000000a00 */
[----:B------:R-:W-:-:S04]  /*b410*/  ISETP.NE.U32.AND P0, PT, RZ, UR4, PT ;  /* 0x00000004ff007c0c */ /* 0x000fc8000bf05070 */
[----:B------:R-:W-:-:S13]  /*b420*/  ISETP.NE.AND.EX P0, PT, RZ, UR5, PT, P0 ;  /* 0x00000005ff007c0c */ /* 0x000fda000bf05300 */
[----:B------:R-:W-:Y:S05]  /*b430*/  @!P0 BRA `(.L_x_244) ;  /* 0x0000000000148947 */ /* 0x000fea0003800000 */
[----:B-1----:R-:W1:Y:S02]  /*b440*/  LDC.64 R2, c[0x0][0xa08] ;  /* 0x00028200ff027b82 */ /* 0x002e640000000a00 */
[----:B-1----:R-:W-:-:S05]  /*b450*/  IMAD.WIDE R2, R31, 0x4, R2 ;  /* 0x000000041f027825 */ /* 0x002fca00078e0202 */
[----:B------:R-:W3:Y:S04]  /*b460*/  LDG.E R34, desc[UR36][R2.64] ;  /* 0x0000002402227981 */ /* 0x000ee8000c1e1900 */
[----:B------:R-:W3:Y:S02]  /*b470*/  LDG.E R5, desc[UR36][R2.64+0x4] ;  /* 0x0000042402057981 */ /* 0x000ee4000c1e1900 */
[----:B---3--:R-:W-:-:S07]  /*b480*/  IMAD.IADD R34, R5, 0x1, -R34 ;  /* 0x0000000105227824 */ /* 0x008fce00078e0a22 */
.L_x_244:
[----:B-----5:R-:W-:Y:S01]  /*b490*/  IADD3 R34, -R37, R34, RZ ;  /* 0x0000002225227210 */ /* 0x020fe20007ffe1ff */
[----:B------:R-:W-:Y:S01]  /*b4a0*/  BSSY B0, `(.L_x_245) ;  /* 0x000002a000007945 */ /* 0x000fe20003800000 */
[----:B012---:R-:W-:Y:S02]  /*b4b0*/  LOP3.LUT R0, R18, 0xff000000, RZ, 0xc0, !PT ;  /* 0xff00000012007812 */ /* 0x007fe400078ec0ff */
[C---:B------:R-:W-:Y:S01]  /*b4c0*/  ISETP.GE.AND P0, PT, R34.reuse, 0x1, PT ;  /* 0x000000012200780c */ /* 0x040fe20003f06270 */
[----:B------:R-:W-:Y:S01]  /*b4d0*/  VIADD R2, R34, 0x5f ;  /* 0x0000005f22027836 */ /* 0x000fe20000000000 */
[----:B------:R-:W-:Y:S02]  /*b4e0*/  SHF.R.U32.HI R3, RZ, 0x8, R0 ;  /* 0x00000008ff037819 */ /* 0x000fe40000011600 */
[----:B------:R-:W-:Y:S01]  /*b4f0*/  LOP3.LUT R0, R18, 0xff0000, RZ, 0xc0, !PT ;  /* 0x00ff000012007812 */ /* 0x000fe200078ec0ff */
[----:B------:R-:W-:-:S03]  /*b500*/  IMAD.HI R2, R2, 0x2aaaaaab, RZ ;  /* 0x2aaaaaab02027827 */ /* 0x000fc600078e02ff */
[----:B------:R-:W-:Y:S01]  /*b510*/  LEA.HI R0, R0, R3, RZ, 0x10 ;  /* 0x0000000300007211 */ /* 0x000fe200078f80ff */
[----:B------:R-:W-:Y:S01]  /*b520*/  IMAD.MOV.U32 R3, RZ, RZ, RZ ;  /* 0x000000ffff037224 */ /* 0x000fe200078e00ff */
[----:B------:R-:W-:Y:S02]  /*b530*/  SHF.R.U32.HI R5, RZ, 0x1f, R2 ;  /* 0x0000001fff057819 */ /* 0x000fe40000011602 */
[----:B------:R-:W-:Y:S02]  /*b540*/  LOP3.LUT R36, R0, 0xff, RZ, 0xc0, !PT ;  /* 0x000000ff00247812 */ /* 0x000fe400078ec0ff */
[----:B------:R-:W-:Y:S01]  /*b550*/  LEA.HI.SX32 R5, R2, R5, 0x1c ;  /* 0x0000000502057211 */ /* 0x000fe200078fe2ff */
[----:B------:R-:W-:Y:S06]  /*b560*/  @!P0 BRA `(.L_x_246) ;  /* 0x0000000000748947 */ /* 0x000fec0003800000 */
[----:B------:R-:W-:-:S04]  /*b570*/  SHF.R.U32.HI R0, RZ, 0x10, R0 ;  /* 0x00000010ff007819 */ /* 0x000fc80000011600 */
[----:B------:R-:W-:-:S13]  /*b580*/  ISETP.NE.AND P0, PT, R0, RZ, PT ;  /* 0x000000ff0000720c */ /* 0x000fda0003f05270 */
[----:B------:R-:W0:Y:S02]  /*b590*/  @!P0 LDC R0, c[0x0][0x9f0] ;  /* 0x00027c00ff008b82 */ /* 0x000e240000000800 */
[-C--:B0-----:R-:W-:Y:S02]  /*b5a0*/  IABS R4, R0.reuse ;  /* 0x0000000000047213 */ /* 0x081fe40000000000 */
[----:B------:R-:W-:Y:S02]  /*b5b0*/  IADD3 R7, R0, -0x1, R5 ;  /* 0xffffffff00077810 */ /* 0x000fe40007ffe005 */
[----:B------:R-:W0:Y:S02]  /*b5c0*/  I2F.RP R6, R4 ;  /* 0x0000000400067306 */ /* 0x000e240000209400 */
[----:B------:R-:W-:-:S04]  /*b5d0*/  LOP3.LUT R2, R7, R0, RZ, 0x3c, !PT ;  /* 0x0000000007027212 */ /* 0x000fc800078e3cff */
[----:B------:R-:W-:Y:S01]  /*b5e0*/  ISETP.GE.AND P2, PT, R2, RZ, PT ;  /* 0x000000ff0200720c */ /* 0x000fe20003f46270 */
[----:B------:R-:W-:Y:S01]  /*b5f0*/  IMAD.MOV.U32 R2, RZ, RZ, RZ ;  /* 0x000000ffff027224 */ /* 0x000fe200078e00ff */
[----:B0-----:R-:W0:Y:S02]  /*b600*/  MUFU.RCP R6, R6 ;  /* 0x0000000600067308 */ /* 0x001e240000001000 */
[----:B0-----:R-:W-:Y:S01]  /*b610*/  VIADD R3, R6, 0xffffffe ;  /* 0x0ffffffe06037836 */ /* 0x001fe20000000000 */
[----:B------:R-:W-:-:S05]  /*b620*/  IABS R6, R0 ;  /* 0x0000000000067213 */ /* 0x000fca0000000000 */
[----:B------:R-:W0:Y:S01]  /*b630*/  F2I.FTZ.U32.TRUNC.NTZ R3, R3 ;  /* 0x0000000300037305 */ /* 0x000e22000021f000 */
[----:B------:R-:W-:Y:S02]  /*b640*/  IMAD.MOV R6, RZ, RZ, -R6 ;  /* 0x000000ffff067224 */ /* 0x000fe400078e0a06 */
[----:B0-----:R-:W-:-:S04]  /*b650*/  IMAD.MOV R9, RZ, RZ, -R3 ;  /* 0x000000ffff097224 */ /* 0x001fc800078e0a03 */
[----:B------:R-:W-:-:S04]  /*b660*/  IMAD R9, R9, R4, RZ ;  /* 0x0000000409097224 */ /* 0x000fc800078e02ff */
[----:B------:R-:W-:Y:S01]  /*b670*/  IMAD.HI.U32 R2, R3, R9, R2 ;  /* 0x0000000903027227 */ /* 0x000fe200078e0002 */
[----:B------:R-:W-:-:S05]  /*b680*/  IABS R3, R7 ;  /* 0x0000000700037213 */ /* 0x000fca0000000000 */
[----:B------:R-:W-:-:S04]  /*b690*/  IMAD.HI.U32 R2, R2, R3, RZ ;  /* 0x0000000302027227 */ /* 0x000fc800078e00ff */
[----:B------:R-:W-:-:S05]  /*b6a0*/  IMAD R3, R2, R6, R3 ;  /* 0x0000000602037224 */ /* 0x000fca00078e0203 */
[----:B------:R-:W-:-:S13]  /*b6b0*/  ISETP.GT.U32.AND P1, PT, R4, R3, PT ;  /* 0x000000030400720c */ /* 0x000fda0003f24070 */
[-C--:B------:R-:W-:Y:S01]  /*b6c0*/  @!P1 IADD3 R3, R3, -R4.reuse, RZ ;  /* 0x8000000403039210 */ /* 0x080fe20007ffe0ff */
[----:B------:R-:W-:Y:S01]  /*b6d0*/  @!P1 VIADD R2, R2, 0x1 ;  /* 0x0000000102029836 */ /* 0x000fe20000000000 */
[----:B------:R-:W-:Y:S02]  /*b6e0*/  ISETP.NE.AND P1, PT, R0, RZ, PT ;  /* 0x000000ff0000720c */ /* 0x000fe40003f25270 */
[----:B------:R-:W-:-:S13]  /*b6f0*/  ISETP.GE.U32.AND P0, PT, R3, R4, PT ;  /* 0x000000040300720c */ /* 0x000fda0003f06070 */
[----:B------:R-:W-:-:S04]  /*b700*/  @P0 VIADD R2, R2, 0x1 ;  /* 0x0000000102020836 */ /* 0x000fc80000000000 */
[----:B------:R-:W-:Y:S01]  /*b710*/  @!P2 IMAD.MOV R2, RZ, RZ, -R2 ;  /* 0x000000ffff02a224 */ /* 0x000fe200078e0a02 */
[----:B------:R-:W-:-:S05]  /*b720*/  @!P1 LOP3.LUT R2, RZ, R0, RZ, 0x33, !PT ;  /* 0x00000000ff029212 */ /* 0x000fca00078e33ff */
[----:B------:R-:W-:-:S07]  /*b730*/  IMAD.MOV.U32 R3, RZ, RZ, R2 ;  /* 0x000000ffff037224 */ /* 0x000fce00078e0002 */
.L_x_246:
[----:B------:R-:W-:Y:S05]  /*b740*/  BSYNC B0 ;  /* 0x0000000000007941 */ /* 0x000fea0003800000 */
.L_x_245:
[-C--:B------:R-:W-:Y:S01]  /*b750*/  IMAD R36, R36, R3.reuse, RZ ;  /* 0x0000000324247224 */ /* 0x080fe200078e02ff */
[----:B------:R-:W-:Y:S04]  /*b760*/  BSSY B7, `(.L_x_247) ;  /* 0x000035f000077945 */ /* 0x000fe80003800000 */
[----:B------:R-:W-:-:S04]  /*b770*/  VIADDMNMX R29, R36, R3, R5, PT ;  /* 0x00000003241d7246 */ /* 0x000fc80003800105 */
[----:B------:R-:W-:Y:S01]  /*b780*/  ISETP.GT.AND P0, PT, R29, R36, PT ;  /* 0x000000241d00720c */ /* 0x000fe20003f04270 */
[----:B------:R0:W-:-:S12]  /*b790*/  STL [R1+0x14], R29 ;  /* 0x0000141d01007387 */ /* 0x0001d80000100800 */
[----:B0-----:R-:W-:Y:S05]  /*b7a0*/  @P0 BRA `(.L_x_248) ;  /* 0x0000000000440947 */ /* 0x001fea0003800000 */
[----:B------:R-:W0:Y:S02]  /*b7b0*/  S2R R0, SR_TID.X ;  /* 0x0000000000007919 */ /* 0x000e240000002100 */
[----:B0-----:R-:W-:-:S04]  /*b7c0*/  LOP3.LUT R0, R0, 0x7f, RZ, 0xc0, !PT ;  /* 0x0000007f00007812 */ /* 0x001fc800078ec0ff */
[----:B------:R-:W-:-:S13]  /*b7d0*/  ISETP.NE.AND P0, PT, R0, RZ, PT ;  /* 0x000000ff0000720c */ /* 0x000fda0003f05270 */
[----:B------:R-:W-:Y:S05]  /*b7e0*/  @P0 BRA `(.L_x_249) ;  /* 0x0000003400580947 */ /* 0x000fea0003800000 */
[----:B------:R-:W0:Y:S01]  /*b7f0*/  S2R R7, SR_LANEID ;  /* 0x0000000000077919 */ /* 0x000e220000000000 */
[----:B------:R-:W-:Y:S01]  /*b800*/  VOTEU.ANY UR4, UPT, PT ;  /* 0x0000000000047886 */ /* 0x000fe200038e0100 */
[----:B------:R-:W1:Y:S01]  /*b810*/  LDC.64 R2, c[0x0][0xc60] ;  /* 0x00031800ff027b82 */ /* 0x000e620000000a00 */
[----:B------:R-:W0:Y:S08]  /*b820*/  FLO.U32 R0, UR4 ;  /* 0x0000000400007d00 */ /* 0x000e3000080e0000 */
[----:B------:R-:W1:Y:S01]  /*b830*/  POPC R5, UR4 ;  /* 0x0000000400057d09 */ /* 0x000e620008000000 */
[----:B0-----:R-:W-:-:S13]  /*b840*/  ISETP.EQ.U32.AND P0, PT, R0, R7, PT ;  /* 0x000000070000720c */ /* 0x001fda0003f02070 */
[----:B-1----:R-:W2:Y:S01]  /*b850*/  @P0 ATOMG.E.ADD.STRONG.GPU PT, R3, desc[UR36][R2.64], R5 ;  /* 0x00000005020309a8 */ /* 0x002ea200081ee1e4 */
[----:B------:R-:W0:Y:S02]  /*b860*/  S2R R4, SR_LTMASK ;  /* 0x0000000000047919 */ /* 0x000e240000003900 */
[----:B0-----:R-:W-:-:S04]  /*b870*/  LOP3.LUT R4, R4, UR4, RZ, 0xc0, !PT ;  /* 0x0000000404047c12 */ /* 0x001fc8000f8ec0ff */
[----:B------:R-:W0:Y:S01]  /*b880*/  POPC R7, R4 ;  /* 0x0000000400077309 */ /* 0x000e220000000000 */
[----:B--2---:R-:W0:Y:S02]  /*b890*/  SHFL.IDX PT, R0, R3, R0, 0x1f ;  /* 0x00001f0003007589 */ /* 0x004e2400000e0000 */
[----:B0-----:R-:W-:Y:S01]  /*b8a0*/  IADD3 R16, R0, UR39, R7 ;  /* 0x0000002700107c10 */ /* 0x001fe2000fffe007 */
[----:B------:R-:W-:Y:S06]  /*b8b0*/  BRA `(.L_x_249) ;  /* 0x0000003400247947 */ /* 0x000fec0003800000 */
.L_x_248:
[----:B------:R-:W-:Y:S01]  /*b8c0*/  VIADD R0, R22, 0x18400 ;  /* 0x0001840016007836 */ /* 0x000fe20000000000 */
[----:B------:R-:W-:Y:S04]  /*b8d0*/  BSSY B6, `(.L_x_250) ;  /* 0x0000013000067945 */ /* 0x000fe80003800000 */
[----:B------:R-:W-:-:S13]  /*b8e0*/  LOP3.LUT P0, RZ, R0, 0x3ff, RZ, 0xc0, !PT ;  /* 0x000003ff00ff7812 */ /* 0x000fda000780c0ff */
[----:B------:R-:W-:Y:S05]  /*b8f0*/  @!P0 BRA `(.L_x_251) ;  /* 0x0000000000408947 */ /* 0x000fea0003800000 */
        /* <DEDUP_REMOVED lines=8> */
[----:B------:R-:W-:Y:S01]  /*b980*/  MOV R13, RZ ;  /* 0x000000ff000d7202 */ /* 0x000fe20000000f00 */
[----:B------:R-:W-:Y:S02]  /*b990*/  IMAD.U32 R7, RZ, RZ, UR9 ;  /* 0x00000009ff077e24 */ /* 0x000fe4000f8e00ff */
[----:B------:R-:W-:-:S02]  /*b9a0*/  IMAD.U32 R10, RZ, RZ, UR4 ;  /* 0x00000004ff0a7e24 */ /* 0x000fc4000f8e00ff */
[----:B------:R-:W-:Y:S02]  /*b9b0*/  IMAD.U32 R11, RZ, RZ, UR5 ;  /* 0x00000005ff0b7e24 */ /* 0x000fe4000f8e00ff */
[----:B------:R-:W-:Y:S02]  /*b9c0*/  IMAD.MOV.U32 R8, RZ, RZ, 0x70 ;  /* 0x00000070ff087424 */ /* 0x000fe400078e00ff */
[----:B------:R-:W-:-:S07]  /*b9d0*/  IMAD.MOV.U32 R12, RZ, RZ, 0x1 ;  /* 0x00000001ff0c7424 */ /* 0x000fce00078e00ff */
[----:B------:R-:W-:-:S07]  /*b9e0*/  LEPC R20, `(.L_x_251) ;  /* 0x000000001014794e */ /* 0x000fce0000000000 */
[----:B0-----:R-:W-:Y:S05]  /*b9f0*/  CALL.ABS.NOINC R2 ;  /* 0x0000000002007343 */ /* 0x001fea0003c00000 */
.L_x_251:
[----:B------:R-:W-:Y:S05]  /*ba00*/  BSYNC B6 ;  /* 0x0000000000067941 */ /* 0x000fea0003800000 */
.L_x_250:
        /* <DEDUP_REMOVED lines=8> */
[----:B------:R0:W1:Y:S01]  /*ba90*/  LDC.64 R2, c[0x4][R26] ;  /* 0x010000001a027b82 */ /* 0x0000620000000a00 */
[----:B------:R-:W-:Y:S01]  /*baa0*/  IMAD.U32 R4, RZ, RZ, UR6 ;  /* 0x00000006ff047e24 */ /* 0x000fe2000f8e00ff */
[----:B------:R-:W-:Y:S01]  /*bab0*/  MOV R11, UR5 ;  /* 0x00000005000b7c02 */ /* 0x000fe20008000f00 */
[----:B------:R-:W-:Y:S02]  /*bac0*/  IMAD.U32 R5, RZ, RZ, UR7 ;  /* 0x00000007ff057e24 */ /* 0x000fe4000f8e00ff */
[----:B------:R-:W-:Y:S02]  /*bad0*/  IMAD.U32 R6, RZ, RZ, UR8 ;  /* 0x00000008ff067e24 */ /* 0x000fe4000f8e00ff */
[----:B------:R-:W-:-:S02]  /*bae0*/  IMAD.U32 R7, RZ, RZ, UR9 ;  /* 0x00000009ff077e24 */ /* 0x000fc4000f8e00ff */
[----:B------:R-:W-:Y:S02]  /*baf0*/  IMAD.U32 R10, RZ, RZ, UR4 ;  /* 0x00000004ff0a7e24 */ /* 0x000fe4000f8e00ff */
[----:B------:R-:W-:Y:S02]  /*bb00*/  IMAD.MOV.U32 R8, RZ, RZ, 0x70 ;  /* 0x00000070ff087424 */ /* 0x000fe400078e00ff */
[----:B------:R-:W-:Y:S02]  /*bb10*/  IMAD.MOV.U32 R12, RZ, RZ, 0x1 ;  /* 0x00000001ff0c7424 */ /* 0x000fe400078e00ff */
[----:B0-----:R-:W-:-:S07]  /*bb20*/  IMAD.MOV.U32 R13, RZ, RZ, RZ ;  /* 0x000000ffff0d7224 */ /* 0x001fce00078e00ff */
[----:B------:R-:W-:-:S07]  /*bb30*/  LEPC R20, `(.L_x_254) ;  /* 0x000000001014794e */ /* 0x000fce0000000000 */
[----:B-1----:R-:W-:Y:S05]  /*bb40*/  CALL.ABS.NOINC R2 ;  /* 0x0000000002007343 */ /* 0x002fea0003c00000 */
.L_x_254:
[----:B------:R0:W1:Y:S01]  /*bb50*/  LDC.64 R2, c[0x4][R26] ;  /* 0x010000001a027b82 */ /* 0x0000620000000a00 */
[----:B------:R-:W-:Y:S01]  /*bb60*/  ULDC.64 UR6, c[0x4][0x90] ;  /* 0x0100240000067ab9 */ /* 0x000fe20000000a00 */
[----:B------:R-:W-:Y:S01]  /*bb70*/  ULDC.64 UR8, c[0x4][0x98] ;  /* 0x0100260000087ab9 */ /* 0x000fe20000000a00 */
[----:B------:R-:W-:Y:S01]  /*bb80*/  ULDC.64 UR4, c[0x4][0x18] ;  /* 0x0100060000047ab9 */ /* 0x000fe20000000a00 */
        /* <DEDUP_REMOVED lines=11> */
.L_x_253:
[----:B------:R-:W-:Y:S05]  /*bc40*/  BSYNC B6 ;  /* 0x0000000000067941 */ /* 0x000fea0003800000 */
.L_x_252:
[----:B------:R-:W-:Y:S01]  /*bc50*/  ULDC.64 UR4, c[0x0][0x9f8] ;  /* 0x00027e0000047ab9 */ /* 0x000fe20000000a00 */
[----:B------:R-:W0:Y:S01]  /*bc60*/  LDC R6, c[0x0][0x430] ;  /* 0x00010c00ff067b82 */ /* 0x000e220000000800 */
[----:B------:R-:W-:Y:S01]  /*bc70*/  ISETP.NE.U32.AND P0, PT, RZ, UR4, PT ;  /* 0x00000004ff007c0c */ /* 0x000fe2000bf05070 */
[----:B------:R-:W1:Y:S03]  /*bc80*/  S2R R2, SR_TID.X ;  /* 0x0000000000027919 */ /* 0x000e660000002100 */
[----:B------:R-:W-:-:S13]  /*bc90*/  ISETP.NE.AND.EX P0, PT, RZ, UR5, PT, P0 ;  /* 0x00000005ff007c0c */ /* 0x000fda000bf05300 */
[----:B------:R-:W-:Y:S01]  /*bca0*/  @P0 IADD3 R24, P1, R24, UR4, RZ ;  /* 0x0000000418180c10 */ /* 0x000fe2000ff3e0ff */
[----:B------:R-:W2:Y:S01]  /*bcb0*/  S2R R21, SR_TID.X ;  /* 0x0000000000157919 */ /* 0x000ea20000002100 */
[----:B------:R-:W-:Y:S01]  /*bcc0*/  LOP3.LUT R23, R23, 0xffffffdf, RZ, 0xc0, !PT ;  /* 0xffffffdf17177812 */ /* 0x000fe200078ec0ff */
[----:B------:R-:W-:Y:S01]  /*bcd0*/  ULDC UR4, c[0x0][0x320] ;  /* 0x0000c80000047ab9 */ /* 0x000fe20000000800 */
[----:B------:R-:W-:-:S05]  /*bce0*/  @P0 IADD3.X R25, R25, UR5, RZ, P1, !PT ;  /* 0x0000000519190c10 */ /* 0x000fca0008ffe4ff */
[----:B------:R3:W4:Y:S01]  /*bcf0*/  @P0 LDG.E R31, desc[UR36][R24.64] ;  /* 0x00000024181f0981 */ /* 0x000722000c1e1900 */
[----:B0-----:R-:W-:Y:S01]  /*bd00*/  ISETP.NE.AND P2, PT, R6, 0x1, PT ;  /* 0x000000010600780c */ /* 0x001fe20003f45270 */
[----:B------:R-:W0:Y:S01]  /*bd10*/  S2R R26, SR_TID.X ;  /* 0x00000000001a7919 */ /* 0x000e220000002100 */
[----:B-1----:R-:W-:Y:S02]  /*bd20*/  LOP3.LUT R2, R2, 0x7f, RZ, 0xc0, !PT ;  /* 0x0000007f02027812 */ /* 0x002fe400078ec0ff */
[----:B---3--:R-:W-:Y:S02]  /*bd30*/  IADD3 R25, R29, -0x1, RZ ;  /* 0xffffffff1d197810 */ /* 0x008fe40007ffe0ff */
[----:B------:R-:W-:-:S07]  /*bd40*/  SHF.R.U32.HI R2, RZ, 0x3, R2 ;  /* 0x00000003ff027819 */ /* 0x000fce0000011602 */
[----:B------:R-:W1:Y:S01]  /*bd50*/  @P2 LDC R3, c[0x0][0x434] ;  /* 0x00010d00ff032b82 */ /* 0x000e620000000800 */
[----:B------:R-:W-:-:S07]  /*bd60*/  @P2 LOP3.LUT R23, R23, 0x20, RZ, 0xfc, !PT ;  /* 0x0000002017172812 */ /* 0x000fce00078efcff */
[----:B------:R-:W3:Y:S01]  /*bd70*/  @P2 LDC R5, c[0x0][0x438] ;  /* 0x00010e00ff052b82 */ /* 0x000ee20000000800 */
[----:B--2---:R-:W-:-:S05]  /*bd80*/  IMAD.SHL.U32 R20, R21, 0x10, RZ ;  /* 0x0000001015147824 */ /* 0x004fca00078e00ff */
[----:B------:R-:W-:-:S05]  /*bd90*/  LOP3.LUT R20, R2, 0x70, R20, 0xf8, !PT ;  /* 0x0000007002147812 */ /* 0x000fca00078ef814 */
[----:B------:R-:W-:Y:S02]  /*bda0*/  IMAD R2, R25, 0x60, R20 ;  /* 0x0000006019027824 */ /* 0x000fe400078e0214 */
[----:B0-----:R-:W-:Y:S02]  /*bdb0*/  IMAD.SHL.U32 R9, R26, 0x8, RZ ;  /* 0x000000081a097824 */ /* 0x001fe400078e00ff */
[C---:B------:R-:W-:Y:S01]  /*bdc0*/  IMAD.IADD R0, R2.reuse, 0x1, R37 ;  /* 0x0000000102007824 */ /* 0x040fe200078e0225 */
[----:B------:R-:W-:Y:S02]  /*bdd0*/  ISETP.GE.AND P0, PT, R2, R34, PT ;  /* 0x000000220200720c */ /* 0x000fe40003f06270 */
[----:B------:R-:W-:Y:S01]  /*bde0*/  LOP3.LUT R9, R9, 0x38, RZ, 0xc0, !PT ;  /* 0x0000003809097812 */ /* 0x000fe200078ec0ff */
[----:B-1----:R-:W-:Y:S01]  /*bdf0*/  @P2 IMAD.HI.U32 R2, R0, R3, RZ ;  /* 0x0000000300022227 */ /* 0x002fe200078e00ff */
[----:B------:R-:W-:Y:S02]  /*be00*/  ISETP.GT.U32.OR P0, PT, R20, 0x5f, P0 ;  /* 0x0000005f1400780c */ /* 0x000fe40000704470 */
[----:B------:R-:W-:Y:S01]  /*be10*/  LOP3.LUT R8, R9, 0x40, RZ, 0xfc, !PT ;  /* 0x0000004009087812 */ /* 0x000fe200078efcff */
[----:B------:R-:W-:Y:S01]  /*be20*/  IMAD.MOV.U32 R4, RZ, RZ, R0 ;  /* 0x000000ffff047224 */ /* 0x000fe200078e0000 */
[----:B---3--:R-:W-:-:S02]  /*be30*/  @P2 SHF.R.U32.HI R4, RZ, R5, R2 ;  /* 0x00000005ff042219 */ /* 0x008fc40000011602 */
[----:B------:R-:W-:Y:S02]  /*be40*/  ISETP.GE.AND P2, PT, R8, UR4, PT ;  /* 0x0000000408007c0c */ /* 0x000fe4000bf46270 */
[----:B------:R-:W-:Y:S01]  /*be50*/  ISETP.GE.AND P1, PT, R9, UR4, PT ;  /* 0x0000000409007c0c */ /* 0x000fe2000bf26270 */
[----:B------:R-:W-:Y:S01]  /*be60*/  IMAD.MOV R3, RZ, RZ, -R4 ;  /* 0x000000ffff037224 */ /* 0x000fe200078e0a04 */
[----:B------:R-:W-:Y:S01]  /*be70*/  SEL R5, RZ, 0xffffffff, P2 ;  /* 0xffffffffff057807 */ /* 0x000fe20001000000 */
[----:B------:R-:W-:Y:S01]  /*be80*/  ULDC UR4, c[0x0][0x2f4] ;  /* 0x0000bd0000047ab9 */ /* 0x000fe20000000800 */
[----:B------:R-:W-:Y:S01]  /*be90*/  SEL R29, RZ, 0x1, P1 ;  /* 0x00000001ff1d7807 */ /* 0x000fe20000800000 */
[----:B------:R-:W-:Y:S02]  /*bea0*/  IMAD R0, R6, R3, R0 ;  /* 0x0000000306007224 */ /* 0x000fe400078e0200 */
[----:B------:R-:W0:Y:S01]  /*beb0*/  @!P0 LDC.64 R2, c[0x0][0x428] ;  /* 0x00010a00ff028b82 */ /* 0x000e220000000a00 */
[----:B------:R-:W-:Y:S01]  /*bec0*/  IMAD.SHL.U32 R6, R5, 0x2, RZ ;  /* 0x0000000205067824 */ /* 0x000fe200078e00ff */
[----:B------:R-:W-:-:S04]  /*bed0*/  @!P0 SHF.R.S32.HI R5, RZ, 0x1f, R4 ;  /* 0x0000001fff058819 */ /* 0x000fc80000011404 */
[----:B------:R-:W-:Y:S02]  /*bee0*/  LOP3.LUT R29, R6, 0x2, R29, 0xe2, !PT ;  /* 0x00000002061d7812 */ /* 0x000fe400078ee21d */
[----:B------:R-:W-:Y:S02]  /*bef0*/  ISETP.GE.AND P2, PT, R9, UR4, PT ;  /* 0x0000000409007c0c */ /* 0x000fe4000bf46270 */
[----:B------:R-:W-:Y:S01]  /*bf00*/  LOP3.LUT R23, R23, 0xffffffef, RZ, 0xc0, !PT ;  /* 0xffffffef17177812 */ /* 0x000fe200078ec0ff */
[----:B------:R-:W-:Y:S01]  /*bf10*/  UMOV UR5, 0xffffffff ;  /* 0xffffffff00057882 */ /* 0x000fe20000000000 */
[----:B------:R-:W-:Y:S02]  /*bf20*/  LOP3.LUT R26, R18, 0xffff, RZ, 0xc0, !PT ;  /* 0x0000ffff121a7812 */ /* 0x000fe400078ec0ff */
[----:B----4-:R-:W-:Y:S01]  /*bf30*/  SHF.R.S32.HI R7, RZ, 0x1f, R31 ;  /* 0x0000001fff077819 */ /* 0x010fe2000001141f */
[----:B0-----:R-:W-:-:S04]  /*bf40*/  @!P0 IMAD.WIDE.U32 R4, R31, R2, R4 ;  /* 0x000000021f048225 */ /* 0x001fc800078e0004 */
[----:B------:R-:W-:Y:S01]  /*bf50*/  @!P0 IMAD R6, R7, R2, RZ ;  /* 0x0000000207068224 */ /* 0x000fe200078e02ff */
[----:B------:R0:W-:Y:S03]  /*bf60*/  STL [R1], R7 ;  /* 0x0000000701007387 */ /* 0x0001e60000100800 */
[----:B------:R-:W-:Y:S02]  /*bf70*/  @!P0 IMAD R6, R31, R3, R6 ;  /* 0x000000031f068224 */ /* 0x000fe400078e0206 */
[----:B------:R-:W1:Y:S02]  /*bf80*/  @!P0 LDC.64 R2, c[0x0][0x418] ;  /* 0x00010600ff028b82 */ /* 0x000e640000000a00 */
[----:B------:R-:W-:Y:S02]  /*bf90*/  @!P0 IMAD.IADD R6, R5, 0x1, R6 ;  /* 0x0000000105068824 */ /* 0x000fe400078e0206 */
[----:B------:R-:W-:-:S05]  /*bfa0*/  IMAD.U32 R5, RZ, RZ, UR38 ;  /* 0x00000026ff057e24 */ /* 0x000fca000f8e00ff */
[----:B------:R-:W-:Y:S02]  /*bfb0*/  ISETP.NE.AND P3, PT, R5, 0x3, PT ;  /* 0x000000030500780c */ /* 0x000fe40003f65270 */
[----:B0-----:R-:W-:-:S11]  /*bfc0*/  LOP3.LUT R7, R9, 0x80, RZ, 0xfc, !PT ;  /* 0x0000008009077812 */ /* 0x001fd600078efcff */
[----:B------:R-:W-:Y:S02]  /*bfd0*/  @P3 LOP3.LUT R23, R23, 0x10, RZ, 0xfc, !PT ;  /* 0x0000001017173812 */ /* 0x000fe400078efcff */
[C---:B-1----:R-:W-:Y:S02]  /*bfe0*/  @!P0 LEA R2, P1, R4.reuse, R2, 0x2 ;  /* 0x0000000204028211 */ /* 0x042fe400078210ff */
[----:B------:R-:W-:Y:S02]  /*bff0*/  LOP3.LUT R23, R23, 0xfffffffb, RZ, 0xc0, !PT ;  /* 0xfffffffb17177812 */ /* 0x000fe400078ec0ff */
[----:B------:R-:W-:Y:S02]  /*c000*/  @!P0 LEA.HI.X R3, R4, R3, R6, 0x2, P1 ;  /* 0x0000000304038211 */ /* 0x000fe400008f1406 */
[----:B------:R-:W-:Y:S02]  /*c010*/  MOV R4, RZ ;  /* 0x000000ff00047202 */ /* 0x000fe40000000f00 */
[----:B------:R-:W-:-:S02]  /*c020*/  ISETP.GE.AND P1, PT, R8, UR4, PT ;  /* 0x0000000408007c0c */ /* 0x000fc4000bf26270 */
[----:B------:R-:W-:Y:S02]  /*c030*/  @P2 LOP3.LUT R23, R23, 0x4, RZ, 0xfc, !PT ;  /* 0x0000000417172812 */ /* 0x000fe400078efcff */
[----:B------:R0:W5:Y:S01]  /*c040*/  @!P0 LDG.E R4, desc[UR36][R2.64] ;  /* 0x0000002402048981 */ /* 0x000162000c1e1900 */
[----:B------:R-:W-:Y:S02]  /*c050*/  ISETP.GE.AND P0, PT, R7, UR4, PT ;  /* 0x0000000407007c0c */ /* 0x000fe4000bf06270 */
[----:B------:R-:W-:-:S04]  /*c060*/  LOP3.LUT R23, R23, 0xfffffffe, RZ, 0xc0, !PT ;  /* 0xfffffffe17177812 */ /* 0x000fc800078ec0ff */
[----:B------:R-:W-:-:S04]  /*c070*/  LOP3.LUT R23, R23, 0xfffffffd, RZ, 0xc0, !PT ;  /* 0xfffffffd17177812 */ /* 0x000fc800078ec0ff */
[----:B------:R-:W-:-:S04]  /*c080*/  @P1 LOP3.LUT R23, R23, 0x2, RZ, 0xfc, !PT ;  /* 0x0000000217171812 */ /* 0x000fc800078efcff */
[----:B------:R-:W-:Y:S01]  /*c090*/  @P0 LOP3.LUT R23, R23, 0x1, RZ, 0xfc, !PT ;  /* 0x0000000117170812 */ /* 0x000fe200078efcff */
[----:B0-----:R-:W-:Y:S06]  /*c0a0*/  BRA.DIV UR5, `(.L_x_255) ;  /* 0x0000003e059c7947 */ /* 0x001fec000b800000 */
.L_x_321:
[----:B------:R-:W-:Y:S02]  /*c0b0*/  ISETP.GT.U32.AND P0, PT, R20, 0x5f, PT ;  /* 0x0000005f1400780c */ /* 0x000fe40003f04070 */
[----:B------:R-:W-:-:S11]  /*c0c0*/  LOP3.LUT R23, R23, 0xfffffff7, RZ, 0xc0, !PT ;  /* 0xfffffff717177812 */ /* 0x000fd600078ec0ff */
[----:B------:R-:W-:Y:S01]  /*c0d0*/  @P0 LOP3.LUT R23, R23, 0x8, RZ, 0xfc, !PT ;  /* 0x0000000817170812 */ /* 0x000fe200078efcff */
[----:B------:R-:W-:Y:S06]  /*c0e0*/  @!P3 BRA `(.L_x_256) ;  /* 0x000000000004b947 */ /* 0x000fec0003800000 */
[----:B------:R-:W-:Y:S01]  /*c0f0*/  BPT.TRAP 0x1 ;  /* 0x000000040000795c */ /* 0x000fe20000300000 */
.L_x_256:
[----:B------:R-:W-:Y:S01]  /*c100*/  SHF.R.S32.HI R5, RZ, 0x1f, R0 ;  /* 0x0000001fff057819 */ /* 0x000fe20000011400 */
[----:B------:R-:W-:Y:S01]  /*c110*/  ULDC.64 UR4, c[0x0][0x328] ;  /* 0x0000ca0000047ab9 */ /* 0x000fe20000000a00 */
[----:B------:R-:W-:Y:S01]  /*c120*/  ULDC.64 UR6, c[0x0][0x318] ;  /* 0x0000c60000067ab9 */ /* 0x000fe20000000a00 */
[----:B------:R-:W-:Y:S02]  /*c130*/  BSSY B0, `(.L_x_257) ;  /* 0x0000014000007945 */ /* 0x000fe40003800000 */
[----:B------:R-:W-:-:S04]  /*c140*/  IMAD R3, R5, UR4, RZ ;  /* 0x0000000405037c24 */ /* 0x000fc8000f8e02ff */
[C---:B------:R-:W-:Y:S02]  /*c150*/  IMAD R6, R0.reuse, UR5, R3 ;  /* 0x0000000500067c24 */ /* 0x040fe4000f8e0203 */
[----:B------:R-:W-:Y:S01]  /*c160*/  IMAD.WIDE.U32 R2, R0, UR4, RZ ;  /* 0x0000000400027c25 */ /* 0x000fe2000f8e00ff */
[----:B------:R-:W-:-:S03]  /*c170*/  ULDC.64 UR4, c[0x0][0x338] ;  /* 0x0000ce0000047ab9 */ /* 0x000fc60000000a00 */
[----:B------:R-:W-:Y:S01]  /*c180*/  IMAD.IADD R3, R3, 0x1, R6 ;  /* 0x0000000103037824 */ /* 0x000fe200078e0206 */
[----:B-----5:R-:W-:Y:S01]  /*c190*/  SHF.R.S32.HI R6, RZ, 0x1f, R4 ;  /* 0x0000001fff067819 */ /* 0x020fe20000011404 */
[----:B------:R-:W-:-:S04]  /*c1a0*/  IMAD.WIDE.U32 R2, R4, UR4, R2 ;  /* 0x0000000404027c25 */ /* 0x000fc8000f8e0002 */
[----:B------:R-:W-:-:S04]  /*c1b0*/  IMAD R7, R6, UR4, RZ ;  /* 0x0000000406077c24 */ /* 0x000fc8000f8e02ff */
[----:B------:R-:W-:Y:S01]  /*c1c0*/  IMAD R7, R4, UR5, R7 ;  /* 0x0000000504077c24 */ /* 0x000fe2000f8e0207 */
[----:B------:R-:W-:-:S03]  /*c1d0*/  ULDC.64 UR4, c[0x0][0x330] ;  /* 0x0000cc0000047ab9 */ /* 0x000fc60000000a00 */
[----:B------:R-:W-:Y:S02]  /*c1e0*/  IMAD.IADD R3, R3, 0x1, R7 ;  /* 0x0000000103037824 */ /* 0x000fe400078e0207 */
[----:B------:R-:W-:Y:S02]  /*c1f0*/  IMAD R7, R27, 0x8, R22 ;  /* 0x000000081b077824 */ /* 0x000fe400078e0216 */
[----:B------:R-:W-:-:S04]  /*c200*/  IMAD.WIDE.U32 R2, R26, UR4, R2 ;  /* 0x000000041a027c25 */ /* 0x000fc8000f8e0002 */
[----:B------:R-:W-:Y:S01]  /*c210*/  IMAD R24, R26, UR5, R3 ;  /* 0x000000051a187c24 */ /* 0x000fe2000f8e0203 */
[----:B------:R-:W-:-:S04]  /*c220*/  LEA R18, P0, R2, UR6, 0x1 ;  /* 0x0000000602127c11 */ /* 0x000fc8000f8008ff */
[----:B------:R-:W-:Y:S02]  /*c230*/  LEA.HI.X R24, R2, UR7, R24, 0x1, P0 ;  /* 0x0000000702187c11 */ /* 0x000fe400080f0c18 */
[----:B------:R-:W-:-:S06]  /*c240*/  SHF.L.U32 R2, R28, 0x1f, RZ ;  /* 0x0000001f1c027819 */ /* 0x000fcc00000006ff */
[----:B------:R-:W0:Y:S02]  /*c250*/  SYNCS.PHASECHK.TRANS64.TRYWAIT P0, [R7+URZ+0x2a840], R2 ;  /* 0x02a84002070075a7 */ /* 0x000e24000800017f */
[----:B0-----:R-:W-:Y:S05]  /*c260*/  @!P0 BRA `(.L_x_258) ;  /* 0x0000003c005c8947 */ /* 0x001fea0003800000 */
.L_x_322:
[----:B------:R-:W-:Y:S05]  /*c270*/  BSYNC B0 ;  /* 0x0000000000007941 */ /* 0x000fea0003800000 */
.L_x_257:
[----:B------:R-:W1:Y:S01]  /*c280*/  S2R R8, SR_TID.X ;  /* 0x0000000000087919 */ /* 0x000e620000002100 */
[----:B------:R-:W-:Y:S01]  /*c290*/  ULDC.64 UR4, c[0x0][0x300] ;  /* 0x0000c00000047ab9 */ /* 0x000fe20000000a00 */
[----:B------:R-:W-:Y:S01]  /*c2a0*/  ULDC.64 UR6, c[0x0][0x2e8] ;  /* 0x0000ba0000067ab9 */ /* 0x000fe20000000a00 */
[----:B------:R-:W-:Y:S01]  /*c2b0*/  IMAD R5, R5, UR4, RZ ;  /* 0x0000000405057c24 */ /* 0x000fe2000f8e02ff */
[C---:B------:R-:W-:Y:S01]  /*c2c0*/  LOP3.LUT P4, RZ, R23.reuse, 0x4, RZ, 0xc0, !PT ;  /* 0x0000000417ff7812 */ /* 0x040fe2000788c0ff */
[C---:B0-----:R-:W-:Y:S01]  /*c2d0*/  IMAD.WIDE.U32 R2, R0.reuse, UR4, RZ ;  /* 0x0000000400027c25 */ /* 0x041fe2000f8e00ff */
[C---:B------:R-:W-:Y:S02]  /*c2e0*/  LOP3.LUT P3, RZ, R23.reuse, 0x2, RZ, 0xc0, !PT ;  /* 0x0000000217ff7812 */ /* 0x040fe4000786c0ff */
[----:B------:R-:W-:Y:S01]  /*c2f0*/  LOP3.LUT P2, RZ, R23, 0x1, RZ, 0xc0, !PT ;  /* 0x0000000117ff7812 */ /* 0x000fe2000784c0ff */
[----:B------:R-:W-:Y:S01]  /*c300*/  IMAD R5, R0, UR5, R5 ;  /* 0x0000000500057c24 */ /* 0x000fe2000f8e0205 */
[----:B------:R-:W-:-:S02]  /*c310*/  ULDC.64 UR4, c[0x0][0x310] ;  /* 0x0000c40000047ab9 */ /* 0x000fc40000000a00 */
[----:B------:R-:W-:Y:S02]  /*c320*/  IMAD R6, R6, UR4, RZ ;  /* 0x0000000406067c24 */ /* 0x000fe4000f8e02ff */
[----:B------:R-:W-:Y:S02]  /*c330*/  IMAD.IADD R3, R3, 0x1, R5 ;  /* 0x0000000103037824 */ /* 0x000fe400078e0205 */
[C---:B------:R-:W-:Y:S02]  /*c340*/  IMAD R6, R4.reuse, UR5, R6 ;  /* 0x0000000504067c24 */ /* 0x040fe4000f8e0206 */
[----:B------:R-:W-:Y:S01]  /*c350*/  IMAD.WIDE.U32 R2, R4, UR4, R2 ;  /* 0x0000000404027c25 */ /* 0x000fe2000f8e0002 */
[----:B------:R-:W-:-:S03]  /*c360*/  ULDC.64 UR4, c[0x0][0x308] ;  /* 0x0000c20000047ab9 */ /* 0x000fc60000000a00 */
[----:B------:R-:W-:Y:S02]  /*c370*/  IMAD.IADD R3, R3, 0x1, R6 ;  /* 0x0000000103037824 */ /* 0x000fe400078e0206 */
[----:B------:R-:W-:Y:S02]  /*c380*/  IMAD R6, R25, -0x60, R34 ;  /* 0xffffffa019067824 */ /* 0x000fe400078e0222 */
[----:B------:R-:W-:Y:S01]  /*c390*/  IMAD.WIDE.U32 R2, R26, UR4, R2 ;  /* 0x000000041a027c25 */ /* 0x000fe2000f8e0002 */
[----:B------:R-:W-:-:S03]  /*c3a0*/  UMOV UR4, 0xffffffff ;  /* 0xffffffff00047882 */ /* 0x000fc60000000000 */
[----:B------:R-:W-:Y:S01]  /*c3b0*/  IMAD R0, R26, UR5, R3 ;  /* 0x000000051a007c24 */ /* 0x000fe2000f8e0203 */
[----:B------:R-:W-:Y:S01]  /*c3c0*/  LEA R4, P0, R2, UR6, 0x1 ;  /* 0x0000000602047c11 */ /* 0x000fe2000f8008ff */
[----:B------:R-:W-:Y:S01]  /*c3d0*/  IMAD R5, R27, 0x4800, R32 ;  /* 0x000048001b057824 */ /* 0x000fe200078e0220 */
[----:B-1----:R-:W-:Y:S02]  /*c3e0*/  LOP3.LUT R8, R8, 0x7f, RZ, 0xc0, !PT ;  /* 0x0000007f08087812 */ /* 0x002fe400078ec0ff */
[----:B------:R-:W-:Y:S02]  /*c3f0*/  LEA.HI.X R0, R2, UR7, R0, 0x1, P0 ;  /* 0x0000000702007c11 */ /* 0x000fe400080f0c00 */
[----:B------:R-:W-:Y:S02]  /*c400*/  SHF.R.U32.HI R9, RZ, 0x3, R8 ;  /* 0x00000003ff097819 */ /* 0x000fe40000011608 */
[----:B------:R-:W0:Y:S02]  /*c410*/  S2R R8, SR_TID.X ;  /* 0x0000000000087919 */ /* 0x000e240000002100 */
[----:B------:R-:W-:-:S04]  /*c420*/  IADD3 R6, -R9, R6, RZ ;  /* 0x0000000609067210 */ /* 0x000fc80007ffe1ff */
[----:B------:R-:W-:Y:S01]  /*c430*/  ISETP.GE.AND P0, PT, R6, 0x1, PT ;  /* 0x000000010600780c */ /* 0x000fe20003f06270 */
[----:B0-----:R-:W-:-:S05]  /*c440*/  IMAD.SHL.U32 R9, R8, 0x8, RZ ;  /* 0x0000000808097824 */ /* 0x001fca00078e00ff */
[----:B------:R-:W-:Y:S01]  /*c450*/  LOP3.LUT R9, R9, 0x38, RZ, 0xc0, !PT ;  /* 0x0000003809097812 */ /* 0x000fe200078ec0ff */
[----:B------:R-:W-:Y:S06]  /*c460*/  BRA.DIV UR4, `(.L_x_259) ;  /* 0x0000003a04f07947 */ /* 0x000fec000b800000 */
[----:B------:R-:W0:Y:S01]  /*c470*/  SHFL.IDX PT, R3, R4, RZ, 0x181f ;  /* 0x00181fff04037589 */ /* 0x000e2200000e0000 */
[----:B------:R-:W-:-:S03]  /*c480*/  @P0 IMAD R8, R5, 0x2, R22 ;  /* 0x0000000205080824 */ /* 0x000fc600078e0216 */
[----:B------:R-:W1:Y:S01]  /*c490*/  SHFL.IDX PT, R2, R0, RZ, 0x181f ;  /* 0x00181fff00027589 */ /* 0x000e6200000e0000 */
[----:B0-----:R-:W-:-:S05]  /*c4a0*/  @P0 LEA R3, P1, R9, R3, 0x1 ;  /* 0x0000000309030211 */ /* 0x001fca00078208ff */
[----:B-1----:R-:W-:Y:S01]  /*c4b0*/  @P0 IMAD.X R2, RZ, RZ, R2, P1 ;  /* 0x000000ffff020224 */ /* 0x002fe200008e0602 */
[----:B------:R-:W-:-:S04]  /*c4c0*/  ISETP.GE.AND P1, PT, R6, 0x11, PT ;  /* 0x000000110600780c */ /* 0x000fc80003f26270 */
[----:B------:R-:W-:-:S04]  /*c4d0*/  @P0 LOP3.LUT R3, R3, R2, RZ, 0x3c, !PT ;  /* 0x0000000203030212 */ /* 0x000fc800078e3cff */
[----:B------:R-:W-:-:S04]  /*c4e0*/  @P0 LOP3.LUT R2, R3, R2, RZ, 0x3c, !PT ;  /* 0x0000000203020212 */ /* 0x000fc800078e3cff */
[----:B------:R-:W-:-:S05]  /*c4f0*/  @P0 LOP3.LUT R3, R3, R2, RZ, 0x3c, !PT ;  /* 0x0000000203030212 */ /* 0x000fca00078e3cff */
[----:B------:R-:W-:Y:S01]  /*c500*/  @!PT LDS RZ, [RZ] ;  /* 0x00000000fffff984 */ /* 0x000fe20000000800 */
[----:B------:R-:W-:Y:S04]  /*c510*/  @P0 LDGSTS.E.BYPASS.LTC128B.128 [R8+0x18400], desc[UR36][R2.64], !P4 ;  /* 0x1840000002080fae */ /* 0x000fe8000e101d64 */
[----:B------:R-:W-:Y:S04]  /*c520*/  @P0 LDGSTS.E.BYPASS.LTC128B.128 [R8+0x1b400], desc[UR36][R2.64+0x80], !P3 ;  /* 0x1b40008002080fae */ /* 0x000fe8000d901d64 */
[----:B------:R0:W-:Y:S04]  /*c530*/  @P0 LDGSTS.E.BYPASS.LTC128B.128 [R8+0x1e400], desc[UR36][R2.64+0x100], !P2 ;  /* 0x1e40010002080fae */ /* 0x0001e8000d101d64 */
[----:B0-----:R-:W0:Y:S01]  /*c540*/  SHFL.IDX PT, R3, R4, 0x1, 0x181f ;  /* 0x00381f0004037f89 */ /* 0x001e2200000e0000 */
[----:B------:R-:W-:-:S03]  /*c550*/  @P1 IMAD R8, R5, 0x2, R22 ;  /* 0x0000000205081824 */ /* 0x000fc600078e0216 */
[----:B------:R-:W1:Y:S01]  /*c560*/  SHFL.IDX PT, R2, R0, 0x1, 0x181f ;  /* 0x00381f0000027f89 */ /* 0x000e6200000e0000 */
[----:B0-----:R-:W-:-:S05]  /*c570*/  @P1 LEA R3, P0, R9, R3, 0x1 ;  /* 0x0000000309031211 */ /* 0x001fca00078008ff */
[----:B-1----:R-:W-:-:S05]  /*c580*/  @P1 IMAD.X R2, RZ, RZ, R2, P0 ;  /* 0x000000ffff021224 */ /* 0x002fca00000e0602 */
[----:B------:R-:W-:-:S04]  /*c590*/  @P1 LOP3.LUT R3, R3, R2, RZ, 0x3c, !PT ;  /* 0x0000000203031212 */ /* 0x000fc800078e3cff */
[----:B------:R-:W-:-:S04]  /*c5a0*/  @P1 LOP3.LUT R2, R3, R2, RZ, 0x3c, !PT ;  /* 0x0000000203021212 */ /* 0x000fc800078e3cff */
[----:B------:R-:W-:-:S05]  /*c5b0*/  @P1 LOP3.LUT R3, R3, R2, RZ, 0x3c, !PT ;  /* 0x0000000203031212 */ /* 0x000fca00078e3cff */
[----:B------:R-:W-:Y:S04]  /*c5c0*/  @P1 LDGSTS.E.BYPASS.LTC128B.128 [R8+0x18c00], desc[UR36][R2.64], !P4 ;  /* 0x18c0000002081fae */ /* 0x000fe8000e101d64 */
[----:B------:R-:W-:Y:S04]  /*c5d0*/  @P1 LDGSTS.E.BYPASS.LTC128B.128 [R8+0x1bc00], desc[UR36][R2.64+0x80], !P3 ;  /* 0x1bc0008002081fae */ /* 0x000fe8000d901d64 */
[----:B------:R0:W-:Y:S01]  /*c5e0*/  @P1 LDGSTS.E.BYPASS.LTC128B.128 [R8+0x1ec00], desc[UR36][R2.64+0x100], !P2 ;  /* 0x1ec0010002081fae */ /* 0x0001e2000d101d64 */
[----:B------:R-:W-:-:S03]  /*c5f0*/  ISETP.GE.AND P1, PT, R6, 0x21, PT ;  /* 0x000000210600780c */ /* 0x000fc60003f26270 */
[----:B0-----:R-:W0:Y:S10]  /*c600*/  SHFL.IDX PT, R3, R4, 0x2, 0x181f ;  /* 0x00581f0004037f89 */ /* 0x001e3400000e0000 */
[----:B------:R-:W-:Y:S01]  /*c610*/  @P1 LEA R8, R5, R22, 0x1 ;  /* 0x0000001605081211 */ /* 0x000fe200078e08ff */
        /* <DEDUP_REMOVED lines=11> */
[----:B------:R-:W-:Y:S01]  /*c6d0*/  @P1 IMAD R8, R5, 0x2, R22 ;  /* 0x0000000205081824 */ /* 0x000fe200078e0216 */
        /* <DEDUP_REMOVED lines=12> */
[----:B------:R-:W1:Y:S04]  /*c7a0*/  SHFL.IDX PT, R2, R0, 0x4, 0x181f ;  /* 0x00981f0000027f89 */ /* 0x000e6800000e0000 */
[----:B------:R-:W2:Y:S01]  /*c7b0*/  SHFL.IDX PT, R0, R0, 0x5, 0x181f ;  /* 0x00b81f0000007f89 */ /* 0x000ea200000e0000 */
[----:B0-----:R-:W-:-:S05]  /*c7c0*/  @P1 LEA R3, P0, R9, R3, 0x1 ;  /* 0x0000000309031211 */ /* 0x001fca00078008ff */
[----:B-1----:R-:W-:-:S05]  /*c7d0*/  @P1 IMAD.X R2, RZ, RZ, R2, P0 ;  /* 0x000000ffff021224 */ /* 0x002fca00000e0602 */
[----:B------:R-:W-:-:S04]  /*c7e0*/  @P1 LOP3.LUT R3, R3, R2, RZ, 0x3c, !PT ;  /* 0x0000000203031212 */ /* 0x000fc800078e3cff */
[----:B------:R-:W-:-:S04]  /*c7f0*/  @P1 LOP3.LUT R2, R3, R2, RZ, 0x3c, !PT ;  /* 0x0000000203021212 */ /* 0x000fc800078e3cff */
[----:B------:R-:W-:-:S05]  /*c800*/  @P1 LOP3.LUT R3, R3, R2, RZ, 0x3c, !PT ;  /* 0x0000000203031212 */ /* 0x000fca00078e3cff */
[----:B------:R-:W-:Y:S04]  /*c810*/  @P1 LDGSTS.E.BYPASS.LTC128B.128 [R8+0x1a400], desc[UR36][R2.64], !P4 ;  /* 0x1a40000002081fae */ /* 0x000fe8000e101d64 */
[----:B------:R-:W-:Y:S04]  /*c820*/  @P1 LDGSTS.E.BYPASS.LTC128B.128 [R8+0x1d400], desc[UR36][R2.64+0x80], !P3 ;  /* 0x1d40008002081fae */ /* 0x000fe8000d901d64 */
[----:B------:R0:W-:Y:S04]  /*c830*/  @P1 LDGSTS.E.BYPASS.LTC128B.128 [R8+0x20400], desc[UR36][R2.64+0x100], !P2 ;  /* 0x2040010002081fae */ /* 0x0001e8000d101d64 */
[----:B0-2---:R0:W1:Y:S02]  /*c840*/  SHFL.IDX PT, R2, R4, 0x5, 0x181f ;  /* 0x00b81f0004027f89 */ /* 0x00506400000e0000 */
.L_x_336:
[----:B------:R-:W-:-:S13]  /*c850*/  ISETP.GE.AND P0, PT, R6, 0x51, PT ;  /* 0x000000510600780c */ /* 0x000fda0003f06270 */
[----:B-1----:R-:W-:Y:S01]  /*c860*/  @P0 LEA R2, P1, R9, R2, 0x1 ;  /* 0x0000000209020211 */ /* 0x002fe200078208ff */
[----:B------:R-:W-:-:S04]  /*c870*/  @P0 IMAD R5, R5, 0x2, R22 ;  /* 0x0000000205050824 */ /* 0x000fc800078e0216 */
[----:B------:R-:W-:-:S05]  /*c880*/  @P0 IMAD.X R3, RZ, RZ, R0, P1 ;  /* 0x000000ffff030224 */ /* 0x000fca00008e0600 */
[----:B------:R-:W-:Y:S01]  /*c890*/  @!PT LDS RZ, [RZ] ;  /* 0x00000000fffff984 */ /* 0x000fe20000000800 */
[----:B------:R-:W-:Y:S01]  /*c8a0*/  @!PT LDS RZ, [RZ] ;  /* 0x00000000fffff984 */ /* 0x000fe20000000800 */
[----:B------:R-:W-:Y:S01]  /*c8b0*/  @!PT LDS RZ, [RZ] ;  /* 0x00000000fffff984 */ /* 0x000fe20000000800 */
[----:B------:R1:W-:Y:S04]  /*c8c0*/  @P0 LDGSTS.E.BYPASS.LTC128B.128 [R5+0x1ac00], desc[UR36][R2.64], !P4 ;  /* 0x1ac0000002050fae */ /* 0x0003e8000e101d64 */
[----:B------:R1:W-:Y:S04]  /*c8d0*/  @P0 LDGSTS.E.BYPASS.LTC128B.128 [R5+0x1dc00], desc[UR36][R2.64+0x80], !P3 ;  /* 0x1dc0008002050fae */ /* 0x0003e8000d901d64 */
[----:B------:R1:W-:Y:S01]  /*c8e0*/  @P0 LDGSTS.E.BYPASS.LTC128B.128 [R5+0x20c00], desc[UR36][R2.64+0x100], !P2 ;  /* 0x20c0010002050fae */ /* 0x0003e2000d101d64 */
[----:B------:R-:W-:Y:S01]  /*c8f0*/  PLOP3.LUT P0, PT, PT, PT, PT, 0x80, 0x0 ;  /* 0x000000000000781c */ /* 0x000fe20003f0f070 */
[----:B------:R-:W-:-:S12]  /*c900*/  NOP ;  /* 0x0000000000007918 */ /* 0x000fd80000000000 */
.L_x_260:
[----:B------:R-:W-:Y:S02]  /*c910*/  PLOP3.LUT P1, PT, P1, P0, PT, 0xa2, 0x0 ;  /* 0x000000000000781c */ /* 0x000fe40000f21472 */
[----:B------:R-:W-:-:S08]  /*c920*/  @P0 R2UR P1, UR4, R7 ;  /* 0x00000000070402ca */ /* 0x000fd00000020000 */
[----:B------:R-:W-:-:S05]  /*c930*/  @P0 PLOP3.LUT P0, PT, P1, PT, PT, 0x80, 0x0 ;  /* 0x000000000000081c */ /* 0x000fca0000f0f070 */
[----:B------:R-:W-:Y:S01]  /*c940*/  @!P1 SYNCS.ARRIVE.TRANS64.RED.A0T1 RZ, [UR4+0x2a830], RZ ;  /* 0x02a830ffffff99a7 */ /* 0x000fe20008200404 */
[----:B------:R-:W-:Y:S07]  /*c950*/  @!P1 ARRIVES.LDGSTSBAR.64.TRANSCNT [UR4+0x2a830] ;  /* 0x02a83000ff0099b0 */ /* 0x000fee0008000a84 */
[----:B------:R-:W-:Y:S05]  /*c960*/  @P0 BRA.U.ANY `(.L_x_260) ;  /* 0xfffffffd00e80947 */ /* 0x000fea000393ffff */
[----:B------:R-:W-:Y:S01]  /*c970*/  NOP ;  /* 0x0000000000007918 */ /* 0x000fe20000000000 */
[----:B------:R-:W-:-:S13]  /*c980*/  LOP3.LUT P2, RZ, R23, 0x10, RZ, 0xc0, !PT ;  /* 0x0000001017ff7812 */ /* 0x000fda000784c0ff */
[----:B------:R-:W-:Y:S05]  /*c990*/  @!P2 BRA `(.L_x_261) ;  /* 0x000000000004a947 */ /* 0x000fea0003800000 */
[----:B------:R-:W-:Y:S01]  /*c9a0*/  BPT.TRAP 0x1 ;  /* 0x000000040000795c */ /* 0x000fe20000300000 */
.L_x_261:
[----:B------:R2:W5:Y:S01]  /*c9b0*/  LDL.LU R0, [R1+0x4] ;  /* 0x0000040001007983 */ /* 0x0005620000300800 */
[----:B------:R-:W-:Y:S01]  /*c9c0*/  LOP3.LUT P0, RZ, R23, 0x40, RZ, 0xc0, !PT ;  /* 0x0000004017ff7812 */ /* 0x000fe2000780c0ff */
[----:B------:R2:W-:-:S12]  /*c9d0*/  SYNCS.ARRIVE.TRANS64.A1T0 RZ, [R7+URZ+0x2a830], RZ ;  /* 0x02a830ff07ff79a7 */ /* 0x0005d8000810003f */
[----:B------:R-:W-:Y:S05]  /*c9e0*/  WARPSYNC.ALL ;  /* 0x0000000000007948 */ /* 0x000fea0003800000 */
[----:B------:R-:W-:Y:S01]  /*c9f0*/  ULDC.64 UR4, c[0x0][0x298] ;  /* 0x0000a60000047ab9 */ /* 0x000fe20000000a00 */
[----:B-1----:R-:W-:Y:S01]  /*ca00*/  IADD3 R2, R22, 0xc400, RZ ;  /* 0x0000c40016027810 */ /* 0x002fe20007ffe0ff */
[----:B0-----:R-:W-:Y:S01]  /*ca10*/  IMAD.WIDE.U32 R4, R35, UR4, RZ ;  /* 0x0000000423047c25 */ /* 0x001fe2000f8e00ff */
[----:B------:R-:W-:Y:S01]  /*ca20*/  SEL R30, R30, RZ, !P0 ;  /* 0x000000ff1e1e7207 */ /* 0x000fe20004000000 */
[----:B------:R-:W-:Y:S01]  /*ca30*/  BSSY B6, `(.L_x_262) ;  /* 0x000001b000067945 */ /* 0x000fe20003800000 */
[----:B------:R-:W-:Y:S01]  /*ca40*/  BAR.SYNC.DEFER_BLOCKING 0x8, 0x180 ;  /* 0x0206000000007b1d */ /* 0x000fe20000010000 */
[----:B-----5:R-:W-:-:S02]  /*ca50*/  SEL R0, R0, RZ, !P0 ;  /* 0x000000ff00007207 */ /* 0x020fc40004000000 */
[----:B------:R-:W-:-:S03]  /*ca60*/  LOP3.LUT P0, RZ, R2, 0x3ff, RZ, 0xc0, !PT ;  /* 0x000003ff02ff7812 */ /* 0x000fc6000780c0ff */
[----:B------:R0:W-:Y:S04]  /*ca70*/  STL [R1+0x4], R0 ;  /* 0x0000040001007387 */ /* 0x0001e80000100800 */
[----:B------:R1:W-:Y:S01]  /*ca80*/  STL.64 [R1+0x8], R4 ;  /* 0x0000080401007387 */ /* 0x0003e20000100a00 */
[----:B0-----:R-:W-:-:S05]  /*ca90*/  SHF.R.S32.HI R0, RZ, 0x1f, R35 ;  /* 0x0000001fff007819 */ /* 0x001fca0000011423 */
[----:B------:R-:W-:-:S04]  /*caa0*/  IMAD R0, R0, UR4, RZ ;  /* 0x0000000400007c24 */ /* 0x000fc8000f8e02ff */
[----:B------:R-:W-:-:S04]  /*cab0*/  IMAD R0, R35, UR5, R0 ;  /* 0x0000000523007c24 */ /* 0x000fc8000f8e0200 */
[----:B------:R-:W-:Y:S01]  /*cac0*/  IMAD.IADD R35, R5, 0x1, R0 ;  /* 0x0000000105237824 */ /* 0x000fe200078e0200 */
[----:B-1----:R-:W-:Y:S06]  /*cad0*/  @!P0 BRA `(.L_x_263) ;  /* 0x0000000000408947 */ /* 0x002fec0003800000 */
[----:B------:R-:W-:Y:S01]  /*cae0*/  MOV R2, 0x0 ;  /* 0x0000000000027802 */ /* 0x000fe20000000f00 */
[----:B------:R-:W-:Y:S01]  /*caf0*/  ULDC.64 UR6, c[0x4][0x90] ;  /* 0x0100240000067ab9 */ /* 0x000fe20000000a00 */
[----:B------:R-:W-:Y:S01]  /*cb00*/  ULDC.64 UR8, c[0x4][0x98] ;  /* 0x0100260000087ab9 */ /* 0x000fe20000000a00 */
[----:B------:R-:W-:Y:S01]  /*cb10*/  ULDC.64 UR4, c[0x4][0x20] ;  /* 0x0100080000047ab9 */ /* 0x000fe20000000a00 */
[----:B------:R-:W-:Y:S01]  /*cb20*/  IMAD.U32 R4, RZ, RZ, UR6 ;  /* 0x00000006ff047e24 */ /* 0x000fe2000f8e00ff */
[----:B------:R-:W-:Y:S01]  /*cb30*/  MOV R11, UR5 ;  /* 0x00000005000b7c02 */ /* 0x000fe20008000f00 */
[----:B------:R-:W0:Y:S01]  /*cb40*/  LDC.64 R2, c[0x4][R2] ;  /* 0x0100000002027b82 */ /* 0x000e220000000a00 */
[----:B------:R-:W-:Y:S02]  /*cb50*/  IMAD.U32 R5, RZ, RZ, UR7 ;  /* 0x00000007ff057e24 */ /* 0x000fe4000f8e00ff */
[----:B------:R-:W-:Y:S02]  /*cb60*/  IMAD.U32 R6, RZ, RZ, UR8 ;  /* 0x00000008ff067e24 */ /* 0x000fe4000f8e00ff */
[----:B--2---:R-:W-:-:S02]  /*cb70*/  IMAD.U32 R7, RZ, RZ, UR9 ;  /* 0x00000009ff077e24 */ /* 0x004fc4000f8e00ff */
[----:B------:R-:W-:Y:S02]  /*cb80*/  IMAD.U32 R10, RZ, RZ, UR4 ;  /* 0x00000004ff0a7e24 */ /* 0x000fe4000f8e00ff */
[----:B------:R-:W-:Y:S02]  /*cb90*/  IMAD.MOV.U32 R8, RZ, RZ, 0x70 ;  /* 0x00000070ff087424 */ /* 0x000fe400078e00ff */
[----:B------:R-:W-:Y:S02]  /*cba0*/  IMAD.MOV.U32 R12, RZ, RZ, 0x1 ;  /* 0x00000001ff0c7424 */ /* 0x000fe400078e00ff */
[----:B------:R-:W-:-:S07]  /*cbb0*/  IMAD.MOV.U32 R13, RZ, RZ, RZ ;  /* 0x000000ffff0d7224 */ /* 0x000fce00078e00ff */
[----:B------:R-:W-:-:S07]  /*cbc0*/  LEPC R20, `(.L_x_263) ;  /* 0x000000001014794e */ /* 0x000fce0000000000 */
[----:B0-----:R-:W-:Y:S05]  /*cbd0*/  CALL.ABS.NOINC R2 ;  /* 0x0000000002007343 */ /* 0x001fea0003c00000 */
.L_x_263:
[----:B------:R-:W-:Y:S05]  /*cbe0*/  BSYNC B6 ;  /* 0x0000000000067941 */ /* 0x000fea0003800000 */
.L_x_262:
[----:B------:R-:W3:Y:S01]  /*cbf0*/  LDL.LU R20, [R1+0x4] ;  /* 0x0000040001147983 */ /* 0x000ee20000300800 */
[----:B------:R-:W0:Y:S01]  /*cc00*/  LDC R6, c[0x0][0x448] ;  /* 0x00011200ff067b82 */ /* 0x000e220000000800 */
[----:B------:R-:W-:Y:S02]  /*cc10*/  ULDC.64 UR4, c[0x0][0x2d8] ;  /* 0x0000b60000047ab9 */ /* 0x000fe40000000a00 */
[----:B------:R-:W4:Y:S01]  /*cc20*/  LDL.LU.64 R2, [R1+0x8] ;  /* 0x0000080001027983 */ /* 0x000f220000300a00 */
[----:B------:R-:W-:-:S03]  /*cc30*/  IMAD.SHL.U32 R4, R17, 0x80, RZ ;  /* 0x0000008011047824 */ /* 0x000fc600078e00ff */
[----:B------:R1:W5:Y:S01]  /*cc40*/  LDL R17, [R1+0x10] ;  /* 0x0000100001117983 */ /* 0x0003620000100800 */
[----:B0-----:R-:W-:Y:S01]  /*cc50*/  ISETP.NE.AND P0, PT, R6, 0x1, PT ;  /* 0x000000010600780c */ /* 0x001fe20003f05270 */
[----:B------:R-:W0:Y:S02]  /*cc60*/  S2R R11, SR_TID.X ;  /* 0x00000000000b7919 */ /* 0x000e240000002100 */
[----:B0-----:R-:W-:-:S05]  /*cc70*/  IMAD.SHL.U32 R9, R11, 0x8, RZ ;  /* 0x000000080b097824 */ /* 0x001fca00078e00ff */
[----:B------:R-:W-:Y:S01]  /*cc80*/  LOP3.LUT R9, R9, 0x38, RZ, 0xc0, !PT ;  /* 0x0000003809097812 */ /* 0x000fe200078ec0ff */
[----:B---3--:R-:W-:Y:S02]  /*cc90*/  IMAD.MOV.U32 R21, RZ, RZ, R20 ;  /* 0x000000ffff157224 */ /* 0x008fe400078e0014 */
[----:B------:R-:W0:Y:S01]  /*cca0*/  S2R R20, SR_TID.X ;  /* 0x0000000000147919 */ /* 0x000e220000002100 */
[----:B----4-:R-:W-:Y:S02]  /*ccb0*/  IMAD.MOV.U32 R3, RZ, RZ, R35 ;  /* 0x000000ffff037224 */ /* 0x010fe400078e0023 */
[----:B------:R-:W-:-:S04]  /*ccc0*/  IMAD.WIDE.U32 R2, R26, UR4, R2 ;  /* 0x000000041a027c25 */ /* 0x000fc8000f8e0002 */
[----:B------:R-:W-:Y:S01]  /*ccd0*/  IMAD R3, R26, UR5, R3 ;  /* 0x000000051a037c24 */ /* 0x000fe2000f8e0203 */
[----:B------:R-:W-:Y:S02]  /*cce0*/  ULDC.64 UR4, c[0x0][0x2e0] ;  /* 0x0000b80000047ab9 */ /* 0x000fe40000000a00 */
[----:B------:R-:W-:Y:S02]  /*ccf0*/  IMAD R5, R21, UR4, RZ ;  /* 0x0000000415057c24 */ /* 0x000fe4000f8e02ff */
[----:B------:R-:W-:-:S04]  /*cd00*/  IMAD.WIDE.U32 R2, R30, UR4, R2 ;  /* 0x000000041e027c25 */ /* 0x000fc8000f8e0002 */
[----:B------:R-:W-:Y:S01]  /*cd10*/  IMAD R0, R30, UR5, R5 ;  /* 0x000000051e007c24 */ /* 0x000fe2000f8e0205 */
[----:B------:R-:W-:Y:S01]  /*cd20*/  ULDC.64 UR4, c[0x0][0x2d0] ;  /* 0x0000b40000047ab9 */ /* 0x000fe20000000a00 */
[----:B------:R-:W3:Y:S02]  /*cd30*/  @P0 LDC R5, c[0x0][0x44c] ;  /* 0x00011300ff050b82 */ /* 0x000ee40000000800 */
[----:B------:R-:W-:-:S06]  /*cd40*/  IMAD.IADD R3, R3, 0x1, R0 ;  /* 0x0000000103037824 */ /* 0x000fcc00078e0200 */
[----:B------:R-:W4:Y:S01]  /*cd50*/  @P0 LDC R0, c[0x0][0x450] ;  /* 0x00011400ff000b82 */ /* 0x000f220000000800 */
[C---:B0-----:R-:W-:Y:S02]  /*cd60*/  LOP3.LUT R21, R20.reuse, 0x7f, RZ, 0xc0, !PT ;  /* 0x0000007f14157812 */ /* 0x041fe400078ec0ff */
[----:B------:R-:W-:Y:S02]  /*cd70*/  SHF.L.U32 R20, R20, 0x4, RZ ;  /* 0x0000000414147819 */ /* 0x000fe400000006ff */
[----:B------:R-:W-:-:S04]  /*cd80*/  SHF.R.U32.HI R21, RZ, 0x3, R21 ;  /* 0x00000003ff157819 */ /* 0x000fc80000011615 */
[----:B------:R-:W-:-:S04]  /*cd90*/  LOP3.LUT R20, R21, 0x70, R20, 0xf8, !PT ;  /* 0x0000007015147812 */ /* 0x000fc800078ef814 */
[----:B--2---:R-:W-:-:S05]  /*cda0*/  LOP3.LUT R7, R20, R4, RZ, 0xfc, !PT ;  /* 0x0000000414077212 */ /* 0x004fca00078efcff */
[----:B---3--:R-:W-:-:S04]  /*cdb0*/  @P0 IMAD.HI.U32 R8, R7, R5, RZ ;  /* 0x0000000507080227 */ /* 0x008fc800078e00ff */
[----:B------:R-:W-:Y:S01]  /*cdc0*/  IMAD.MOV.U32 R5, RZ, RZ, R7 ;  /* 0x000000ffff057224 */ /* 0x000fe200078e0007 */
[----:B----4-:R-:W-:-:S05]  /*cdd0*/  @P0 SHF.R.U32.HI R5, RZ, R0, R8 ;  /* 0x00000000ff050219 */ /* 0x010fca0000011608 */
[----:B------:R-:W-:-:S04]  /*cde0*/  IMAD.MOV R0, RZ, RZ, -R5 ;  /* 0x000000ffff007224 */ /* 0x000fc800078e0a05 */
[----:B------:R-:W-:Y:S01]  /*cdf0*/  IMAD R0, R6, R0, R7 ;  /* 0x0000000006007224 */ /* 0x000fe200078e0207 */
[----:B------:R-:W-:Y:S01]  /*ce00*/  SHF.R.S32.HI R7, RZ, 0x1f, R5 ;  /* 0x0000001fff077819 */ /* 0x000fe20000011405 */
[----:B------:R-:W-:-:S04]  /*ce10*/  IMAD.WIDE.U32 R2, R5, UR4, R2 ;  /* 0x0000000405027c25 */ /* 0x000fc8000f8e0002 */
[----:B------:R-:W-:-:S04]  /*ce20*/  IMAD R7, R7, UR4, RZ ;  /* 0x0000000407077c24 */ /* 0x000fc8000f8e02ff */
[----:B------:R-:W-:Y:S01]  /*ce30*/  IMAD R7, R5, UR5, R7 ;  /* 0x0000000505077c24 */ /* 0x000fe2000f8e0207 */
[----:B------:R-:W-:Y:S01]  /*ce40*/  SHF.R.S32.HI R5, RZ, 0x1f, R0 ;  /* 0x0000001fff057819 */ /* 0x000fe20000011400 */
[----:B------:R-:W-:Y:S02]  /*ce50*/  ULDC.64 UR4, c[0x0][0x2c8] ;  /* 0x0000b20000047ab9 */ /* 0x000fe40000000a00 */
[----:B------:R-:W-:Y:S02]  /*ce60*/  IMAD.IADD R3, R3, 0x1, R7 ;  /* 0x0000000103037824 */ /* 0x000fe400078e0207 */
[----:B------:R-:W-:Y:S01]  /*ce70*/  IMAD R5, R5, UR4, RZ ;  /* 0x0000000405057c24 */ /* 0x000fe2000f8e02ff */
[----:B------:R-:W-:Y:S01]  /*ce80*/  SHF.L.U32 R21, R11, 0x3, RZ ;  /* 0x000000030b157819 */ /* 0x000fe200000006ff */
[----:B------:R-:W-:-:S04]  /*ce90*/  IMAD.WIDE.U32 R2, R0, UR4, R2 ;  /* 0x0000000400027c25 */ /* 0x000fc8000f8e0002 */
[----:B------:R-:W-:Y:S01]  /*cea0*/  IMAD R5, R0, UR5, R5 ;  /* 0x0000000500057c24 */ /* 0x000fe2000f8e0205 */
[----:B------:R-:W-:Y:S01]  /*ceb0*/  ULDC.64 UR4, c[0x0][0x280] ;  /* 0x0000a00000047ab9 */ /* 0x000fe20000000a00 */
[----:B------:R-:W-:Y:S02]  /*cec0*/  LOP3.LUT R21, R21, 0x38, RZ, 0xc0, !PT ;  /* 0x0000003815157812 */ /* 0x000fe400078ec0ff */
[----:B------:R-:W-:Y:S01]  /*ced0*/  IMAD.IADD R5, R3, 0x1, R5 ;  /* 0x0000000103057824 */ /* 0x000fe200078e0205 */
[----:B------:R-:W-:Y:S01]  /*cee0*/  LEA R0, P0, R2, UR4, 0x1 ;  /* 0x0000000402007c11 */ /* 0x000fe2000f8008ff */
[----:B------:R-:W-:Y:S01]  /*cef0*/  ULDC UR4, c[0x0][0x2b8] ;  /* 0x0000ae0000047ab9 */ /* 0x000fe20000000800 */
[----:B------:R-:W-:Y:S02]  /*cf00*/  LOP3.LUT R20, R11, 0x7f, RZ, 0xc0, !PT ;  /* 0x0000007f0b147812 */ /* 0x000fe400078ec0ff */
[C---:B------:R-:W-:Y:S02]  /*cf10*/  LOP3.LUT R10, R21.reuse, 0x40, RZ, 0xfc, !PT ;  /* 0x00000040150a7812 */ /* 0x040fe400078efcff */
[----:B------:R-:W-:-:S02]  /*cf20*/  LOP3.LUT R11, R21, 0x80, RZ, 0xfc, !PT ;  /* 0x00000080150b7812 */ /* 0x000fc400078efcff */
[----:B------:R-:W-:Y:S01]  /*cf30*/  LEA.HI.X R5, R2, UR5, R5, 0x1, P0 ;  /* 0x0000000502057c11 */ /* 0x000fe200080f0c05 */
[----:B------:R-:W-:Y:S01]  /*cf40*/  UMOV UR5, 0xffffffff ;  /* 0xffffffff00057882 */ /* 0x000fe20000000000 */
[----:B------:R-:W-:Y:S02]  /*cf50*/  ISETP.GE.AND P3, PT, R9, UR4, PT ;  /* 0x0000000409007c0c */ /* 0x000fe4000bf66270 */
[----:B------:R-:W-:Y:S02]  /*cf60*/  ISETP.GE.AND P2, PT, R10, UR4, PT ;  /* 0x000000040a007c0c */ /* 0x000fe4000bf46270 */
[----:B------:R-:W-:Y:S02]  /*cf70*/  ISETP.GE.AND P0, PT, R11, UR4, PT ;  /* 0x000000040b007c0c */ /* 0x000fe4000bf06270 */
[----:B------:R-:W-:Y:S01]  /*cf80*/  SHF.R.U32.HI R10, RZ, 0x3, R20 ;  /* 0x00000003ff0a7819 */ /* 0x000fe20000011614 */
[----:B-1----:R-:W-:Y:S10]  /*cf90*/  BRA.DIV UR5, `(.L_x_264) ;  /* 0x0000003a054c7947 */ /* 0x002ff4000b800000 */
[----:B------:R-:W0:Y:S01]  /*cfa0*/  SHFL.IDX PT, R14, R0, RZ, 0x181f ;  /* 0x00181fff000e7589 */ /* 0x000e2200000e0000 */
[----:B-----5:R-:W-:Y:S02]  /*cfb0*/  IMAD R6, R17, R6, RZ ;  /* 0x0000000611067224 */ /* 0x020fe400078e02ff */
[----:B------:R-:W-:Y:S01]  /*cfc0*/  IMAD.IADD R4, R10, 0x1, R4 ;  /* 0x000000010a047824 */ /* 0x000fe200078e0204 */
[----:B------:R-:W1:Y:S03]  /*cfd0*/  SHFL.IDX PT, R2, R5, RZ, 0x181f ;  /* 0x00181fff05027589 */ /* 0x000e6600000e0000 */
[C---:B------:R-:W-:Y:S01]  /*cfe0*/  VIADD R7, R4.reuse, 0x10 ;  /* 0x0000001004077836 */ /* 0x040fe20000000000 */
[----:B------:R-:W-:-:S13]  /*cff0*/  ISETP.GE.AND P1, PT, R4, R6, PT ;  /* 0x000000060400720c */ /* 0x000fda0003f26270 */
[----:B0-----:R-:W-:-:S05]  /*d000*/  @!P1 LEA R14, P4, R9, R14, 0x1 ;  /* 0x0000000e090e9211 */ /* 0x001fca00078808ff */
[----:B-1----:R-:W-:Y:S02]  /*d010*/  @!P1 IMAD.X R3, RZ, RZ, R2, P4 ;  /* 0x000000ffff039224 */ /* 0x002fe400020e0602 */
[----:B------:R-:W-:Y:S02]  /*d020*/  @!P1 IMAD.MOV.U32 R2, RZ, RZ, R14 ;  /* 0x000000ffff029224 */ /* 0x000fe400078e000e */
[----:B------:R-:W0:Y:S04]  /*d030*/  SHFL.IDX PT, R14, R0, 0x1, 0x181f ;  /* 0x00381f00000e7f89 */ /* 0x000e2800000e0000 */
[----:B------:R-:W-:Y:S04]  /*d040*/  @!P1 LDGSTS.E.BYPASS.LTC128B.128 [R33+0xc400], desc[UR36][R2.64], !P3 ;  /* 0x0c40000002219fae */ /* 0x000fe8000d901d64 */
[----:B------:R-:W-:Y:S04]  /*d050*/  @!P1 LDGSTS.E.BYPASS.LTC128B.128 [R33+0x10400], desc[UR36][R2.64+0x80], !P2 ;  /* 0x1040008002219fae */ /* 0x000fe8000d101d64 */
[----:B------:R1:W-:Y:S01]  /*d060*/  @!P1 LDGSTS.E.BYPASS.LTC128B.128 [R33+0x14400], desc[UR36][R2.64+0x100], !P0 ;  /* 0x1440010002219fae */ /* 0x0003e2000c101d64 */
[----:B------:R-:W-:-:S03]  /*d070*/  ISETP.GE.AND P1, PT, R7, R6, PT ;  /* 0x000000060700720c */ /* 0x000fc60003f26270 */
[----:B-1----:R-:W1:Y:S10]  /*d080*/  SHFL.IDX PT, R2, R5, 0x1, 0x181f ;  /* 0x00381f0005027f89 */ /* 0x002e7400000e0000 */
[----:B0-----:R-:W-:-:S05]  /*d090*/  @!P1 LEA R14, P4, R9, R14, 0x1 ;  /* 0x0000000e090e9211 */ /* 0x001fca00078808ff */
[----:B-1----:R-:W-:Y:S02]  /*d0a0*/  @!P1 IMAD.X R7, RZ, RZ, R2, P4 ;  /* 0x000000ffff079224 */ /* 0x002fe400020e0602 */
[----:B------:R-:W-:Y:S02]  /*d0b0*/  @!P1 IMAD.MOV.U32 R2, RZ, RZ, R14 ;  /* 0x000000ffff029224 */ /* 0x000fe400078e000e */
[----:B------:R-:W0:Y:S01]  /*d0c0*/  SHFL.IDX PT, R14, R0, 0x2, 0x181f ;  /* 0x00581f00000e7f89 */ /* 0x000e2200000e0000 */
[----:B------:R-:W-:Y:S01]  /*d0d0*/  @!P1 MOV R3, R7 ;  /* 0x0000000700039202 */ /* 0x000fe20000000f00 */
[----:B------:R-:W-:-:S04]  /*d0e0*/  VIADD R7, R4, 0x20 ;  /* 0x0000002004077836 */ /* 0x000fc80000000000 */
        /* <DEDUP_REMOVED lines=8> */
[----:B------:R-:W-:Y:S01]  /*d170*/  @!P1 IMAD.MOV.U32 R3, RZ, RZ, R7 ;  /* 0x000000ffff039224 */ /* 0x000fe200078e0007 */
[----:B------:R-:W0:Y:S01]  /*d180*/  SHFL.IDX PT, R14, R0, 0x3, 0x181f ;  /* 0x00781f00000e7f89 */ /* 0x000e2200000e0000 */
[----:B------:R-:W-:-:S03]  /*d190*/  VIADD R7, R4, 0x30 ;  /* 0x0000003004077836 */ /* 0x000fc60000000000 */
[----:B------:R-:W-:Y:S04]  /*d1a0*/  @!P1 LDGSTS.E.BYPASS.LTC128B.128 [R33+0xd400], desc[UR36][R2.64], !P3 ;  /* 0x0d40000002219fae */ /* 0x000fe8000d901d64 */
[----:B------:R-:W-:Y:S04]  /*d1b0*/  @!P1 LDGSTS.E.BYPASS.LTC128B.128 [R33+0x11400], desc[UR36][R2.64+0x80], !P2 ;  /* 0x1140008002219fae */ /* 0x000fe8000d101d64 */
[----:B------:R1:W-:Y:S01]  /*d1c0*/  @!P1 LDGSTS.E.BYPASS.LTC128B.128 [R33+0x15400], desc[UR36][R2.64+0x100], !P0 ;  /* 0x1540010002219fae */ /* 0x0003e2000c101d64 */
[----:B------:R-:W-:-:S03]  /*d1d0*/  ISETP.GE.AND P1, PT, R7, R6, PT ;  /* 0x000000060700720c */ /* 0x000fc60003f26270 */
[----:B-1----:R-:W1:Y:S10]  /*d1e0*/  SHFL.IDX PT, R2, R5, 0x3, 0x181f ;  /* 0x00781f0005027f89 */ /* 0x002e7400000e0000 */
[----:B0-----:R-:W-:-:S05]  /*d1f0*/  @!P1 LEA R14, P4, R9, R14, 0x1 ;  /* 0x0000000e090e9211 */ /* 0x001fca00078808ff */
[----:B-1----:R-:W-:Y:S01]  /*d200*/  @!P1 IMAD.X R7, RZ, RZ, R2, P4 ;  /* 0x000000ffff079224 */ /* 0x002fe200020e0602 */
[----:B------:R-:W-:Y:S02]  /*d210*/  @!P1 MOV R2, R14 ;  /* 0x0000000e00029202 */ /* 0x000fe40000000f00 */
[----:B------:R-:W0:Y:S01]  /*d220*/  SHFL.IDX PT, R14, R0, 0x4, 0x181f ;  /* 0x00981f00000e7f89 */ /* 0x000e2200000e0000 */
[----:B------:R-:W-:Y:S02]  /*d230*/  @!P1 IMAD.MOV.U32 R3, RZ, RZ, R7 ;  /* 0x000000ffff039224 */ /* 0x000fe400078e0007 */
[----:B------:R-:W-:-:S03]  /*d240*/  VIADD R7, R4, 0x40 ;  /* 0x0000004004077836 */ /* 0x000fc60000000000 */
        /* <DEDUP_REMOVED lines=16> */
[----:B0-----:R-:W-:-:S04]  /*d350*/  @!P1 LEA R14, P4, R9, R14, 0x1 ;  /* 0x0000000e090e9211 */ /* 0x001fc800078808ff */
[----:B-1----:R-:W-:Y:S01]  /*d360*/  @!P1 IADD3.X R7, RZ, R2, RZ, P4, !PT ;  /* 0x00000002ff079210 */ /* 0x002fe200027fe4ff */
[----:B------:R-:W-:Y:S02]  /*d370*/  @!P1 IMAD.MOV.U32 R2, RZ, RZ, R14 ;  /* 0x000000ffff029224 */ /* 0x000fe400078e000e */
[----:B------:R-:W0:Y:S02]  /*d380*/  SHFL.IDX PT, R14, R0, 0x6, 0x181f ;  /* 0x00d81f00000e7f89 */ /* 0x000e2400000e0000 */
[----:B------:R-:W-:Y:S02]  /*d390*/  @!P1 IMAD.MOV.U32 R3, RZ, RZ, R7 ;  /* 0x000000ffff039224 */ /* 0x000fe400078e0007 */
[----:B------:R-:W-:-:S03]  /*d3a0*/  VIADD R7, R4, 0x60 ;  /* 0x0000006004077836 */ /* 0x000fc60000000000 */
[----:B------:R-:W-:Y:S04]  /*d3b0*/  @!P1 LDGSTS.E.BYPASS.LTC128B.128 [R33+0xec00], desc[UR36][R2.64], !P3 ;  /* 0x0ec0000002219fae */ /* 0x000fe8000d901d64 */
[----:B------:R-:W-:Y:S04]  /*d3c0*/  @!P1 LDGSTS.E.BYPASS.LTC128B.128 [R33+0x12c00], desc[UR36][R2.64+0x80], !P2 ;  /* 0x12c0008002219fae */ /* 0x000fe8000d101d64 */
[----:B------:R1:W-:Y:S01]  /*d3d0*/  @!P1 LDGSTS.E.BYPASS.LTC128B.128 [R33+0x16c00], desc[UR36][R2.64+0x100], !P0 ;  /* 0x16c0010002219fae */ /* 0x0003e2000c101d64 */
[----:B------:R-:W-:-:S03]  /*d3e0*/  ISETP.GE.AND P1, PT, R7, R6, PT ;  /* 0x000000060700720c */ /* 0x000fc60003f26270 */
[----:B-1----:R-:W1:Y:S10]  /*d3f0*/  SHFL.IDX PT, R2, R5, 0x6, 0x181f ;  /* 0x00d81f0005027f89 */ /* 0x002e7400000e0000 */
[----:B0-----:R-:W-:Y:S01]  /*d400*/  @!P1 LEA R14, P4, R9, R14, 0x1 ;  /* 0x0000000e090e9211 */ /* 0x001fe200078808ff */
[----:B------:R-:W0:Y:S04]  /*d410*/  SHFL.IDX PT, R5, R5, 0x7, 0x181f ;  /* 0x00f81f0005057f89 */ /* 0x000e2800000e0000 */
[----:B-1----:R-:W-:-:S02]  /*d420*/  @!P1 IMAD.X R7, RZ, RZ, R2, P4 ;  /* 0x000000ffff079224 */ /* 0x002fc400020e0602 */
[----:B------:R-:W-:Y:S02]  /*d430*/  @!P1 IMAD.MOV.U32 R2, RZ, RZ, R14 ;  /* 0x000000ffff029224 */ /* 0x000fe400078e000e */
[----:B------:R-:W-:Y:S01]  /*d440*/  @!P1 IMAD.MOV.U32 R3, RZ, RZ, R7 ;  /* 0x000000ffff039224 */ /* 0x000fe200078e0007 */
[----:B------:R1:W2:Y:S04]  /*d450*/  SHFL.IDX PT, R14, R0, 0x7, 0x181f ;  /* 0x00f81f00000e7f89 */ /* 0x0002a800000e0000 */
[----:B------:R1:W-:Y:S04]  /*d460*/  @!P1 LDGSTS.E.BYPASS.LTC128B.128 [R33+0xf400], desc[UR36][R2.64], !P3 ;  /* 0x0f40000002219fae */ /* 0x0003e8000d901d64 */
[----:B------:R1:W-:Y:S04]  /*d470*/  @!P1 LDGSTS.E.BYPASS.LTC128B.128 [R33+0x13400], desc[UR36][R2.64+0x80], !P2 ;  /* 0x1340008002219fae */ /* 0x0003e8000d101d64 */
[----:B0-----:R1:W-:Y:S02]  /*d480*/  @!P1 LDGSTS.E.BYPASS.LTC128B.128 [R33+0x17400], desc[UR36][R2.64+0x100], !P0 ;  /* 0x1740010002219fae */ /* 0x0013e4000c101d64 */
.L_x_353:
[----:B-1----:R-:W-:Y:S01]  /*d490*/  IADD3 R3, R4, 0x70, RZ ;  /* 0x0000007004037810 */ /* 0x002fe20007ffe0ff */
[----:B------:R-:W-:Y:S03]  /*d4a0*/  BSSY B0, `(.L_x_265) ;  /* 0x000000b000007945 */ /* 0x000fe60003800000 */
[----:B------:R-:W-:-:S13]  /*d4b0*/  ISETP.GE.AND P1, PT, R3, R6, PT ;  /* 0x000000060300720c */ /* 0x000fda0003f26270 */
[----:B------:R-:W-:Y:S05]  /*d4c0*/  @P1 BRA `(.L_x_266) ;  /* 0x0000000000201947 */ /* 0x000fea0003800000 */
[----:B--2---:R-:W-:-:S05]  /*d4d0*/  LEA R2, P1, R9, R14, 0x1 ;  /* 0x0000000e09027211 */ /* 0x004fca00078208ff */
[----:B------:R-:W-:-:S05]  /*d4e0*/  IMAD.X R3, RZ, RZ, R5, P1 ;  /* 0x000000ffff037224 */ /* 0x000fca00008e0605 */
[----:B------:R-:W-:Y:S01]  /*d4f0*/  @!PT LDS RZ, [RZ] ;  /* 0x00000000fffff984 */ /* 0x000fe20000000800 */
[----:B------:R-:W-:Y:S01]  /*d500*/  @!PT LDS RZ, [RZ] ;  /* 0x00000000fffff984 */ /* 0x000fe20000000800 */
[----:B------:R-:W-:Y:S01]  /*d510*/  @!PT LDS RZ, [RZ] ;  /* 0x00000000fffff984 */ /* 0x000fe20000000800 */
[----:B------:R0:W-:Y:S04]  /*d520*/  LDGSTS.E.BYPASS.LTC128B.128 [R33+0xfc00], desc[UR36][R2.64], !P3 ;  /* 0x0fc0000002217fae */ /* 0x0001e8000d901d64 */
[----:B------:R0:W-:Y:S04]  /*d530*/  LDGSTS.E.BYPASS.LTC128B.128 [R33+0x13c00], desc[UR36][R2.64+0x80], !P2 ;  /* 0x13c0008002217fae */ /* 0x0001e8000d101d64 */
[----:B------:R0:W-:Y:S02]  /*d540*/  LDGSTS.E.BYPASS.LTC128B.128 [R33+0x17c00], desc[UR36][R2.64+0x100], !P0 ;  /* 0x17c0010002217fae */ /* 0x0001e4000c101d64 */
.L_x_266:
[----:B------:R-:W-:Y:S05]  /*d550*/  BSYNC B0 ;  /* 0x0000000000007941 */ /* 0x000fea0003800000 */
.L_x_265:
[----:B------:R-:W-:Y:S01]  /*d560*/  NOP ;  /* 0x0000000000007918 */ /* 0x000fe20000000000 */
[----:B------:R-:W-:-:S13]  /*d570*/  PLOP3.LUT P0, PT, PT, PT, PT, 0x80, 0x0 ;  /* 0x000000000000781c */ /* 0x000fda0003f0f070 */
.L_x_267:
[----:B------:R-:W-:Y:S02]  /*d580*/  PLOP3.LUT P1, PT, P1, P0, PT, 0xa2, 0x0 ;  /* 0x000000000000781c */ /* 0x000fe40000f21472 */
[----:B------:R-:W-:-:S08]  /*d590*/  @P0 R2UR P1, UR4, R22 ;  /* 0x00000000160402ca */ /* 0x000fd00000020000 */
[----:B------:R-:W-:-:S05]  /*d5a0*/  @P0 PLOP3.LUT P0, PT, P1, PT, PT, 0x80, 0x0 ;  /* 0x000000000000081c */ /* 0x000fca0000f0f070 */
[----:B------:R-:W-:Y:S01]  /*d5b0*/  @!P1 SYNCS.ARRIVE.TRANS64.RED.A0T1 RZ, [UR4+0x2a800], RZ ;  /* 0x02a800ffffff99a7 */ /* 0x000fe20008200404 */
[----:B------:R-:W-:Y:S07]  /*d5c0*/  @!P1 ARRIVES.LDGSTSBAR.64.TRANSCNT [UR4+0x2a800] ;  /* 0x02a80000ff0099b0 */ /* 0x000fee0008000a84 */
[----:B------:R-:W-:Y:S05]  /*d5d0*/  @P0 BRA.U.ANY `(.L_x_267) ;  /* 0xfffffffd00e80947 */ /* 0x000fea000393ffff */
[----:B0-----:R-:W3:Y:S04]  /*d5e0*/  LDL.LU R3, [R1+0x18] ;  /* 0x0000180001037983 */ /* 0x001ee80000300800 */
[----:B------:R-:W4:Y:S01]  /*d5f0*/  LDL.LU R2, [R1+0x14] ;  /* 0x0000140001027983 */ /* 0x000f220000300800 */
[----:B---3--:R-:W-:-:S05]  /*d600*/  VIADD R3, R3, 0x1 ;  /* 0x0000000103037836 */ /* 0x008fca0000000000 */
[----:B------:R-:W-:Y:S01]  /*d610*/  LEA.HI R0, R3, R3, RZ, 0x1 ;  /* 0x0000000303007211 */ /* 0x000fe200078f08ff */
[----:B------:R0:W-:Y:S03]  /*d620*/  STL [R1+0x18], R3 ;  /* 0x0000180301007387 */ /* 0x0001e60000100800 */
[----:B------:R-:W-:-:S05]  /*d630*/  LOP3.LUT R0, R0, 0xfffffffe, RZ, 0xc0, !PT ;  /* 0xfffffffe00007812 */ /* 0x000fca00078ec0ff */
[----:B0-----:R-:W-:Y:S02]  /*d640*/  IMAD.IADD R3, R3, 0x1, -R0 ;  /* 0x0000000103037824 */ /* 0x001fe400078e0a00 */
[----:B----4-:R-:W-:-:S03]  /*d650*/  VIADD R0, R2, 0xfffffffe ;  /* 0xfffffffe02007836 */ /* 0x010fc60000000000 */
[----:B------:R-:W-:Y:S01]  /*d660*/  SHF.L.U32 R3, R3, 0x1f, RZ ;  /* 0x0000001f03037819 */ /* 0x000fe200000006ff */
[----:B------:R-:W-:Y:S01]  /*d670*/  NOP ;  /* 0x0000000000007918 */ /* 0x000fe20000000000 */
[----:B------:R0:W-:Y:S01]  /*d680*/  SYNCS.ARRIVE.TRANS64.A1T0 RZ, [R22+URZ+0x2a800], RZ ;  /* 0x02a800ff16ff79a7 */ /* 0x0001e2000810003f */
[----:B------:R-:W-:Y:S01]  /*d690*/  BSSY B0, `(.L_x_268) ;  /* 0x0000003000007945 */ /* 0x000fe20003800000 */
[----:B------:R-:W1:Y:S03]  /*d6a0*/  SYNCS.PHASECHK.TRANS64.TRYWAIT P0, [R22+URZ+0x2a820], R3 ;  /* 0x02a82003160075a7 */ /* 0x000e66000800017f */
[----:B01----:R-:W-:Y:S05]  /*d6b0*/  @!P0 BRA `(.L_x_269) ;  /* 0x0000003c00208947 */ /* 0x003fea0003800000 */
.L_x_354:
[----:B------:R-:W-:Y:S05]  /*d6c0*/  BSYNC B0 ;  /* 0x0000000000007941 */ /* 0x000fea0003800000 */
.L_x_268:
[----:B------:R-:W-:Y:S01]  /*d6d0*/  ISETP.GE.AND P0, PT, R0, R36, PT ;  /* 0x000000240000720c */ /* 0x000fe20003f06270 */
[----:B------:R-:W-:-:S12]  /*d6e0*/  BSSY B0, `(.L_x_270) ;  /* 0x00000f6000007945 */ /* 0x000fd80003800000 */
[----:B------:R-:W-:Y:S05]  /*d6f0*/  @!P0 BRA `(.L_x_271) ;  /* 0x0000000c00d08947 */ /* 0x000fea0003800000 */
[----:B------:R-:W-:Y:S01]  /*d700*/  IMAD.MOV.U32 R17, RZ, RZ, R28 ;  /* 0x000000ffff117224 */ /* 0x000fe200078e001c */
[----:B------:R-:W-:Y:S01]  /*d710*/  MOV R30, R25 ;  /* 0x00000019001e7202 */ /* 0x000fe20000000f00 */
[----:B------:R-:W-:-:S07]  /*d720*/  IMAD.MOV.U32 R10, RZ, RZ, R27 ;  /* 0x000000ffff0a7224 */ /* 0x000fce00078e001b */
.L_x_284:
[----:B------:R-:W3:Y:S01]  /*d730*/  LDL R8, [R1] ;  /* 0x0000000001087983 */ /* 0x000ee20000100800 */
[----:B------:R-:W1:Y:S01]  /*d740*/  S2R R2, SR_TID.X ;  /* 0x0000000000027919 */ /* 0x000e620000002100 */
[----:B0-----:R-:W0:Y:S01]  /*d750*/  S2R R3, SR_TID.X ;  /* 0x0000000000037919 */ /* 0x001e220000002100 */
[----:B-1----:R-:W-:-:S04]  /*d760*/  LOP3.LUT R2, R2, 0x7f, RZ, 0xc0, !PT ;  /* 0x0000007f02027812 */ /* 0x002fc800078ec0ff */
[----:B------:R-:W-:Y:S01]  /*d770*/  SHF.R.U32.HI R4, RZ, 0x3, R2 ;  /* 0x00000003ff047819 */ /* 0x000fe20000011602 */
[----:B0-----:R-:W-:Y:S01]  /*d780*/  IMAD.SHL.U32 R3, R3, 0x10, RZ ;  /* 0x0000001003037824 */ /* 0x001fe200078e00ff */
[----:B------:R-:W0:Y:S04]  /*d790*/  LDC R2, c[0x0][0x430] ;  /* 0x00010c00ff027b82 */ /* 0x000e280000000800 */
[----:B------:R-:W-:-:S04]  /*d7a0*/  LOP3.LUT R3, R4, 0x70, R3, 0xf8, !PT ;  /* 0x0000007004037812 */ /* 0x000fc800078ef803 */
[----:B------:R-:W-:Y:S01]  /*d7b0*/  ISETP.GT.U32.AND P2, PT, R3, 0x5f, PT ;  /* 0x0000005f0300780c */ /* 0x000fe20003f44070 */
[----:B------:R-:W-:-:S12]  /*d7c0*/  IMAD R7, R0, 0x60, R37 ;  /* 0x0000006000077824 */ /* 0x000fd800078e0225 */
[----:B------:R-:W1:Y:S01]  /*d7d0*/  @!P2 LDC.64 R4, c[0x0][0x428] ;  /* 0x00010a00ff04ab82 */ /* 0x000e620000000a00 */
[----:B0-----:R-:W-:-:S13]  /*d7e0*/  ISETP.NE.AND P0, PT, R2, 0x1, PT ;  /* 0x000000010200780c */ /* 0x001fda0003f05270 */
[----:B------:R-:W0:Y:S08]  /*d7f0*/  @P0 LDC R6, c[0x0][0x434] ;  /* 0x00010d00ff060b82 */ /* 0x000e300000000800 */
[----:B------:R-:W4:Y:S01]  /*d800*/  @P0 LDC R2, c[0x0][0x438] ;  /* 0x00010e00ff020b82 */ /* 0x000f220000000800 */
[----:B------:R-:W-:-:S04]  /*d810*/  IMAD.IADD R7, R3, 0x1, R7 ;  /* 0x0000000103077824 */ /* 0x000fc800078e0207 */
[----:B0-----:R-:W-:-:S04]  /*d820*/  @P0 IMAD.HI.U32 R3, R7, R6, RZ ;  /* 0x0000000607030227 */ /* 0x001fc800078e00ff */
[----:B------:R-:W-:Y:S01]  /*d830*/  IMAD.MOV.U32 R6, RZ, RZ, R7 ;  /* 0x000000ffff067224 */ /* 0x000fe200078e0007 */
[----:B----4-:R-:W-:-:S04]  /*d840*/  @P0 SHF.R.U32.HI R6, RZ, R2, R3 ;  /* 0x00000002ff060219 */ /* 0x010fc80000011603 */
[--C-:B------:R-:W-:Y:S01]  /*d850*/  @!P2 SHF.R.S32.HI R3, RZ, 0x1f, R6.reuse ;  /* 0x0000001fff03a819 */ /* 0x100fe20000011406 */
[----:B------:R-:W-:-:S04]  /*d860*/  @!P2 IMAD.MOV.U32 R2, RZ, RZ, R6 ;  /* 0x000000ffff02a224 */ /* 0x000fc800078e0006 */
[----:B-1----:R-:W-:-:S04]  /*d870*/  @!P2 IMAD.WIDE.U32 R2, R31, R4, R2 ;  /* 0x000000041f02a225 */ /* 0x002fc800078e0002 */
[----:B---3--:R-:W-:-:S04]  /*d880*/  @!P2 IMAD R8, R8, R4, RZ ;  /* 0x000000040808a224 */ /* 0x008fc800078e02ff */
[----:B------:R-:W-:Y:S02]  /*d890*/  @!P2 IMAD R8, R31, R5, R8 ;  /* 0x000000051f08a224 */ /* 0x000fe400078e0208 */
[----:B------:R-:W0:Y:S02]  /*d8a0*/  @!P2 LDC.64 R4, c[0x0][0x418] ;  /* 0x00010600ff04ab82 */ /* 0x000e240000000a00 */
[----:B------:R-:W-:Y:S01]  /*d8b0*/  @!P2 IMAD.IADD R8, R8, 0x1, R3 ;  /* 0x000000010808a824 */ /* 0x000fe200078e0203 */
[----:B0-----:R-:W-:-:S04]  /*d8c0*/  @!P2 LEA R4, P0, R2, R4, 0x2 ;  /* 0x000000040204a211 */ /* 0x001fc800078010ff */
[----:B------:R-:W-:Y:S02]  /*d8d0*/  @!P2 LEA.HI.X R5, R2, R5, R8, 0x2, P0 ;  /* 0x000000050205a211 */ /* 0x000fe400000f1408 */
[----:B------:R-:W-:-:S06]  /*d8e0*/  MOV R8, RZ ;  /* 0x000000ff00087202 */ /* 0x000fcc0000000f00 */
[----:B------:R0:W5:Y:S01]  /*d8f0*/  @!P2 LDG.E R8, desc[UR36][R4.64] ;  /* 0x000000240408a981 */ /* 0x000162000c1e1900 */
[----:B------:R-:W-:Y:S01]  /*d900*/  LOP3.LUT P1, RZ, R23, 0x10, RZ, 0xc0, !PT ;  /* 0x0000001017ff7812 */ /* 0x000fe2000782c0ff */
[----:B------:R-:W-:Y:S01]  /*d910*/  VIADD R27, R10, 0x1 ;  /* 0x000000010a1b7836 */ /* 0x000fe20000000000 */
[----:B------:R-:W-:Y:S05]  /*d920*/  YIELD ;  /* 0x0000000000007946 */ /* 0x000fea0003800000 */
[----:B------:R-:W-:Y:S01]  /*d930*/  ISETP.NE.AND P0, PT, R27, 0x2, PT ;  /* 0x000000021b00780c */ /* 0x000fe20003f05270 */
[----:B------:R-:W-:Y:S01]  /*d940*/  IMAD.MOV R2, RZ, RZ, -R6 ;  /* 0x000000ffff027224 */ /* 0x000fe200078e0a06 */
[----:B------:R-:W-:-:S02]  /*d950*/  ULDC UR4, c[0x0][0x430] ;  /* 0x00010c0000047ab9 */ /* 0x000fc40000000800 */
[----:B------:R-:W-:Y:S01]  /*d960*/  SEL R28, RZ, 0x1, P0 ;  /* 0x00000001ff1c7807 */ /* 0x000fe20000000000 */
[----:B------:R-:W-:Y:S01]  /*d970*/  IMAD R7, R2, UR4, R7 ;  /* 0x0000000402077c24 */ /* 0x000fe2000f8e0207 */
[----:B------:R-:W-:Y:S01]  /*d980*/  SEL R27, R27, RZ, P0 ;  /* 0x000000ff1b1b7207 */ /* 0x000fe20000000000 */
[----:B------:R-:W-:Y:S01]  /*d990*/  IMAD.MOV.U32 R25, RZ, RZ, R0 ;  /* 0x000000ffff197224 */ /* 0x000fe200078e0000 */
[----:B------:R-:W-:Y:S01]  /*d9a0*/  LOP3.LUT R28, R17, R28, RZ, 0x3c, !PT ;  /* 0x0000001c111c7212 */ /* 0x000fe200078e3cff */
[----:B0-----:R-:W-:Y:S06]  /*d9b0*/  @!P1 BRA `(.L_x_272) ;  /* 0x0000000000049947 */ /* 0x001fec0003800000 */
[----:B------:R-:W-:Y:S01]  /*d9c0*/  BPT.TRAP 0x1 ;  /* 0x000000040000795c */ /* 0x000fe20000300000 */
.L_x_272:
[----:B------:R-:W-:Y:S01]  /*d9d0*/  IMAD R6, R27, 0x8, R22 ;  /* 0x000000081b067824 */ /* 0x000fe200078e0216 */
[----:B------:R-:W-:Y:S01]  /*d9e0*/  SHF.L.U32 R3, R28, 0x1f, RZ ;  /* 0x0000001f1c037819 */ /* 0x000fe200000006ff */
[----:B------:R-:W-:Y:S03]  /*d9f0*/  BSSY B1, `(.L_x_273) ;  /* 0x0000003000017945 */ /* 0x000fe60003800000 */
[----:B------:R-:W0:Y:S02]  /*da00*/  SYNCS.PHASECHK.TRANS64.TRYWAIT P0, [R6+URZ+0x2a840], R3 ;  /* 0x02a84003060075a7 */ /* 0x000e24000800017f */
[----:B0-----:R-:W-:Y:S05]  /*da10*/  @!P0 BRA `(.L_x_274) ;  /* 0x00000038005c8947 */ /* 0x001fea0003800000 */
.L_x_355:
[----:B------:R-:W-:Y:S05]  /*da20*/  BSYNC B1 ;  /* 0x0000000000017941 */ /* 0x000fea0003800000 */
.L_x_273:
[----:B------:R-:W-:Y:S01]  /*da30*/  SHF.R.S32.HI R20, RZ, 0x1f, R7 ;  /* 0x0000001fff147819 */ /* 0x000fe20000011407 */
[----:B------:R-:W-:Y:S01]  /*da40*/  ULDC.64 UR4, c[0x0][0x300] ;  /* 0x0000c00000047ab9 */ /* 0x000fe20000000a00 */
[----:B-----5:R-:W-:Y:S01]  /*da50*/  SHF.R.S32.HI R21, RZ, 0x1f, R8 ;  /* 0x0000001fff157819 */ /* 0x020fe20000011408 */
[----:B0-----:R-:W-:Y:S01]  /*da60*/  IMAD.WIDE.U32 R2, R7, UR4, RZ ;  /* 0x0000000407027c25 */ /* 0x001fe2000f8e00ff */
[----:B------:R-:W-:Y:S01]  /*da70*/  ULDC.64 UR6, c[0x0][0x2e8] ;  /* 0x0000ba0000067ab9 */ /* 0x000fe20000000a00 */
[C---:B------:R-:W-:Y:S02]  /*da80*/  LOP3.LUT P3, RZ, R23.reuse, 0x4, RZ, 0xc0, !PT ;  /* 0x0000000417ff7812 */ /* 0x040fe4000786c0ff */
[----:B------:R-:W-:Y:S01]  /*da90*/  IMAD R0, R20, UR4, RZ ;  /* 0x0000000414007c24 */ /* 0x000fe2000f8e02ff */
[----:B------:R-:W-:Y:S01]  /*daa0*/  LOP3.LUT P2, RZ, R23, 0x2, RZ, 0xc0, !PT ;  /* 0x0000000217ff7812 */ /* 0x000fe2000784c0ff */
[----:B------:R-:W-:Y:S01]  /*dab0*/  IMAD R4, R27, 0x4800, R32 ;  /* 0x000048001b047824 */ /* 0x000fe200078e0220 */
[----:B------:R-:W-:Y:S01]  /*dac0*/  LOP3.LUT P1, RZ, R23, 0x1, RZ, 0xc0, !PT ;  /* 0x0000000117ff7812 */ /* 0x000fe2000782c0ff */
[----:B------:R-:W-:Y:S01]  /*dad0*/  IMAD R0, R7, UR5, R0 ;  /* 0x0000000507007c24 */ /* 0x000fe2000f8e0200 */
[----:B------:R-:W-:-:S03]  /*dae0*/  ULDC.64 UR4, c[0x0][0x310] ;  /* 0x0000c40000047ab9 */ /* 0x000fc60000000a00 */
[----:B------:R-:W-:Y:S02]  /*daf0*/  IMAD.IADD R3, R3, 0x1, R0 ;  /* 0x0000000103037824 */ /* 0x000fe400078e0200 */
[----:B------:R-:W-:Y:S02]  /*db00*/  IMAD R0, R21, UR4, RZ ;  /* 0x0000000415007c24 */ /* 0x000fe4000f8e02ff */
[----:B------:R-:W-:-:S04]  /*db10*/  IMAD.WIDE.U32 R2, R8, UR4, R2 ;  /* 0x0000000408027c25 */ /* 0x000fc8000f8e0002 */
[----:B------:R-:W-:Y:S01]  /*db20*/  IMAD R0, R8, UR5, R0 ;  /* 0x0000000508007c24 */ /* 0x000fe2000f8e0200 */
[----:B------:R-:W-:-:S03]  /*db30*/  ULDC.64 UR4, c[0x0][0x308] ;  /* 0x0000c20000047ab9 */ /* 0x000fc60000000a00 */
[----:B------:R-:W-:Y:S02]  /*db40*/  IMAD.IADD R3, R3, 0x1, R0 ;  /* 0x0000000103037824 */ /* 0x000fe400078e0200 */
[----:B------:R-:W-:Y:S01]  /*db50*/  IMAD.WIDE.U32 R2, R26, UR4, R2 ;  /* 0x000000041a027c25 */ /* 0x000fe2000f8e0002 */
[----:B------:R-:W-:-:S03]  /*db60*/  UMOV UR4, 0xffffffff ;  /* 0xffffffff00047882 */ /* 0x000fc60000000000 */
[----:B------:R-:W-:Y:S01]  /*db70*/  IMAD R5, R26, UR5, R3 ;  /* 0x000000051a057c24 */ /* 0x000fe2000f8e0203 */
[----:B------:R-:W-:-:S04]  /*db80*/  LEA R9, P0, R2, UR6, 0x1 ;  /* 0x0000000602097c11 */ /* 0x000fc8000f8008ff */
[----:B------:R-:W-:Y:S01]  /*db90*/  LEA.HI.X R5, R2, UR7, R5, 0x1, P0 ;  /* 0x0000000702057c11 */ /* 0x000fe200080f0c05 */
[----:B------:R-:W-:Y:S08]  /*dba0*/  BRA.DIV UR4, `(.L_x_275) ;  /* 0x0000003a040c7947 */ /* 0x000ff0000b800000 */
[----:B------:R-:W0:Y:S01]  /*dbb0*/  S2R R3, SR_TID.X ;  /* 0x0000000000037919 */ /* 0x000e220000002100 */
[----:B------:R-:W-:Y:S01]  /*dbc0*/  IMAD R4, R4, 0x2, R22 ;  /* 0x0000000204047824 */ /* 0x000fe200078e0216 */
[----:B------:R-:W1:Y:S04]  /*dbd0*/  SHFL.IDX PT, R2, R9, RZ, 0x181f ;  /* 0x00181fff09027589 */ /* 0x000e6800000e0000 */
[----:B------:R-:W-:Y:S01]  /*dbe0*/  SHFL.IDX PT, R35, R5, 0x2, 0x181f ;  /* 0x00581f0005237f89 */ /* 0x000fe200000e0000 */
[----:B0-----:R-:W-:-:S03]  /*dbf0*/  IMAD.SHL.U32 R11, R3, 0x8, RZ ;  /* 0x00000008030b7824 */ /* 0x001fc600078e00ff */
[----:B------:R-:W0:Y:S02]  /*dc00*/  SHFL.IDX PT, R3, R5, RZ, 0x181f ;  /* 0x00181fff05037589 */ /* 0x000e2400000e0000 */
[----:B------:R-:W-:-:S04]  /*dc10*/  LOP3.LUT R11, R11, 0x38, RZ, 0xc0, !PT ;  /* 0x000000380b0b7812 */ /* 0x000fc800078ec0ff */
[----:B------:R-:W-:-:S04]  /*dc20*/  SHF.L.U32 R0, R11, 0x1, RZ ;  /* 0x000000010b007819 */ /* 0x000fc800000006ff */
[----:B-1----:R-:W-:-:S05]  /*dc30*/  IADD3 R2, P0, R2, R0, RZ ;  /* 0x0000000002027210 */ /* 0x002fca0007f1e0ff */
[----:B0-----:R-:W-:-:S05]  /*dc40*/  IMAD.X R3, RZ, RZ, R3, P0 ;  /* 0x000000ffff037224 */ /* 0x001fca00000e0603 */
[----:B------:R-:W-:Y:S04]  /*dc50*/  LDGSTS.E.BYPASS.LTC128B.128 [R4+0x18400], desc[UR36][R2.64], !P3 ;  /* 0x1840000002047fae */ /* 0x000fe8000d901d64 */
[----:B------:R-:W-:Y:S04]  /*dc60*/  LDGSTS.E.BYPASS.LTC128B.128 [R4+0x1b400], desc[UR36][R2.64+0x80], !P2 ;  /* 0x1b40008002047fae */ /* 0x000fe8000d101d64 */
[----:B------:R0:W-:Y:S04]  /*dc70*/  LDGSTS.E.BYPASS.LTC128B.128 [R4+0x1e400], desc[UR36][R2.64+0x100], !P1 ;  /* 0x1e40010002047fae */ /* 0x0001e8000c901d64 */
[----:B0-----:R-:W0:Y:S04]  /*dc80*/  SHFL.IDX PT, R2, R9, 0x1, 0x181f ;  /* 0x00381f0009027f89 */ /* 0x001e2800000e0000 */
[----:B------:R-:W1:Y:S01]  /*dc90*/  SHFL.IDX PT, R3, R5, 0x1, 0x181f ;  /* 0x00381f0005037f89 */ /* 0x000e6200000e0000 */
[----:B0-----:R-:W-:-:S05]  /*dca0*/  IADD3 R2, P0, R2, R0, RZ ;  /* 0x0000000002027210 */ /* 0x001fca0007f1e0ff */
[----:B-1----:R-:W-:-:S05]  /*dcb0*/  IMAD.X R3, RZ, RZ, R3, P0 ;  /* 0x000000ffff037224 */ /* 0x002fca00000e0603 */
[----:B------:R-:W-:Y:S04]  /*dcc0*/  LDGSTS.E.BYPASS.LTC128B.128 [R4+0x18c00], desc[UR36][R2.64], !P3 ;  /* 0x18c0000002047fae */ /* 0x000fe8000d901d64 */
[----:B------:R-:W-:Y:S04]  /*dcd0*/  LDGSTS.E.BYPASS.LTC128B.128 [R4+0x1bc00], desc[UR36][R2.64+0x80], !P2 ;  /* 0x1bc0008002047fae */ /* 0x000fe8000d101d64 */
[----:B------:R0:W-:Y:S04]  /*dce0*/  LDGSTS.E.BYPASS.LTC128B.128 [R4+0x1ec00], desc[UR36][R2.64+0x100], !P1 ;  /* 0x1ec0010002047fae */ /* 0x0001e8000c901d64 */
[----:B0-----:R-:W0:Y:S02]  /*dcf0*/  SHFL.IDX PT, R2, R9, 0x2, 0x181f ;  /* 0x00581f0009027f89 */ /* 0x001e2400000e0000 */
[----:B0-----:R-:W-:-:S05]  /*dd00*/  IADD3 R2, P0, R2, R0, RZ ;  /* 0x0000000002027210 */ /* 0x001fca0007f1e0ff */
[----:B------:R-:W-:Y:S02]  /*dd10*/  IMAD.X R3, RZ, RZ, R35, P0 ;  /* 0x000000ffff037224 */ /* 0x000fe400000e0623 */
[----:B------:R-:W-:Y:S04]  /*dd20*/  SHFL.IDX PT, R35, R5, 0x3, 0x181f ;  /* 0x00781f0005237f89 */ /* 0x000fe800000e0000 */
        /* <DEDUP_REMOVED lines=13> */
[----:B------:R0:W1:Y:S04]  /*de00*/  SHFL.IDX PT, R35, R5, 0x5, 0x181f ;  /* 0x00b81f0005237f89 */ /* 0x00006800000e0000 */
[----:B------:R-:W-:Y:S04]  /*de10*/  LDGSTS.E.BYPASS.LTC128B.128 [R4+0x1a400], desc[UR36][R2.64], !P3 ;  /* 0x1a40000002047fae */ /* 0x000fe8000d901d64 */
[----:B------:R-:W-:Y:S04]  /*de20*/  LDGSTS.E.BYPASS.LTC128B.128 [R4+0x1d400], desc[UR36][R2.64+0x80], !P2 ;  /* 0x1d40008002047fae */ /* 0x000fe8000d101d64 */
[----:B------:R3:W-:Y:S04]  /*de30*/  LDGSTS.E.BYPASS.LTC128B.128 [R4+0x20400], desc[UR36][R2.64+0x100], !P1 ;  /* 0x2040010002047fae */ /* 0x0007e8000c901d64 */
[----:B-1-3--:R0:W3:Y:S02]  /*de40*/  SHFL.IDX PT, R2, R9, 0x5, 0x181f ;  /* 0x00b81f0009027f89 */ /* 0x00a0e400000e0000 */
.L_x_369:
[----:B---3--:R-:W-:-:S04]  /*de50*/  IADD3 R2, P0, R2, R0, RZ ;  /* 0x0000000002027210 */ /* 0x008fc80007f1e0ff */
[----:B------:R-:W-:Y:S02]  /*de60*/  IADD3.X R3, RZ, R35, RZ, P0, !PT ;  /* 0x00000023ff037210 */ /* 0x000fe400007fe4ff */
[----:B------:R-:W-:-:S03]  /*de70*/  PLOP3.LUT P0, PT, PT, PT, PT, 0x80, 0x0 ;  /* 0x000000000000781c */ /* 0x000fc60003f0f070 */
[----:B------:R-:W-:Y:S01]  /*de80*/  @!PT LDS RZ, [RZ] ;  /* 0x00000000fffff984 */ /* 0x000fe20000000800 */
[----:B------:R-:W-:Y:S01]  /*de90*/  @!PT LDS RZ, [RZ] ;  /* 0x00000000fffff984 */ /* 0x000fe20000000800 */
[----:B------:R-:W-:Y:S01]  /*dea0*/  @!PT LDS RZ, [RZ] ;  /* 0x00000000fffff984 */ /* 0x000fe20000000800 */
[----:B------:R1:W-:Y:S04]  /*deb0*/  LDGSTS.E.BYPASS.LTC128B.128 [R4+0x1ac00], desc[UR36][R2.64], !P3 ;  /* 0x1ac0000002047fae */ /* 0x0003e8000d901d64 */
[----:B------:R1:W-:Y:S04]  /*dec0*/  LDGSTS.E.BYPASS.LTC128B.128 [R4+0x1dc00], desc[UR36][R2.64+0x80], !P2 ;  /* 0x1dc0008002047fae */ /* 0x0003e8000d101d64 */
[----:B------:R1:W-:Y:S01]  /*ded0*/  LDGSTS.E.BYPASS.LTC128B.128 [R4+0x20c00], desc[UR36][R2.64+0x100], !P1 ;  /* 0x20c0010002047fae */ /* 0x0003e2000c901d64 */
[----:B------:R-:W-:Y:S01]  /*dee0*/  NOP ;  /* 0x0000000000007918 */ /* 0x000fe20000000000 */
.L_x_276:
        /* <DEDUP_REMOVED lines=10> */
.L_x_277:
[----:B------:R3:W-:Y:S01]  /*df90*/  SYNCS.ARRIVE.TRANS64.A1T0 RZ, [R6+URZ+0x2a830], RZ ;  /* 0x02a830ff06ff79a7 */ /* 0x0007e2000810003f */
[----:B------:R-:W-:Y:S05]  /*dfa0*/  @!P2 BRA `(.L_x_278) ;  /* 0x000000000004a947 */ /* 0x000fea0003800000 */
[----:B------:R-:W-:Y:S01]  /*dfb0*/  BPT.TRAP 0x1 ;  /* 0x000000040000795c */ /* 0x000fe20000300000 */
.L_x_278:
[----:B-1----:R-:W-:Y:S01]  /*dfc0*/  SHF.L.U32 R2, R17, 0x1f, RZ ;  /* 0x0000001f11027819 */ /* 0x002fe200000006ff */
[----:B------:R-:W-:Y:S01]  /*dfd0*/  IMAD R4, R10, 0x8, R22 ;  /* 0x000000080a047824 */ /* 0x000fe200078e0216 */
[----:B------:R-:W-:Y:S03]  /*dfe0*/  BSSY B1, `(.L_x_279) ;  /* 0x0000003000017945 */ /* 0x000fe60003800000 */
[----:B------:R-:W1:Y:S02]  /*dff0*/  SYNCS.PHASECHK.TRANS64.TRYWAIT P0, [R4+URZ+0x2a860], R2 ;  /* 0x02a86002040075a7 */ /* 0x000e64000800017f */
[----:B-1----:R-:W-:Y:S05]  /*e000*/  @!P0 BRA `(.L_x_280) ;  /* 0x0000003800d08947 */ /* 0x002fea0003800000 */
.L_x_370:
[----:B------:R-:W-:Y:S05]  /*e010*/  BSYNC B1 ;  /* 0x0000000000017941 */ /* 0x000fea0003800000 */
.L_x_279:
[----:B------:R-:W4:Y:S01]  /*e020*/  S2R R3, SR_TID.X ;  /* 0x0000000000037919 */ /* 0x000f220000002100 */
[----:B------:R-:W-:Y:S01]  /*e030*/  UMOV UR4, 0xffffffff ;  /* 0xffffffff00047882 */ /* 0x000fe20000000000 */
[----:B---3--:R-:W-:Y:S01]  /*e040*/  IMAD R6, R30, -0x60, R34 ;  /* 0xffffffa01e067824 */ /* 0x008fe200078e0222 */
[----:B------:R-:W-:Y:S01]  /*e050*/  LOP3.LUT P0, RZ, R29, 0x2, RZ, 0xc0, !PT ;  /* 0x000000021dff7812 */ /* 0x000fe2000780c0ff */
[----:B0-----:R-:W-:Y:S01]  /*e060*/  IMAD R5, R10, 0x3000, R32 ;  /* 0x000030000a057824 */ /* 0x001fe200078e0220 */
[----:B----4-:R-:W-:-:S04]  /*e070*/  LOP3.LUT R3, R3, 0x7f, RZ, 0xc0, !PT ;  /* 0x0000007f03037812 */ /* 0x010fc800078ec0ff */
[----:B------:R-:W-:-:S05]  /*e080*/  SHF.R.U32.HI R3, RZ, 0x3, R3 ;  /* 0x00000003ff037819 */ /* 0x000fca0000011603 */
[----:B------:R-:W-:Y:S01]  /*e090*/  IMAD.IADD R6, R6, 0x1, -R3 ;  /* 0x0000000106067824 */ /* 0x000fe200078e0a03 */
[----:B------:R-:W-:Y:S06]  /*e0a0*/  BRA.DIV UR4, `(.L_x_281) ;  /* 0x0000003a04bc7947 */ /* 0x000fec000b800000 */
[----:B-1----:R-:W0:Y:S01]  /*e0b0*/  SHFL.IDX PT, R2, R18, RZ, 0x181f ;  /* 0x00181fff12027589 */ /* 0x002e2200000e0000 */
[----:B------:R-:W-:-:S03]  /*e0c0*/  IMAD R5, R5, 0x2, R22 ;  /* 0x0000000205057824 */ /* 0x000fc600078e0216 */
[----:B------:R-:W1:Y:S04]  /*e0d0*/  SHFL.IDX PT, R3, R24, RZ, 0x181f ;  /* 0x00181fff18037589 */ /* 0x000e6800000e0000 */
[----:B--2---:R-:W-:Y:S01]  /*e0e0*/  SHFL.IDX PT, R14, R18, 0x5, 0x181f ;  /* 0x00b81f00120e7f89 */ /* 0x004fe200000e0000 */
[----:B0-----:R-:W-:-:S05]  /*e0f0*/  IADD3 R2, P1, R2, R0, RZ ;  /* 0x0000000002027210 */ /* 0x001fca0007f3e0ff */
[----:B-1----:R-:W-:Y:S01]  /*e100*/  IMAD.X R3, RZ, RZ, R3, P1 ;  /* 0x000000ffff037224 */ /* 0x002fe200008e0603 */
[----:B------:R-:W-:-:S04]  /*e110*/  LOP3.LUT P1, RZ, R29, 0x1, RZ, 0xc0, !PT ;  /* 0x000000011dff7812 */ /* 0x000fc8000782c0ff */
[----:B------:R-:W-:-:S13]  /*e120*/  ISETP.LT.OR P2, PT, R6, 0x1, !P1 ;  /* 0x000000010600780c */ /* 0x000fda0004f41670 */
[----:B------:R-:W-:Y:S01]  /*e130*/  LDGSTS.E.BYPASS.LTC128B.128 [R5+0x400], desc[UR36][R2.64], !P2 ;  /* 0x0040000002057fae */ /* 0x000fe2000d101d64 */
[----:B------:R-:W-:-:S13]  /*e140*/  ISETP.LT.OR P2, PT, R6, 0x1, !P0 ;  /* 0x000000010600780c */ /* 0x000fda0004741670 */
[----:B------:R0:W-:Y:S04]  /*e150*/  LDGSTS.E.BYPASS.LTC128B.128 [R5+0x3400], desc[UR36][R2.64+0x80], !P2 ;  /* 0x0340008002057fae */ /* 0x0001e8000d101d64 */
[----:B0-----:R-:W0:Y:S04]  /*e160*/  SHFL.IDX PT, R2, R18, 0x1, 0x181f ;  /* 0x00381f0012027f89 */ /* 0x001e2800000e0000 */
[----:B------:R-:W1:Y:S01]  /*e170*/  SHFL.IDX PT, R3, R24, 0x1, 0x181f ;  /* 0x00381f0018037f89 */ /* 0x000e6200000e0000 */
[----:B0-----:R-:W-:-:S05]  /*e180*/  IADD3 R2, P2, R2, R0, RZ ;  /* 0x0000000002027210 */ /* 0x001fca0007f5e0ff */
[----:B-1----:R-:W-:Y:S01]  /*e190*/  IMAD.X R3, RZ, RZ, R3, P2 ;  /* 0x000000ffff037224 */ /* 0x002fe200010e0603 */
        /* <DEDUP_REMOVED lines=14> */
[----:B0-----:R-:W-:-:S04]  /*e280*/  IADD3 R2, P2, R2, R0, RZ ;  /* 0x0000000002027210 */ /* 0x001fc80007f5e0ff */
[----:B-1----:R-:W-:Y:S02]  /*e290*/  IADD3.X R3, RZ, R3, RZ, P2, !PT ;  /* 0x00000003ff037210 */ /* 0x002fe400017fe4ff */
[----:B------:R-:W-:-:S13]  /*e2a0*/  ISETP.LT.OR P2, PT, R6, 0x31, !P1 ;  /* 0x000000310600780c */ /* 0x000fda0004f41670 */
[----:B------:R-:W-:Y:S01]  /*e2b0*/  LDGSTS.E.BYPASS.LTC128B.128 [R5+0x1c00], desc[UR36][R2.64], !P2 ;  /* 0x01c0000002057fae */ /* 0x000fe2000d101d64 */
[----:B------:R-:W-:-:S13]  /*e2c0*/  ISETP.LT.OR P2, PT, R6, 0x31, !P0 ;  /* 0x000000310600780c */ /* 0x000fda0004741670 */
[----:B------:R0:W-:Y:S04]  /*e2d0*/  LDGSTS.E.BYPASS.LTC128B.128 [R5+0x4c00], desc[UR36][R2.64+0x80], !P2 ;  /* 0x04c0008002057fae */ /* 0x0001e8000d101d64 */
[----:B0-----:R-:W0:Y:S04]  /*e2e0*/  SHFL.IDX PT, R2, R18, 0x4, 0x181f ;  /* 0x00981f0012027f89 */ /* 0x001e2800000e0000 */
[----:B------:R-:W1:Y:S04]  /*e2f0*/  SHFL.IDX PT, R3, R24, 0x4, 0x181f ;  /* 0x00981f0018037f89 */ /* 0x000e6800000e0000 */
[----:B------:R-:W2:Y:S01]  /*e300*/  SHFL.IDX PT, R24, R24, 0x5, 0x181f ;  /* 0x00b81f0018187f89 */ /* 0x000ea200000e0000 */
[----:B0-----:R-:W-:-:S05]  /*e310*/  IADD3 R2, P2, R2, R0, RZ ;  /* 0x0000000002027210 */ /* 0x001fca0007f5e0ff */
[----:B-1----:R-:W-:Y:S01]  /*e320*/  IMAD.X R3, RZ, RZ, R3, P2 ;  /* 0x000000ffff037224 */ /* 0x002fe200010e0603 */
[----:B------:R-:W-:-:S13]  /*e330*/  ISETP.LT.OR P2, PT, R6, 0x41, !P1 ;  /* 0x000000410600780c */ /* 0x000fda0004f41670 */
[----:B------:R1:W-:Y:S01]  /*e340*/  LDGSTS.E.BYPASS.LTC128B.128 [R5+0x2400], desc[UR36][R2.64], !P2 ;  /* 0x0240000002057fae */ /* 0x0003e2000d101d64 */
[----:B------:R-:W-:-:S13]  /*e350*/  ISETP.LT.OR P2, PT, R6, 0x41, !P0 ;  /* 0x000000410600780c */ /* 0x000fda0004741670 */
[----:B--2---:R1:W-:Y:S02]  /*e360*/  LDGSTS.E.BYPASS.LTC128B.128 [R5+0x5400], desc[UR36][R2.64+0x80], !P2 ;  /* 0x0540008002057fae */ /* 0x0043e4000d101d64 */
.L_x_384:
        /* <DEDUP_REMOVED lines=19> */
[----:B------:R-:W-:-:S04]  /*e4a0*/  IMAD R21, R8, UR5, R21 ;  /* 0x0000000508157c24 */ /* 0x000fc8000f8e0215 */
[----:B------:R-:W-:-:S07]  /*e4b0*/  IMAD.IADD R21, R3, 0x1, R21 ;  /* 0x0000000103157824 */ /* 0x000fce00078e0215 */
.L_x_282:
        /* <DEDUP_REMOVED lines=10> */
.L_x_283:
[----:B------:R-:W-:Y:S01]  /*e560*/  IMAD.MOV.U32 R3, RZ, RZ, R21 ;  /* 0x000000ffff037224 */ /* 0x000fe200078e0015 */
[----:B------:R-:W-:Y:S01]  /*e570*/  ULDC.64 UR4, c[0x0][0x330] ;  /* 0x0000cc0000047ab9 */ /* 0x000fe20000000a00 */
[----:B------:R-:W-:Y:S01]  /*e580*/  ULDC.64 UR6, c[0x0][0x318] ;  /* 0x0000c60000067ab9 */ /* 0x000fe20000000a00 */
[----:B------:R1:W-:Y:S01]  /*e590*/  SYNCS.ARRIVE.TRANS64.A1T0 RZ, [R4+URZ+0x2a850], RZ ;  /* 0x02a850ff04ff79a7 */ /* 0x0003e2000810003f */
[----:B------:R-:W-:Y:S01]  /*e5a0*/  IMAD.WIDE.U32 R2, R26, UR4, R2 ;  /* 0x000000041a027c25 */ /* 0x000fe2000f8e0002 */
[----:B------:R-:W-:-:S03]  /*e5b0*/  MOV R17, R28 ;  /* 0x0000001c00117202 */ /* 0x000fc60000000f00 */
[----:B------:R-:W-:Y:S01]  /*e5c0*/  IMAD R3, R26, UR5, R3 ;  /* 0x000000051a037c24 */ /* 0x000fe2000f8e0203 */
[C---:B------:R-:W-:Y:S01]  /*e5d0*/  LEA R18, P0, R2.reuse, UR6, 0x1 ;  /* 0x0000000602127c11 */ /* 0x040fe2000f8008ff */
[C---:B------:R-:W-:Y:S02]  /*e5e0*/  VIADD R0, R25.reuse, 0xffffffff ;  /* 0xffffffff19007836 */ /* 0x040fe40000000000 */
[----:B------:R-:W-:Y:S01]  /*e5f0*/  IMAD.MOV.U32 R10, RZ, RZ, R27 ;  /* 0x000000ffff0a7224 */ /* 0x000fe200078e001b */
[----:B------:R-:W-:Y:S01]  /*e600*/  LEA.HI.X R24, R2, UR7, R3, 0x1, P0 ;  /* 0x0000000702187c11 */ /* 0x000fe200080f0c03 */
[----:B------:R-:W-:Y:S01]  /*e610*/  IMAD.MOV.U32 R30, RZ, RZ, R25 ;  /* 0x000000ffff1e7224 */ /* 0x000fe200078e0019 */
[----:B------:R-:W-:-:S13]  /*e620*/  ISETP.GT.AND P0, PT, R25, R36, PT ;  /* 0x000000241900720c */ /* 0x000fda0003f04270 */
[----:B-1----:R-:W-:Y:S05]  /*e630*/  @P0 BRA `(.L_x_284) ;  /* 0xfffffff0003c0947 */ /* 0x002fea000383ffff */
.L_x_271:
[----:B------:R-:W-:Y:S05]  /*e640*/  BSYNC B0 ;  /* 0x0000000000007941 */ /* 0x000fea0003800000 */
.L_x_270:
[----:B------:R-:W1:Y:S01]  /*e650*/  S2R R2, SR_TID.X ;  /* 0x0000000000027919 */ /* 0x000e620000002100 */
[----:B------:R-:W-:Y:S01]  /*e660*/  BSSY B0, `(.L_x_285) ;  /* 0x0000010000007945 */ /* 0x000fe20003800000 */
[----:B-1----:R-:W-:-:S04]  /*e670*/  LOP3.LUT R2, R2, 0x7f, RZ, 0xc0, !PT ;  /* 0x0000007f02027812 */ /* 0x002fc800078ec0ff */
[----:B------:R-:W-:-:S13]  /*e680*/  ISETP.NE.AND P0, PT, R2, RZ, PT ;  /* 0x000000ff0200720c */ /* 0x000fda0003f05270 */
[----:B------:R-:W-:Y:S05]  /*e690*/  @P0 BRA `(.L_x_286) ;  /* 0x0000000000300947 */ /* 0x000fea0003800000 */
[----:B------:R-:W1:Y:S01]  /*e6a0*/  S2R R5, SR_LANEID ;  /* 0x0000000000057919 */ /* 0x000e620000000000 */
[----:B------:R-:W-:Y:S01]  /*e6b0*/  VOTEU.ANY UR4, UPT, PT ;  /* 0x0000000000047886 */ /* 0x000fe200038e0100 */
[----:B0-----:R-:W0:Y:S01]  /*e6c0*/  LDC.64 R2, c[0x0][0xc60] ;  /* 0x00031800ff027b82 */ /* 0x001e220000000a00 */
[----:B------:R-:W1:Y:S02]  /*e6d0*/  FLO.U32 R0, UR4 ;  /* 0x0000000400007d00 */ /* 0x000e6400080e0000 */
[----:B-1----:R-:W-:-:S06]  /*e6e0*/  ISETP.EQ.U32.AND P0, PT, R0, R5, PT ;  /* 0x000000050000720c */ /* 0x002fcc0003f02070 */
[----:B------:R-:W0:Y:S07]  /*e6f0*/  POPC R5, UR4 ;  /* 0x0000000400057d09 */ /* 0x000e2e0008000000 */
[----:B0-----:R-:W3:Y:S01]  /*e700*/  @P0 ATOMG.E.ADD.STRONG.GPU PT, R3, desc[UR36][R2.64], R5 ;  /* 0x00000005020309a8 */ /* 0x001ee200081ee1e4 */
[----:B------:R-:W0:Y:S02]  /*e710*/  S2R R4, SR_LTMASK ;  /* 0x0000000000047919 */ /* 0x000e240000003900 */
[----:B0-----:R-:W-:-:S04]  /*e720*/  LOP3.LUT R4, R4, UR4, RZ, 0xc0, !PT ;  /* 0x0000000404047c12 */ /* 0x001fc8000f8ec0ff */
[----:B------:R-:W0:Y:S01]  /*e730*/  POPC R7, R4 ;  /* 0x0000000400077309 */ /* 0x000e220000000000 */
[----:B---3--:R-:W0:Y:S02]  /*e740*/  SHFL.IDX PT, R0, R3, R0, 0x1f ;  /* 0x00001f0003007589 */ /* 0x008e2400000e0000 */
[----:B0-----:R-:W-:-:S07]  /*e750*/  IADD3 R16, R0, UR39, R7 ;  /* 0x0000002700107c10 */ /* 0x001fce000fffe007 */
.L_x_286:
[----:B------:R-:W-:Y:S05]  /*e760*/  BSYNC B0 ;  /* 0x0000000000007941 */ /* 0x000fea0003800000 */
.L_x_285:
[----:B------:R-:W-:-:S13]  /*e770*/  LOP3.LUT P0, RZ, R23, 0x10, RZ, 0xc0, !PT ;  /* 0x0000001017ff7812 */ /* 0x000fda000780c0ff */
[----:B------:R-:W-:Y:S05]  /*e780*/  @!P0 BRA `(.L_x_287) ;  /* 0x0000000000048947 */ /* 0x000fea0003800000 */
[----:B------:R-:W-:Y:S01]  /*e790*/  BPT.TRAP 0x1 ;  /* 0x000000040000795c */ /* 0x000fe20000300000 */
.L_x_287:
[----:B------:R-:W-:Y:S01]  /*e7a0*/  IMAD R0, R27, 0x8, R22 ;  /* 0x000000081b007824 */ /* 0x000fe200078e0216 */
[----:B0-----:R-:W-:Y:S01]  /*e7b0*/  SHF.L.U32 R3, R28, 0x1f, RZ ;  /* 0x0000001f1c037819 */ /* 0x001fe200000006ff */
[----:B------:R-:W-:Y:S01]  /*e7c0*/  BSSY B0, `(.L_x_288) ;  /* 0x0000004000007945 */ /* 0x000fe20003800000 */
[----:B------:R-:W-:Y:S02]  /*e7d0*/  IMAD R6, R25, -0x60, R34 ;  /* 0xffffffa019067824 */ /* 0x000fe400078e0222 */
[----:B------:R-:W0:Y:S02]  /*e7e0*/  SYNCS.PHASECHK.TRANS64.TRYWAIT P0, [R0+URZ+0x2a860], R3 ;  /* 0x02a86003000075a7 */ /* 0x000e24000800017f */
[----:B0-----:R-:W-:Y:S05]  /*e7f0*/  @!P0 BRA `(.L_x_289) ;  /* 0x0000003800d48947 */ /* 0x001fea0003800000 */
.L_x_385:
[----:B------:R-:W-:Y:S05]  /*e800*/  BSYNC B0 ;  /* 0x0000000000007941 */ /* 0x000fea0003800000 */
.L_x_288:
[----:B------:R-:W1:Y:S01]  /*e810*/  S2R R2, SR_TID.X ;  /* 0x0000000000027919 */ /* 0x000e620000002100 */
[----:B------:R-:W-:Y:S01]  /*e820*/  UMOV UR4, 0xffffffff ;  /* 0xffffffff00047882 */ /* 0x000fe20000000000 */
[----:B------:R-:W-:Y:S01]  /*e830*/  IMAD R7, R27, 0x3000, R32 ;  /* 0x000030001b077824 */ /* 0x000fe200078e0220 */
[----:B-1----:R-:W-:-:S04]  /*e840*/  LOP3.LUT R2, R2, 0x7f, RZ, 0xc0, !PT ;  /* 0x0000007f02027812 */ /* 0x002fc800078ec0ff */
[----:B------:R-:W-:-:S05]  /*e850*/  SHF.R.U32.HI R2, RZ, 0x3, R2 ;  /* 0x00000003ff027819 */ /* 0x000fca0000011602 */
[----:B------:R-:W-:Y:S01]  /*e860*/  IMAD.IADD R6, R6, 0x1, -R2 ;  /* 0x0000000106067824 */ /* 0x000fe200078e0a02 */
[----:B------:R-:W-:Y:S06]  /*e870*/  BRA.DIV UR4, `(.L_x_290) ;  /* 0x0000003a04c87947 */ /* 0x000fec000b800000 */
[----:B------:R-:W1:Y:S01]  /*e880*/  S2R R2, SR_TID.X ;  /* 0x0000000000027919 */ /* 0x000e620000002100 */
[----:B------:R-:W-:Y:S01]  /*e890*/  LOP3.LUT P0, RZ, R29, 0x2, RZ, 0xc0, !PT ;  /* 0x000000021dff7812 */ /* 0x000fe2000780c0ff */
[----:B------:R-:W-:Y:S01]  /*e8a0*/  IMAD R4, R7, 0x2, R22 ;  /* 0x0000000207047824 */ /* 0x000fe200078e0216 */
[----:B--2---:R-:W2:Y:S02]  /*e8b0*/  SHFL.IDX PT, R14, R18, RZ, 0x181f ;  /* 0x00181fff120e7589 */ /* 0x004ea400000e0000 */
[----:B------:R-:W-:Y:S02]  /*e8c0*/  ISETP.LT.OR P3, PT, R6, 0x1, !P0 ;  /* 0x000000010600780c */ /* 0x000fe40004761670 */
[----:B0-----:R-:W0:Y:S04]  /*e8d0*/  SHFL.IDX PT, R3, R24, RZ, 0x181f ;  /* 0x00181fff18037589 */ /* 0x001e2800000e0000 */
[----:B------:R-:W-:Y:S04]  /*e8e0*/  SHFL.IDX PT, R10, R18, 0x2, 0x181f ;  /* 0x00581f00120a7f89 */ /* 0x000fe800000e0000 */
[----:B------:R-:W-:Y:S01]  /*e8f0*/  SHFL.IDX PT, R7, R24, 0x2, 0x181f ;  /* 0x00581f0018077f89 */ /* 0x000fe200000e0000 */
[----:B-1----:R-:W-:Y:S01]  /*e900*/  IMAD.SHL.U32 R8, R2, 0x8, RZ ;  /* 0x0000000802087824 */ /* 0x002fe200078e00ff */
[----:B------:R-:W-:-:S04]  /*e910*/  LOP3.LUT R2, R29, 0x1, RZ, 0xc0, !PT ;  /* 0x000000011d027812 */ /* 0x000fc800078ec0ff */
[----:B------:R-:W-:Y:S02]  /*e920*/  LOP3.LUT R8, R8, 0x38, RZ, 0xc0, !PT ;  /* 0x0000003808087812 */ /* 0x000fe400078ec0ff */
[----:B------:R-:W-:-:S03]  /*e930*/  ISETP.NE.U32.AND P1, PT, R2, 0x1, PT ;  /* 0x000000010200780c */ /* 0x000fc60003f25070 */
[----:B------:R-:W-:Y:S01]  /*e940*/  IMAD.SHL.U32 R5, R8, 0x2, RZ ;  /* 0x0000000208057824 */ /* 0x000fe200078e00ff */
[----:B------:R-:W-:Y:S01]  /*e950*/  ISETP.LT.OR P2, PT, R6, 0x1, P1 ;  /* 0x000000010600780c */ /* 0x000fe20000f41670 */
[----:B------:R-:W-:Y:S03]  /*e960*/  SHFL.IDX PT, R8, R24, 0x1, 0x181f ;  /* 0x00381f0018087f89 */ /* 0x000fe600000e0000 */
[----:B--2---:R-:W-:Y:S02]  /*e970*/  IADD3 R2, P4, R14, R5, RZ ;  /* 0x000000050e027210 */ /* 0x004fe40007f9e0ff */
[----:B------:R-:W1:Y:S02]  /*e980*/  SHFL.IDX PT, R14, R18, 0x1, 0x181f ;  /* 0x00381f00120e7f89 */ /* 0x000e6400000e0000 */
[----:B0-----:R-:W-:-:S05]  /*e990*/  IADD3.X R3, RZ, R3, RZ, P4, !PT ;  /* 0x00000003ff037210 */ /* 0x001fca00027fe4ff */
[----:B------:R-:W-:Y:S01]  /*e9a0*/  LDGSTS.E.BYPASS.LTC128B.128 [R4+0x400], desc[UR36][R2.64], !P2 ;  /* 0x0040000002047fae */ /* 0x000fe2000d101d64 */
[----:B------:R-:W-:-:S03]  /*e9b0*/  ISETP.LT.OR P2, PT, R6, 0x11, P1 ;  /* 0x000000110600780c */ /* 0x000fc60000f41670 */
[----:B------:R1:W-:Y:S01]  /*e9c0*/  LDGSTS.E.BYPASS.LTC128B.128 [R4+0x3400], desc[UR36][R2.64+0x80], !P3 ;  /* 0x0340008002047fae */ /* 0x0003e2000d901d64 */
[----:B------:R-:W-:Y:S02]  /*e9d0*/  ISETP.LT.OR P3, PT, R6, 0x11, !P0 ;  /* 0x000000110600780c */ /* 0x000fe40004761670 */
[----:B-1----:R-:W-:Y:S02]  /*e9e0*/  IADD3 R2, P4, R14, R5, RZ ;  /* 0x000000050e027210 */ /* 0x002fe40007f9e0ff */
[----:B------:R-:W0:Y:S03]  /*e9f0*/  SHFL.IDX PT, R14, R18, 0x3, 0x181f ;  /* 0x00781f00120e7f89 */ /* 0x000e2600000e0000 */
[----:B------:R-:W-:Y:S02]  /*ea00*/  IMAD.X R3, RZ, RZ, R8, P4 ;  /* 0x000000ffff037224 */ /* 0x000fe400020e0608 */
[----:B------:R-:W1:Y:S04]  /*ea10*/  SHFL.IDX PT, R8, R24, 0x3, 0x181f ;  /* 0x00781f0018087f89 */ /* 0x000e6800000e0000 */
[----:B------:R-:W-:Y:S01]  /*ea20*/  LDGSTS.E.BYPASS.LTC128B.128 [R4+0xc00], desc[UR36][R2.64], !P2 ;  /* 0x00c0000002047fae */ /* 0x000fe2000d101d64 */
[----:B------:R-:W-:-:S03]  /*ea30*/  ISETP.LT.OR P2, PT, R6, 0x21, P1 ;  /* 0x000000210600780c */ /* 0x000fc60000f41670 */
[----:B------:R2:W-:Y:S01]  /*ea40*/  LDGSTS.E.BYPASS.LTC128B.128 [R4+0x3c00], desc[UR36][R2.64+0x80], !P3 ;  /* 0x03c0008002047fae */ /* 0x0005e2000d901d64 */
[----:B------:R-:W-:Y:S02]  /*ea50*/  ISETP.LT.OR P3, PT, R6, 0x21, !P0 ;  /* 0x000000210600780c */ /* 0x000fe40004761670 */
[----:B--2---:R-:W-:Y:S02]  /*ea60*/  IADD3 R2, P4, R10, R5, RZ ;  /* 0x000000050a027210 */ /* 0x004fe40007f9e0ff */
[----:B------:R-:W2:Y:S03]  /*ea70*/  SHFL.IDX PT, R10, R18, 0x4, 0x181f ;  /* 0x00981f00120a7f89 */ /* 0x000ea600000e0000 */
[----:B------:R-:W-:Y:S02]  /*ea80*/  IMAD.X R3, RZ, RZ, R7, P4 ;  /* 0x000000ffff037224 */ /* 0x000fe400020e0607 */
[----:B------:R-:W3:Y:S04]  /*ea90*/  SHFL.IDX PT, R7, R24, 0x4, 0x181f ;  /* 0x00981f0018077f89 */ /* 0x000ee800000e0000 */
[----:B------:R-:W-:Y:S01]  /*eaa0*/  LDGSTS.E.BYPASS.LTC128B.128 [R4+0x1400], desc[UR36][R2.64], !P2 ;  /* 0x0140000002047fae */ /* 0x000fe2000d101d64 */
[----:B------:R-:W-:-:S03]  /*eab0*/  ISETP.LT.OR P2, PT, R6, 0x31, P1 ;  /* 0x000000310600780c */ /* 0x000fc60000f41670 */
[----:B------:R0:W-:Y:S01]  /*eac0*/  LDGSTS.E.BYPASS.LTC128B.128 [R4+0x4400], desc[UR36][R2.64+0x80], !P3 ;  /* 0x0440008002047fae */ /* 0x0001e2000d901d64 */
[----:B------:R-:W-:-:S03]  /*ead0*/  ISETP.LT.OR P3, PT, R6, 0x31, !P0 ;  /* 0x000000310600780c */ /* 0x000fc60004761670 */
[----:B------:R-:W4:Y:S01]  /*eae0*/  SHFL.IDX PT, R24, R24, 0x5, 0x181f ;  /* 0x00b81f0018187f89 */ /* 0x000f2200000e0000 */
[----:B0-----:R-:W-:-:S03]  /*eaf0*/  IADD3 R2, P4, R14, R5, RZ ;  /* 0x000000050e027210 */ /* 0x001fc60007f9e0ff */
[----:B------:R0:W0:Y:S02]  /*eb00*/  SHFL.IDX PT, R14, R18, 0x5, 0x181f ;  /* 0x00b81f00120e7f89 */ /* 0x00002400000e0000 */
[----:B-1----:R-:W-:-:S05]  /*eb10*/  IMAD.X R3, RZ, RZ, R8, P4 ;  /* 0x000000ffff037224 */ /* 0x002fca00020e0608 */
[----:B------:R-:W-:Y:S01]  /*eb20*/  LDGSTS.E.BYPASS.LTC128B.128 [R4+0x1c00], desc[UR36][R2.64], !P2 ;  /* 0x01c0000002047fae */ /* 0x000fe2000d101d64 */
[----:B------:R-:W-:-:S03]  /*eb30*/  ISETP.LT.OR P2, PT, R6, 0x41, P1 ;  /* 0x000000410600780c */ /* 0x000fc60000f41670 */
[----:B------:R2:W-:Y:S01]  /*eb40*/  LDGSTS.E.BYPASS.LTC128B.128 [R4+0x4c00], desc[UR36][R2.64+0x80], !P3 ;  /* 0x04c0008002047fae */ /* 0x0005e2000d901d64 */
[----:B------:R-:W-:Y:S02]  /*eb50*/  ISETP.LT.OR P3, PT, R6, 0x41, !P0 ;  /* 0x000000410600780c */ /* 0x000fe40004761670 */
[----:B--2---:R-:W-:-:S05]  /*eb60*/  IADD3 R2, P4, R10, R5, RZ ;  /* 0x000000050a027210 */ /* 0x004fca0007f9e0ff */
[----:B---3--:R-:W-:-:S05]  /*eb70*/  IMAD.X R3, RZ, RZ, R7, P4 ;  /* 0x000000ffff037224 */ /* 0x008fca00020e0607 */
[----:B------:R1:W-:Y:S04]  /*eb80*/  LDGSTS.E.BYPASS.LTC128B.128 [R4+0x2400], desc[UR36][R2.64], !P2 ;  /* 0x0240000002047fae */ /* 0x0003e8000d101d64 */
[----:B0---4-:R1:W-:Y:S02]  /*eb90*/  LDGSTS.E.BYPASS.LTC128B.128 [R4+0x5400], desc[UR36][R2.64+0x80], !P3 ;  /* 0x0540008002047fae */ /* 0x0113e4000d901d64 */
.L_x_399:
[C---:B------:R-:W-:Y:S02]  /*eba0*/  ISETP.LT.OR P1, PT, R6.reuse, 0x51, P1 ;  /* 0x000000510600780c */ /* 0x040fe40000f21670 */
[----:B------:R-:W-:Y:S02]  /*ebb0*/  ISETP.LT.OR P0, PT, R6, 0x51, !P0 ;  /* 0x000000510600780c */ /* 0x000fe40004701670 */
[----:B-1----:R-:W-:-:S05]  /*ebc0*/  IADD3 R2, P2, R14, R5, RZ ;  /* 0x000000050e027210 */ /* 0x002fca0007f5e0ff */
[----:B------:R-:W-:-:S05]  /*ebd0*/  IMAD.X R3, RZ, RZ, R24, P2 ;  /* 0x000000ffff037224 */ /* 0x000fca00010e0618 */
[----:B------:R-:W-:Y:S01]  /*ebe0*/  @!PT LDS RZ, [RZ] ;  /* 0x00000000fffff984 */ /* 0x000fe20000000800 */
[----:B------:R-:W-:Y:S01]  /*ebf0*/  @!PT LDS RZ, [RZ] ;  /* 0x00000000fffff984 */ /* 0x000fe20000000800 */
[----:B------:R-:W-:Y:S01]  /*ec00*/  @!PT LDS RZ, [RZ] ;  /* 0x00000000fffff984 */ /* 0x000fe20000000800 */
[----:B------:R0:W-:Y:S04]  /*ec10*/  LDGSTS.E.BYPASS.LTC128B.128 [R4+0x2c00], desc[UR36][R2.64], !P1 ;  /* 0x02c0000002047fae */ /* 0x0001e8000c901d64 */
[----:B------:R0:W-:Y:S01]  /*ec20*/  LDGSTS.E.BYPASS.LTC128B.128 [R4+0x5c00], desc[UR36][R2.64+0x80], !P0 ;  /* 0x05c0008002047fae */ /* 0x0001e2000c101d64 */
[----:B------:R-:W-:Y:S01]  /*ec30*/  PLOP3.LUT P0, PT, PT, PT, PT, 0x80, 0x0 ;  /* 0x000000000000781c */ /* 0x000fe20003f0f070 */
[----:B------:R-:W-:-:S12]  /*ec40*/  NOP ;  /* 0x0000000000007918 */ /* 0x000fd80000000000 */
.L_x_291:
        /* <DEDUP_REMOVED lines=10> */
.L_x_292:
[----:B------:R1:W-:Y:S01]  /*ecf0*/  SYNCS.ARRIVE.TRANS64.A1T0 RZ, [R0+URZ+0x2a850], RZ ;  /* 0x02a850ff00ff79a7 */ /* 0x0003e2000810003f */
[----:B------:R-:W-:-:S04]  /*ed00*/  IADD3 R27, R27, 0x1, RZ ;  /* 0x000000011b1b7810 */ /* 0x000fc80007ffe0ff */
[----:B------:R-:W-:-:S04]  /*ed10*/  ISETP.NE.AND P0, PT, R27, 0x2, PT ;  /* 0x000000021b00780c */ /* 0x000fc80003f05270 */
[----:B0-----:R-:W-:Y:S02]  /*ed20*/  SEL R3, RZ, 0x1, P0 ;  /* 0x00000001ff037807 */ /* 0x001fe40000000000 */
[----:B------:R-:W-:Y:S02]  /*ed30*/  SEL R27, R27, RZ, P0 ;  /* 0x000000ff1b1b7207 */ /* 0x000fe40000000000 */
[----:B-1----:R-:W-:-:S07]  /*ed40*/  LOP3.LUT R28, R28, R3, RZ, 0x3c, !PT ;  /* 0x000000031c1c7212 */ /* 0x002fce00078e3cff */
.L_x_249:
[----:B------:R-:W-:Y:S05]  /*ed50*/  BSYNC B7 ;  /* 0x0000000000077941 */ /* 0x000fea0003800000 */
.L_x_247:
[----:B------:R-:W-:-:S13]  /*ed60*/  LOP3.LUT P0, RZ, R23, 0x80, RZ, 0xc0, !PT ;  /* 0x0000008017ff7812 */ /* 0x000fda000780c0ff */
[----:B------:R-:W-:Y:S05]  /*ed70*/  @!P0 BRA `(.L_x_293) ;  /* 0x0000000000248947 */ /* 0x000fea0003800000 */
[----:B------:R-:W-:Y:S05]  /*ed80*/  WARPSYNC.ALL ;  /* 0x0000000000007948 */ /* 0x000fea0003800000 */
[----:B------:R-:W0:Y:S08]  /*ed90*/  S2UR UR5, SR_CgaCtaId ;  /* 0x00000000000579c3 */ /* 0x000e300000008800 */
[----:B------:R-:W-:Y:S06]  /*eda0*/  BAR.SYNC.DEFER_BLOCKING 0x5, 0x180 ;  /* 0x0146000000007b1d */ /* 0x000fec0000010000 */
[----:B------:R-:W-:-:S02]  /*edb0*/  UMOV UR4, 0x400 ;  /* 0x0000040000047882 */ /* 0x000fc40000000000 */
[----:B0-----:R-:W-:-:S06]  /*edc0*/  ULEA UR4, UR5, UR4, 0x18 ;  /* 0x0000000405047291 */ /* 0x001fcc000f8ec03f */
[----:B------:R-:W-:-:S05]  /*edd0*/  IMAD.U32 R22, RZ, RZ, UR4 ;  /* 0x00000004ff167e24 */ /* 0x000fca000f8e00ff */
[----:B------:R0:W1:Y:S01]  /*ede0*/  LDS.128 R16, [R22+0x2a8d0] ;  /* 0x02a8d00016107984 */ /* 0x0000620000000c00 */
[----:B------:R-:W-:Y:S06]  /*edf0*/  BAR.ARV 0x4, 0x180 ;  /* 0x0106000000007b1d */ /* 0x000fec0000002000 */
[----:B------:R-:W-:Y:S05]  /*ee00*/  BRA `(.L_x_294) ;  /* 0x0000000800d07947 */ /* 0x000fea0003800000 */
.L_x_293:
[----:B------:R-:W0:Y:S01]  /*ee10*/  S2R R0, SR_TID.X ;  /* 0x0000000000007919 */ /* 0x000e220000002100 */
[----:B------:R-:W-:Y:S01]  /*ee20*/  UMOV UR4, 0xffffffff ;  /* 0xffffffff00047882 */ /* 0x000fe20000000000 */
[----:B0-----:R-:W-:-:S04]  /*ee30*/  LOP3.LUT R9, R0, 0x1f, RZ, 0xc0, !PT ;  /* 0x0000001f00097812 */ /* 0x001fc800078ec0ff */
[----:B------:R-:W-:Y:S01]  /*ee40*/  ISETP.NE.AND P0, PT, R9, 0x1f, PT ;  /* 0x0000001f0900780c */ /* 0x000fe20003f05270 */
[----:B------:R-:W-:-:S12]  /*ee50*/  BRA.DIV UR4, `(.L_x_295) ;  /* 0x0000003e043c7947 */ /* 0x000fd8000b800000 */
[----:B------:R-:W-:Y:S01]  /*ee60*/  IMAD.IADD R7, R19, 0x1, R9 ;  /* 0x0000000113077824 */ /* 0x000fe200078e0209 */
[----:B------:R-:W-:-:S04]  /*ee70*/  ULDC UR4, c[0x0][0xc3c] ;  /* 0x00030f0000047ab9 */ /* 0x000fc80000000800 */
[----:B------:R-:W-:-:S13]  /*ee80*/  ISETP.GE.OR P1, PT, R7, UR4, !P0 ;  /* 0x0000000407007c0c */ /* 0x000fda000c726670 */
[----:B------:R-:W0:Y:S08]  /*ee90*/  @!P1 LDC.64 R4, c[0x0][0xc80] ;  /* 0x00032000ff049b82 */ /* 0x000e300000000a00 */
[----:B------:R-:W1:Y:S01]  /*eea0*/  @!P1 LDC.64 R2, c[0x0][0xc78] ;  /* 0x00031e00ff029b82 */ /* 0x000e620000000a00 */
[----:B0-----:R-:W-:-:S06]  /*eeb0*/  @!P1 IMAD.WIDE R4, R7, 0x4, R4 ;  /* 0x0000000407049825 */ /* 0x001fcc00078e0204 */
[----:B------:R-:W2:Y:S01]  /*eec0*/  @!P1 LDG.E R4, desc[UR36][R4.64] ;  /* 0x0000002404049981 */ /* 0x000ea2000c1e1900 */
[----:B-1----:R-:W-:-:S06]  /*eed0*/  @!P1 IMAD.WIDE R2, R7, 0x4, R2 ;  /* 0x0000000407029825 */ /* 0x002fcc00078e0202 */
[----:B------:R-:W3:Y:S01]  /*eee0*/  @!P1 LDG.E R2, desc[UR36][R2.64] ;  /* 0x0000002402029981 */ /* 0x000ee2000c1e1900 */
[----:B------:R-:W-:Y:S02]  /*eef0*/  IMAD.MOV.U32 R7, RZ, RZ, RZ ;  /* 0x000000ffff077224 */ /* 0x000fe400078e00ff */
[----:B------:R-:W-:Y:S01]  /*ef00*/  IMAD.MOV.U32 R10, RZ, RZ, RZ ;  /* 0x000000ffff0a7224 */ /* 0x000fe200078e00ff */
[C---:B------:R-:W-:Y:S02]  /*ef10*/  ISETP.GE.U32.AND P2, PT, R9.reuse, 0x2, PT ;  /* 0x000000020900780c */ /* 0x040fe40003f46070 */
[C---:B------:R-:W-:Y:S02]  /*ef20*/  ISETP.GE.U32.AND P3, PT, R9.reuse, 0x4, PT ;  /* 0x000000040900780c */ /* 0x040fe40003f66070 */
[C---:B------:R-:W-:Y:S02]  /*ef30*/  ISETP.GE.U32.AND P4, PT, R9.reuse, 0x8, PT ;  /* 0x000000080900780c */ /* 0x040fe40003f86070 */
[----:B------:R-:W-:Y:S01]  /*ef40*/  ISETP.GE.U32.AND P5, PT, R9, 0x10, PT ;  /* 0x000000100900780c */ /* 0x000fe20003fa6070 */
[----:B------:R-:W-:Y:S04]  /*ef50*/  SHFL.IDX PT, R0, R16, RZ, 0x1f ;  /* 0x00001fff10007589 */ /* 0x000fe800000e0000 */
[----:B------:R-:W-:Y:S01]  /*ef60*/  SHFL.IDX PT, R8, R16, 0x1, 0x1f ;  /* 0x00201f0010087f89 */ /* 0x000fe200000e0000 */
[----:B--2---:R-:W-:-:S02]  /*ef70*/  @!P1 IMAD.MOV.U32 R7, RZ, RZ, R4 ;  /* 0x000000ffff079224 */ /* 0x004fc400078e0004 */
[----:B---3--:R-:W-:-:S04]  /*ef80*/  @!P1 IMAD.MOV.U32 R10, RZ, RZ, R2 ;  /* 0x000000ffff0a9224 */ /* 0x008fc800078e0002 */
[----:B------:R-:W-:-:S05]  /*ef90*/  IMAD R13, R10, R7, RZ ;  /* 0x000000070a0d7224 */ /* 0x000fca00078e02ff */
[----:B------:R-:W0:Y:S01]  /*efa0*/  SHFL.UP PT, R14, R13, 0x1, RZ ;  /* 0x042000000d0e7989 */ /* 0x000e2200000e00ff */
[----:B------:R-:W-:-:S04]  /*efb0*/  ISETP.NE.AND P1, PT, R9, RZ, PT ;  /* 0x000000ff0900720c */ /* 0x000fc80003f25270 */
        /* <DEDUP_REMOVED lines=14> */
[----:B------:R0:W1:Y:S01]  /*f0a0*/  SHFL.IDX PT, R14, R2, 0x1f, 0x1f ;  /* 0x03e01f00020e7f89 */ /* 0x00006200000e0000 */
[----:B------:R-:W-:-:S07]  /*f0b0*/  IMAD.MOV.U32 R6, RZ, RZ, RZ ;  /* 0x000000ffff067224 */ /* 0x000fce00078e00ff */
.L_x_409:
[----:B------:R-:W-:Y:S02]  /*f0c0*/  ULDC UR4, c[0x0][0xc38] ;  /* 0x00030e0000047ab9 */ /* 0x000fe40000000800 */
[----:B------:R-:W-:-:S04]  /*f0d0*/  IMAD.U32 R5, RZ, RZ, UR4 ;  /* 0x00000004ff057e24 */ /* 0x000fc8000f8e00ff */
[----:B-1----:R-:W-:-:S05]  /*f0e0*/  IMAD R14, R14, R5, RZ ;  /* 0x000000050e0e7224 */ /* 0x002fca00078e02ff */
[----:B------:R-:W-:-:S04]  /*f0f0*/  IADD3 R9, R8, R14, RZ ;  /* 0x0000000e08097210 */ /* 0x000fc80007ffe0ff */
[----:B------:R-:W-:-:S13]  /*f100*/  ISETP.GT.AND P6, PT, R9, R0, PT ;  /* 0x000000000900720c */ /* 0x000fda0003fc4270 */
[----:B------:R-:W-:Y:S05]  /*f110*/  @P6 BRA `(.L_x_296) ;  /* 0x0000000000a46947 */ /* 0x000fea0003800000 */
.L_x_299:
[----:B0-----:R-:W0:Y:S01]  /*f120*/  LDC R2, c[0x0][0xc3c] ;  /* 0x00030f00ff027b82 */ /* 0x001e220000000800 */
[----:B------:R-:W-:-:S05]  /*f130*/  VIADD R19, R19, 0x1f ;  /* 0x0000001f13137836 */ /* 0x000fca0000000000 */
[----:B0-----:R-:W-:-:S13]  /*f140*/  ISETP.GE.AND P6, PT, R19, R2, PT ;  /* 0x000000021300720c */ /* 0x001fda0003fc6270 */
[----:B------:R-:W-:Y:S05]  /*f150*/  @P6 BRA `(.L_x_297) ;  /* 0x0000000400b86947 */ /* 0x000fea0003800000 */
[----:B------:R-:W0:Y:S01]  /*f160*/  S2R R3, SR_TID.X ;  /* 0x0000000000037919 */ /* 0x000e220000002100 */
[----:B------:R-:W-:Y:S01]  /*f170*/  IMAD.MOV.U32 R7, RZ, RZ, RZ ;  /* 0x000000ffff077224 */ /* 0x000fe200078e00ff */
[----:B0-----:R-:W-:-:S05]  /*f180*/  LOP3.LUT R3, R3, 0x1f, RZ, 0xc0, !PT ;  /* 0x0000001f03037812 */ /* 0x001fca00078ec0ff */
[----:B------:R-:W-:-:S05]  /*f190*/  IMAD.IADD R11, R19, 0x1, R3 ;  /* 0x00000001130b7824 */ /* 0x000fca00078e0203 */
[----:B------:R-:W-:-:S13]  /*f1a0*/  ISETP.GE.OR P6, PT, R11, R2, !P0 ;  /* 0x000000020b00720c */ /* 0x000fda00047c6670 */
[----:B------:R-:W0:Y:S08]  /*f1b0*/  @!P6 LDC.64 R2, c[0x0][0xc80] ;  /* 0x00032000ff02eb82 */ /* 0x000e300000000a00 */
[----:B------:R-:W1:Y:S01]  /*f1c0*/  @!P6 LDC.64 R4, c[0x0][0xc78] ;  /* 0x00031e00ff04eb82 */ /* 0x000e620000000a00 */
[----:B------:R-:W-:Y:S02]  /*f1d0*/  IMAD.MOV.U32 R10, RZ, RZ, RZ ;  /* 0x000000ffff0a7224 */ /* 0x000fe400078e00ff */
[----:B0-----:R-:W-:-:S05]  /*f1e0*/  @!P6 IMAD.WIDE R2, R11, 0x4, R2 ;  /* 0x000000040b02e825 */ /* 0x001fca00078e0202 */
[----:B------:R1:W2:Y:S02]  /*f1f0*/  @!P6 LDG.E R7, desc[UR36][R2.64] ;  /* 0x000000240207e981 */ /* 0x0002a4000c1e1900 */
[----:B-1----:R-:W-:-:S05]  /*f200*/  @!P6 IMAD.WIDE R2, R11, 0x4, R4 ;  /* 0x000000040b02e825 */ /* 0x002fca00078e0204 */
[----:B------:R-:W2:Y:S01]  /*f210*/  @!P6 LDG.E R10, desc[UR36][R2.64] ;  /* 0x00000024020ae981 */ /* 0x000ea2000c1e1900 */
[----:B------:R-:W-:Y:S01]  /*f220*/  UMOV UR4, 0xffffffff ;  /* 0xffffffff00047882 */ /* 0x000fe20000000000 */
[----:B--2---:R-:W-:Y:S02]  /*f230*/  IMAD R13, R10, R7, RZ ;  /* 0x000000070a0d7224 */ /* 0x004fe400078e02ff */
[----:B------:R-:W-:Y:S05]  /*f240*/  BRA.DIV UR4, `(.L_x_298) ;  /* 0x0000003e04787947 */ /* 0x000fea000b800000 */
        /* <DEDUP_REMOVED lines=15> */
[----:B------:R0:W1:Y:S02]  /*f340*/  SHFL.IDX PT, R14, R2, 0x1f, 0x1f ;  /* 0x03e01f00020e7f89 */ /* 0x00006400000e0000 */
.L_x_417:
[----:B------:R-:W-:Y:S02]  /*f350*/  ULDC UR4, c[0x0][0xc38] ;  /* 0x00030e0000047ab9 */ /* 0x000fe40000000800 */
[----:B------:R-:W-:-:S04]  /*f360*/  IMAD.U32 R5, RZ, RZ, UR4 ;  /* 0x00000004ff057e24 */ /* 0x000fc8000f8e00ff */
[----:B-1----:R-:W-:-:S04]  /*f370*/  IMAD R14, R14, R5, RZ ;  /* 0x000000050e0e7224 */ /* 0x002fc800078e02ff */
[----:B------:R-:W-:-:S05]  /*f380*/  IMAD.IADD R9, R14, 0x1, R9 ;  /* 0x000000010e097824 */ /* 0x000fca00078e0209 */
[----:B------:R-:W-:-:S13]  /*f390*/  ISETP.GT.AND P6, PT, R9, R0, PT ;  /* 0x000000000900720c */ /* 0x000fda0003fc4270 */
[----:B------:R-:W-:Y:S05]  /*f3a0*/  @!P6 BRA `(.L_x_299) ;  /* 0xfffffffc005ce947 */ /* 0x000fea000383ffff */
.L_x_296:
[----:B------:R-:W-:Y:S01]  /*f3b0*/  IMAD.IADD R9, R9, 0x1, -R14 ;  /* 0x0000000109097824 */ /* 0x000fe200078e0a0e */
[----:B------:R-:W-:-:S03]  /*f3c0*/  UMOV UR4, 0xffffffff ;  /* 0xffffffff00047882 */ /* 0x000fc60000000000 */
[----:B------:R-:W-:-:S05]  /*f3d0*/  IMAD R3, R2, R5, R9 ;  /* 0x0000000502037224 */ /* 0x000fca00078e0209 */
[----:B------:R-:W-:Y:S01]  /*f3e0*/  ISETP.GT.AND P6, PT, R3, R0, PT ;  /* 0x000000000300720c */ /* 0x000fe20003fc4270 */
[----:B------:R-:W-:-:S12]  /*f3f0*/  BRA.DIV UR4, `(.L_x_300) ;  /* 0x0000003e04c47947 */ /* 0x000fd8000b800000 */
[----:B------:R-:W-:-:S04]  /*f400*/  VOTE.ANY R3, PT, !P6 ;  /* 0x0000000000037806 */ /* 0x000fc800070e0100 */
[----:B------:R-:W1:Y:S02]  /*f410*/  POPC R4, R3 ;  /* 0x0000000300047309 */ /* 0x000e640000000000 */
[----:B-1----:R1:W2:Y:S04]  /*f420*/  SHFL.IDX PT, R7, R7, R4, 0x1f ;  /* 0x00001f0407077589 */ /* 0x0022a800000e0000 */
[----:B------:R1:W3:Y:S02]  /*f430*/  SHFL.IDX PT, R10, R10, R4, 0x1f ;  /* 0x00001f040a0a7589 */ /* 0x0002e400000e0000 */
.L_x_422:
[----:B------:R-:W-:-:S13]  /*f440*/  ISETP.NE.AND P0, PT, R3, RZ, PT ;  /* 0x000000ff0300720c */ /* 0x000fda0003f05270 */
[----:B------:R-:W-:Y:S05]  /*f450*/  @!P0 BRA `(.L_x_301) ;  /* 0x0000000000108947 */ /* 0x000fea0003800000 */
[----:B------:R-:W-:Y:S01]  /*f460*/  UMOV UR4, 0xffffffff ;  /* 0xffffffff00047882 */ /* 0x000fe20000000000 */
[----:B------:R-:W-:Y:S02]  /*f470*/  VIADD R12, R4, 0xffffffff ;  /* 0xffffffff040c7836 */ /* 0x000fe40000000000 */
[----:B------:R-:W-:Y:S05]  /*f480*/  BRA.DIV UR4, `(.L_x_302) ;  /* 0x0000003e04fc7947 */ /* 0x000fea000b800000 */
[----:B------:R4:W0:Y:S02]  /*f490*/  SHFL.IDX PT, R6, R2, R12, 0x1f ;  /* 0x00001f0c02067589 */ /* 0x00082400000e0000 */
.L_x_301:
[----:B--2---:R-:W-:Y:S01]  /*f4a0*/  IABS R8, R7 ;  /* 0x0000000700087213 */ /* 0x004fe20000000000 */
[----:B0-----:R-:W-:Y:S01]  /*f4b0*/  IMAD R16, R6, R5, R9 ;  /* 0x0000000506107224 */ /* 0x001fe200078e0209 */
[----:B---3--:R-:W-:Y:S01]  /*f4c0*/  IABS R5, R10 ;  /* 0x0000000a00057213 */ /* 0x008fe20000000000 */
[----:B------:R-:W-:Y:S01]  /*f4d0*/  IMAD.IADD R19, R4, 0x1, R19 ;  /* 0x0000000104137824 */ /* 0x000fe200078e0213 */
[----:B------:R-:W0:Y:S01]  /*f4e0*/  I2F.RP R11, R8 ;  /* 0x00000008000b7306 */ /* 0x000e220000209400 */
[----:B------:R-:W-:-:S07]  /*f4f0*/  IMAD.IADD R0, R0, 0x1, -R16 ;  /* 0x0000000100007824 */ /* 0x000fce00078e0a10 */
[----:B----4-:R-:W2:Y:S08]  /*f500*/  I2F.RP R12, R5 ;  /* 0x00000005000c7306 */ /* 0x010eb00000209400 */
[----:B0-----:R-:W0:Y:S08]  /*f510*/  MUFU.RCP R11, R11 ;  /* 0x0000000b000b7308 */ /* 0x001e300000001000 */
[----:B--2---:R-:W-:Y:S01]  /*f520*/  MUFU.RCP R12, R12 ;  /* 0x0000000c000c7308 */ /* 0x004fe20000001000 */
[----:B0-----:R-:W-:-:S07]  /*f530*/  IADD3 R2, R11, 0xffffffe, RZ ;  /* 0x0ffffffe0b027810 */ /* 0x001fce0007ffe0ff */
[----:B------:R0:W2:Y:S02]  /*f540*/  F2I.FTZ.U32.TRUNC.NTZ R3, R2 ;  /* 0x0000000200037305 */ /* 0x0000a4000021f000 */
[----:B0-----:R-:W-:Y:S02]  /*f550*/  IMAD.MOV.U32 R2, RZ, RZ, RZ ;  /* 0x000000ffff027224 */ /* 0x001fe400078e00ff */
[----:B--2---:R-:W-:-:S04]  /*f560*/  IMAD.MOV R9, RZ, RZ, -R3 ;  /* 0x000000ffff097224 */ /* 0x004fc800078e0a03 */
[----:B------:R-:W-:-:S04]  /*f570*/  IMAD R9, R9, R8, RZ ;  /* 0x0000000809097224 */ /* 0x000fc800078e02ff */
[----:B------:R-:W-:Y:S01]  /*f580*/  IMAD.HI.U32 R3, R3, R9, R2 ;  /* 0x0000000903037227 */ /* 0x000fe200078e0002 */
[----:B------:R-:W-:Y:S02]  /*f590*/  IABS R2, R7 ;  /* 0x0000000700027213 */ /* 0x000fe40000000000 */
[----:B------:R-:W-:-:S03]  /*f5a0*/  IABS R9, R0 ;  /* 0x0000000000097213 */ /* 0x000fc60000000000 */
[----:B------:R-:W-:Y:S02]  /*f5b0*/  IMAD.MOV R2, RZ, RZ, -R2 ;  /* 0x000000ffff027224 */ /* 0x000fe400078e0a02 */
[----:B------:R-:W-:-:S04]  /*f5c0*/  IMAD.HI.U32 R6, R3, R9, RZ ;  /* 0x0000000903067227 */ /* 0x000fc800078e00ff */
[----:B------:R-:W-:Y:S02]  /*f5d0*/  VIADD R3, R12, 0xffffffe ;  /* 0x0ffffffe0c037836 */ /* 0x000fe40000000000 */
[----:B------:R-:W-:-:S04]  /*f5e0*/  IMAD R9, R6, R2, R9 ;  /* 0x0000000206097224 */ /* 0x000fc800078e0209 */
[----:B------:R-:W0:Y:S01]  /*f5f0*/  F2I.FTZ.U32.TRUNC.NTZ R3, R3 ;  /* 0x0000000300037305 */ /* 0x000e22000021f000 */
[----:B------:R-:W-:-:S13]  /*f600*/  ISETP.GT.U32.AND P1, PT, R8, R9, PT ;  /* 0x000000090800720c */ /* 0x000fda0003f24070 */
[----:B------:R-:W-:Y:S01]  /*f610*/  @!P1 IMAD.IADD R9, R9, 0x1, -R8 ;  /* 0x0000000109099824 */ /* 0x000fe200078e0a08 */
[----:B0-----:R-:W-:Y:S01]  /*f620*/  IADD3 R2, RZ, -R3, RZ ;  /* 0x80000003ff027210 */ /* 0x001fe20007ffe0ff */
[----:B------:R-:W-:Y:S01]  /*f630*/  @!P1 VIADD R6, R6, 0x1 ;  /* 0x0000000106069836 */ /* 0x000fe20000000000 */
[----:B------:R-:W-:Y:S02]  /*f640*/  ISETP.NE.AND P1, PT, R7, RZ, PT ;  /* 0x000000ff0700720c */ /* 0x000fe40003f25270 */
[----:B------:R-:W-:Y:S01]  /*f650*/  ISETP.GE.U32.AND P0, PT, R9, R8, PT ;  /* 0x000000080900720c */ /* 0x000fe20003f06070 */
[----:B------:R-:W-:Y:S02]  /*f660*/  IMAD R9, R2, R5, RZ ;  /* 0x0000000502097224 */ /* 0x000fe400078e02ff */
[----:B------:R-:W-:-:S04]  /*f670*/  IMAD.MOV.U32 R2, RZ, RZ, RZ ;  /* 0x000000ffff027224 */ /* 0x000fc800078e00ff */
[----:B------:R-:W-:Y:S01]  /*f680*/  IMAD.HI.U32 R8, R3, R9, R2 ;  /* 0x0000000903087227 */ /* 0x000fe200078e0002 */
[----:B------:R-:W-:-:S04]  /*f690*/  LOP3.LUT R2, R0, R7, RZ, 0x3c, !PT ;  /* 0x0000000700027212 */ /* 0x000fc800078e3cff */
[----:B------:R-:W-:Y:S01]  /*f6a0*/  ISETP.GE.AND P2, PT, R2, RZ, PT ;  /* 0x000000ff0200720c */ /* 0x000fe20003f46270 */
[----:B------:R-:W-:Y:S01]  /*f6b0*/  @P0 VIADD R6, R6, 0x1 ;  /* 0x0000000106060836 */ /* 0x000fe20000000000 */
[----:B------:R-:W-:-:S05]  /*f6c0*/  IABS R2, R10 ;  /* 0x0000000a00027213 */ /* 0x000fca0000000000 */
[----:B------:R-:W-:-:S06]  /*f6d0*/  IMAD.MOV R2, RZ, RZ, -R2 ;  /* 0x000000ffff027224 */ /* 0x000fcc00078e0a02 */
[----:B------:R-:W-:Y:S01]  /*f6e0*/  @!P2 IMAD.MOV R6, RZ, RZ, -R6 ;  /* 0x000000ffff06a224 */ /* 0x000fe200078e0a06 */
[----:B------:R-:W-:-:S04]  /*f6f0*/  @!P1 LOP3.LUT R6, RZ, R7, RZ, 0x33, !PT ;  /* 0x00000007ff069212 */ /* 0x000fc800078e33ff */
[-C--:B------:R-:W-:Y:S01]  /*f700*/  IABS R3, R6.reuse ;  /* 0x0000000600037213 */ /* 0x080fe20000000000 */
[----:B------:R-:W-:-:S04]  /*f710*/  IMAD R7, R7, R6, RZ ;  /* 0x0000000607077224 */ /* 0x000fc800078e02ff */
[----:B------:R-:W-:Y:S01]  /*f720*/  IMAD.HI.U32 R8, R8, R3, RZ ;  /* 0x0000000308087227 */ /* 0x000fe200078e00ff */
[----:B------:R-:W-:-:S03]  /*f730*/  IADD3 R17, R0, -R7, RZ ;  /* 0x8000000700117210 */ /* 0x000fc60007ffe0ff */
[----:B------:R-:W-:-:S05]  /*f740*/  IMAD R2, R8, R2, R3 ;  /* 0x0000000208027224 */ /* 0x000fca00078e0203 */
[----:B------:R-:W-:-:S13]  /*f750*/  ISETP.GT.U32.AND P1, PT, R5, R2, PT ;  /* 0x000000020500720c */ /* 0x000fda0003f24070 */
[----:B------:R-:W-:Y:S01]  /*f760*/  @!P1 IMAD.IADD R2, R2, 0x1, -R5 ;  /* 0x0000000102029824 */ /* 0x000fe200078e0a05 */
[----:B------:R-:W-:Y:S02]  /*f770*/  @!P1 IADD3 R8, R8, 0x1, RZ ;  /* 0x0000000108089810 */ /* 0x000fe40007ffe0ff */
[----:B------:R-:W-:Y:S02]  /*f780*/  ISETP.NE.AND P1, PT, R10, RZ, PT ;  /* 0x000000ff0a00720c */ /* 0x000fe40003f25270 */
[----:B------:R-:W-:Y:S02]  /*f790*/  ISETP.GE.U32.AND P0, PT, R2, R5, PT ;  /* 0x000000050200720c */ /* 0x000fe40003f06070 */
[----:B------:R-:W-:-:S04]  /*f7a0*/  LOP3.LUT R2, R6, R10, RZ, 0x3c, !PT ;  /* 0x0000000a06027212 */ /* 0x000fc800078e3cff */
[----:B------:R-:W-:-:S07]  /*f7b0*/  ISETP.GE.AND P2, PT, R2, RZ, PT ;  /* 0x000000ff0200720c */ /* 0x000fce0003f46270 */
[----:B------:R-:W-:-:S06]  /*f7c0*/  @P0 VIADD R8, R8, 0x1 ;  /* 0x0000000108080836 */ /* 0x000fcc0000000000 */
[----:B------:R-:W-:Y:S01]  /*f7d0*/  @!P2 IMAD.MOV R8, RZ, RZ, -R8 ;  /* 0x000000ffff08a224 */ /* 0x000fe200078e0a08 */
[----:B------:R-:W-:-:S05]  /*f7e0*/  @!P1 LOP3.LUT R8, RZ, R10, RZ, 0x33, !PT ;  /* 0x0000000aff089212 */ /* 0x000fca00078e33ff */
[----:B------:R-:W-:-:S04]  /*f7f0*/  IMAD.MOV R3, RZ, RZ, -R8 ;  /* 0x000000ffff037224 */ /* 0x000fc800078e0a08 */
[C---:B------:R-:W-:Y:S02]  /*f800*/  IMAD R18, R10.reuse, R3, R6 ;  /* 0x000000030a127224 */ /* 0x040fe400078e0206 */
[----:B------:R-:W-:-:S04]  /*f810*/  IMAD R3, R10, 0x1000000, R8 ;  /* 0x010000000a037824 */ /* 0x000fc800078e0208 */
[----:B------:R-:W-:Y:S01]  /*f820*/  IMAD R18, R18, 0x10000, R3 ;  /* 0x0001000012127824 */ /* 0x000fe200078e0203 */
[----:B------:R-:W-:Y:S06]  /*f830*/  BRA `(.L_x_303) ;  /* 0x00000000001c7947 */ /* 0x000fec0003800000 */
.L_x_297:
[----:B------:R-:W-:Y:S01]  /*f840*/  UMOV UR4, URZ ;  /* 0x0000003f00047c82 */ /* 0x000fe20008000000 */
[----:B------:R-:W-:Y:S01]  /*f850*/  UMOV UR5, URZ ;  /* 0x0000003f00057c82 */ /* 0x000fe20008000000 */
[----:B------:R-:W-:Y:S01]  /*f860*/  ULDC UR6, c[0x0][0xc3c] ;  /* 0x00030f0000067ab9 */ /* 0x000fe20000000800 */
[----:B------:R-:W-:Y:S02]  /*f870*/  IMAD.MOV.U32 R16, RZ, RZ, R0 ;  /* 0x000000ffff107224 */ /* 0x000fe400078e0000 */
[----:B------:R-:W-:Y:S02]  /*f880*/  IMAD.U32 R17, RZ, RZ, UR4 ;  /* 0x00000004ff117e24 */ /* 0x000fe4000f8e00ff */
[----:B------:R-:W-:Y:S02]  /*f890*/  IMAD.U32 R18, RZ, RZ, UR5 ;  /* 0x00000005ff127e24 */ /* 0x000fe4000f8e00ff */
[----:B------:R-:W-:-:S07]  /*f8a0*/  IMAD.U32 R19, RZ, RZ, UR6 ;  /* 0x00000006ff137e24 */ /* 0x000fce000f8e00ff */
.L_x_303:
[----:B------:R-:W0:Y:S01]  /*f8b0*/  S2R R0, SR_TID.X ;  /* 0x0000000000007919 */ /* 0x000e220000002100 */
[----:B------:R-:W-:Y:S05]  /*f8c0*/  WARPSYNC.ALL ;  /* 0x0000000000007948 */ /* 0x000fea0003800000 */
[----:B------:R-:W-:Y:S01]  /*f8d0*/  BAR.SYNC.DEFER_BLOCKING 0x4, 0x180 ;  /* 0x0106000000007b1d */ /* 0x000fe20000010000 */
[----:B0-----:R-:W-:-:S04]  /*f8e0*/  LOP3.LUT R0, R0, 0x1f, RZ, 0xc0, !PT ;  /* 0x0000001f00007812 */ /* 0x001fc800078ec0ff */
[----:B------:R-:W-:-:S13]  /*f8f0*/  ISETP.NE.AND P0, PT, R0, RZ, PT ;  /* 0x000000ff0000720c */ /* 0x000fda0003f05270 */
[----:B------:R-:W0:Y:S01]  /*f900*/  @!P0 S2R R3, SR_CgaCtaId ;  /* 0x0000000000038919 */ /* 0x000e220000008800 */
[----:B------:R-:W-:-:S04]  /*f910*/  @!P0 MOV R0, 0x400 ;  /* 0x0000040000008802 */ /* 0x000fc80000000f00 */
[----:B0-----:R-:W-:-:S05]  /*f920*/  @!P0 LEA R22, R3, R0, 0x18 ;  /* 0x0000000003168211 */ /* 0x001fca00078ec0ff */
[----:B------:R2:W-:Y:S01]  /*f930*/  @!P0 STS.128 [R22+0x2a8d0], R16 ;  /* 0x02a8d01016008388 */ /* 0x0005e20000000c00 */
[----:B------:R-:W-:Y:S06]  /*f940*/  BAR.ARV 0x5, 0x180 ;  /* 0x0146000000007b1d */ /* 0x000fec0000002000 */
.L_x_294:
[----:B------:R-:W-:Y:S02]  /*f950*/  ULDC UR4, c[0x0][0xc3c] ;  /* 0x00030f0000047ab9 */ /* 0x000fe40000000800 */
[----:B-1----:R-:W-:-:S13]  /*f960*/  ISETP.GE.AND P0, PT, R19, UR4, PT ;  /* 0x0000000413007c0c */ /* 0x002fda000bf06270 */
[----:B------:R-:W-:Y:S05]  /*f970*/  @!P0 BRA `(.L_x_304) ;  /* 0xffffffb400bc8947 */ /* 0x000fea000383ffff */
[----:B------:R-:W-:Y:S05]  /*f980*/  BSYNC B8 ;  /* 0x0000000000087941 */ /* 0x000fea0003800000 */
.L_x_241:
[----:B-1----:R-:W3:Y:S01]  /*f990*/  LDL.LU R0, [R1+0x18] ;  /* 0x0000180001007983 */ /* 0x002ee20000300800 */
[----:B------:R-:W-:Y:S01]  /*f9a0*/  BSSY B0, `(.L_x_305) ;  /* 0x000000b000007945 */ /* 0x000fe20003800000 */
[----:B------:R-:W1:Y:S01]  /*f9b0*/  S2R R5, SR_CgaCtaId ;  /* 0x0000000000057919 */ /* 0x000e620000008800 */
[----:B---3--:R-:W-:-:S04]  /*f9c0*/  IADD3 R0, R0, 0x1, RZ ;  /* 0x0000000100007810 */ /* 0x008fc80007ffe0ff */
[----:B------:R-:W-:-:S04]  /*f9d0*/  LEA.HI R2, R0, R0, RZ, 0x1 ;  /* 0x0000000000027211 */ /* 0x000fc800078f08ff */
[----:B------:R-:W-:Y:S02]  /*f9e0*/  LOP3.LUT R3, R2, 0xfffffffe, RZ, 0xc0, !PT ;  /* 0xfffffffe02037812 */ /* 0x000fe400078ec0ff */
[----:B------:R-:W-:-:S03]  /*f9f0*/  MOV R2, 0x400 ;  /* 0x0000040000027802 */ /* 0x000fc60000000f00 */
[----:B------:R-:W-:Y:S01]  /*fa00*/  IMAD.IADD R0, R0, 0x1, -R3 ;  /* 0x0000000100007824 */ /* 0x000fe200078e0a03 */
[----:B-1----:R-:W-:-:S04]  /*fa10*/  LEA R4, R5, R2, 0x18 ;  /* 0x0000000205047211 */ /* 0x002fc800078ec0ff */
[----:B------:R-:W-:-:S04]  /*fa20*/  SHF.L.U32 R0, R0, 0x1f, RZ ;  /* 0x0000001f00007819 */ /* 0x000fc800000006ff */
[----:B------:R-:W1:Y:S02]  /*fa30*/  SYNCS.PHASECHK.TRANS64.TRYWAIT P0, [R4+URZ+0x2a820], R0 ;  /* 0x02a82000040075a7 */ /* 0x000e64000800017f */
[----:B-1----:R-:W-:Y:S05]  /*fa40*/  @!P0 BRA `(.L_x_306) ;  /* 0x0000003800b48947 */ /* 0x002fea0003800000 */
.L_x_425:
[----:B------:R-:W-:Y:S05]  /*fa50*/  BSYNC B0 ;  /* 0x0000000000007941 */ /* 0x000fea0003800000 */
.L_x_305:
[----:B------:R-:W-:-:S03]  /*fa60*/  UMOV UR4, 0xffffffff ;  /* 0xffffffff00047882 */ /* 0x000fc60000000000 */
[----:B------:R-:W-:Y:S05]  /*fa70*/  BRA.DIV UR4, `(.L_x_307) ;  /* 0x0000003a04bc7947 */ /* 0x000fea000b800000 */
[----:B-1----:R-:W1:Y:S02]  /*fa80*/  S2R R0, SR_TID.X ;  /* 0x0000000000007919 */ /* 0x002e640000002100 */
[----:B-1----:R-:W-:-:S04]  /*fa90*/  SHF.R.U32.HI R0, RZ, 0x5, R0 ;  /* 0x00000005ff007819 */ /* 0x002fc80000011600 */
[----:B------:R-:W-:-:S05]  /*faa0*/  LOP3.LUT R0, R0, 0x3, RZ, 0xc0, !PT ;  /* 0x0000000300007812 */ /* 0x000fca00078ec0ff */
[----:B------:R1:W3:Y:S02]  /*fab0*/  SHFL.IDX PT, R14, R0, RZ, 0x1f ;  /* 0x00001fff000e7589 */ /* 0x0002e400000e0000 */
.L_x_428:
[----:B---3--:R-:W-:Y:S01]  /*fac0*/  ISETP.NE.AND P0, PT, R14, RZ, PT ;  /* 0x000000ff0e00720c */ /* 0x008fe20003f05270 */
[----:B------:R-:W-:-:S12]  /*fad0*/  BSSY B0, `(.L_x_308) ;  /* 0x0000026000007945 */ /* 0x000fd80003800000 */
[----:B------:R-:W-:Y:S05]  /*fae0*/  @P0 BRA `(.L_x_309) ;  /* 0x0000000000900947 */ /* 0x000fea0003800000 */
[----:B------:R-:W-:-:S03]  /*faf0*/  UMOV UR4, 0xffffffff ;  /* 0xffffffff00047882 */ /* 0x000fc60000000000 */
[----:B------:R-:W-:Y:S05]  /*fb00*/  BRA.DIV UR4, `(.L_x_310) ;  /* 0x0000003a04cc7947 */ /* 0x000fea000b800000 */
[----:B------:R-:W-:-:S13]  /*fb10*/  ELECT P6, URZ, PT ;  /* 0x00000000003f782f */ /* 0x000fda00038c0000 */
.L_x_431:
[----:B------:R-:W-:Y:S05]  /*fb20*/  @!P6 BRA `(.L_x_309) ;  /* 0x000000000080e947 */ /* 0x000fea0003800000 */
[----:B-1----:R-:W3:Y:S02]  /*fb30*/  LDL R0, [R1+0x1c] ;  /* 0x00001c0001007983 */ /* 0x002ee40000100800 */
[----:B---3--:R-:W-:-:S13]  /*fb40*/  R2UR UR4, R0 ;  /* 0x00000000000472ca */ /* 0x008fda00000e0000 */
[----:B------:R-:W-:-:S06]  /*fb50*/  ULOP3.LUT UR4, UR4, 0x2, URZ, 0xfc, !UPT ;  /* 0x0000000204047892 */ /* 0x000fcc000f8efc3f */
[----:B------:R-:W-:-:S05]  /*fb60*/  IMAD.U32 R0, RZ, RZ, UR4 ;  /* 0x00000004ff007e24 */ /* 0x000fca000f8e00ff */
[----:B------:R-:W-:-:S13]  /*fb70*/  ISETP.NE.AND P0, PT, R0, 0x3, PT ;  /* 0x000000030000780c */ /* 0x000fda0003f05270 */
[----:B------:R-:W-:Y:S05]  /*fb80*/  @!P0 BRA `(.L_x_311) ;  /* 0x0000000000048947 */ /* 0x000fea0003800000 */
[----:B------:R-:W-:Y:S01]  /*fb90*/  BPT.TRAP 0x1 ;  /* 0x000000040000795c */ /* 0x000fe20000300000 */
.L_x_311:
[C---:B------:R-:W-:Y:S01]  /*fba0*/  IMAD R5, R27.reuse, 0x8, R4 ;  /* 0x000000081b057824 */ /* 0x040fe200078e0204 */
[----:B------:R-:W-:Y:S01]  /*fbb0*/  SHF.L.U32 R0, R28, 0x1f, RZ ;  /* 0x0000001f1c007819 */ /* 0x000fe200000006ff */
[----:B------:R-:W-:-:S03]  /*fbc0*/  VIADD R27, R27, 0x1 ;  /* 0x000000011b1b7836 */ /* 0x000fc60000000000 */
[----:B------:R-:W1:Y:S02]  /*fbd0*/  SYNCS.PHASECHK.TRANS64.TRYWAIT P1, [R5+URZ+0x2a840], R0 ;  /* 0x02a84000050075a7 */ /* 0x000e64000802017f */
[----:B------:R-:W-:-:S04]  /*fbe0*/  ISETP.NE.AND P2, PT, R27, 0x2, PT ;  /* 0x000000021b00780c */ /* 0x000fc80003f45270 */
[----:B------:R-:W-:Y:S01]  /*fbf0*/  SEL R3, RZ, 0x1, P2 ;  /* 0x00000001ff037807 */ /* 0x000fe20001000000 */
[----:B-1----:R-:W-:Y:S08]  /*fc00*/  @!P1 BRA `(.L_x_312) ;  /* 0x0000003800ac9947 */ /* 0x002ff00003800000 */
.L_x_432:
[----:B------:R-:W-:Y:S02]  /*fc10*/  SEL R27, R27, RZ, P2 ;  /* 0x000000ff1b1b7207 */ /* 0x000fe40001000000 */
[----:B------:R-:W-:Y:S01]  /*fc20*/  LOP3.LUT R2, R28, R3, RZ, 0x3c, !PT ;  /* 0x000000031c027212 */ /* 0x000fe200078e3cff */
[----:B------:R-:W-:Y:S06]  /*fc30*/  @!P0 BRA `(.L_x_313) ;  /* 0x0000000000048947 */ /* 0x000fec0003800000 */
[----:B------:R-:W-:Y:S01]  /*fc40*/  BPT.TRAP 0x1 ;  /* 0x000000040000795c */ /* 0x000fe20000300000 */
.L_x_313:
[----:B------:R-:W-:Y:S01]  /*fc50*/  IMAD R27, R27, 0x8, R4 ;  /* 0x000000081b1b7824 */ /* 0x000fe200078e0204 */
[----:B------:R-:W-:-:S04]  /*fc60*/  SHF.L.U32 R2, R2, 0x1f, RZ ;  /* 0x0000001f02027819 */ /* 0x000fc800000006ff */
[----:B------:R-:W3:Y:S02]  /*fc70*/  SYNCS.PHASECHK.TRANS64.TRYWAIT P1, [R27+URZ+0x2a840], R2 ;  /* 0x02a840021b0075a7 */ /* 0x000ee4000802017f */
[----:B---3--:R-:W-:Y:S05]  /*fc80*/  @!P1 BRA `(.L_x_314) ;  /* 0x0000003800a09947 */ /* 0x008fea0003800000 */
.L_x_433:
[----:B------:R-:W-:Y:S05]  /*fc90*/  @!P0 BRA `(.L_x_315) ;  /* 0x0000000000048947 */ /* 0x000fea0003800000 */
[----:B------:R-:W-:Y:S01]  /*fca0*/  BPT.TRAP 0x1 ;  /* 0x000000040000795c */ /* 0x000fe20000300000 */
.L_x_315:
[----:B------:R-:W4:Y:S02]  /*fcb0*/  SYNCS.PHASECHK.TRANS64.TRYWAIT P1, [R5+URZ+0x2a860], R0 ;  /* 0x02a86000050075a7 */ /* 0x000f24000802017f */
[----:B----4-:R-:W-:Y:S05]  /*fcc0*/  @!P1 BRA `(.L_x_316) ;  /* 0x0000003800a49947 */ /* 0x010fea0003800000 */
.L_x_434:
[----:B------:R-:W-:Y:S05]  /*fcd0*/  @!P0 BRA `(.L_x_317) ;  /* 0x0000000000048947 */ /* 0x000fea0003800000 */
[----:B------:R-:W-:Y:S01]  /*fce0*/  BPT.TRAP 0x1 ;  /* 0x000000040000795c */ /* 0x000fe20000300000 */
.L_x_317:
[----:B------:R0:W0:Y:S02]  /*fcf0*/  SYNCS.PHASECHK.TRANS64.TRYWAIT P0, [R27+URZ+0x2a860], R2 ;  /* 0x02a860021b0075a7 */ /* 0x000024000800017f */
[----:B0-----:R-:W-:Y:S05]  /*fd00*/  @!P0 NANOSLEEP.SYNCS 0x989680 ;  /* 0x009896800000895d */ /* 0x001fea0003900000 */
[----:B------:R-:W0:Y:S02]  /*fd10*/  @!P0 SYNCS.PHASECHK.TRANS64 P0, [R27+URZ+0x2a860], R2 ;  /* 0x02a860021b0085a7 */ /* 0x000e24000800007f */
[----:B0-----:R-:W-:Y:S05]  /*fd20*/  @!P0 BRA `(.L_x_317) ;  /* 0xfffffffc00f08947 */ /* 0x001fea000383ffff */
.L_x_309:
[----:B------:R-:W-:Y:S05]  /*fd30*/  BSYNC B0 ;  /* 0x0000000000007941 */ /* 0x000fea0003800000 */
.L_x_308:
[----:B------:R-:W-:Y:S05]  /*fd40*/  EXIT ;  /* 0x000000000000794d */ /* 0x000fea0003800000 */
.L_x_188:
[----:B0-----:R-:W-:-:S04]  /*fd50*/  MOV R3, UR40 ;  /* 0x0000002800037c02 */ /* 0x001fc80008000f00 */
[----:B------:R0:W1:Y:S03]  /*fd60*/  SYNCS.PHASECHK.TRANS64.TRYWAIT P1, [R3+URZ+0x2a800], R0 ;  /* 0x02a80000030075a7 */ /* 0x000066000802017f */
[----:B-1----:R-:W-:Y:S05]  /*fd70*/  @!P1 NANOSLEEP.SYNCS 0x989680 ;  /* 0x009896800000995d */ /* 0x002fea0003900000 */
[----:B------:R-:W1:Y:S02]  /*fd80*/  @!P1 SYNCS.PHASECHK.TRANS64 P1, [R3+URZ+0x2a800], R0 ;  /* 0x02a80000030095a7 */ /* 0x000e64000802007f */
[----:B-1----:R-:W-:Y:S05]  /*fd90*/  @!P1 BRA `(.L_x_188) ;  /* 0xfffffffc00ec9947 */ /* 0x002fea000383ffff */
[----:B------:R-:W-:Y:S05]  /*fda0*/  BRA `(.L_x_318) ;  /* 0xffffff1c006c7947 */ /* 0x000fea000383ffff */
.L_x_192:
[----:B-1----:R1:W2:Y:S02]  /*fdb0*/  SYNCS.PHASECHK.TRANS64.TRYWAIT P1, [R0+URZ+0x2a830], R3 ;  /* 0x02a83003000075a7 */ /* 0x0022a4000802017f */
[----:B--2---:R-:W-:Y:S05]  /*fdc0*/  @!P1 NANOSLEEP.SYNCS 0x989680 ;  /* 0x009896800000995d */ /* 0x004fea0003900000 */
[----:B------:R-:W2:Y:S02]  /*fdd0*/  @!P1 SYNCS.PHASECHK.TRANS64 P1, [R0+URZ+0x2a830], R3 ;  /* 0x02a83003000095a7 */ /* 0x000ea4000802007f */
[----:B--2---:R-:W-:Y:S05]  /*fde0*/  @!P1 BRA `(.L_x_192) ;  /* 0xfffffffc00f09947 */ /* 0x004fea000383ffff */
[----:B------:R-:W-:Y:S05]  /*fdf0*/  BRA `(.L_x_191) ;  /* 0xffffff1c008c7947 */ /* 0x000fea000383ffff */
.L_x_198:
[----:B-1----:R-:W-:-:S04]  /*fe00*/  IMAD.U32 R12, RZ, RZ, UR9 ;  /* 0x00000009ff0c7e24 */ /* 0x002fc8000f8e00ff */
[----:B------:R1:W2:Y:S03]  /*fe10*/  SYNCS.PHASECHK.TRANS64.TRYWAIT P1, [R12+URZ+0x2a830], R9 ;  /* 0x02a830090c0075a7 */ /* 0x0002a6000802017f */
[----:B--2---:R-:W-:Y:S05]  /*fe20*/  @!P1 NANOSLEEP.SYNCS 0x989680 ;  /* 0x009896800000995d */ /* 0x004fea0003900000 */
[----:B------:R-:W2:Y:S02]  /*fe30*/  @!P1 SYNCS.PHASECHK.TRANS64 P1, [R12+URZ+0x2a830], R9 ;  /* 0x02a830090c0095a7 */ /* 0x000ea4000802007f */
[----:B--2---:R-:W-:Y:S05]  /*fe40*/  @!P1 BRA `(.L_x_198) ;  /* 0xfffffffc00ec9947 */ /* 0x004fea000383ffff */
[----:B------:R-:W-:Y:S05]  /*fe50*/  BRA `(.L_x_197) ;  /* 0xffffff4400687947 */ /* 0x000fea000383ffff */
.L_x_202:
[----:B01----:R-:W-:-:S04]  /*fe60*/  IMAD.U32 R9, RZ, RZ, UR10 ;  /* 0x0000000aff097e24 */ /* 0x003fc8000f8e00ff */
[----:B------:R0:W1:Y:S03]  /*fe70*/  SYNCS.PHASECHK.TRANS64.TRYWAIT P1, [R9+URZ+0x2a850], R8 ;  /* 0x02a85008090075a7 */ /* 0x000066000802017f */
[----:B-1----:R-:W-:Y:S05]  /*fe80*/  @!P1 NANOSLEEP.SYNCS 0x989680 ;  /* 0x009896800000995d */ /* 0x002fea0003900000 */
[----:B------:R-:W1:Y:S02]  /*fe90*/  @!P1 SYNCS.PHASECHK.TRANS64 P1, [R9+URZ+0x2a850], R8 ;  /* 0x02a85008090095a7 */ /* 0x000e64000802007f */
[----:B-1----:R-:W-:Y:S05]  /*fea0*/  @!P1 BRA `(.L_x_202) ;  /* 0xfffffffc00ec9947 */ /* 0x002fea000383ffff */
[----:B------:R-:W-:Y:S05]  /*feb0*/  BRA `(.L_x_201) ;  /* 0xffffff4c00a87947 */ /* 0x000fea000383ffff */
.L_x_209:
[----:B-1----:R-:W-:-:S04]  /*fec0*/  IMAD.U32 R5, RZ, RZ, UR5 ;  /* 0x00000005ff057e24 */ /* 0x002fc8000f8e00ff */
[----:B------:R1:W2:Y:S03]  /*fed0*/  SYNCS.PHASECHK.TRANS64.TRYWAIT P1, [R5+URZ+0x2a850], R4 ;  /* 0x02a85004050075a7 */ /* 0x0002a6000802017f */
[----:B--2---:R-:W-:Y:S05]  /*fee0*/  @!P1 NANOSLEEP.SYNCS 0x989680 ;  /* 0x009896800000995d */ /* 0x004fea0003900000 */
[----:B------:R-:W2:Y:S02]  /*fef0*/  @!P1 SYNCS.PHASECHK.TRANS64 P1, [R5+URZ+0x2a850], R4 ;  /* 0x02a85004050095a7 */ /* 0x000ea4000802007f */
[----:B--2---:R-:W-:Y:S05]  /*ff00*/  @!P1 BRA `(.L_x_209) ;  /* 0xfffffffc00ec9947 */ /* 0x004fea000383ffff */
[----:B------:R-:W-:Y:S05]  /*ff10*/  BRA `(.L_x_208) ;  /* 0xffffff6800c47947 */ /* 0x000fea000383ffff */
.L_x_255:
[----:B------:R-:W-:Y:S01]  /*ff20*/  SHF.R.U32.HI R7, RZ, 0x5, R21 ;  /* 0x00000005ff077819 */ /* 0x000fe20000011615 */
[----:B------:R-:W-:Y:S01]  /*ff30*/  BSSY B0, `(.L_x_319) ;  /* 0x0000009000007945 */ /* 0x000fe20003800000 */
[----:B------:R-:W-:Y:S01]  /*ff40*/  IMAD.MOV.U32 R12, RZ, RZ, RZ ;  /* 0x000000ffff0c7224 */ /* 0x000fe200078e00ff */
[----:B------:R-:W-:Y:S01]  /*ff50*/  MOV R11, 0x1f ;  /* 0x0000001f000b7802 */ /* 0x000fe20000000f00 */
[----:B------:R-:W-:Y:S01]  /*ff60*/  IMAD.MOV.U32 R15, RZ, RZ, -0x1 ;  /* 0xffffffffff0f7424 */ /* 0x000fe200078e00ff */
[----:B------:R-:W-:-:S05]  /*ff70*/  LOP3.LUT R7, R7, 0x3, RZ, 0xc0, !PT ;  /* 0x0000000307077812 */ /* 0x000fca00078ec0ff */
[----:B------:R-:W-:-:S07]  /*ff80*/  IMAD.MOV.U32 R13, RZ, RZ, R7 ;  /* 0x000000ffff0d7224 */ /* 0x000fce00078e0007 */
[----:B-----5:R-:W-:Y:S05]  /*ff90*/  WARPSYNC.COLLECTIVE R15, `(.L_x_320) ;  /* 0x000000000f087348 */ /* 0x020fea0003c00000 */
[----:B------:R0:W1:Y:S02]  /*ffa0*/  SHFL.IDX P6, R14, R13, R12, R11 ;  /* 0x0000000c0d0e7389 */ /* 0x00006400000c000b */
[----:B01---5:R-:W-:Y:S01]  /*ffb0*/  ENDCOLLECTIVE ;  /* 0x000000000000791b */ /* 0x023fe20003800000 */
.L_x_320:
[----:B------:R-:W-:Y:S05]  /*ffc0*/  BSYNC B0 ;  /* 0x0000000000007941 */ /* 0x000fea0003800000 */
.L_x_319:
[----:B------:R-:W-:Y:S05]  /*ffd0*/  BRA `(.L_x_321) ;  /* 0xffffffc000347947 */ /* 0x000fea000383ffff */
.L_x_258:
[----:B0-----:R0:W1:Y:S02]  /*ffe0*/  SYNCS.PHASECHK.TRANS64.TRYWAIT P0, [R7+URZ+0x2a840], R2 ;  /* 0x02a84002070075a7 */ /* 0x001064000800017f */
[----:B-1----:R-:W-:Y:S05]  /*fff0*/  @!P0 NANOSLEEP.SYNCS 0x989680 ;  /* 0x009896800000895d */ /* 0x002fea0003900000 */
[----:B------:R-:W1:Y:S02]  /*10000*/  @!P0 SYNCS.PHASECHK.TRANS64 P0, [R7+URZ+0x2a840], R2 ;  /* 0x02a84002070085a7 */ /* 0x000e64000800007f */
[----:B-1----:R-:W-:Y:S05]  /*10010*/  @!P0 BRA `(.L_x_258) ;  /* 0xfffffffc00f08947 */ /* 0x002fea000383ffff */
[----:B------:R-:W-:Y:S05]  /*10020*/  BRA `(.L_x_322) ;  /* 0xffffffc000907947 */ /* 0x000fea000383ffff */
.L_x_259:
[----:B------:R-:W-:Y:S01]  /*10030*/  BSSY B0, `(.L_x_323) ;  /* 0x0000008000007945 */ /* 0x000fe20003800000 */
[----:B------:R-:W-:Y:S02]  /*10040*/  IMAD.MOV.U32 R13, RZ, RZ, R0 ;  /* 0x000000ffff0d7224 */ /* 0x000fe400078e0000 */
[----:B------:R-:W-:Y:S02]  /*10050*/  IMAD.MOV.U32 R12, RZ, RZ, RZ ;  /* 0x000000ffff0c7224 */ /* 0x000fe400078e00ff */
[----:B------:R-:W-:Y:S02]  /*10060*/  IMAD.MOV.U32 R11, RZ, RZ, 0x181f ;  /* 0x0000181fff0b7424 */ /* 0x000fe400078e00ff */
[----:B------:R-:W-:-:S07]  /*10070*/  IMAD.MOV.U32 R15, RZ, RZ, -0x1 ;  /* 0xffffffffff0f7424 */ /* 0x000fce00078e00ff */
[----:B------:R-:W-:Y:S05]  /*10080*/  WARPSYNC.COLLECTIVE R15, `(.L_x_324) ;  /* 0x000000000f087348 */ /* 0x000fea0003c00000 */
[----:B------:R0:W1:Y:S02]  /*10090*/  SHFL.IDX P6, R14, R13, R12, R11 ;  /* 0x0000000c0d0e7389 */ /* 0x00006400000c000b */
[----:B01----:R-:W-:Y:S01]  /*100a0*/  ENDCOLLECTIVE ;  /* 0x000000000000791b */ /* 0x003fe20003800000 */
.L_x_324:
[----:B------:R-:W-:Y:S05]  /*100b0*/  BSYNC B0 ;  /* 0x0000000000007941 */ /* 0x000fea0003800000 */
.L_x_323:
[----:B------:R-:W-:Y:S01]  /*100c0*/  IMAD.MOV.U32 R13, RZ, RZ, R4 ;  /* 0x000000ffff0d7224 */ /* 0x000fe200078e0004 */
[----:B------:R-:W-:Y:S01]  /*100d0*/  MOV R2, R14 ;  /* 0x0000000e00027202 */ /* 0x000fe20000000f00 */
[----:B------:R-:W-:Y:S02]  /*100e0*/  IMAD.MOV.U32 R12, RZ, RZ, RZ ;  /* 0x000000ffff0c7224 */ /* 0x000fe400078e00ff */
[----:B------:R-:W-:Y:S02]  /*100f0*/  IMAD.MOV.U32 R11, RZ, RZ, 0x181f ;  /* 0x0000181fff0b7424 */ /* 0x000fe400078e00ff */
[----:B------:R-:W-:Y:S02]  /*10100*/  IMAD.MOV.U32 R15, RZ, RZ, -0x1 ;  /* 0xffffffffff0f7424 */ /* 0x000fe400078e00ff */
[----:B------:R-:W-:-:S07]  /*10110*/  @P0 IMAD R8, R5, 0x2, R22 ;  /* 0x0000000205080824 */ /* 0x000fce00078e0216 */
[----:B------:R-:W-:Y:S05]  /*10120*/  WARPSYNC.COLLECTIVE R15, `(.L_x_325) ;  /* 0x000000000f087348 */ /* 0x000fea0003c00000 */
[----:B------:R0:W1:Y:S02]  /*10130*/  SHFL.IDX P6, R14, R13, R12, R11 ;  /* 0x0000000c0d0e7389 */ /* 0x00006400000c000b */
[----:B01----:R-:W-:Y:S01]  /*10140*/  ENDCOLLECTIVE ;  /* 0x000000000000791b */ /* 0x003fe20003800000 */
.L_x_325:
[----:B------:R-:W-:Y:S02]  /*10150*/  IMAD.MOV.U32 R13, RZ, RZ, R0 ;  /* 0x000000ffff0d7224 */ /* 0x000fe400078e0000 */
[----:B------:R-:W-:Y:S02]  /*10160*/  IMAD.MOV.U32 R12, RZ, RZ, 0x1 ;  /* 0x00000001ff0c7424 */ /* 0x000fe400078e00ff */
[----:B------:R-:W-:-:S07]  /*10170*/  IMAD.MOV.U32 R3, RZ, RZ, R14 ;  /* 0x000000ffff037224 */ /* 0x000fce00078e000e */
[----:B------:R-:W-:Y:S05]  /*10180*/  WARPSYNC.COLLECTIVE R15, `(.L_x_326) ;  /* 0x000000000f087348 */ /* 0x000fea0003c00000 */
[----:B------:R0:W1:Y:S02]  /*10190*/  SHFL.IDX P6, R14, R13, R12, R11 ;  /* 0x0000000c0d0e7389 */ /* 0x00006400000c000b */
[----:B01----:R-:W-:Y:S01]  /*101a0*/  ENDCOLLECTIVE ;  /* 0x000000000000791b */ /* 0x003fe20003800000 */
.L_x_326:
[----:B------:R-:W-:-:S04]  /*101b0*/  @P0 LEA R3, P1, R9, R3, 0x1 ;  /* 0x0000000309030211 */ /* 0x000fc800078208ff */
[----:B------:R-:W-:Y:S02]  /*101c0*/  @P0 IADD3.X R2, RZ, R2, RZ, P1, !PT ;  /* 0x00000002ff020210 */ /* 0x000fe40000ffe4ff */
[----:B------:R-:W-:Y:S02]  /*101d0*/  ISETP.GE.AND P1, PT, R6, 0x11, PT ;  /* 0x000000110600780c */ /* 0x000fe40003f26270 */
[----:B------:R-:W-:Y:S01]  /*101e0*/  @P0 LOP3.LUT R3, R3, R2, RZ, 0x3c, !PT ;  /* 0x0000000203030212 */ /* 0x000fe200078e3cff */
[----:B------:R-:W-:-:S03]  /*101f0*/  IMAD.MOV.U32 R13, RZ, RZ, R4 ;  /* 0x000000ffff0d7224 */ /* 0x000fc600078e0004 */
[----:B------:R-:W-:-:S04]  /*10200*/  @P0 LOP3.LUT R2, R3, R2, RZ, 0x3c, !PT ;  /* 0x0000000203020212 */ /* 0x000fc800078e3cff */
[----:B------:R-:W-:-:S05]  /*10210*/  @P0 LOP3.LUT R3, R3, R2, RZ, 0x3c, !PT ;  /* 0x0000000203030212 */ /* 0x000fca00078e3cff */
[----:B------:R-:W-:Y:S01]  /*10220*/  @!PT LDS RZ, [RZ] ;  /* 0x00000000fffff984 */ /* 0x000fe20000000800 */
[----:B------:R-:W-:Y:S01]  /*10230*/  @!PT LDS RZ, [RZ] ;  /* 0x00000000fffff984 */ /* 0x000fe20000000800 */
[----:B------:R-:W-:Y:S01]  /*10240*/  @!PT LDS RZ, [RZ] ;  /* 0x00000000fffff984 */ /* 0x000fe20000000800 */
[----:B------:R-:W-:Y:S04]  /*10250*/  @P0 LDGSTS.E.BYPASS.LTC128B.128 [R8+0x18400], desc[UR36][R2.64], !P4 ;  /* 0x1840000002080fae */ /* 0x000fe8000e101d64 */
[----:B------:R-:W-:Y:S04]  /*10260*/  @P0 LDGSTS.E.BYPASS.LTC128B.128 [R8+0x1b400], desc[UR36][R2.64+0x80], !P3 ;  /* 0x1b40008002080fae */ /* 0x000fe8000d901d64 */
[----:B------:R0:W-:Y:S02]  /*10270*/  @P0 LDGSTS.E.BYPASS.LTC128B.128 [R8+0x1e400], desc[UR36][R2.64+0x100], !P2 ;  /* 0x1e40010002080fae */ /* 0x0001e4000d101d64 */
[----:B0-----:R-:W-:-:S07]  /*10280*/  IMAD.MOV.U32 R2, RZ, RZ, R14 ;  /* 0x000000ffff027224 */ /* 0x001fce00078e000e */
[----:B------:R-:W-:Y:S05]  /*10290*/  WARPSYNC.COLLECTIVE R15, `(.L_x_327) ;  /* 0x000000000f087348 */ /* 0x000fea0003c00000 */
[----:B------:R0:W1:Y:S02]  /*102a0*/  SHFL.IDX P6, R14, R13, R12, R11 ;  /* 0x0000000c0d0e7389 */ /* 0x00006400000c000b */
[----:B01----:R-:W-:Y:S01]  /*102b0*/  ENDCOLLECTIVE ;  /* 0x000000000000791b */ /* 0x003fe20003800000 */
.L_x_327:
[----:B------:R-:W-:Y:S02]  /*102c0*/  @P1 IMAD R8, R5, 0x2, R22 ;  /* 0x0000000205081824 */ /* 0x000fe400078e0216 */
[----:B------:R-:W-:Y:S02]  /*102d0*/  IMAD.MOV.U32 R13, RZ, RZ, R0 ;  /* 0x000000ffff0d7224 */ /* 0x000fe400078e0000 */
[----:B------:R-:W-:Y:S01]  /*102e0*/  IMAD.MOV.U32 R12, RZ, RZ, 0x2 ;  /* 0x00000002ff0c7424 */ /* 0x000fe200078e00ff */
[----:B------:R-:W-:-:S07]  /*102f0*/  MOV R3, R14 ;  /* 0x0000000e00037202 */ /* 0x000fce0000000f00 */
[----:B------:R-:W-:Y:S05]  /*10300*/  WARPSYNC.COLLECTIVE R15, `(.L_x_328) ;  /* 0x000000000f087348 */ /* 0x000fea0003c00000 */
[----:B------:R0:W1:Y:S02]  /*10310*/  SHFL.IDX P6, R14, R13, R12, R11 ;  /* 0x0000000c0d0e7389 */ /* 0x00006400000c000b */
[----:B01----:R-:W-:Y:S01]  /*10320*/  ENDCOLLECTIVE ;  /* 0x000000000000791b */ /* 0x003fe20003800000 */
.L_x_328:
[----:B------:R-:W-:-:S05]  /*10330*/  @P1 LEA R3, P0, R9, R3, 0x1 ;  /* 0x0000000309031211 */ /* 0x000fca00078008ff */
[----:B------:R-:W-:-:S05]  /*10340*/  @P1 IMAD.X R2, RZ, RZ, R2, P0 ;  /* 0x000000ffff021224 */ /* 0x000fca00000e0602 */
[----:B------:R-:W-:Y:S02]  /*10350*/  @P1 LOP3.LUT R3, R3, R2, RZ, 0x3c, !PT ;  /* 0x0000000203031212 */ /* 0x000fe400078e3cff */
[----:B------:R-:W-:Y:S02]  /*10360*/  MOV R13, R4 ;  /* 0x00000004000d7202 */ /* 0x000fe40000000f00 */
[----:B------:R-:W-:-:S04]  /*10370*/  @P1 LOP3.LUT R2, R3, R2, RZ, 0x3c, !PT ;  /* 0x0000000203021212 */ /* 0x000fc800078e3cff */
[----:B------:R-:W-:-:S05]  /*10380*/  @P1 LOP3.LUT R3, R3, R2, RZ, 0x3c, !PT ;  /* 0x0000000203031212 */ /* 0x000fca00078e3cff */
[----:B------:R-:W-:Y:S01]  /*10390*/  @!PT LDS RZ, [RZ] ;  /* 0x00000000fffff984 */ /* 0x000fe20000000800 */
[----:B------:R-:W-:Y:S01]  /*103a0*/  @!PT LDS RZ, [RZ] ;  /* 0x00000000fffff984 */ /* 0x000fe20000000800 */
[----:B------:R-:W-:Y:S01]  /*103b0*/  @!PT LDS RZ, [RZ] ;  /* 0x00000000fffff984 */ /* 0x000fe20000000800 */
[----:B------:R-:W-:Y:S04]  /*103c0*/  @P1 LDGSTS.E.BYPASS.LTC128B.128 [R8+0x18c00], desc[UR36][R2.64], !P4 ;  /* 0x18c0000002081fae */ /* 0x000fe8000e101d64 */
[----:B------:R-:W-:Y:S04]  /*103d0*/  @P1 LDGSTS.E.BYPASS.LTC128B.128 [R8+0x1bc00], desc[UR36][R2.64+0x80], !P3 ;  /* 0x1bc0008002081fae */ /* 0x000fe8000d901d64 */
[----:B------:R0:W-:Y:S01]  /*103e0*/  @P1 LDGSTS.E.BYPASS.LTC128B.128 [R8+0x1ec00], desc[UR36][R2.64+0x100], !P2 ;  /* 0x1ec0010002081fae */ /* 0x0001e2000d101d64 */
[----:B------:R-:W-:Y:S01]  /*103f0*/  ISETP.GE.AND P1, PT, R6, 0x21, PT ;  /* 0x000000210600780c */ /* 0x000fe20003f26270 */
[----:B0-----:R-:W-:-:S12]  /*10400*/  IMAD.MOV.U32 R2, RZ, RZ, R14 ;  /* 0x000000ffff027224 */ /* 0x001fd800078e000e */
[----:B------:R-:W-:Y:S05]  /*10410*/  WARPSYNC.COLLECTIVE R15, `(.L_x_329) ;  /* 0x000000000f087348 */ /* 0x000fea0003c00000 */
[----:B------:R0:W1:Y:S02]  /*10420*/  SHFL.IDX P6, R14, R13, R12, R11 ;  /* 0x0000000c0d0e7389 */ /* 0x00006400000c000b */
[----:B01----:R-:W-:Y:S01]  /*10430*/  ENDCOLLECTIVE ;  /* 0x000000000000791b */ /* 0x003fe20003800000 */
.L_x_329:
[----:B------:R-:W-:Y:S02]  /*10440*/  @P1 IMAD R8, R5, 0x2, R22 ;  /* 0x0000000205081824 */ /* 0x000fe400078e0216 */
[----:B------:R-:W-:Y:S02]  /*10450*/  IMAD.MOV.U32 R13, RZ, RZ, R0 ;  /* 0x000000ffff0d7224 */ /* 0x000fe400078e0000 */
[----:B------:R-:W-:Y:S02]  /*10460*/  IMAD.MOV.U32 R12, RZ, RZ, 0x3 ;  /* 0x00000003ff0c7424 */ /* 0x000fe400078e00ff */
[----:B------:R-:W-:-:S07]  /*10470*/  IMAD.MOV.U32 R3, RZ, RZ, R14 ;  /* 0x000000ffff037224 */ /* 0x000fce00078e000e */
[----:B------:R-:W-:Y:S05]  /*10480*/  WARPSYNC.COLLECTIVE R15, `(.L_x_330) ;  /* 0x000000000f087348 */ /* 0x000fea0003c00000 */
[----:B------:R0:W1:Y:S02]  /*10490*/  SHFL.IDX P6, R14, R13, R12, R11 ;  /* 0x0000000c0d0e7389 */ /* 0x00006400000c000b */
[----:B01----:R-:W-:Y:S01]  /*104a0*/  ENDCOLLECTIVE ;  /* 0x000000000000791b */ /* 0x003fe20003800000 */
.L_x_330:
[----:B------:R-:W-:-:S05]  /*104b0*/  @P1 LEA R3, P0, R9, R3, 0x1 ;  /* 0x0000000309031211 */ /* 0x000fca00078008ff */
[----:B------:R-:W-:-:S05]  /*104c0*/  @P1 IMAD.X R2, RZ, RZ, R2, P0 ;  /* 0x000000ffff021224 */ /* 0x000fca00000e0602 */
        /* <DEDUP_REMOVED lines=10> */
[----:B------:R-:W-:Y:S02]  /*10570*/  ISETP.GE.AND P1, PT, R6, 0x31, PT ;  /* 0x000000310600780c */ /* 0x000fe40003f26270 */
[----:B0-----:R-:W-:-:S11]  /*10580*/  MOV R2, R14 ;  /* 0x0000000e00027202 */ /* 0x001fd60000000f00 */
[----:B------:R-:W-:Y:S05]  /*10590*/  WARPSYNC.COLLECTIVE R15, `(.L_x_331) ;  /* 0x000000000f087348 */ /* 0x000fea0003c00000 */
[----:B------:R0:W1:Y:S02]  /*105a0*/  SHFL.IDX P6, R14, R13, R12, R11 ;  /* 0x0000000c0d0e7389 */ /* 0x00006400000c000b */
[----:B01----:R-:W-:Y:S01]  /*105b0*/  ENDCOLLECTIVE ;  /* 0x000000000000791b */ /* 0x003fe20003800000 */
.L_x_331:
[----:B------:R-:W-:Y:S02]  /*105c0*/  @P1 IMAD R8, R5, 0x2, R22 ;  /* 0x0000000205081824 */ /* 0x000fe400078e0216 */
[----:B------:R-:W-:Y:S01]  /*105d0*/  IMAD.MOV.U32 R13, RZ, RZ, R0 ;  /* 0x000000ffff0d7224 */ /* 0x000fe200078e0000 */
[----:B------:R-:W-:Y:S01]  /*105e0*/  MOV R12, 0x4 ;  /* 0x00000004000c7802 */ /* 0x000fe20000000f00 */
[----:B------:R-:W-:-:S07]  /*105f0*/  IMAD.MOV.U32 R3, RZ, RZ, R14 ;  /* 0x000000ffff037224 */ /* 0x000fce00078e000e */
[----:B------:R-:W-:Y:S05]  /*10600*/  WARPSYNC.COLLECTIVE R15, `(.L_x_332) ;  /* 0x000000000f087348 */ /* 0x000fea0003c00000 */
[----:B------:R0:W1:Y:S02]  /*10610*/  SHFL.IDX P6, R14, R13, R12, R11 ;  /* 0x0000000c0d0e7389 */ /* 0x00006400000c000b */
[----:B01----:R-:W-:Y:S01]  /*10620*/  ENDCOLLECTIVE ;  /* 0x000000000000791b */ /* 0x003fe20003800000 */
.L_x_332:
        /* <DEDUP_REMOVED lines=17> */
.L_x_333:
[----:B------:R-:W-:Y:S01]  /*10740*/  @P1 IMAD R8, R5, 0x2, R22 ;  /* 0x0000000205081824 */ /* 0x000fe200078e0216 */
[----:B------:R-:W-:Y:S01]  /*10750*/  MOV R13, R0 ;  /* 0x00000000000d7202 */ /* 0x000fe20000000f00 */
[----:B------:R-:W-:Y:S02]  /*10760*/  IMAD.MOV.U32 R12, RZ, RZ, 0x5 ;  /* 0x00000005ff0c7424 */ /* 0x000fe400078e00ff */
[----:B------:R-:W-:-:S07]  /*10770*/  IMAD.MOV.U32 R3, RZ, RZ, R14 ;  /* 0x000000ffff037224 */ /* 0x000fce00078e000e */
[----:B------:R-:W-:Y:S05]  /*10780*/  WARPSYNC.COLLECTIVE R15, `(.L_x_334) ;  /* 0x000000000f087348 */ /* 0x000fea0003c00000 */
[----:B------:R0:W1:Y:S02]  /*10790*/  SHFL.IDX P6, R14, R13, R12, R11 ;  /* 0x0000000c0d0e7389 */ /* 0x00006400000c000b */
[----:B01----:R-:W-:Y:S01]  /*107a0*/  ENDCOLLECTIVE ;  /* 0x000000000000791b */ /* 0x003fe20003800000 */
.L_x_334:
[----:B------:R-:W-:-:S05]  /*107b0*/  @P1 LEA R3, P0, R9, R3, 0x1 ;  /* 0x0000000309031211 */ /* 0x000fca00078008ff */
[----:B------:R-:W-:-:S05]  /*107c0*/  @P1 IMAD.X R2, RZ, RZ, R2, P0 ;  /* 0x000000ffff021224 */ /* 0x000fca00000e0602 */
[----:B------:R-:W-:Y:S01]  /*107d0*/  @P1 LOP3.LUT R3, R3, R2, RZ, 0x3c, !PT ;  /* 0x0000000203031212 */ /* 0x000fe200078e3cff */
[----:B------:R-:W-:-:S03]  /*107e0*/  IMAD.MOV.U32 R13, RZ, RZ, R4 ;  /* 0x000000ffff0d7224 */ /* 0x000fc600078e0004 */
[----:B------:R-:W-:-:S04]  /*107f0*/  @P1 LOP3.LUT R2, R3, R2, RZ, 0x3c, !PT ;  /* 0x0000000203021212 */ /* 0x000fc800078e3cff */
[----:B------:R-:W-:Y:S01]  /*10800*/  @P1 LOP3.LUT R3, R3, R2, RZ, 0x3c, !PT ;  /* 0x0000000203031212 */ /* 0x000fe200078e3cff */
[----:B------:R-:W-:-:S07]  /*10810*/  IMAD.MOV.U32 R0, RZ, RZ, R14 ;  /* 0x000000ffff007224 */ /* 0x000fce00078e000e */
[----:B------:R-:W-:Y:S05]  /*10820*/  WARPSYNC.COLLECTIVE R15, `(.L_x_335) ;  /* 0x000000000f087348 */ /* 0x000fea0003c00000 */
[----:B------:R0:W1:Y:S02]  /*10830*/  SHFL.IDX P6, R14, R13, R12, R11 ;  /* 0x0000000c0d0e7389 */ /* 0x00006400000c000b */
[----:B01----:R-:W-:Y:S01]  /*10840*/  ENDCOLLECTIVE ;  /* 0x000000000000791b */ /* 0x003fe20003800000 */
.L_x_335:
[----:B------:R-:W-:Y:S01]  /*10850*/  @!PT LDS RZ, [RZ] ;  /* 0x00000000fffff984 */ /* 0x000fe20000000800 */
[----:B------:R-:W-:Y:S01]  /*10860*/  @!PT LDS RZ, [RZ] ;  /* 0x00000000fffff984 */ /* 0x000fe20000000800 */
[----:B------:R-:W-:Y:S01]  /*10870*/  @!PT LDS RZ, [RZ] ;  /* 0x00000000fffff984 */ /* 0x000fe20000000800 */
[----:B------:R-:W-:Y:S04]  /*10880*/  @P1 LDGSTS.E.BYPASS.LTC128B.128 [R8+0x1a400], desc[UR36][R2.64], !P4 ;  /* 0x1a40000002081fae */ /* 0x000fe8000e101d64 */
[----:B------:R-:W-:Y:S04]  /*10890*/  @P1 LDGSTS.E.BYPASS.LTC128B.128 [R8+0x1d400], desc[UR36][R2.64+0x80], !P3 ;  /* 0x1d40008002081fae */ /* 0x000fe8000d901d64 */
[----:B------:R0:W-:Y:S02]  /*108a0*/  @P1 LDGSTS.E.BYPASS.LTC128B.128 [R8+0x20400], desc[UR36][R2.64+0x100], !P2 ;  /* 0x2040010002081fae */ /* 0x0001e4000d101d64 */
[----:B0-----:R-:W-:Y:S01]  /*108b0*/  IMAD.MOV.U32 R2, RZ, RZ, R14 ;  /* 0x000000ffff027224 */ /* 0x001fe200078e000e */
[----:B------:R-:W-:Y:S06]  /*108c0*/  BRA `(.L_x_336) ;  /* 0xffffffbc00e07947 */ /* 0x000fec000383ffff */
.L_x_264:
[----:B------:R-:W-:Y:S01]  /*108d0*/  IMAD.MOV.U32 R13, RZ, RZ, R5 ;  /* 0x000000ffff0d7224 */ /* 0x000fe200078e0005 */
[----:B------:R-:W-:Y:S01]  /*108e0*/  MOV R12, RZ ;  /* 0x000000ff000c7202 */ /* 0x000fe20000000f00 */
[----:B------:R-:W-:Y:S02]  /*108f0*/  IMAD.MOV.U32 R11, RZ, RZ, 0x181f ;  /* 0x0000181fff0b7424 */ /* 0x000fe400078e00ff */
[----:B------:R-:W-:Y:S02]  /*10900*/  IMAD.MOV.U32 R15, RZ, RZ, -0x1 ;  /* 0xffffffffff0f7424 */ /* 0x000fe400078e00ff */
[----:B-----5:R-:W-:Y:S02]  /*10910*/  IMAD R6, R17, R6, RZ ;  /* 0x0000000611067224 */ /* 0x020fe400078e02ff */
[----:B------:R-:W-:-:S07]  /*10920*/  IMAD.IADD R4, R10, 0x1, R4 ;  /* 0x000000010a047824 */ /* 0x000fce00078e0204 */
[----:B------:R-:W-:Y:S05]  /*10930*/  WARPSYNC.COLLECTIVE R15, `(.L_x_337) ;  /* 0x000000000f087348 */ /* 0x000fea0003c00000 */
[----:B------:R0:W1:Y:S02]  /*10940*/  SHFL.IDX P6, R14, R13, R12, R11 ;  /* 0x0000000c0d0e7389 */ /* 0x00006400000c000b */
[----:B01----:R-:W-:Y:S01]  /*10950*/  ENDCOLLECTIVE ;  /* 0x000000000000791b */ /* 0x003fe20003800000 */
.L_x_337:
[C---:B------:R-:W-:Y:S01]  /*10960*/  VIADD R7, R4.reuse, 0x10 ;  /* 0x0000001004077836 */ /* 0x040fe20000000000 */
[----:B------:R-:W-:Y:S01]  /*10970*/  ISETP.GE.AND P1, PT, R4, R6, PT ;  /* 0x000000060400720c */ /* 0x000fe20003f26270 */
[----:B------:R-:W-:Y:S02]  /*10980*/  IMAD.MOV.U32 R13, RZ, RZ, R0 ;  /* 0x000000ffff0d7224 */ /* 0x000fe400078e0000 */
[----:B------:R-:W-:-:S10]  /*10990*/  IMAD.MOV.U32 R2, RZ, RZ, R14 ;  /* 0x000000ffff027224 */ /* 0x000fd400078e000e */
[----:B------:R-:W-:Y:S05]  /*109a0*/  WARPSYNC.COLLECTIVE R15, `(.L_x_338) ;  /* 0x000000000f087348 */ /* 0x000fea0003c00000 */
[----:B------:R0:W1:Y:S02]  /*109b0*/  SHFL.IDX P6, R14, R13, R12, R11 ;  /* 0x0000000c0d0e7389 */ /* 0x00006400000c000b */
[----:B01----:R-:W-:Y:S01]  /*109c0*/  ENDCOLLECTIVE ;  /* 0x000000000000791b */ /* 0x003fe20003800000 */
.L_x_338:
[----:B------:R-:W-:Y:S02]  /*109d0*/  IMAD.MOV.U32 R13, RZ, RZ, R5 ;  /* 0x000000ffff0d7224 */ /* 0x000fe400078e0005 */
[----:B------:R-:W-:Y:S01]  /*109e0*/  IMAD.MOV.U32 R12, RZ, RZ, 0x1 ;  /* 0x00000001ff0c7424 */ /* 0x000fe200078e00ff */
[----:B------:R-:W-:-:S04]  /*109f0*/  @!P1 LEA R14, P4, R9, R14, 0x1 ;  /* 0x0000000e090e9211 */ /* 0x000fc800078808ff */
[----:B------:R-:W-:Y:S01]  /*10a00*/  @!P1 IADD3.X R3, RZ, R2, RZ, P4, !PT ;  /* 0x00000002ff039210 */ /* 0x000fe200027fe4ff */
[----:B------:R-:W-:-:S08]  /*10a10*/  @!P1 IMAD.MOV.U32 R2, RZ, RZ, R14 ;  /* 0x000000ffff029224 */ /* 0x000fd000078e000e */
[----:B------:R-:W-:Y:S05]  /*10a20*/  WARPSYNC.COLLECTIVE R15, `(.L_x_339) ;  /* 0x000000000f087348 */ /* 0x000fea0003c00000 */
[----:B------:R0:W1:Y:S02]  /*10a30*/  SHFL.IDX P6, R14, R13, R12, R11 ;  /* 0x0000000c0d0e7389 */ /* 0x00006400000c000b */
[----:B01----:R-:W-:Y:S01]  /*10a40*/  ENDCOLLECTIVE ;  /* 0x000000000000791b */ /* 0x003fe20003800000 */
.L_x_339:
[----:B------:R-:W-:Y:S01]  /*10a50*/  @!PT LDS RZ, [RZ] ;  /* 0x00000000fffff984 */ /* 0x000fe20000000800 */
[----:B------:R-:W-:Y:S01]  /*10a60*/  @!PT LDS RZ, [RZ] ;  /* 0x00000000fffff984 */ /* 0x000fe20000000800 */
[----:B------:R-:W-:Y:S01]  /*10a70*/  @!PT LDS RZ, [RZ] ;  /* 0x00000000fffff984 */ /* 0x000fe20000000800 */
[----:B------:R-:W-:Y:S04]  /*10a80*/  @!P1 LDGSTS.E.BYPASS.LTC128B.128 [R33+0xc400], desc[UR36][R2.64], !P3 ;  /* 0x0c40000002219fae */ /* 0x000fe8000d901d64 */
[----:B------:R-:W-:Y:S04]  /*10a90*/  @!P1 LDGSTS.E.BYPASS.LTC128B.128 [R33+0x10400], desc[UR36][R2.64+0x80], !P2 ;  /* 0x1040008002219fae */ /* 0x000fe8000d101d64 */
[----:B------:R0:W-:Y:S01]  /*10aa0*/  @!P1 LDGSTS.E.BYPASS.LTC128B.128 [R33+0x14400], desc[UR36][R2.64+0x100], !P0 ;  /* 0x1440010002219fae */ /* 0x0001e2000c101d64 */
[----:B------:R-:W-:Y:S02]  /*10ab0*/  ISETP.GE.AND P1, PT, R7, R6, PT ;  /* 0x000000060700720c */ /* 0x000fe40003f26270 */
[----:B------:R-:W-:Y:S01]  /*10ac0*/  MOV R13, R0 ;  /* 0x00000000000d7202 */ /* 0x000fe20000000f00 */
[----:B0-----:R-:W-:-:S10]  /*10ad0*/  IMAD.MOV.U32 R2, RZ, RZ, R14 ;  /* 0x000000ffff027224 */ /* 0x001fd400078e000e */
[----:B------:R-:W-:Y:S05]  /*10ae0*/  WARPSYNC.COLLECTIVE R15, `(.L_x_340) ;  /* 0x000000000f087348 */ /* 0x000fea0003c00000 */
[----:B------:R0:W1:Y:S02]  /*10af0*/  SHFL.IDX P6, R14, R13, R12, R11 ;  /* 0x0000000c0d0e7389 */ /* 0x00006400000c000b */
[----:B01----:R-:W-:Y:S01]  /*10b00*/  ENDCOLLECTIVE ;  /* 0x000000000000791b */ /* 0x003fe20003800000 */
.L_x_340:
[----:B------:R-:W-:Y:S01]  /*10b10*/  IMAD.MOV.U32 R13, RZ, RZ, R5 ;  /* 0x000000ffff0d7224 */ /* 0x000fe200078e0005 */
[----:B------:R-:W-:Y:S02]  /*10b20*/  MOV R12, 0x2 ;  /* 0x00000002000c7802 */ /* 0x000fe40000000f00 */
[----:B------:R-:W-:-:S05]  /*10b30*/  @!P1 LEA R14, P4, R9, R14, 0x1 ;  /* 0x0000000e090e9211 */ /* 0x000fca00078808ff */
[----:B------:R-:W-:Y:S02]  /*10b40*/  @!P1 IMAD.X R7, RZ, RZ, R2, P4 ;  /* 0x000000ffff079224 */ /* 0x000fe400020e0602 */
[----:B------:R-:W-:-:S07]  /*10b50*/  @!P1 IMAD.MOV.U32 R2, RZ, RZ, R14 ;  /* 0x000000ffff029224 */ /* 0x000fce00078e000e */
[----:B------:R-:W-:Y:S05]  /*10b60*/  WARPSYNC.COLLECTIVE R15, `(.L_x_341) ;  /* 0x000000000f087348 */ /* 0x000fea0003c00000 */
[----:B------:R0:W1:Y:S02]  /*10b70*/  SHFL.IDX P6, R14, R13, R12, R11 ;  /* 0x0000000c0d0e7389 */ /* 0x00006400000c000b */
[----:B01----:R-:W-:Y:S01]  /*10b80*/  ENDCOLLECTIVE ;  /* 0x000000000000791b */ /* 0x003fe20003800000 */
.L_x_341:
[----:B------:R-:W-:Y:S02]  /*10b90*/  @!P1 IMAD.MOV.U32 R3, RZ, RZ, R7 ;  /* 0x000000ffff039224 */ /* 0x000fe400078e0007 */
[----:B------:R-:W-:-:S03]  /*10ba0*/  VIADD R7, R4, 0x20 ;  /* 0x0000002004077836 */ /* 0x000fc60000000000 */
[----:B------:R-:W-:Y:S01]  /*10bb0*/  @!PT LDS RZ, [RZ] ;  /* 0x00000000fffff984 */ /* 0x000fe20000000800 */
[----:B------:R-:W-:Y:S01]  /*10bc0*/  @!PT LDS RZ, [RZ] ;  /* 0x00000000fffff984 */ /* 0x000fe20000000800 */
[----:B------:R-:W-:Y:S01]  /*10bd0*/  @!PT LDS RZ, [RZ] ;  /* 0x00000000fffff984 */ /* 0x000fe20000000800 */
[----:B------:R-:W-:Y:S04]  /*10be0*/  @!P1 LDGSTS.E.BYPASS.LTC128B.128 [R33+0xcc00], desc[UR36][R2.64], !P3 ;  /* 0x0cc0000002219fae */ /* 0x000fe8000d901d64 */
[----:B------:R-:W-:Y:S01]  /*10bf0*/  @!P1 LDGSTS.E.BYPASS.LTC128B.128 [R33+0x10c00], desc[UR36][R2.64+0x80], !P2 ;  /* 0x10c0008002219fae */ /* 0x000fe2000d101d64 */
[----:B------:R-:W-:-:S03]  /*10c00*/  IMAD.MOV.U32 R13, RZ, RZ, R0 ;  /* 0x000000ffff0d7224 */ /* 0x000fc600078e0000 */
[----:B------:R0:W-:Y:S01]  /*10c10*/  @!P1 LDGSTS.E.BYPASS.LTC128B.128 [R33+0x14c00], desc[UR36][R2.64+0x100], !P0 ;  /* 0x14c0010002219fae */ /* 0x0001e2000c101d64 */
[----:B------:R-:W-:Y:S01]  /*10c20*/  ISETP.GE.AND P1, PT, R7, R6, PT ;  /* 0x000000060700720c */ /* 0x000fe20003f26270 */
[----:B0-----:R-:W-:-:S12]  /*10c30*/  IMAD.MOV.U32 R2, RZ, RZ, R14 ;  /* 0x000000ffff027224 */ /* 0x001fd800078e000e */
[----:B------:R-:W-:Y:S05]  /*10c40*/  WARPSYNC.COLLECTIVE R15, `(.L_x_342) ;  /* 0x000000000f087348 */ /* 0x000fea0003c00000 */
[----:B------:R0:W1:Y:S02]  /*10c50*/  SHFL.IDX P6, R14, R13, R12, R11 ;  /* 0x0000000c0d0e7389 */ /* 0x00006400000c000b */
[----:B01----:R-:W-:Y:S01]  /*10c60*/  ENDCOLLECTIVE ;  /* 0x000000000000791b */ /* 0x003fe20003800000 */
.L_x_342:
[----:B------:R-:W-:Y:S02]  /*10c70*/  IMAD.MOV.U32 R13, RZ, RZ, R5 ;  /* 0x000000ffff0d7224 */ /* 0x000fe400078e0005 */
[----:B------:R-:W-:Y:S01]  /*10c80*/  IMAD.MOV.U32 R12, RZ, RZ, 0x3 ;  /* 0x00000003ff0c7424 */ /* 0x000fe200078e00ff */
[----:B------:R-:W-:-:S05]  /*10c90*/  @!P1 LEA R14, P4, R9, R14, 0x1 ;  /* 0x0000000e090e9211 */ /* 0x000fca00078808ff */
[----:B------:R-:W-:Y:S02]  /*10ca0*/  @!P1 IMAD.X R7, RZ, RZ, R2, P4 ;  /* 0x000000ffff079224 */ /* 0x000fe400020e0602 */
[----:B------:R-:W-:-:S07]  /*10cb0*/  @!P1 IMAD.MOV.U32 R2, RZ, RZ, R14 ;  /* 0x000000ffff029224 */ /* 0x000fce00078e000e */
[----:B------:R-:W-:Y:S05]  /*10cc0*/  WARPSYNC.COLLECTIVE R15, `(.L_x_343) ;  /* 0x000000000f087348 */ /* 0x000fea0003c00000 */
[----:B------:R0:W1:Y:S02]  /*10cd0*/  SHFL.IDX P6, R14, R13, R12, R11 ;  /* 0x0000000c0d0e7389 */ /* 0x00006400000c000b */
[----:B01----:R-:W-:Y:S01]  /*10ce0*/  ENDCOLLECTIVE ;  /* 0x000000000000791b */ /* 0x003fe20003800000 */
.L_x_343:
[----:B------:R-:W-:Y:S01]  /*10cf0*/  @!P1 IMAD.MOV.U32 R3, RZ, RZ, R7 ;  /* 0x000000ffff039224 */ /* 0x000fe200078e0007 */
[----:B------:R-:W-:-:S04]  /*10d00*/  IADD3 R7, R4, 0x30, RZ ;  /* 0x0000003004077810 */ /* 0x000fc80007ffe0ff */
        /* <DEDUP_REMOVED lines=12> */
.L_x_344:
[----:B------:R-:W-:Y:S02]  /*10dd0*/  IMAD.MOV.U32 R13, RZ, RZ, R5 ;  /* 0x000000ffff0d7224 */ /* 0x000fe400078e0005 */
[----:B------:R-:W-:Y:S01]  /*10de0*/  IMAD.MOV.U32 R12, RZ, RZ, 0x4 ;  /* 0x00000004ff0c7424 */ /* 0x000fe200078e00ff */
[----:B------:R-:W-:-:S05]  /*10df0*/  @!P1 LEA R14, P4, R9, R14, 0x1 ;  /* 0x0000000e090e9211 */ /* 0x000fca00078808ff */
[----:B------:R-:W-:Y:S01]  /*10e00*/  @!P1 IMAD.X R7, RZ, RZ, R2, P4 ;  /* 0x000000ffff079224 */ /* 0x000fe200020e0602 */
[----:B------:R-:W-:-:S07]  /*10e10*/  @!P1 MOV R2, R14 ;  /* 0x0000000e00029202 */ /* 0x000fce0000000f00 */
[----:B------:R-:W-:Y:S05]  /*10e20*/  WARPSYNC.COLLECTIVE R15, `(.L_x_345) ;  /* 0x000000000f087348 */ /* 0x000fea0003c00000 */
[----:B------:R0:W1:Y:S02]  /*10e30*/  SHFL.IDX P6, R14, R13, R12, R11 ;  /* 0x0000000c0d0e7389 */ /* 0x00006400000c000b */
[----:B01----:R-:W-:Y:S01]  /*10e40*/  ENDCOLLECTIVE ;  /* 0x000000000000791b */ /* 0x003fe20003800000 */
.L_x_345:
[----:B------:R-:W-:Y:S02]  /*10e50*/  @!P1 IMAD.MOV.U32 R3, RZ, RZ, R7 ;  /* 0x000000ffff039224 */ /* 0x000fe400078e0007 */
[----:B------:R-:W-:-:S03]  /*10e60*/  VIADD R7, R4, 0x40 ;  /* 0x0000004004077836 */ /* 0x000fc60000000000 */
[----:B------:R-:W-:Y:S01]  /*10e70*/  @!PT LDS RZ, [RZ] ;  /* 0x00000000fffff984 */ /* 0x000fe20000000800 */
[----:B------:R-:W-:Y:S01]  /*10e80*/  @!PT LDS RZ, [RZ] ;  /* 0x00000000fffff984 */ /* 0x000fe20000000800 */
[----:B------:R-:W-:Y:S01]  /*10e90*/  @!PT LDS RZ, [RZ] ;  /* 0x00000000fffff984 */ /* 0x000fe20000000800 */
[----:B------:R-:W-:Y:S04]  /*10ea0*/  @!P1 LDGSTS.E.BYPASS.LTC128B.128 [R33+0xdc00], desc[UR36][R2.64], !P3 ;  /* 0x0dc0000002219fae */ /* 0x000fe8000d901d64 */
[----:B------:R-:W-:Y:S01]  /*10eb0*/  @!P1 LDGSTS.E.BYPASS.LTC128B.128 [R33+0x11c00], desc[UR36][R2.64+0x80], !P2 ;  /* 0x11c0008002219fae */ /* 0x000fe2000d101d64 */
[----:B------:R-:W-:-:S03]  /*10ec0*/  MOV R13, R0 ;  /* 0x00000000000d7202 */ /* 0x000fc60000000f00 */
[----:B------:R0:W-:Y:S01]  /*10ed0*/  @!P1 LDGSTS.E.BYPASS.LTC128B.128 [R33+0x15c00], desc[UR36][R2.64+0x100], !P0 ;  /* 0x15c0010002219fae */ /* 0x0001e2000c101d64 */
[----:B------:R-:W-:Y:S01]  /*10ee0*/  ISETP.GE.AND P1, PT, R7, R6, PT ;  /* 0x000000060700720c */ /* 0x000fe20003f26270 */
[----:B0-----:R-:W-:-:S12]  /*10ef0*/  IMAD.MOV.U32 R2, RZ, RZ, R14 ;  /* 0x000000ffff027224 */ /* 0x001fd800078e000e */
[----:B------:R-:W-:Y:S05]  /*10f00*/  WARPSYNC.COLLECTIVE R15, `(.L_x_346) ;  /* 0x000000000f087348 */ /* 0x000fea0003c00000 */
[----:B------:R0:W1:Y:S02]  /*10f10*/  SHFL.IDX P6, R14, R13, R12, R11 ;  /* 0x0000000c0d0e7389 */ /* 0x00006400000c000b */
[----:B01----:R-:W-:Y:S01]  /*10f20*/  ENDCOLLECTIVE ;  /* 0x000000000000791b */ /* 0x003fe20003800000 */
.L_x_346:
        /* <DEDUP_REMOVED lines=8> */
.L_x_347:
        /* <DEDUP_REMOVED lines=14> */
.L_x_348:
        /* <DEDUP_REMOVED lines=8> */
.L_x_349:
        /* <DEDUP_REMOVED lines=14> */
.L_x_350:
        /* <DEDUP_REMOVED lines=8> */
.L_x_351:
[----:B------:R-:W-:-:S05]  /*11270*/  @!P1 IMAD.MOV.U32 R3, RZ, RZ, R7 ;  /* 0x000000ffff039224 */ /* 0x000fca00078e0007 */
[----:B------:R-:W-:Y:S01]  /*11280*/  @!PT LDS RZ, [RZ] ;  /* 0x00000000fffff984 */ /* 0x000fe20000000800 */
[----:B------:R-:W-:Y:S01]  /*11290*/  @!PT LDS RZ, [RZ] ;  /* 0x00000000fffff984 */ /* 0x000fe20000000800 */
[----:B------:R-:W-:Y:S01]  /*112a0*/  @!PT LDS RZ, [RZ] ;  /* 0x00000000fffff984 */ /* 0x000fe20000000800 */
[----:B------:R0:W-:Y:S04]  /*112b0*/  @!P1 LDGSTS.E.BYPASS.LTC128B.128 [R33+0xf400], desc[UR36][R2.64], !P3 ;  /* 0x0f40000002219fae */ /* 0x0001e8000d901d64 */
[----:B------:R0:W-:Y:S01]  /*112c0*/  @!P1 LDGSTS.E.BYPASS.LTC128B.128 [R33+0x13400], desc[UR36][R2.64+0x80], !P2 ;  /* 0x1340008002219fae */ /* 0x0001e2000d101d64 */
[----:B------:R-:W-:-:S03]  /*112d0*/  IMAD.MOV.U32 R13, RZ, RZ, R0 ;  /* 0x000000ffff0d7224 */ /* 0x000fc600078e0000 */
[----:B------:R0:W-:Y:S01]  /*112e0*/  @!P1 LDGSTS.E.BYPASS.LTC128B.128 [R33+0x17400], desc[UR36][R2.64+0x100], !P0 ;  /* 0x1740010002219fae */ /* 0x0001e2000c101d64 */
[----:B------:R-:W-:-:S07]  /*112f0*/  IMAD.MOV.U32 R5, RZ, RZ, R14 ;  /* 0x000000ffff057224 */ /* 0x000fce00078e000e */
[----:B0-----:R-:W-:Y:S05]  /*11300*/  WARPSYNC.COLLECTIVE R15, `(.L_x_352) ;  /* 0x000000000f087348 */ /* 0x001fea0003c00000 */
[----:B------:R1:W2:Y:S02]  /*11310*/  SHFL.IDX P6, R14, R13, R12, R11 ;  /* 0x0000000c0d0e7389 */ /* 0x0002a400000c000b */
[----:B012---:R-:W-:Y:S01]  /*11320*/  ENDCOLLECTIVE ;  /* 0x000000000000791b */ /* 0x007fe20003800000 */
.L_x_352:
[----:B------:R-:W-:Y:S05]  /*11330*/  BRA `(.L_x_353) ;  /* 0xffffffc000547947 */ /* 0x000fea000383ffff */
.L_x_269:
[----:B0-----:R0:W1:Y:S02]  /*11340*/  SYNCS.PHASECHK.TRANS64.TRYWAIT P0, [R22+URZ+0x2a820], R3 ;  /* 0x02a82003160075a7 */ /* 0x001064000800017f */
[----:B-1----:R-:W-:Y:S05]  /*11350*/  @!P0 NANOSLEEP.SYNCS 0x989680 ;  /* 0x009896800000895d */ /* 0x002fea0003900000 */
[----:B------:R-:W1:Y:S02]  /*11360*/  @!P0 SYNCS.PHASECHK.TRANS64 P0, [R22+URZ+0x2a820], R3 ;  /* 0x02a82003160085a7 */ /* 0x000e64000800007f */
[----:B-1----:R-:W-:Y:S05]  /*11370*/  @!P0 BRA `(.L_x_269) ;  /* 0xfffffffc00f08947 */ /* 0x002fea000383ffff */
[----:B------:R-:W-:Y:S05]  /*11380*/  BRA `(.L_x_354) ;  /* 0xffffffc000cc7947 */ /* 0x000fea000383ffff */
.L_x_274:
[----:B0-----:R0:W1:Y:S02]  /*11390*/  SYNCS.PHASECHK.TRANS64.TRYWAIT P0, [R6+URZ+0x2a840], R3 ;  /* 0x02a84003060075a7 */ /* 0x001064000800017f */
[----:B-1----:R-:W-:Y:S05]  /*113a0*/  @!P0 NANOSLEEP.SYNCS 0x989680 ;  /* 0x009896800000895d */ /* 0x002fea0003900000 */
[----:B------:R-:W1:Y:S02]  /*113b0*/  @!P0 SYNCS.PHASECHK.TRANS64 P0, [R6+URZ+0x2a840], R3 ;  /* 0x02a84003060085a7 */ /* 0x000e64000800007f */
[----:B-1----:R-:W-:Y:S05]  /*113c0*/  @!P0 BRA `(.L_x_274) ;  /* 0xfffffffc00f08947 */ /* 0x002fea000383ffff */
[----:B------:R-:W-:Y:S05]  /*113d0*/  BRA `(.L_x_355) ;  /* 0xffffffc400907947 */ /* 0x000fea000383ffff */
.L_x_275:
[----:B------:R-:W-:Y:S01]  /*113e0*/  BSSY B1, `(.L_x_356) ;  /* 0x0000008000017945 */ /* 0x000fe20003800000 */
[----:B------:R-:W-:Y:S01]  /*113f0*/  MOV R13, R5 ;  /* 0x00000005000d7202 */ /* 0x000fe20000000f00 */
[----:B------:R-:W-:Y:S02]  /*11400*/  IMAD.MOV.U32 R12, RZ, RZ, RZ ;  /* 0x000000ffff0c7224 */ /* 0x000fe400078e00ff */
[----:B------:R-:W-:Y:S02]  /*11410*/  IMAD.MOV.U32 R11, RZ, RZ, 0x181f ;  /* 0x0000181fff0b7424 */ /* 0x000fe400078e00ff */
[----:B------:R-:W-:-:S07]  /*11420*/  IMAD.MOV.U32 R15, RZ, RZ, -0x1 ;  /* 0xffffffffff0f7424 */ /* 0x000fce00078e00ff */
[----:B--2---:R-:W-:Y:S05]  /*11430*/  WARPSYNC.COLLECTIVE R15, `(.L_x_357) ;  /* 0x000000000f087348 */ /* 0x004fea0003c00000 */
[----:B--2---:R0:W1:Y:S02]  /*11440*/  SHFL.IDX P6, R14, R13, R12, R11 ;  /* 0x0000000c0d0e7389 */ /* 0x00406400000c000b */
[----:B01----:R-:W-:Y:S01]  /*11450*/  ENDCOLLECTIVE ;  /* 0x000000000000791b */ /* 0x003fe20003800000 */
.L_x_357:
[----:B------:R-:W-:Y:S05]  /*11460*/  BSYNC B1 ;  /* 0x0000000000017941 */ /* 0x000fea0003800000 */
.L_x_356:
[----:B------:R-:W0:Y:S01]  /*11470*/  S2R R35, SR_TID.X ;  /* 0x0000000000237919 */ /* 0x000e220000002100 */
[----:B------:R-:W-:Y:S01]  /*11480*/  IMAD.MOV.U32 R13, RZ, RZ, R9 ;  /* 0x000000ffff0d7224 */ /* 0x000fe200078e0009 */
[----:B------:R-:W-:Y:S01]  /*11490*/  MOV R12, RZ ;  /* 0x000000ff000c7202 */ /* 0x000fe20000000f00 */
[----:B------:R-:W-:Y:S02]  /*114a0*/  IMAD.MOV.U32 R11, RZ, RZ, 0x181f ;  /* 0x0000181fff0b7424 */ /* 0x000fe400078e00ff */
[----:B------:R-:W-:Y:S02]  /*114b0*/  IMAD.MOV.U32 R15, RZ, RZ, -0x1 ;  /* 0xffffffffff0f7424 */ /* 0x000fe400078e00ff */
[----:B------:R-:W-:Y:S02]  /*114c0*/  IMAD.MOV.U32 R3, RZ, RZ, R14 ;  /* 0x000000ffff037224 */ /* 0x000fe400078e000e */
[----:B------:R-:W-:-:S07]  /*114d0*/  IMAD R4, R4, 0x2, R22 ;  /* 0x0000000204047824 */ /* 0x000fce00078e0216 */
[----:B0-----:R-:W-:Y:S05]  /*114e0*/  WARPSYNC.COLLECTIVE R15, `(.L_x_358) ;  /* 0x000000000f087348 */ /* 0x001fea0003c00000 */
[----:B------:R1:W2:Y:S02]  /*114f0*/  SHFL.IDX P6, R14, R13, R12, R11 ;  /* 0x0000000c0d0e7389 */ /* 0x0002a400000c000b */
[----:B012---:R-:W-:Y:S01]  /*11500*/  ENDCOLLECTIVE ;  /* 0x000000000000791b */ /* 0x007fe20003800000 */
.L_x_358:
[----:B------:R-:W-:Y:S02]  /*11510*/  IMAD.MOV.U32 R13, RZ, RZ, R5 ;  /* 0x000000ffff0d7224 */ /* 0x000fe400078e0005 */
[----:B------:R-:W-:Y:S02]  /*11520*/  IMAD.MOV.U32 R12, RZ, RZ, 0x1 ;  /* 0x00000001ff0c7424 */ /* 0x000fe400078e00ff */
[----:B------:R-:W-:Y:S02]  /*11530*/  IMAD.SHL.U32 R35, R35, 0x8, RZ ;  /* 0x0000000823237824 */ /* 0x000fe400078e00ff */
[----:B------:R-:W-:-:S07]  /*11540*/  IMAD.MOV.U32 R2, RZ, RZ, R14 ;  /* 0x000000ffff027224 */ /* 0x000fce00078e000e */
[----:B------:R-:W-:Y:S05]  /*11550*/  WARPSYNC.COLLECTIVE R15, `(.L_x_359) ;  /* 0x000000000f087348 */ /* 0x000fea0003c00000 */
[----:B------:R0:W1:Y:S02]  /*11560*/  SHFL.IDX P6, R14, R13, R12, R11 ;  /* 0x0000000c0d0e7389 */ /* 0x00006400000c000b */
[----:B01----:R-:W-:Y:S01]  /*11570*/  ENDCOLLECTIVE ;  /* 0x000000000000791b */ /* 0x003fe20003800000 */
.L_x_359:
[----:B------:R-:W-:-:S05]  /*11580*/  LOP3.LUT R35, R35, 0x38, RZ, 0xc0, !PT ;  /* 0x0000003823237812 */ /* 0x000fca00078ec0ff */
[----:B------:R-:W-:-:S05]  /*11590*/  IMAD.SHL.U32 R0, R35, 0x2, RZ ;  /* 0x0000000223007824 */ /* 0x000fca00078e00ff */
[----:B------:R-:W-:Y:S01]  /*115a0*/  IADD3 R2, P0, R2, R0, RZ ;  /* 0x0000000002027210 */ /* 0x000fe20007f1e0ff */
[----:B------:R-:W-:-:S03]  /*115b0*/  IMAD.MOV.U32 R13, RZ, RZ, R9 ;  /* 0x000000ffff0d7224 */ /* 0x000fc600078e0009 */
[----:B------:R-:W-:-:S05]  /*115c0*/  IADD3.X R3, RZ, R3, RZ, P0, !PT ;  /* 0x00000003ff037210 */ /* 0x000fca00007fe4ff */
[----:B------:R-:W-:Y:S01]  /*115d0*/  @!PT LDS RZ, [RZ] ;  /* 0x00000000fffff984 */ /* 0x000fe20000000800 */
[----:B------:R-:W-:Y:S01]  /*115e0*/  @!PT LDS RZ, [RZ] ;  /* 0x00000000fffff984 */ /* 0x000fe20000000800 */
[----:B------:R-:W-:Y:S01]  /*115f0*/  @!PT LDS RZ, [RZ] ;  /* 0x00000000fffff984 */ /* 0x000fe20000000800 */
[----:B------:R-:W-:Y:S04]  /*11600*/  LDGSTS.E.BYPASS.LTC128B.128 [R4+0x18400], desc[UR36][R2.64], !P3 ;  /* 0x1840000002047fae */ /* 0x000fe8000d901d64 */
[----:B------:R-:W-:Y:S04]  /*11610*/  LDGSTS.E.BYPASS.LTC128B.128 [R4+0x1b400], desc[UR36][R2.64+0x80], !P2 ;  /* 0x1b40008002047fae */ /* 0x000fe8000d101d64 */
[----:B------:R0:W-:Y:S02]  /*11620*/  LDGSTS.E.BYPASS.LTC128B.128 [R4+0x1e400], desc[UR36][R2.64+0x100], !P1 ;  /* 0x1e40010002047fae */ /* 0x0001e4000c901d64 */
[----:B0-----:R-:W-:-:S07]  /*11630*/  IMAD.MOV.U32 R3, RZ, RZ, R14 ;  /* 0x000000ffff037224 */ /* 0x001fce00078e000e */
[----:B------:R-:W-:Y:S05]  /*11640*/  WARPSYNC.COLLECTIVE R15, `(.L_x_360) ;  /* 0x000000000f087348 */ /* 0x000fea0003c00000 */
[----:B------:R0:W1:Y:S02]  /*11650*/  SHFL.IDX P6, R14, R13, R12, R11 ;  /* 0x0000000c0d0e7389 */ /* 0x00006400000c000b */
[----:B01----:R-:W-:Y:S01]  /*11660*/  ENDCOLLECTIVE ;  /* 0x000000000000791b */ /* 0x003fe20003800000 */
.L_x_360:
[----:B------:R-:W-:Y:S02]  /*11670*/  IMAD.MOV.U32 R13, RZ, RZ, R5 ;  /* 0x000000ffff0d7224 */ /* 0x000fe400078e0005 */
[----:B------:R-:W-:Y:S01]  /*11680*/  IMAD.MOV.U32 R12, RZ, RZ, 0x2 ;  /* 0x00000002ff0c7424 */ /* 0x000fe200078e00ff */
[----:B------:R-:W-:-:S07]  /*11690*/  MOV R2, R14 ;  /* 0x0000000e00027202 */ /* 0x000fce0000000f00 */
[----:B------:R-:W-:Y:S05]  /*116a0*/  WARPSYNC.COLLECTIVE R15, `(.L_x_361) ;  /* 0x000000000f087348 */ /* 0x000fea0003c00000 */
[----:B------:R0:W1:Y:S02]  /*116b0*/  SHFL.IDX P6, R14, R13, R12, R11 ;  /* 0x0000000c0d0e7389 */ /* 0x00006400000c000b */
[----:B01----:R-:W-:Y:S01]  /*116c0*/  ENDCOLLECTIVE ;  /* 0x000000000000791b */ /* 0x003fe20003800000 */
.L_x_361:
[----:B------:R-:W-:-:S05]  /*116d0*/  IADD3 R2, P0, R2, R0, RZ ;  /* 0x0000000002027210 */ /* 0x000fca0007f1e0ff */
[----:B------:R-:W-:-:S05]  /*116e0*/  IMAD.X R3, RZ, RZ, R3, P0 ;  /* 0x000000ffff037224 */ /* 0x000fca00000e0603 */
[----:B------:R-:W-:Y:S01]  /*116f0*/  @!PT LDS RZ, [RZ] ;  /* 0x00000000fffff984 */ /* 0x000fe20000000800 */
[----:B------:R-:W-:Y:S01]  /*11700*/  @!PT LDS RZ, [RZ] ;  /* 0x00000000fffff984 */ /* 0x000fe20000000800 */
[----:B------:R-:W-:Y:S01]  /*11710*/  @!PT LDS RZ, [RZ] ;  /* 0x00000000fffff984 */ /* 0x000fe20000000800 */
[----:B------:R0:W-:Y:S01]  /*11720*/  LDGSTS.E.BYPASS.LTC128B.128 [R4+0x18c00], desc[UR36][R2.64], !P3 ;  /* 0x18c0000002047fae */ /* 0x0001e2000d901d64 */
[----:B------:R-:W-:-:S03]  /*11730*/  IMAD.MOV.U32 R13, RZ, RZ, R9 ;  /* 0x000000ffff0d7224 */ /* 0x000fc600078e0009 */
[----:B------:R0:W-:Y:S04]  /*11740*/  LDGSTS.E.BYPASS.LTC128B.128 [R4+0x1bc00], desc[UR36][R2.64+0x80], !P2 ;  /* 0x1bc0008002047fae */ /* 0x0001e8000d101d64 */
[----:B------:R0:W-:Y:S01]  /*11750*/  LDGSTS.E.BYPASS.LTC128B.128 [R4+0x1ec00], desc[UR36][R2.64+0x100], !P1 ;  /* 0x1ec0010002047fae */ /* 0x0001e2000c901d64 */
[----:B------:R-:W-:-:S07]  /*11760*/  IMAD.MOV.U32 R35, RZ, RZ, R14 ;  /* 0x000000ffff237224 */ /* 0x000fce00078e000e */
[----:B0-----:R-:W-:Y:S05]  /*11770*/  WARPSYNC.COLLECTIVE R15, `(.L_x_362) ;  /* 0x000000000f087348 */ /* 0x001fea0003c00000 */
[----:B------:R1:W2:Y:S02]  /*11780*/  SHFL.IDX P6, R14, R13, R12, R11 ;  /* 0x0000000c0d0e7389 */ /* 0x0002a400000c000b */
[----:B012---:R-:W-:Y:S01]  /*11790*/  ENDCOLLECTIVE ;  /* 0x000000000000791b */ /* 0x007fe20003800000 */
.L_x_362:
[----:B------:R-:W-:Y:S02]  /*117a0*/  IMAD.MOV.U32 R13, RZ, RZ, R5 ;  /* 0x000000ffff0d7224 */ /* 0x000fe400078e0005 */
[----:B------:R-:W-:Y:S01]  /*117b0*/  IMAD.MOV.U32 R12, RZ, RZ, 0x3 ;  /* 0x00000003ff0c7424 */ /* 0x000fe200078e00ff */
[----:B------:R-:W-:-:S07]  /*117c0*/  MOV R2, R14 ;  /* 0x0000000e00027202 */ /* 0x000fce0000000f00 */
[----:B------:R-:W-:Y:S05]  /*117d0*/  WARPSYNC.COLLECTIVE R15, `(.L_x_363) ;  /* 0x000000000f087348 */ /* 0x000fea0003c00000 */
[----:B------:R0:W1:Y:S02]  /*117e0*/  SHFL.IDX P6, R14, R13, R12, R11 ;  /* 0x0000000c0d0e7389 */ /* 0x00006400000c000b */
[----:B01----:R-:W-:Y:S01]  /*117f0*/  ENDCOLLECTIVE ;  /* 0x000000000000791b */ /* 0x003fe20003800000 */
.L_x_363:
        /* <DEDUP_REMOVED lines=13> */
.L_x_364:
[----:B------:R-:W-:Y:S02]  /*118d0*/  IMAD.MOV.U32 R13, RZ, RZ, R5 ;  /* 0x000000ffff0d7224 */ /* 0x000fe400078e0005 */
[----:B------:R-:W-:Y:S01]  /*118e0*/  IMAD.MOV.U32 R12, RZ, RZ, 0x4 ;  /* 0x00000004ff0c7424 */ /* 0x000fe200078e00ff */
[----:B------:R-:W-:-:S07]  /*118f0*/  MOV R2, R14 ;  /* 0x0000000e00027202 */ /* 0x000fce0000000f00 */
[----:B------:R-:W-:Y:S05]  /*11900*/  WARPSYNC.COLLECTIVE R15, `(.L_x_365) ;  /* 0x000000000f087348 */ /* 0x000fea0003c00000 */
[----:B------:R0:W1:Y:S02]  /*11910*/  SHFL.IDX P6, R14, R13, R12, R11 ;  /* 0x0000000c0d0e7389 */ /* 0x00006400000c000b */
[----:B01----:R-:W-:Y:S01]  /*11920*/  ENDCOLLECTIVE ;  /* 0x000000000000791b */ /* 0x003fe20003800000 */
.L_x_365:
        /* <DEDUP_REMOVED lines=13> */
.L_x_366:
[----:B------:R-:W-:Y:S02]  /*11a00*/  IMAD.MOV.U32 R13, RZ, RZ, R5 ;  /* 0x000000ffff0d7224 */ /* 0x000fe400078e0005 */
[----:B------:R-:W-:Y:S01]  /*11a10*/  IMAD.MOV.U32 R12, RZ, RZ, 0x5 ;  /* 0x00000005ff0c7424 */ /* 0x000fe200078e00ff */
[----:B------:R-:W-:-:S07]  /*11a20*/  MOV R2, R14 ;  /* 0x0000000e00027202 */ /* 0x000fce0000000f00 */
[----:B------:R-:W-:Y:S05]  /*11a30*/  WARPSYNC.COLLECTIVE R15, `(.L_x_367) ;  /* 0x000000000f087348 */ /* 0x000fea0003c00000 */
[----:B------:R0:W1:Y:S02]  /*11a40*/  SHFL.IDX P6, R14, R13, R12, R11 ;  /* 0x0000000c0d0e7389 */ /* 0x00006400000c000b */
[----:B01----:R-:W-:Y:S01]  /*11a50*/  ENDCOLLECTIVE ;  /* 0x000000000000791b */ /* 0x003fe20003800000 */
.L_x_367:
        /* <DEDUP_REMOVED lines=13> */
.L_x_368:
[----:B------:R-:W-:Y:S01]  /*11b30*/  MOV R2, R14 ;  /* 0x0000000e00027202 */ /* 0x000fe20000000f00 */
[----:B------:R-:W-:Y:S06]  /*11b40*/  BRA `(.L_x_369) ;  /* 0xffffffc000c07947 */ /* 0x000fec000383ffff */
.L_x_280:
[----:B-1----:R1:W4:Y:S02]  /*11b50*/  SYNCS.PHASECHK.TRANS64.TRYWAIT P0, [R4+URZ+0x2a860], R2 ;  /* 0x02a86002040075a7 */ /* 0x002324000800017f */
[----:B----4-:R-:W-:Y:S05]  /*11b60*/  @!P0 NANOSLEEP.SYNCS 0x989680 ;  /* 0x009896800000895d */ /* 0x010fea0003900000 */
[----:B------:R-:W4:Y:S02]  /*11b70*/  @!P0 SYNCS.PHASECHK.TRANS64 P0, [R4+URZ+0x2a860], R2 ;  /* 0x02a86002040085a7 */ /* 0x000f24000800007f */
[----:B----4-:R-:W-:Y:S05]  /*11b80*/  @!P0 BRA `(.L_x_280) ;  /* 0xfffffffc00f08947 */ /* 0x010fea000383ffff */
[----:B------:R-:W-:Y:S05]  /*11b90*/  BRA `(.L_x_370) ;  /* 0xffffffc4001c7947 */ /* 0x000fea000383ffff */
.L_x_281:
[----:B------:R-:W-:Y:S01]  /*11ba0*/  BSSY B1, `(.L_x_371) ;  /* 0x0000008000017945 */ /* 0x000fe20003800000 */
[----:B------:R-:W-:Y:S02]  /*11bb0*/  IMAD.MOV.U32 R13, RZ, RZ, R24 ;  /* 0x000000ffff0d7224 */ /* 0x000fe400078e0018 */
[----:B------:R-:W-:Y:S02]  /*11bc0*/  IMAD.MOV.U32 R12, RZ, RZ, RZ ;  /* 0x000000ffff0c7224 */ /* 0x000fe400078e00ff */
[----:B------:R-:W-:Y:S02]  /*11bd0*/  IMAD.MOV.U32 R11, RZ, RZ, 0x181f ;  /* 0x0000181fff0b7424 */ /* 0x000fe400078e00ff */
[----:B------:R-:W-:-:S07]  /*11be0*/  IMAD.MOV.U32 R15, RZ, RZ, -0x1 ;  /* 0xffffffffff0f7424 */ /* 0x000fce00078e00ff */
[----:B-12---:R-:W-:Y:S05]  /*11bf0*/  WARPSYNC.COLLECTIVE R15, `(.L_x_372) ;  /* 0x000000000f087348 */ /* 0x006fea0003c00000 */
[----:B--2---:R0:W2:Y:S02]  /*11c00*/  SHFL.IDX P6, R14, R13, R12, R11 ;  /* 0x0000000c0d0e7389 */ /* 0x0040a400000c000b */
[----:B012---:R-:W-:Y:S01]  /*11c10*/  ENDCOLLECTIVE ;  /* 0x000000000000791b */ /* 0x007fe20003800000 */
.L_x_372:
[----:B------:R-:W-:Y:S05]  /*11c20*/  BSYNC B1 ;  /* 0x0000000000017941 */ /* 0x000fea0003800000 */
.L_x_371:
[----:B------:R-:W-:Y:S01]  /*11c30*/  MOV R13, R18 ;  /* 0x00000012000d7202 */ /* 0x000fe20000000f00 */
[----:B------:R-:W-:Y:S01]  /*11c40*/  IMAD.MOV.U32 R12, RZ, RZ, RZ ;  /* 0x000000ffff0c7224 */ /* 0x000fe200078e00ff */
[----:B------:R-:W-:Y:S01]  /*11c50*/  LEA R5, R5, R22, 0x1 ;  /* 0x0000001605057211 */ /* 0x000fe200078e08ff */
[----:B------:R-:W-:Y:S02]  /*11c60*/  IMAD.MOV.U32 R11, RZ, RZ, 0x181f ;  /* 0x0000181fff0b7424 */ /* 0x000fe400078e00ff */
[----:B------:R-:W-:Y:S02]  /*11c70*/  IMAD.MOV.U32 R15, RZ, RZ, -0x1 ;  /* 0xffffffffff0f7424 */ /* 0x000fe400078e00ff */
[----:B------:R-:W-:-:S07]  /*11c80*/  IMAD.MOV.U32 R3, RZ, RZ, R14 ;  /* 0x000000ffff037224 */ /* 0x000fce00078e000e */
[----:B------:R-:W-:Y:S05]  /*11c90*/  WARPSYNC.COLLECTIVE R15, `(.L_x_373) ;  /* 0x000000000f087348 */ /* 0x000fea0003c00000 */
[----:B------:R0:W1:Y:S02]  /*11ca0*/  SHFL.IDX P6, R14, R13, R12, R11 ;  /* 0x0000000c0d0e7389 */ /* 0x00006400000c000b */
[----:B01----:R-:W-:Y:S01]  /*11cb0*/  ENDCOLLECTIVE ;  /* 0x000000000000791b */ /* 0x003fe20003800000 */
.L_x_373:
[----:B------:R-:W-:Y:S02]  /*11cc0*/  IMAD.MOV.U32 R13, RZ, RZ, R24 ;  /* 0x000000ffff0d7224 */ /* 0x000fe400078e0018 */
[----:B------:R-:W-:Y:S02]  /*11cd0*/  IMAD.MOV.U32 R12, RZ, RZ, 0x1 ;  /* 0x00000001ff0c7424 */ /* 0x000fe400078e00ff */
[----:B------:R-:W-:-:S07]  /*11ce0*/  IMAD.MOV.U32 R2, RZ, RZ, R14 ;  /* 0x000000ffff027224 */ /* 0x000fce00078e000e */
[----:B------:R-:W-:Y:S05]  /*11cf0*/  WARPSYNC.COLLECTIVE R15, `(.L_x_374) ;  /* 0x000000000f087348 */ /* 0x000fea0003c00000 */
[----:B------:R0:W1:Y:S02]  /*11d00*/  SHFL.IDX P6, R14, R13, R12, R11 ;  /* 0x0000000c0d0e7389 */ /* 0x00006400000c000b */
[----:B01----:R-:W-:Y:S01]  /*11d10*/  ENDCOLLECTIVE ;  /* 0x000000000000791b */ /* 0x003fe20003800000 */
.L_x_374:
[----:B------:R-:W-:-:S05]  /*11d20*/  IADD3 R2, P1, R2, R0, RZ ;  /* 0x0000000002027210 */ /* 0x000fca0007f3e0ff */
[----:B------:R-:W-:Y:S01]  /*11d30*/  IMAD.X R3, RZ, RZ, R3, P1 ;  /* 0x000000ffff037224 */ /* 0x000fe200008e0603 */
[----:B------:R-:W-:-:S04]  /*11d40*/  LOP3.LUT P1, RZ, R29, 0x1, RZ, 0xc0, !PT ;  /* 0x000000011dff7812 */ /* 0x000fc8000782c0ff */
[----:B------:R-:W-:Y:S01]  /*11d50*/  ISETP.LT.OR P2, PT, R6, 0x1, !P1 ;  /* 0x000000010600780c */ /* 0x000fe20004f41670 */
[----:B------:R-:W-:-:S12]  /*11d60*/  IMAD.MOV.U32 R13, RZ, RZ, R18 ;  /* 0x000000ffff0d7224 */ /* 0x000fd800078e0012 */
[----:B------:R-:W-:Y:S01]  /*11d70*/  @!PT LDS RZ, [RZ] ;  /* 0x00000000fffff984 */ /* 0x000fe20000000800 */
[----:B------:R-:W-:Y:S01]  /*11d80*/  @!PT LDS RZ, [RZ] ;  /* 0x00000000fffff984 */ /* 0x000fe20000000800 */
[----:B------:R-:W-:Y:S01]  /*11d90*/  @!PT LDS RZ, [RZ] ;  /* 0x00000000fffff984 */ /* 0x000fe20000000800 */
[----:B------:R-:W-:Y:S01]  /*11da0*/  LDGSTS.E.BYPASS.LTC128B.128 [R5+0x400], desc[UR36][R2.64], !P2 ;  /* 0x0040000002057fae */ /* 0x000fe2000d101d64 */
[----:B------:R-:W-:-:S13]  /*11db0*/  ISETP.LT.OR P2, PT, R6, 0x1, !P0 ;  /* 0x000000010600780c */ /* 0x000fda0004741670 */
[----:B------:R0:W-:Y:S02]  /*11dc0*/  LDGSTS.E.BYPASS.LTC128B.128 [R5+0x3400], desc[UR36][R2.64+0x80], !P2 ;  /* 0x0340008002057fae */ /* 0x0001e4000d101d64 */
[----:B0-----:R-:W-:-:S07]  /*11dd0*/  IMAD.MOV.U32 R3, RZ, RZ, R14 ;  /* 0x000000ffff037224 */ /* 0x001fce00078e000e */
[----:B------:R-:W-:Y:S05]  /*11de0*/  WARPSYNC.COLLECTIVE R15, `(.L_x_375) ;  /* 0x000000000f087348 */ /* 0x000fea0003c00000 */
[----:B------:R0:W1:Y:S02]  /*11df0*/  SHFL.IDX P6, R14, R13, R12, R11 ;  /* 0x0000000c0d0e7389 */ /* 0x00006400000c000b */
[----:B01----:R-:W-:Y:S01]  /*11e00*/  ENDCOLLECTIVE ;  /* 0x000000000000791b */ /* 0x003fe20003800000 */
.L_x_375:
[----:B------:R-:W-:Y:S02]  /*11e10*/  IMAD.MOV.U32 R13, RZ, RZ, R24 ;  /* 0x000000ffff0d7224 */ /* 0x000fe400078e0018 */
[----:B------:R-:W-:Y:S02]  /*11e20*/  IMAD.MOV.U32 R12, RZ, RZ, 0x2 ;  /* 0x00000002ff0c7424 */ /* 0x000fe400078e00ff */
[----:B------:R-:W-:-:S07]  /*11e30*/  IMAD.MOV.U32 R2, RZ, RZ, R14 ;  /* 0x000000ffff027224 */ /* 0x000fce00078e000e */
[----:B------:R-:W-:Y:S05]  /*11e40*/  WARPSYNC.COLLECTIVE R15, `(.L_x_376) ;  /* 0x000000000f087348 */ /* 0x000fea0003c00000 */
[----:B------:R0:W1:Y:S02]  /*11e50*/  SHFL.IDX P6, R14, R13, R12, R11 ;  /* 0x0000000c0d0e7389 */ /* 0x00006400000c000b */
[----:B01----:R-:W-:Y:S01]  /*11e60*/  ENDCOLLECTIVE ;  /* 0x000000000000791b */ /* 0x003fe20003800000 */
.L_x_376:
[----:B------:R-:W-:-:S04]  /*11e70*/  IADD3 R2, P2, R2, R0, RZ ;  /* 0x0000000002027210 */ /* 0x000fc80007f5e0ff */
[----:B------:R-:W-:Y:S02]  /*11e80*/  IADD3.X R3, RZ, R3, RZ, P2, !PT ;  /* 0x00000003ff037210 */ /* 0x000fe400017fe4ff */
        /* <DEDUP_REMOVED lines=12> */
.L_x_377:
[----:B------:R-:W-:Y:S02]  /*11f50*/  IMAD.MOV.U32 R13, RZ, RZ, R24 ;  /* 0x000000ffff0d7224 */ /* 0x000fe400078e0018 */
[----:B------:R-:W-:Y:S02]  /*11f60*/  IMAD.MOV.U32 R12, RZ, RZ, 0x3 ;  /* 0x00000003ff0c7424 */ /* 0x000fe400078e00ff */
[----:B------:R-:W-:-:S07]  /*11f70*/  IMAD.MOV.U32 R2, RZ, RZ, R14 ;  /* 0x000000ffff027224 */ /* 0x000fce00078e000e */
[----:B------:R-:W-:Y:S05]  /*11f80*/  WARPSYNC.COLLECTIVE R15, `(.L_x_378) ;  /* 0x000000000f087348 */ /* 0x000fea0003c00000 */
[----:B------:R0:W1:Y:S02]  /*11f90*/  SHFL.IDX P6, R14, R13, R12, R11 ;  /* 0x0000000c0d0e7389 */ /* 0x00006400000c000b */
[----:B01----:R-:W-:Y:S01]  /*11fa0*/  ENDCOLLECTIVE ;  /* 0x000000000000791b */ /* 0x003fe20003800000 */
.L_x_378:
        /* <DEDUP_REMOVED lines=14> */
.L_x_379:
[----:B------:R-:W-:Y:S02]  /*12090*/  IMAD.MOV.U32 R13, RZ, RZ, R24 ;  /* 0x000000ffff0d7224 */ /* 0x000fe400078e0018 */
[----:B------:R-:W-:Y:S02]  /*120a0*/  IMAD.MOV.U32 R12, RZ, RZ, 0x4 ;  /* 0x00000004ff0c7424 */ /* 0x000fe400078e00ff */
[----:B------:R-:W-:-:S07]  /*120b0*/  IMAD.MOV.U32 R2, RZ, RZ, R14 ;  /* 0x000000ffff027224 */ /* 0x000fce00078e000e */
[----:B------:R-:W-:Y:S05]  /*120c0*/  WARPSYNC.COLLECTIVE R15, `(.L_x_380) ;  /* 0x000000000f087348 */ /* 0x000fea0003c00000 */
[----:B------:R0:W1:Y:S02]  /*120d0*/  SHFL.IDX P6, R14, R13, R12, R11 ;  /* 0x0000000c0d0e7389 */ /* 0x00006400000c000b */
[----:B01----:R-:W-:Y:S01]  /*120e0*/  ENDCOLLECTIVE ;  /* 0x000000000000791b */ /* 0x003fe20003800000 */
.L_x_380:
        /* <DEDUP_REMOVED lines=14> */
.L_x_381:
[----:B------:R-:W-:Y:S02]  /*121d0*/  IMAD.MOV.U32 R13, RZ, RZ, R24 ;  /* 0x000000ffff0d7224 */ /* 0x000fe400078e0018 */
[----:B------:R-:W-:Y:S02]  /*121e0*/  IMAD.MOV.U32 R12, RZ, RZ, 0x5 ;  /* 0x00000005ff0c7424 */ /* 0x000fe400078e00ff */
[----:B------:R-:W-:-:S07]  /*121f0*/  IMAD.MOV.U32 R2, RZ, RZ, R14 ;  /* 0x000000ffff027224 */ /* 0x000fce00078e000e */
[----:B------:R-:W-:Y:S05]  /*12200*/  WARPSYNC.COLLECTIVE R15, `(.L_x_382) ;  /* 0x000000000f087348 */ /* 0x000fea0003c00000 */
[----:B------:R0:W1:Y:S02]  /*12210*/  SHFL.IDX P6, R14, R13, R12, R11 ;  /* 0x0000000c0d0e7389 */ /* 0x00006400000c000b */
[----:B01----:R-:W-:Y:S01]  /*12220*/  ENDCOLLECTIVE ;  /* 0x000000000000791b */ /* 0x003fe20003800000 */
.L_x_382:
[----:B------:R-:W-:-:S04]  /*12230*/  IADD3 R2, P2, R2, R0, RZ ;  /* 0x0000000002027210 */ /* 0x000fc80007f5e0ff */
[----:B------:R-:W-:Y:S02]  /*12240*/  IADD3.X R3, RZ, R3, RZ, P2, !PT ;  /* 0x00000003ff037210 */ /* 0x000fe400017fe4ff */
[----:B------:R-:W-:Y:S01]  /*12250*/  ISETP.LT.OR P2, PT, R6, 0x41, !P1 ;  /* 0x000000410600780c */ /* 0x000fe20004f41670 */
[----:B------:R-:W-:-:S12]  /*12260*/  IMAD.MOV.U32 R13, RZ, RZ, R18 ;  /* 0x000000ffff0d7224 */ /* 0x000fd800078e0012 */
        /* <DEDUP_REMOVED lines=9> */
.L_x_383:
[----:B------:R-:W-:Y:S01]  /*12300*/  @!PT LDS RZ, [RZ] ;  /* 0x00000000fffff984 */ /* 0x000fe20000000800 */
[----:B------:R-:W-:Y:S01]  /*12310*/  @!PT LDS RZ, [RZ] ;  /* 0x00000000fffff984 */ /* 0x000fe20000000800 */
[----:B------:R-:W-:Y:S01]  /*12320*/  @!PT LDS RZ, [RZ] ;  /* 0x00000000fffff984 */ /* 0x000fe20000000800 */
[----:B------:R0:W-:Y:S01]  /*12330*/  LDGSTS.E.BYPASS.LTC128B.128 [R5+0x5400], desc[UR36][R2.64+0x80], !P2 ;  /* 0x0540008002057fae */ /* 0x0001e2000d101d64 */
[----:B------:R-:W-:Y:S05]  /*12340*/  BRA `(.L_x_384) ;  /* 0xffffffc000087947 */ /* 0x000fea000383ffff */
.L_x_289:
[----:B0-----:R0:W1:Y:S02]  /*12350*/  SYNCS.PHASECHK.TRANS64.TRYWAIT P0, [R0+URZ+0x2a860], R3 ;  /* 0x02a86003000075a7 */ /* 0x001064000800017f */
[----:B-1----:R-:W-:Y:S05]  /*12360*/  @!P0 NANOSLEEP.SYNCS 0x989680 ;  /* 0x009896800000895d */ /* 0x002fea0003900000 */
[----:B------:R-:W1:Y:S02]  /*12370*/  @!P0 SYNCS.PHASECHK.TRANS64 P0, [R0+URZ+0x2a860], R3 ;  /* 0x02a86003000085a7 */ /* 0x000e64000800007f */
[----:B-1----:R-:W-:Y:S05]  /*12380*/  @!P0 BRA `(.L_x_289) ;  /* 0xfffffffc00f08947 */ /* 0x002fea000383ffff */
[----:B------:R-:W-:Y:S05]  /*12390*/  BRA `(.L_x_385) ;  /* 0xffffffc400187947 */ /* 0x000fea000383ffff */
.L_x_290:
[----:B------:R-:W-:Y:S01]  /*123a0*/  BSSY B0, `(.L_x_386) ;  /* 0x0000008000007945 */ /* 0x000fe20003800000 */
[----:B------:R-:W-:Y:S01]  /*123b0*/  IMAD.MOV.U32 R13, RZ, RZ, R24 ;  /* 0x000000ffff0d7224 */ /* 0x000fe200078e0018 */
[----:B------:R-:W-:Y:S01]  /*123c0*/  MOV R12, RZ ;  /* 0x000000ff000c7202 */ /* 0x000fe20000000f00 */
[----:B------:R-:W-:Y:S02]  /*123d0*/  IMAD.MOV.U32 R11, RZ, RZ, 0x181f ;  /* 0x0000181fff0b7424 */ /* 0x000fe400078e00ff */
[----:B------:R-:W-:-:S07]  /*123e0*/  IMAD.MOV.U32 R15, RZ, RZ, -0x1 ;  /* 0xffffffffff0f7424 */ /* 0x000fce00078e00ff */
[----:B0-2---:R-:W-:Y:S05]  /*123f0*/  WARPSYNC.COLLECTIVE R15, `(.L_x_387) ;  /* 0x000000000f087348 */ /* 0x005fea0003c00000 */
[----:B--2---:R1:W2:Y:S02]  /*12400*/  SHFL.IDX P6, R14, R13, R12, R11 ;  /* 0x0000000c0d0e7389 */ /* 0x0042a400000c000b */
[----:B012---:R-:W-:Y:S01]  /*12410*/  ENDCOLLECTIVE ;  /* 0x000000000000791b */ /* 0x007fe20003800000 */
.L_x_387:
[----:B------:R-:W-:Y:S05]  /*12420*/  BSYNC B0 ;  /* 0x0000000000007941 */ /* 0x000fea0003800000 */
.L_x_386:
[----:B------:R-:W0:Y:S01]  /*12430*/  S2R R4, SR_TID.X ;  /* 0x0000000000047919 */ /* 0x000e220000002100 */
[----:B------:R-:W-:Y:S01]  /*12440*/  IMAD.MOV.U32 R13, RZ, RZ, R18 ;  /* 0x000000ffff0d7224 */ /* 0x000fe200078e0012 */
[----:B------:R-:W-:Y:S01]  /*12450*/  MOV R11, 0x181f ;  /* 0x0000181f000b7802 */ /* 0x000fe20000000f00 */
[----:B------:R-:W-:Y:S01]  /*12460*/  IMAD.MOV.U32 R12, RZ, RZ, RZ ;  /* 0x000000ffff0c7224 */ /* 0x000fe200078e00ff */
[C---:B------:R-:W-:Y:S01]  /*12470*/  LOP3.LUT R2, R29.reuse, 0x1, RZ, 0xc0, !PT ;  /* 0x000000011d027812 */ /* 0x040fe200078ec0ff */
[----:B------:R-:W-:Y:S01]  /*12480*/  IMAD.MOV.U32 R15, RZ, RZ, -0x1 ;  /* 0xffffffffff0f7424 */ /* 0x000fe200078e00ff */
[----:B------:R-:W-:Y:S01]  /*12490*/  LOP3.LUT P0, RZ, R29, 0x2, RZ, 0xc0, !PT ;  /* 0x000000021dff7812 */ /* 0x000fe2000780c0ff */
[----:B------:R-:W-:Y:S01]  /*124a0*/  IMAD.MOV.U32 R3, RZ, RZ, R14 ;  /* 0x000000ffff037224 */ /* 0x000fe200078e000e */
[----:B------:R-:W-:-:S13]  /*124b0*/  ISETP.NE.U32.AND P1, PT, R2, 0x1, PT ;  /* 0x000000010200780c */ /* 0x000fda0003f25070 */
[----:B0-----:R-:W-:Y:S05]  /*124c0*/  WARPSYNC.COLLECTIVE R15, `(.L_x_388) ;  /* 0x000000000f087348 */ /* 0x001fea0003c00000 */
[----:B------:R1:W2:Y:S02]  /*124d0*/  SHFL.IDX P6, R14, R13, R12, R11 ;  /* 0x0000000c0d0e7389 */ /* 0x0002a400000c000b */
[----:B012---:R-:W-:Y:S01]  /*124e0*/  ENDCOLLECTIVE ;  /* 0x000000000000791b */ /* 0x007fe20003800000 */
.L_x_388:
[C---:B------:R-:W-:Y:S02]  /*124f0*/  ISETP.LT.OR P4, PT, R6.reuse, 0x1, !P0 ;  /* 0x000000010600780c */ /* 0x040fe40004781670 */
[----:B------:R-:W-:Y:S02]  /*12500*/  ISETP.LT.OR P3, PT, R6, 0x1, P1 ;  /* 0x000000010600780c */ /* 0x000fe40000f61670 */
[----:B------:R-:W-:Y:S01]  /*12510*/  MOV R13, R24 ;  /* 0x00000018000d7202 */ /* 0x000fe20000000f00 */
[----:B------:R-:W-:Y:S02]  /*12520*/  IMAD.MOV.U32 R12, RZ, RZ, 0x1 ;  /* 0x00000001ff0c7424 */ /* 0x000fe400078e00ff */
[----:B------:R-:W-:-:S05]  /*12530*/  IMAD.SHL.U32 R4, R4, 0x8, RZ ;  /* 0x0000000804047824 */ /* 0x000fca00078e00ff */
[----:B------:R-:W-:-:S05]  /*12540*/  LOP3.LUT R4, R4, 0x38, RZ, 0xc0, !PT ;  /* 0x0000003804047812 */ /* 0x000fca00078ec0ff */
[----:B------:R-:W-:Y:S02]  /*12550*/  IMAD.SHL.U32 R5, R4, 0x2, RZ ;  /* 0x0000000204057824 */ /* 0x000fe400078e00ff */
[----:B------:R-:W-:-:S03]  /*12560*/  IMAD R4, R7, 0x2, R22 ;  /* 0x0000000207047824 */ /* 0x000fc600078e0216 */
[----:B------:R-:W-:-:S13]  /*12570*/  IADD3 R2, P2, R14, R5, RZ ;  /* 0x000000050e027210 */ /* 0x000fda0007f5e0ff */
[----:B------:R-:W-:Y:S05]  /*12580*/  WARPSYNC.COLLECTIVE R15, `(.L_x_389) ;  /* 0x000000000f087348 */ /* 0x000fea0003c00000 */
[----:B------:R0:W1:Y:S02]  /*12590*/  SHFL.IDX P6, R14, R13, R12, R11 ;  /* 0x0000000c0d0e7389 */ /* 0x00006400000c000b */
[----:B01----:R-:W-:Y:S01]  /*125a0*/  ENDCOLLECTIVE ;  /* 0x000000000000791b */ /* 0x003fe20003800000 */
.L_x_389:
[----:B------:R-:W-:-:S05]  /*125b0*/  IMAD.X R3, RZ, RZ, R3, P2 ;  /* 0x000000ffff037224 */ /* 0x000fca00010e0603 */
[----:B------:R-:W-:Y:S01]  /*125c0*/  @!PT LDS RZ, [RZ] ;  /* 0x00000000fffff984 */ /* 0x000fe20000000800 */
[----:B------:R-:W-:Y:S01]  /*125d0*/  @!PT LDS RZ, [RZ] ;  /* 0x00000000fffff984 */ /* 0x000fe20000000800 */
[----:B------:R-:W-:Y:S01]  /*125e0*/  @!PT LDS RZ, [RZ] ;  /* 0x00000000fffff984 */ /* 0x000fe20000000800 */
[----:B------:R0:W-:Y:S01]  /*125f0*/  LDGSTS.E.BYPASS.LTC128B.128 [R4+0x400], desc[UR36][R2.64], !P3 ;  /* 0x0040000002047fae */ /* 0x0001e2000d901d64 */
[----:B------:R-:W-:-:S03]  /*12600*/  ISETP.LT.OR P3, PT, R6, 0x11, P1 ;  /* 0x000000110600780c */ /* 0x000fc60000f61670 */
[----:B------:R0:W-:Y:S01]  /*12610*/  LDGSTS.E.BYPASS.LTC128B.128 [R4+0x3400], desc[UR36][R2.64+0x80], !P4 ;  /* 0x0340008002047fae */ /* 0x0001e2000e101d64 */
[----:B------:R-:W-:Y:S01]  /*12620*/  ISETP.LT.OR P4, PT, R6, 0x11, !P0 ;  /* 0x000000110600780c */ /* 0x000fe20004781670 */
[----:B------:R-:W-:Y:S02]  /*12630*/  IMAD.MOV.U32 R13, RZ, RZ, R18 ;  /* 0x000000ffff0d7224 */ /* 0x000fe400078e0012 */
[----:B------:R-:W-:-:S10]  /*12640*/  IMAD.MOV.U32 R8, RZ, RZ, R14 ;  /* 0x000000ffff087224 */ /* 0x000fd400078e000e */
[----:B0-----:R-:W-:Y:S05]  /*12650*/  WARPSYNC.COLLECTIVE R15, `(.L_x_390) ;  /* 0x000000000f087348 */ /* 0x001fea0003c00000 */
[----:B------:R1:W2:Y:S02]  /*12660*/  SHFL.IDX P6, R14, R13, R12, R11 ;  /* 0x0000000c0d0e7389 */ /* 0x0002a400000c000b */
[----:B012---:R-:W-:Y:S01]  /*12670*/  ENDCOLLECTIVE ;  /* 0x000000000000791b */ /* 0x007fe20003800000 */
.L_x_390:
[----:B------:R-:W-:Y:S01]  /*12680*/  IMAD.MOV.U32 R13, RZ, RZ, R24 ;  /* 0x000000ffff0d7224 */ /* 0x000fe200078e0018 */
[----:B------:R-:W-:Y:S02]  /*12690*/  MOV R12, 0x2 ;  /* 0x00000002000c7802 */ /* 0x000fe40000000f00 */
[----:B------:R-:W-:-:S13]  /*126a0*/  IADD3 R2, P2, R14, R5, RZ ;  /* 0x000000050e027210 */ /* 0x000fda0007f5e0ff */
[----:B------:R-:W-:Y:S05]  /*126b0*/  WARPSYNC.COLLECTIVE R15, `(.L_x_391) ;  /* 0x000000000f087348 */ /* 0x000fea0003c00000 */
[----:B------:R0:W1:Y:S02]  /*126c0*/  SHFL.IDX P6, R14, R13, R12, R11 ;  /* 0x0000000c0d0e7389 */ /* 0x00006400000c000b */
[----:B01----:R-:W-:Y:S01]  /*126d0*/  ENDCOLLECTIVE ;  /* 0x000000000000791b */ /* 0x003fe20003800000 */
.L_x_391:
        /* <DEDUP_REMOVED lines=13> */
.L_x_392:
[----:B------:R-:W-:Y:S01]  /*127b0*/  IMAD.MOV.U32 R13, RZ, RZ, R24 ;  /* 0x000000ffff0d7224 */ /* 0x000fe200078e0018 */
[----:B------:R-:W-:Y:S01]  /*127c0*/  MOV R12, 0x3 ;  /* 0x00000003000c7802 */ /* 0x000fe20000000f00 */
[----:B------:R-:W-:-:S07]  /*127d0*/  IMAD.MOV.U32 R10, RZ, RZ, R14 ;  /* 0x000000ffff0a7224 */ /* 0x000fce00078e000e */
[----:B------:R-:W-:Y:S05]  /*127e0*/  WARPSYNC.COLLECTIVE R15, `(.L_x_393) ;  /* 0x000000000f087348 */ /* 0x000fea0003c00000 */
[----:B------:R0:W1:Y:S02]  /*127f0*/  SHFL.IDX P6, R14, R13, R12, R11 ;  /* 0x0000000c0d0e7389 */ /* 0x00006400000c000b */
[----:B01----:R-:W-:Y:S01]  /*12800*/  ENDCOLLECTIVE ;  /* 0x000000000000791b */ /* 0x003fe20003800000 */
.L_x_393:
[----:B------:R-:W-:-:S05]  /*12810*/  IADD3 R2, P2, R10, R5, RZ ;  /* 0x000000050a027210 */ /* 0x000fca0007f5e0ff */
[----:B------:R-:W-:-:S05]  /*12820*/  IMAD.X R3, RZ, RZ, R7, P2 ;  /* 0x000000ffff037224 */ /* 0x000fca00010e0607 */
[----:B------:R-:W-:Y:S01]  /*12830*/  @!PT LDS RZ, [RZ] ;  /* 0x00000000fffff984 */ /* 0x000fe20000000800 */
[----:B------:R-:W-:Y:S01]  /*12840*/  @!PT LDS RZ, [RZ] ;  /* 0x00000000fffff984 */ /* 0x000fe20000000800 */
[----:B------:R-:W-:Y:S01]  /*12850*/  @!PT LDS RZ, [RZ] ;  /* 0x00000000fffff984 */ /* 0x000fe20000000800 */
[----:B------:R0:W-:Y:S01]  /*12860*/  LDGSTS.E.BYPASS.LTC128B.128 [R4+0x1400], desc[UR36][R2.64], !P3 ;  /* 0x0140000002047fae */ /* 0x0001e2000d901d64 */
[----:B------:R-:W-:Y:S01]  /*12870*/  IMAD.MOV.U32 R13, RZ, RZ, R18 ;  /* 0x000000ffff0d7224 */ /* 0x000fe200078e0012 */
[C---:B------:R-:W-:Y:S02]  /*12880*/  ISETP.LT.OR P3, PT, R6.reuse, 0x31, P1 ;  /* 0x000000310600780c */ /* 0x040fe40000f61670 */
[----:B------:R0:W-:Y:S01]  /*12890*/  LDGSTS.E.BYPASS.LTC128B.128 [R4+0x4400], desc[UR36][R2.64+0x80], !P4 ;  /* 0x0440008002047fae */ /* 0x0001e2000e101d64 */
[----:B------:R-:W-:Y:S01]  /*128a0*/  ISETP.LT.OR P4, PT, R6, 0x31, !P0 ;  /* 0x000000310600780c */ /* 0x000fe20004781670 */
[----:B------:R-:W-:-:S12]  /*128b0*/  IMAD.MOV.U32 R8, RZ, RZ, R14 ;  /* 0x000000ffff087224 */ /* 0x000fd800078e000e */
[----:B0-----:R-:W-:Y:S05]  /*128c0*/  WARPSYNC.COLLECTIVE R15, `(.L_x_394) ;  /* 0x000000000f087348 */ /* 0x001fea0003c00000 */
[----:B------:R1:W2:Y:S02]  /*128d0*/  SHFL.IDX P6, R14, R13, R12, R11 ;  /* 0x0000000c0d0e7389 */ /* 0x0002a400000c000b */
[----:B012---:R-:W-:Y:S01]  /*128e0*/  ENDCOLLECTIVE ;  /* 0x000000000000791b */ /* 0x007fe20003800000 */
.L_x_394:
[----:B------:R-:W-:Y:S02]  /*128f0*/  IMAD.MOV.U32 R13, RZ, RZ, R24 ;  /* 0x000000ffff0d7224 */ /* 0x000fe400078e0018 */
[----:B------:R-:W-:Y:S01]  /*12900*/  IMAD.MOV.U32 R12, RZ, RZ, 0x4 ;  /* 0x00000004ff0c7424 */ /* 0x000fe200078e00ff */
[----:B------:R-:W-:-:S13]  /*12910*/  IADD3 R2, P2, R14, R5, RZ ;  /* 0x000000050e027210 */ /* 0x000fda0007f5e0ff */
[----:B------:R-:W-:Y:S05]  /*12920*/  WARPSYNC.COLLECTIVE R15, `(.L_x_395) ;  /* 0x000000000f087348 */ /* 0x000fea0003c00000 */
[----:B------:R0:W1:Y:S02]  /*12930*/  SHFL.IDX P6, R14, R13, R12, R11 ;  /* 0x0000000c0d0e7389 */ /* 0x00006400000c000b */
[----:B01----:R-:W-:Y:S01]  /*12940*/  ENDCOLLECTIVE ;  /* 0x000000000000791b */ /* 0x003fe20003800000 */
.L_x_395:
        /* <DEDUP_REMOVED lines=13> */
.L_x_396:
[----:B------:R-:W-:Y:S02]  /*12a20*/  IMAD.MOV.U32 R13, RZ, RZ, R24 ;  /* 0x000000ffff0d7224 */ /* 0x000fe400078e0018 */
[----:B------:R-:W-:Y:S02]  /*12a30*/  IMAD.MOV.U32 R12, RZ, RZ, 0x5 ;  /* 0x00000005ff0c7424 */ /* 0x000fe400078e00ff */
[----:B------:R-:W-:-:S07]  /*12a40*/  IMAD.MOV.U32 R10, RZ, RZ, R14 ;  /* 0x000000ffff0a7224 */ /* 0x000fce00078e000e */
[----:B------:R-:W-:Y:S05]  /*12a50*/  WARPSYNC.COLLECTIVE R15, `(.L_x_397) ;  /* 0x000000000f087348 */ /* 0x000fea0003c00000 */
[----:B------:R0:W1:Y:S02]  /*12a60*/  SHFL.IDX P6, R14, R13, R12, R11 ;  /* 0x0000000c0d0e7389 */ /* 0x00006400000c000b */
[----:B01----:R-:W-:Y:S01]  /*12a70*/  ENDCOLLECTIVE ;  /* 0x000000000000791b */ /* 0x003fe20003800000 */
.L_x_397:
[----:B------:R-:W-:-:S05]  /*12a80*/  IADD3 R2, P2, R10, R5, RZ ;  /* 0x000000050a027210 */ /* 0x000fca0007f5e0ff */
[----:B------:R-:W-:-:S05]  /*12a90*/  IMAD.X R3, RZ, RZ, R7, P2 ;  /* 0x000000ffff037224 */ /* 0x000fca00010e0607 */
[----:B------:R-:W-:Y:S01]  /*12aa0*/  @!PT LDS RZ, [RZ] ;  /* 0x00000000fffff984 */ /* 0x000fe20000000800 */
[----:B------:R-:W-:Y:S01]  /*12ab0*/  @!PT LDS RZ, [RZ] ;  /* 0x00000000fffff984 */ /* 0x000fe20000000800 */
[----:B------:R-:W-:Y:S01]  /*12ac0*/  @!PT LDS RZ, [RZ] ;  /* 0x00000000fffff984 */ /* 0x000fe20000000800 */
[----:B------:R0:W-:Y:S01]  /*12ad0*/  LDGSTS.E.BYPASS.LTC128B.128 [R4+0x2400], desc[UR36][R2.64], !P3 ;  /* 0x0240000002047fae */ /* 0x0001e2000d901d64 */
[----:B------:R-:W-:-:S03]  /*12ae0*/  IMAD.MOV.U32 R13, RZ, RZ, R18 ;  /* 0x000000ffff0d7224 */ /* 0x000fc600078e0012 */
[----:B------:R0:W-:Y:S01]  /*12af0*/  LDGSTS.E.BYPASS.LTC128B.128 [R4+0x5400], desc[UR36][R2.64+0x80], !P4 ;  /* 0x0540008002047fae */ /* 0x0001e2000e101d64 */
[----:B------:R-:W-:-:S07]  /*12b00*/  MOV R24, R14 ;  /* 0x0000000e00187202 */ /* 0x000fce0000000f00 */
[----:B0-----:R-:W-:Y:S05]  /*12b10*/  WARPSYNC.COLLECTIVE R15, `(.L_x_398) ;  /* 0x000000000f087348 */ /* 0x001fea0003c00000 */
[----:B------:R1:W2:Y:S02]  /*12b20*/  SHFL.IDX P6, R14, R13, R12, R11 ;  /* 0x0000000c0d0e7389 */ /* 0x0002a400000c000b */
[----:B012---:R-:W-:Y:S01]  /*12b30*/  ENDCOLLECTIVE ;  /* 0x000000000000791b */ /* 0x007fe20003800000 */
.L_x_398:
[----:B------:R-:W-:Y:S05]  /*12b40*/  BRA `(.L_x_399) ;  /* 0xffffffc000147947 */ /* 0x000fea000383ffff */
.L_x_295:
        /* <DEDUP_REMOVED lines=8> */
.L_x_401:
[----:B------:R-:W-:Y:S05]  /*12bd0*/  BSYNC B0 ;  /* 0x0000000000007941 */ /* 0x000fea0003800000 */
.L_x_400:
[----:B------:R-:W-:Y:S01]  /*12be0*/  IMAD.MOV.U32 R13, RZ, RZ, R16 ;  /* 0x000000ffff0d7224 */ /* 0x000fe200078e0010 */
[----:B------:R-:W-:Y:S01]  /*12bf0*/  MOV R0, R14 ;  /* 0x0000000e00007202 */ /* 0x000fe20000000f00 */
[----:B------:R-:W-:Y:S01]  /*12c00*/  IMAD.MOV.U32 R12, RZ, RZ, 0x1 ;  /* 0x00000001ff0c7424 */ /* 0x000fe200078e00ff */
[----:B------:R-:W-:Y:S01]  /*12c10*/  IADD3 R7, R19, R9, RZ ;  /* 0x0000000913077210 */ /* 0x000fe20007ffe0ff */
[----:B------:R-:W-:Y:S02]  /*12c20*/  IMAD.MOV.U32 R11, RZ, RZ, 0x1f ;  /* 0x0000001fff0b7424 */ /* 0x000fe400078e00ff */
[----:B------:R-:W-:-:S07]  /*12c30*/  IMAD.MOV.U32 R15, RZ, RZ, -0x1 ;  /* 0xffffffffff0f7424 */ /* 0x000fce00078e00ff */
[----:B------:R-:W-:Y:S05]  /*12c40*/  WARPSYNC.COLLECTIVE R15, `(.L_x_402) ;  /* 0x000000000f087348 */ /* 0x000fea0003c00000 */
[----:B------:R0:W1:Y:S02]  /*12c50*/  SHFL.IDX P6, R14, R13, R12, R11 ;  /* 0x0000000c0d0e7389 */ /* 0x00006400000c000b */
[----:B01----:R-:W-:Y:S01]  /*12c60*/  ENDCOLLECTIVE ;  /* 0x000000000000791b */ /* 0x003fe20003800000 */
.L_x_402:
[----:B------:R-:W-:Y:S02]  /*12c70*/  ULDC UR4, c[0x0][0xc3c] ;  /* 0x00030f0000047ab9 */ /* 0x000fe40000000800 */
[----:B------:R-:W-:-:S13]  /*12c80*/  ISETP.GE.OR P1, PT, R7, UR4, !P0 ;  /* 0x0000000407007c0c */ /* 0x000fda000c726670 */
[----:B------:R-:W0:Y:S08]  /*12c90*/  @!P1 LDC.64 R4, c[0x0][0xc80] ;  /* 0x00032000ff049b82 */ /* 0x000e300000000a00 */
[----:B------:R-:W1:Y:S01]  /*12ca0*/  @!P1 LDC.64 R2, c[0x0][0xc78] ;  /* 0x00031e00ff029b82 */ /* 0x000e620000000a00 */
[----:B------:R-:W-:Y:S01]  /*12cb0*/  CS2R R10, SRZ ;  /* 0x00000000000a7805 */ /* 0x000fe2000001ff00 */
[----:B------:R-:W-:-:S02]  /*12cc0*/  IMAD.MOV.U32 R8, RZ, RZ, R14 ;  /* 0x000000ffff087224 */ /* 0x000fc400078e000e */
[----:B0-----:R-:W-:-:S06]  /*12cd0*/  @!P1 IMAD.WIDE R4, R7, 0x4, R4 ;  /* 0x0000000407049825 */ /* 0x001fcc00078e0204 */
[----:B------:R-:W2:Y:S01]  /*12ce0*/  @!P1 LDG.E R4, desc[UR36][R4.64] ;  /* 0x0000002404049981 */ /* 0x000ea2000c1e1900 */
[----:B-1----:R-:W-:-:S06]  /*12cf0*/  @!P1 IMAD.WIDE R2, R7, 0x4, R2 ;  /* 0x0000000407029825 */ /* 0x002fcc00078e0202 */
[----:B------:R-:W3:Y:S01]  /*12d00*/  @!P1 LDG.E R2, desc[UR36][R2.64] ;  /* 0x0000002402029981 */ /* 0x000ee2000c1e1900 */
[----:B------:R-:W-:Y:S01]  /*12d10*/  IMAD.MOV.U32 R7, RZ, RZ, RZ ;  /* 0x000000ffff077224 */ /* 0x000fe200078e00ff */
[C---:B------:R-:W-:Y:S02]  /*12d20*/  ISETP.GE.U32.AND P2, PT, R9.reuse, 0x2, PT ;  /* 0x000000020900780c */ /* 0x040fe40003f46070 */
[C---:B------:R-:W-:Y:S02]  /*12d30*/  ISETP.GE.U32.AND P3, PT, R9.reuse, 0x4, PT ;  /* 0x000000040900780c */ /* 0x040fe40003f66070 */
[C---:B------:R-:W-:Y:S02]  /*12d40*/  ISETP.GE.U32.AND P4, PT, R9.reuse, 0x8, PT ;  /* 0x000000080900780c */ /* 0x040fe40003f86070 */
[C---:B------:R-:W-:Y:S01]  /*12d50*/  ISETP.GE.U32.AND P5, PT, R9.reuse, 0x10, PT ;  /* 0x000000100900780c */ /* 0x040fe20003fa6070 */
[----:B--2---:R-:W-:Y:S02]  /*12d60*/  @!P1 IMAD.MOV.U32 R7, RZ, RZ, R4 ;  /* 0x000000ffff079224 */ /* 0x004fe400078e0004 */
[----:B---3--:R-:W-:Y:S01]  /*12d70*/  @!P1 IMAD.MOV.U32 R10, RZ, RZ, R2 ;  /* 0x000000ffff0a9224 */ /* 0x008fe200078e0002 */
[----:B------:R-:W-:-:S03]  /*12d80*/  ISETP.NE.AND P1, PT, R9, RZ, PT ;  /* 0x000000ff0900720c */ /* 0x000fc60003f25270 */
[----:B------:R-:W-:-:S10]  /*12d90*/  IMAD R13, R10, R7, RZ ;  /* 0x000000070a0d7224 */ /* 0x000fd400078e02ff */
[----:B------:R-:W-:Y:S05]  /*12da0*/  WARPSYNC.COLLECTIVE R15, `(.L_x_403) ;  /* 0x000000000f087348 */ /* 0x000fea0003c00000 */
[----:B------:R0:W1:Y:S02]  /*12db0*/  SHFL.UP P6, R14, R13, R12, R11 ;  /* 0x0400000c0d0e7389 */ /* 0x00006400000c000b */
[----:B01----:R-:W-:Y:S01]  /*12dc0*/  ENDCOLLECTIVE ;  /* 0x000000000000791b */ /* 0x003fe20003800000 */
.L_x_403:
[----:B------:R-:W-:Y:S02]  /*12dd0*/  MOV R12, 0x2 ;  /* 0x00000002000c7802 */ /* 0x000fe40000000f00 */
[----:B------:R-:W-:-:S05]  /*12de0*/  SEL R6, R14, RZ, P1 ;  /* 0x000000ff0e067207 */ /* 0x000fca0000800000 */
[----:B------:R-:W-:-:S04]  /*12df0*/  IMAD.IADD R6, R13, 0x1, R6 ;  /* 0x000000010d067824 */ /* 0x000fc800078e0206 */
[----:B------:R-:W-:-:S07]  /*12e00*/  IMAD.MOV.U32 R13, RZ, RZ, R6 ;  /* 0x000000ffff0d7224 */ /* 0x000fce00078e0006 */
[----:B------:R-:W-:Y:S05]  /*12e10*/  WARPSYNC.COLLECTIVE R15, `(.L_x_404) ;  /* 0x000000000f087348 */ /* 0x000fea0003c00000 */
[----:B------:R0:W1:Y:S02]  /*12e20*/  SHFL.UP P6, R14, R13, R12, R11 ;  /* 0x0400000c0d0e7389 */ /* 0x00006400000c000b */
[----:B01----:R-:W-:Y:S01]  /*12e30*/  ENDCOLLECTIVE ;  /* 0x000000000000791b */ /* 0x003fe20003800000 */
.L_x_404:
[----:B------:R-:W-:Y:S01]  /*12e40*/  IMAD.MOV.U32 R12, RZ, RZ, 0x4 ;  /* 0x00000004ff0c7424 */ /* 0x000fe200078e00ff */
[----:B------:R-:W-:-:S05]  /*12e50*/  SEL R3, R14, RZ, P2 ;  /* 0x000000ff0e037207 */ /* 0x000fca0001000000 */
[----:B------:R-:W-:Y:S02]  /*12e60*/  IMAD.IADD R2, R6, 0x1, R3 ;  /* 0x0000000106027824 */ /* 0x000fe400078e0203 */
[----:B------:R-:W-:Y:S02]  /*12e70*/  IMAD.MOV.U32 R6, RZ, RZ, RZ ;  /* 0x000000ffff067224 */ /* 0x000fe400078e00ff */
[----:B------:R-:W-:-:S07]  /*12e80*/  IMAD.MOV.U32 R13, RZ, RZ, R2 ;  /* 0x000000ffff0d7224 */ /* 0x000fce00078e0002 */
[----:B------:R-:W-:Y:S05]  /*12e90*/  WARPSYNC.COLLECTIVE R15, `(.L_x_405) ;  /* 0x000000000f087348 */ /* 0x000fea0003c00000 */
[----:B------:R0:W1:Y:S02]  /*12ea0*/  SHFL.UP P6, R14, R13, R12, R11 ;  /* 0x0400000c0d0e7389 */ /* 0x00006400000c000b */
[----:B01----:R-:W-:Y:S01]  /*12eb0*/  ENDCOLLECTIVE ;  /* 0x000000000000791b */ /* 0x003fe20003800000 */
.L_x_405:
[----:B------:R-:W-:Y:S02]  /*12ec0*/  MOV R12, 0x8 ;  /* 0x00000008000c7802 */ /* 0x000fe40000000f00 */
[----:B------:R-:W-:-:S05]  /*12ed0*/  SEL R3, R14, RZ, P3 ;  /* 0x000000ff0e037207 */ /* 0x000fca0001800000 */
[----:B------:R-:W-:-:S04]  /*12ee0*/  IMAD.IADD R3, R2, 0x1, R3 ;  /* 0x0000000102037824 */ /* 0x000fc800078e0203 */
[----:B------:R-:W-:-:S07]  /*12ef0*/  IMAD.MOV.U32 R13, RZ, RZ, R3 ;  /* 0x000000ffff0d7224 */ /* 0x000fce00078e0003 */
[----:B------:R-:W-:Y:S05]  /*12f00*/  WARPSYNC.COLLECTIVE R15, `(.L_x_406) ;  /* 0x000000000f087348 */ /* 0x000fea0003c00000 */
[----:B------:R0:W1:Y:S02]  /*12f10*/  SHFL.UP P6, R14, R13, R12, R11 ;  /* 0x0400000c0d0e7389 */ /* 0x00006400000c000b */
[----:B01----:R-:W-:Y:S01]  /*12f20*/  ENDCOLLECTIVE ;  /* 0x000000000000791b */ /* 0x003fe20003800000 */
.L_x_406:
[----:B------:R-:W-:Y:S01]  /*12f30*/  IMAD.MOV.U32 R12, RZ, RZ, 0x10 ;  /* 0x00000010ff0c7424 */ /* 0x000fe200078e00ff */
[----:B------:R-:W-:-:S05]  /*12f40*/  SEL R4, R14, RZ, P4 ;  /* 0x000000ff0e047207 */ /* 0x000fca0002000000 */
[----:B------:R-:W-:-:S04]  /*12f50*/  IMAD.IADD R4, R3, 0x1, R4 ;  /* 0x0000000103047824 */ /* 0x000fc800078e0204 */
[----:B------:R-:W-:-:S07]  /*12f60*/  IMAD.MOV.U32 R13, RZ, RZ, R4 ;  /* 0x000000ffff0d7224 */ /* 0x000fce00078e0004 */
[----:B------:R-:W-:Y:S05]  /*12f70*/  WARPSYNC.COLLECTIVE R15, `(.L_x_407) ;  /* 0x000000000f087348 */ /* 0x000fea0003c00000 */
[----:B------:R0:W1:Y:S02]  /*12f80*/  SHFL.UP P6, R14, R13, R12, R11 ;  /* 0x0400000c0d0e7389 */ /* 0x00006400000c000b */
[----:B01----:R-:W-:Y:S01]  /*12f90*/  ENDCOLLECTIVE ;  /* 0x000000000000791b */ /* 0x003fe20003800000 */
.L_x_407:
[----:B------:R-:W-:Y:S01]  /*12fa0*/  MOV R12, 0x1f ;  /* 0x0000001f000c7802 */ /* 0x000fe20000000f00 */
[----:B------:R-:W-:Y:S01]  /*12fb0*/  IMAD.MOV.U32 R11, RZ, RZ, 0x1f ;  /* 0x0000001fff0b7424 */ /* 0x000fe200078e00ff */
[----:B------:R-:W-:-:S05]  /*12fc0*/  SEL R3, R14, RZ, P5 ;  /* 0x000000ff0e037207 */ /* 0x000fca0002800000 */
[----:B------:R-:W-:-:S04]  /*12fd0*/  IMAD.IADD R2, R4, 0x1, R3 ;  /* 0x0000000104027824 */ /* 0x000fc800078e0203 */
[----:B------:R-:W-:-:S07]  /*12fe0*/  IMAD.MOV.U32 R13, RZ, RZ, R2 ;  /* 0x000000ffff0d7224 */ /* 0x000fce00078e0002 */
[----:B------:R-:W-:Y:S05]  /*12ff0*/  WARPSYNC.COLLECTIVE R15, `(.L_x_408) ;  /* 0x000000000f087348 */ /* 0x000fea0003c00000 */
[----:B------:R0:W1:Y:S02]  /*13000*/  SHFL.IDX P6, R14, R13, R12, R11 ;  /* 0x0000000c0d0e7389 */ /* 0x00006400000c000b */
[----:B01----:R-:W-:Y:S01]  /*13010*/  ENDCOLLECTIVE ;  /* 0x000000000000791b */ /* 0x003fe20003800000 */
.L_x_408:
[----:B------:R-:W-:Y:S05]  /*13020*/  BRA `(.L_x_409) ;  /* 0xffffffc000247947 */ /* 0x000fea000383ffff */
.L_x_298:
[----:B------:R-:W-:Y:S01]  /*13030*/  BSSY B0, `(.L_x_410) ;  /* 0x0000007000007945 */ /* 0x000fe20003800000 */
[----:B------:R-:W-:Y:S02]  /*13040*/  IMAD.MOV.U32 R12, RZ, RZ, 0x1 ;  /* 0x00000001ff0c7424 */ /* 0x000fe400078e00ff */
[----:B------:R-:W-:Y:S02]  /*13050*/  IMAD.MOV.U32 R11, RZ, RZ, RZ ;  /* 0x000000ffff0b7224 */ /* 0x000fe400078e00ff */
[----:B------:R-:W-:-:S07]  /*13060*/  IMAD.MOV.U32 R15, RZ, RZ, -0x1 ;  /* 0xffffffffff0f7424 */ /* 0x000fce00078e00ff */
[----:B------:R-:W-:Y:S05]  /*13070*/  WARPSYNC.COLLECTIVE R15, `(.L_x_411) ;  /* 0x000000000f087348 */ /* 0x000fea0003c00000 */
[----:B------:R0:W1:Y:S02]  /*13080*/  SHFL.UP P6, R14, R13, R12, R11 ;  /* 0x0400000c0d0e7389 */ /* 0x00006400000c000b */
[----:B01----:R-:W-:Y:S01]  /*13090*/  ENDCOLLECTIVE ;  /* 0x000000000000791b */ /* 0x003fe20003800000 */
.L_x_411:
[----:B------:R-:W-:Y:S05]  /*130a0*/  BSYNC B0 ;  /* 0x0000000000007941 */ /* 0x000fea0003800000 */
.L_x_410:
[----:B------:R-:W-:Y:S01]  /*130b0*/  SEL R14, R14, RZ, P1 ;  /* 0x000000ff0e0e7207 */ /* 0x000fe20000800000 */
[----:B------:R-:W-:Y:S02]  /*130c0*/  IMAD.MOV.U32 R12, RZ, RZ, 0x2 ;  /* 0x00000002ff0c7424 */ /* 0x000fe400078e00ff */
[----:B------:R-:W-:Y:S01]  /*130d0*/  IMAD.MOV.U32 R11, RZ, RZ, RZ ;  /* 0x000000ffff0b7224 */ /* 0x000fe200078e00ff */
[----:B------:R-:W-:Y:S01]  /*130e0*/  IADD3 R13, R13, R14, RZ ;  /* 0x0000000e0d0d7210 */ /* 0x000fe20007ffe0ff */
[----:B------:R-:W-:-:S07]  /*130f0*/  IMAD.MOV.U32 R15, RZ, RZ, -0x1 ;  /* 0xffffffffff0f7424 */ /* 0x000fce00078e00ff */
[----:B------:R-:W-:Y:S05]  /*13100*/  WARPSYNC.COLLECTIVE R15, `(.L_x_412) ;  /* 0x000000000f087348 */ /* 0x000fea0003c00000 */
[----:B------:R0:W1:Y:S02]  /*13110*/  SHFL.UP P6, R14, R13, R12, R11 ;  /* 0x0400000c0d0e7389 */ /* 0x00006400000c000b */
[----:B01----:R-:W-:Y:S01]  /*13120*/  ENDCOLLECTIVE ;  /* 0x000000000000791b */ /* 0x003fe20003800000 */
.L_x_412:
[----:B------:R-:W-:Y:S02]  /*13130*/  MOV R12, 0x4 ;  /* 0x00000004000c7802 */ /* 0x000fe40000000f00 */
[----:B------:R-:W-:-:S05]  /*13140*/  SEL R2, R14, RZ, P2 ;  /* 0x000000ff0e027207 */ /* 0x000fca0001000000 */
[----:B------:R-:W-:-:S04]  /*13150*/  IMAD.IADD R2, R13, 0x1, R2 ;  /* 0x000000010d027824 */ /* 0x000fc800078e0202 */
[----:B------:R-:W-:-:S07]  /*13160*/  IMAD.MOV.U32 R13, RZ, RZ, R2 ;  /* 0x000000ffff0d7224 */ /* 0x000fce00078e0002 */
[----:B------:R-:W-:Y:S05]  /*13170*/  WARPSYNC.COLLECTIVE R15, `(.L_x_413) ;  /* 0x000000000f087348 */ /* 0x000fea0003c00000 */
[----:B------:R0:W1:Y:S02]  /*13180*/  SHFL.UP P6, R14, R13, R12, R11 ;  /* 0x0400000c0d0e7389 */ /* 0x00006400000c000b */
[----:B01----:R-:W-:Y:S01]  /*13190*/  ENDCOLLECTIVE ;  /* 0x000000000000791b */ /* 0x003fe20003800000 */
.L_x_413:
[----:B------:R-:W-:Y:S01]  /*131a0*/  IMAD.MOV.U32 R12, RZ, RZ, 0x8 ;  /* 0x00000008ff0c7424 */ /* 0x000fe200078e00ff */
[----:B------:R-:W-:-:S05]  /*131b0*/  SEL R3, R14, RZ, P3 ;  /* 0x000000ff0e037207 */ /* 0x000fca0001800000 */
[----:B------:R-:W-:-:S04]  /*131c0*/  IMAD.IADD R3, R2, 0x1, R3 ;  /* 0x0000000102037824 */ /* 0x000fc800078e0203 */
[----:B------:R-:W-:-:S07]  /*131d0*/  IMAD.MOV.U32 R13, RZ, RZ, R3 ;  /* 0x000000ffff0d7224 */ /* 0x000fce00078e0003 */
[----:B------:R-:W-:Y:S05]  /*131e0*/  WARPSYNC.COLLECTIVE R15, `(.L_x_414) ;  /* 0x000000000f087348 */ /* 0x000fea0003c00000 */
[----:B------:R0:W1:Y:S02]  /*131f0*/  SHFL.UP P6, R14, R13, R12, R11 ;  /* 0x0400000c0d0e7389 */ /* 0x00006400000c000b */
[----:B01----:R-:W-:Y:S01]  /*13200*/  ENDCOLLECTIVE ;  /* 0x000000000000791b */ /* 0x003fe20003800000 */
.L_x_414:
[----:B------:R-:W-:Y:S02]  /*13210*/  MOV R12, 0x10 ;  /* 0x00000010000c7802 */ /* 0x000fe40000000f00 */
[----:B------:R-:W-:-:S05]  /*13220*/  SEL R4, R14, RZ, P4 ;  /* 0x000000ff0e047207 */ /* 0x000fca0002000000 */
[----:B------:R-:W-:-:S04]  /*13230*/  IMAD.IADD R4, R3, 0x1, R4 ;  /* 0x0000000103047824 */ /* 0x000fc800078e0204 */
[----:B------:R-:W-:-:S07]  /*13240*/  IMAD.MOV.U32 R13, RZ, RZ, R4 ;  /* 0x000000ffff0d7224 */ /* 0x000fce00078e0004 */
[----:B------:R-:W-:Y:S05]  /*13250*/  WARPSYNC.COLLECTIVE R15, `(.L_x_415) ;  /* 0x000000000f087348 */ /* 0x000fea0003c00000 */
[----:B------:R0:W1:Y:S02]  /*13260*/  SHFL.UP P6, R14, R13, R12, R11 ;  /* 0x0400000c0d0e7389 */ /* 0x00006400000c000b */
[----:B01----:R-:W-:Y:S01]  /*13270*/  ENDCOLLECTIVE ;  /* 0x000000000000791b */ /* 0x003fe20003800000 */
.L_x_415:
[----:B------:R-:W-:Y:S02]  /*13280*/  IMAD.MOV.U32 R12, RZ, RZ, 0x1f ;  /* 0x0000001fff0c7424 */ /* 0x000fe400078e00ff */
[----:B------:R-:W-:Y:S01]  /*13290*/  IMAD.MOV.U32 R11, RZ, RZ, 0x1f ;  /* 0x0000001fff0b7424 */ /* 0x000fe200078e00ff */
[----:B------:R-:W-:-:S05]  /*132a0*/  SEL R3, R14, RZ, P5 ;  /* 0x000000ff0e037207 */ /* 0x000fca0002800000 */
[----:B------:R-:W-:-:S04]  /*132b0*/  IMAD.IADD R2, R4, 0x1, R3 ;  /* 0x0000000104027824 */ /* 0x000fc800078e0203 */
[----:B------:R-:W-:-:S07]  /*132c0*/  IMAD.MOV.U32 R13, RZ, RZ, R2 ;  /* 0x000000ffff0d7224 */ /* 0x000fce00078e0002 */
[----:B------:R-:W-:Y:S05]  /*132d0*/  WARPSYNC.COLLECTIVE R15, `(.L_x_416) ;  /* 0x000000000f087348 */ /* 0x000fea0003c00000 */
[----:B------:R0:W1:Y:S02]  /*132e0*/  SHFL.IDX P6, R14, R13, R12, R11 ;  /* 0x0000000c0d0e7389 */ /* 0x00006400000c000b */
[----:B01----:R-:W-:Y:S01]  /*132f0*/  ENDCOLLECTIVE ;  /* 0x000000000000791b */ /* 0x003fe20003800000 */
.L_x_416:
[----:B------:R-:W-:Y:S05]  /*13300*/  BRA `(.L_x_417) ;  /* 0xffffffc000107947 */ /* 0x000fea000383ffff */
.L_x_300:
[----:B------:R-:W-:Y:S01]  /*13310*/  BSSY B0, `(.L_x_418) ;  /* 0x0000006000007945 */ /* 0x000fe20003800000 */
[----:B------:R-:W-:Y:S01]  /*13320*/  PLOP3.LUT P6, PT, P6, PT, PT, 0x8, 0x0 ;  /* 0x000000000000781c */ /* 0x000fe200037ce170 */
[----:B------:R-:W-:-:S12]  /*13330*/  IMAD.MOV.U32 R15, RZ, RZ, -0x1 ;  /* 0xffffffffff0f7424 */ /* 0x000fd800078e00ff */
[----:B0-----:R-:W-:Y:S05]  /*13340*/  WARPSYNC.COLLECTIVE R15, `(.L_x_419) ;  /* 0x000000000f087348 */ /* 0x001fea0003c00000 */
[----:B------:R-:W-:Y:S01]  /*13350*/  VOTE.ANY R14, PT, P6 ;  /* 0x00000000000e7806 */ /* 0x000fe200030e0100 */
[----:B0-----:R-:W-:Y:S06]  /*13360*/  ENDCOLLECTIVE ;  /* 0x000000000000791b */ /* 0x001fec0003800000 */
.L_x_419:
[----:B------:R-:W-:Y:S05]  /*13370*/  BSYNC B0 ;  /* 0x0000000000007941 */ /* 0x000fea0003800000 */
.L_x_418:
[----:B------:R-:W-:Y:S01]  /*13380*/  MOV R3, R14 ;  /* 0x0000000e00037202 */ /* 0x000fe20000000f00 */
[----:B------:R-:W-:Y:S02]  /*13390*/  IMAD.MOV.U32 R13, RZ, RZ, R7 ;  /* 0x000000ffff0d7224 */ /* 0x000fe400078e0007 */
[----:B------:R-:W-:Y:S01]  /*133a0*/  IMAD.MOV.U32 R11, RZ, RZ, 0x1f ;  /* 0x0000001fff0b7424 */ /* 0x000fe200078e00ff */
[----:B------:R-:W0:Y:S01]  /*133b0*/  POPC R4, R3 ;  /* 0x0000000300047309 */ /* 0x000e220000000000 */
[----:B------:R-:W-:Y:S02]  /*133c0*/  IMAD.MOV.U32 R15, RZ, RZ, -0x1 ;  /* 0xffffffffff0f7424 */ /* 0x000fe400078e00ff */
[----:B0-----:R-:W-:-:S07]  /*133d0*/  IMAD.MOV.U32 R12, RZ, RZ, R4 ;  /* 0x000000ffff0c7224 */ /* 0x001fce00078e0004 */
[----:B------:R-:W-:Y:S05]  /*133e0*/  WARPSYNC.COLLECTIVE R15, `(.L_x_420) ;  /* 0x000000000f087348 */ /* 0x000fea0003c00000 */
[----:B------:R0:W1:Y:S02]  /*133f0*/  SHFL.IDX P6, R14, R13, R12, R11 ;  /* 0x0000000c0d0e7389 */ /* 0x00006400000c000b */
[----:B01----:R-:W-:Y:S01]  /*13400*/  ENDCOLLECTIVE ;  /* 0x000000000000791b */ /* 0x003fe20003800000 */
.L_x_420:
[----:B------:R-:W-:Y:S01]  /*13410*/  MOV R13, R10 ;  /* 0x0000000a000d7202 */ /* 0x000fe20000000f00 */
[----:B------:R-:W-:-:S07]  /*13420*/  IMAD.MOV.U32 R7, RZ, RZ, R14 ;  /* 0x000000ffff077224 */ /* 0x000fce00078e000e */
[----:B------:R-:W-:Y:S05]  /*13430*/  WARPSYNC.COLLECTIVE R15, `(.L_x_421) ;  /* 0x000000000f087348 */ /* 0x000fea0003c00000 */
[----:B------:R0:W1:Y:S02]  /*13440*/  SHFL.IDX P6, R14, R13, R12, R11 ;  /* 0x0000000c0d0e7389 */ /* 0x00006400000c000b */
[----:B01----:R-:W-:Y:S01]  /*13450*/  ENDCOLLECTIVE ;  /* 0x000000000000791b */ /* 0x003fe20003800000 */
.L_x_421:
[----:B------:R-:W-:Y:S01]  /*13460*/  IMAD.MOV.U32 R10, RZ, RZ, R14 ;  /* 0x000000ffff0a7224 */ /* 0x000fe200078e000e */
[----:B------:R-:W-:Y:S06]  /*13470*/  BRA `(.L_x_422) ;  /* 0xffffffbc00f07947 */ /* 0x000fec000383ffff */
.L_x_302:
[----:B------:R-:W-:Y:S01]  /*13480*/  BSSY B0, `(.L_x_423) ;  /* 0x0000007000007945 */ /* 0x000fe20003800000 */
[----:B------:R-:W-:Y:S02]  /*13490*/  IMAD.MOV.U32 R13, RZ, RZ, R2 ;  /* 0x000000ffff0d7224 */ /* 0x000fe400078e0002 */
[----:B------:R-:W-:Y:S02]  /*134a0*/  IMAD.MOV.U32 R11, RZ, RZ, 0x1f ;  /* 0x0000001fff0b7424 */ /* 0x000fe400078e00ff */
[----:B------:R-:W-:-:S07]  /*134b0*/  IMAD.MOV.U32 R15, RZ, RZ, -0x1 ;  /* 0xffffffffff0f7424 */ /* 0x000fce00078e00ff */
[----:B0123--:R-:W-:Y:S05]  /*134c0*/  WARPSYNC.COLLECTIVE R15, `(.L_x_424) ;  /* 0x000000000f087348 */ /* 0x00ffea0003c00000 */
[----:B------:R4:W0:Y:S02]  /*134d0*/  SHFL.IDX P6, R14, R13, R12, R11 ;  /* 0x0000000c0d0e7389 */ /* 0x00082400000c000b */
[----:B01234-:R-:W-:Y:S01]  /*134e0*/  ENDCOLLECTIVE ;  /* 0x000000000000791b */ /* 0x01ffe20003800000 */
.L_x_424:
[----:B------:R-:W-:Y:S05]  /*134f0*/  BSYNC B0 ;  /* 0x0000000000007941 */ /* 0x000fea0003800000 */
.L_x_423:
[----:B------:R-:W-:Y:S01]  /*13500*/  IMAD.MOV.U32 R6, RZ, RZ, R14 ;  /* 0x000000ffff067224 */ /* 0x000fe200078e000e */
[----:B------:R-:W-:Y:S06]  /*13510*/  BRA `(.L_x_301) ;  /* 0xffffffbc00e07947 */ /* 0x000fec000383ffff */
.L_x_306:
[----:B-1----:R1:W3:Y:S02]  /*13520*/  SYNCS.PHASECHK.TRANS64.TRYWAIT P0, [R4+URZ+0x2a820], R0 ;  /* 0x02a82000040075a7 */ /* 0x0022e4000800017f */
[----:B---3--:R-:W-:Y:S05]  /*13530*/  @!P0 NANOSLEEP.SYNCS 0x989680 ;  /* 0x009896800000895d */ /* 0x008fea0003900000 */
[----:B------:R-:W3:Y:S02]  /*13540*/  @!P0 SYNCS.PHASECHK.TRANS64 P0, [R4+URZ+0x2a820], R0 ;  /* 0x02a82000040085a7 */ /* 0x000ee4000800007f */
[----:B---3--:R-:W-:Y:S05]  /*13550*/  @!P0 BRA `(.L_x_306) ;  /* 0xfffffffc00f08947 */ /* 0x008fea000383ffff */
[----:B------:R-:W-:Y:S05]  /*13560*/  BRA `(.L_x_425) ;  /* 0xffffffc400387947 */ /* 0x000fea000383ffff */
.L_x_307:
[----:B------:R-:W3:Y:S01]  /*13570*/  S2R R2, SR_TID.X ;  /* 0x0000000000027919 */ /* 0x000ee20000002100 */
[----:B------:R-:W-:Y:S01]  /*13580*/  BSSY B0, `(.L_x_426) ;  /* 0x000000a000007945 */ /* 0x000fe20003800000 */
[----:B------:R-:W-:Y:S02]  /*13590*/  IMAD.MOV.U32 R12, RZ, RZ, RZ ;  /* 0x000000ffff0c7224 */ /* 0x000fe400078e00ff */
[----:B------:R-:W-:Y:S02]  /*135a0*/  IMAD.MOV.U32 R11, RZ, RZ, 0x1f ;  /* 0x0000001fff0b7424 */ /* 0x000fe400078e00ff */
[----:B------:R-:W-:Y:S01]  /*135b0*/  IMAD.MOV.U32 R15, RZ, RZ, -0x1 ;  /* 0xffffffffff0f7424 */ /* 0x000fe200078e00ff */
[----:B---3--:R-:W-:-:S04]  /*135c0*/  SHF.R.U32.HI R2, RZ, 0x5, R2 ;  /* 0x00000005ff027819 */ /* 0x008fc80000011602 */
[----:B------:R-:W-:-:S04]  /*135d0*/  LOP3.LUT R2, R2, 0x3, RZ, 0xc0, !PT ;  /* 0x0000000302027812 */ /* 0x000fc800078ec0ff */
[----:B------:R-:W-:-:S07]  /*135e0*/  MOV R13, R2 ;  /* 0x00000002000d7202 */ /* 0x000fce0000000f00 */
[----:B012---:R-:W-:Y:S05]  /*135f0*/  WARPSYNC.COLLECTIVE R15, `(.L_x_427) ;  /* 0x000000000f087348 */ /* 0x007fea0003c00000 */
[----:B------:R3:W4:Y:S02]  /*13600*/  SHFL.IDX P6, R14, R13, R12, R11 ;  /* 0x0000000c0d0e7389 */ /* 0x00072400000c000b */
[----:B01234-:R-:W-:Y:S01]  /*13610*/  ENDCOLLECTIVE ;  /* 0x000000000000791b */ /* 0x01ffe20003800000 */
.L_x_427:
[----:B------:R-:W-:Y:S05]  /*13620*/  BSYNC B0 ;  /* 0x0000000000007941 */ /* 0x000fea0003800000 */
.L_x_426:
[----:B------:R-:W-:Y:S05]  /*13630*/  BRA `(.L_x_428) ;  /* 0xffffffc400207947 */ /* 0x000fea000383ffff */
.L_x_310:
[----:B------:R-:W-:Y:S01]  /*13640*/  BSSY B1, `(.L_x_429) ;  /* 0x0000006000017945 */ /* 0x000fe20003800000 */
[----:B------:R-:W-:-:S07]  /*13650*/  IMAD.MOV.U32 R15, RZ, RZ, -0x1 ;  /* 0xffffffffff0f7424 */ /* 0x000fce00078e00ff */
[----:B012---:R-:W-:Y:S05]  /*13660*/  WARPSYNC.COLLECTIVE R15, `(.L_x_430) ;  /* 0x000000000f0c7348 */ /* 0x007fea0003c00000 */
[----:B------:R-:W-:Y:S02]  /*13670*/  ELECT P6, UR62, PT ;  /* 0x00000000003e782f */ /* 0x000fe400038c0000 */
[----:B------:R-:W-:Y:S01]  /*13680*/  MOV R14, UR62 ;  /* 0x0000003e000e7c02 */ /* 0x000fe20008000f00 */
[----:B012---:R-:W-:Y:S10]  /*13690*/  ENDCOLLECTIVE ;  /* 0x000000000000791b */ /* 0x007ff40003800000 */
.L_x_430:
[----:B------:R-:W-:Y:S05]  /*136a0*/  BSYNC B1 ;  /* 0x0000000000017941 */ /* 0x000fea0003800000 */
.L_x_429:
[----:B------:R-:W-:Y:S05]  /*136b0*/  BRA `(.L_x_431) ;  /* 0xffffffc400187947 */ /* 0x000fea000383ffff */
.L_x_312:
[----:B-1----:R1:W3:Y:S02]  /*136c0*/  SYNCS.PHASECHK.TRANS64.TRYWAIT P1, [R5+URZ+0x2a840], R0 ;  /* 0x02a84000050075a7 */ /* 0x0022e4000802017f */
[----:B---3--:R-:W-:Y:S05]  /*136d0*/  @!P1 NANOSLEEP.SYNCS 0x989680 ;  /* 0x009896800000995d */ /* 0x008fea0003900000 */
[----:B------:R-:W3:Y:S02]  /*136e0*/  @!P1 SYNCS.PHASECHK.TRANS64 P1, [R5+URZ+0x2a840], R0 ;  /* 0x02a84000050095a7 */ /* 0x000ee4000802007f */
[----:B---3--:R-:W-:Y:S05]  /*136f0*/  @!P1 BRA `(.L_x_312) ;  /* 0xfffffffc00f09947 */ /* 0x008fea000383ffff */
[----:B------:R-:W-:Y:S05]  /*13700*/  BRA `(.L_x_432) ;  /* 0xffffffc400407947 */ /* 0x000fea000383ffff */
.L_x_314:
[----:B---3--:R3:W4:Y:S02]  /*13710*/  SYNCS.PHASECHK.TRANS64.TRYWAIT P1, [R27+URZ+0x2a840], R2 ;  /* 0x02a840021b0075a7 */ /* 0x008724000802017f */
[----:B----4-:R-:W-:Y:S05]  /*13720*/  @!P1 NANOSLEEP.SYNCS 0x989680 ;  /* 0x009896800000995d */ /* 0x010fea0003900000 */
[----:B------:R-:W4:Y:S02]  /*13730*/  @!P1 SYNCS.PHASECHK.TRANS64 P1, [R27+URZ+0x2a840], R2 ;  /* 0x02a840021b0095a7 */ /* 0x000f24000802007f */
[----:B----4-:R-:W-:Y:S05]  /*13740*/  @!P1 BRA `(.L_x_314) ;  /* 0xfffffffc00f09947 */ /* 0x010fea000383ffff */
[----:B------:R-:W-:Y:S05]  /*13750*/  BRA `(.L_x_433) ;  /* 0xffffffc4004c7947 */ /* 0x000fea000383ffff */
.L_x_316:
[----:B----4-:R4:W0:Y:S02]  /*13760*/  SYNCS.PHASECHK.TRANS64.TRYWAIT P1, [R5+URZ+0x2a860], R0 ;  /* 0x02a86000050075a7 */ /* 0x010824000802017f */
[----:B0-----:R-:W-:Y:S05]  /*13770*/  @!P1 NANOSLEEP.SYNCS 0x989680 ;  /* 0x009896800000995d */ /* 0x001fea0003900000 */
[----:B------:R-:W0:Y:S02]  /*13780*/  @!P1 SYNCS.PHASECHK.TRANS64 P1, [R5+URZ+0x2a860], R0 ;  /* 0x02a86000050095a7 */ /* 0x000e24000802007f */
[----:B0-----:R-:W-:Y:S05]  /*13790*/  @!P1 BRA `(.L_x_316) ;  /* 0xfffffffc00f09947 */ /* 0x001fea000383ffff */
[----:B------:R-:W-:Y:S05]  /*137a0*/  BRA `(.L_x_434) ;  /* 0xffffffc400487947 */ /* 0x000fea000383ffff */
.L_x_435:
        /* <DEDUP_REMOVED lines=13> */
.L_x_3205:


//--------------------- .text._ZN7cutlass13device_kernelIN5flash11enable_sm90INS1_16FlashAttnFwdSm90INS1_25CollectiveMainloopFwdSm90ILi2EN4cute5tupleIJNS5_1CILi1EEES8_S8_EEENS6_IJNS7_ILi128EEENS7_ILi96EEENS7_ILi192EEEEEELi128ENS_10bfloat16_tEfNS_4arch4Sm90ELb0ELb0ELb1ELb1ELb1ELb1ELb0ELb1ELb1ELb1ELb1ELb0EEENS1_21CollectiveEpilogueFwdINS6_IJSA_SA_SB_EEES9_SE_SG_Li256ELb1ELb1ELb1ELb0EEENS1_36VarlenDynamicPersistentTileSchedulerILi128ELi96ELi256ELi128ELb1ELb1ELb1ELb0ELb1ELb1EEEEEEEEEvNT_6ParamsE --------------------------
	.section	.text._ZN7cutlass13device_kernelIN5flash11enable_sm90INS1_16FlashAttnFwdSm90INS1_25CollectiveMainloopFwdSm90ILi2EN4cute5tupleIJNS5_1CILi1EEES8_S8_EEENS6_IJNS7_ILi128EEENS7_ILi96EEENS7_ILi192EEEEEELi128ENS_10bfloat16_tEfNS_4arch4Sm90ELb0ELb0ELb1ELb1ELb1ELb1ELb0ELb1ELb1ELb1ELb1ELb0EEENS1_21CollectiveEpilogueFwdINS6_IJSA_SA_SB_EEES9_SE_SG_Li256ELb1ELb1ELb1ELb0EEENS1_36VarlenDynamicPersistentTileSchedulerILi128ELi96ELi256ELi128ELb1ELb1ELb1ELb0ELb1ELb1EEEEEEEEEvNT_6ParamsE,"ax",@progbits
	.align	128
.text._ZN7cutlass13device_kernelIN5flash11enable_sm90INS1_16FlashAttnFwdSm90INS1_25CollectiveMainloopFwdSm90ILi2EN4cute5tupleIJNS5_1CILi1EEES8_S8_EEENS6_IJNS7_ILi128EEENS7_ILi96EEENS7_ILi192EEEEEELi128ENS_10bfloat16_tEfNS_4arch4Sm90ELb0ELb0ELb1ELb1ELb1ELb1ELb0ELb1ELb1ELb1ELb1ELb0EEENS1_21CollectiveEpilogueFwdINS6_IJSA_SA_SB_EEES9_SE_SG_Li256ELb1ELb1ELb1ELb0EEENS1_36VarlenDynamicPersistentTileSchedulerILi128ELi96ELi256ELi128ELb1ELb1ELb1ELb0ELb1ELb1EEEEEEEEEvNT_6ParamsE:
        .type           _ZN7cutlass13device_kernelIN5flash11enable_sm90INS1_16FlashAttnFwdSm90INS1_25CollectiveMainloopFwdSm90ILi2EN4cute5tupleIJNS5_1CILi1EEES8_S8_EEENS6_IJNS7_ILi128EEENS7_ILi96EEENS7_ILi192EEEEEELi128ENS_10bfloat16_tEfNS_4arch4Sm90ELb0ELb0ELb1ELb1ELb1ELb1ELb0ELb1ELb1ELb1ELb1ELb0EEENS1_21CollectiveEpilogueFwdINS6_IJSA_SA_SB_EEES9_SE_SG_Li256ELb1ELb1ELb1ELb0EEENS1_36VarlenDynamicPersistentTileSchedulerILi128ELi96ELi256ELi128ELb1ELb1ELb1ELb0ELb1ELb1EEEEEEEEEvNT_6ParamsE,@function
        .size           _ZN7cutlass13device_kernelIN5flash11enable_sm90INS1_16FlashAttnFwdSm90INS1_25CollectiveMainloopFwdSm90ILi2EN4cute5tupleIJNS5_1CILi1EEES8_S8_EEENS6_IJNS7_ILi128EEENS7_ILi96EEENS7_ILi192EEEEEELi128ENS_10bfloat16_tEfNS_4arch4Sm90ELb0ELb0ELb1ELb1ELb1ELb1ELb0ELb1ELb1ELb1ELb1ELb0EEENS1_21CollectiveEpilogueFwdINS6_IJSA_SA_SB_EEES9_SE_SG_Li256ELb1ELb1ELb1ELb0EEENS1_36VarlenDynamicPersistentTileSchedulerILi128ELi96ELi256ELi128ELb1ELb1ELb1ELb0ELb1ELb1EEEEEEEEEvNT_6ParamsE,(.L_x_3206 - _ZN7cutlass13device_kernelIN5flash11enable_sm90INS1_16FlashAttnFwdSm90INS1_25CollectiveMainloopFwdSm90ILi2EN4cute5tupleIJNS5_1CILi1EEES8_S8_EEENS6_IJNS7_ILi128EEENS7_ILi96EEENS7_ILi192EEEEEELi128ENS_10bfloat16_tEfNS_4arch4Sm90ELb0ELb0ELb1ELb1ELb1ELb1ELb0ELb1ELb1ELb1ELb1ELb0EEENS1_21CollectiveEpilogueFwdINS6_IJSA_SA_SB_EEES9_SE_SG_Li256ELb1ELb1ELb1ELb0EEENS1_36VarlenDynamicPersistentTileSchedulerILi128ELi96ELi256ELi128ELb1ELb1ELb1ELb0ELb1ELb1EEEEEEEEEvNT_6ParamsE)
        .other          _ZN7cutlass13device_kernelIN5flash11enable_sm90INS1_16FlashAttnFwdSm90INS1_25CollectiveMainloopFwdSm90ILi2EN4cute5tupleIJNS5_1CILi1EEES8_S8_EEENS6_IJNS7_ILi128EEENS7_ILi96EEENS7_ILi192EEEEEELi128ENS_10bfloat16_tEfNS_4arch4Sm90ELb0ELb0ELb1ELb1ELb1ELb1ELb0ELb1ELb1ELb1ELb1ELb0EEENS1_21CollectiveEpilogueFwdINS6_IJSA_SA_SB_EEES9_SE_SG_Li256ELb1ELb1ELb1ELb0EEENS1_36VarlenDynamicPersistentTileSchedulerILi128ELi96ELi256ELi128ELb1ELb1ELb1ELb0ELb1ELb1EEEEEEEEEvNT_6ParamsE,@"STO_CUDA_ENTRY STV_DEFAULT"
_ZN7cutlass13device_kernelIN5flash11enable_sm90INS1_16FlashAttnFwdSm90INS1_25CollectiveMainloopFwdSm90ILi2EN4cute5tupleIJNS5_1CILi1EEES8_S8_EEENS6_IJNS7_ILi128EEENS7_ILi96EEENS7_ILi192EEEEEELi128ENS_10bfloat16_tEfNS_4arch4Sm90ELb0ELb0ELb1ELb1ELb1ELb1ELb0ELb1ELb1ELb1ELb1ELb0EEENS1_21CollectiveEpilogueFwdINS6_IJSA_SA_SB_EEES9_SE_SG_Li256ELb1ELb1ELb1ELb0EEENS1_36VarlenDynamicPersistentTileSchedulerILi128ELi96ELi256ELi128ELb1ELb1ELb1ELb0ELb1ELb1EEEEEEEEEvNT_6ParamsE:
[----:B------:R-:W0:Y:S02]  /*0000*/  LDC R1, c[0x0][0x28] ;  /* 0x00000a00ff017b82 */ /* 0x000e240000000800 */
[----:B0-----:R-:W-:Y:S01]  /*0010*/  VIADD R1, R1, 0xffffff78 ;  /* 0xffffff7801017836 */ /* 0x001fe20000000000 */
[----:B------:R-:W0:Y:S01]  /*0020*/  S2R R0, SR_TID.X ;  /* 0x0000000000007919 */ /* 0x000e220000002100 */
[----:B------:R-:W-:Y:S01]  /*0030*/  ELECT P0, URZ, PT ;  /* 0x00000000003f782f */ /* 0x000fe20003800000 */
[----:B------:R-:W-:Y:S01]  /*0040*/  BSSY B0, `(.L_x_436) ;  /* 0x000000e000007945 */ /* 0x000fe20003800000 */
[----:B0-----:R-:W-:-:S05]  /*0050*/  SHF.R.U32.HI R2, RZ, 0x5, R0 ;  /* 0x00000005ff027819 */ /* 0x001fca0000011600 */
[----:B------:R-:W0:Y:S02]  /*0060*/  SHFL.IDX PT, R3, R2, RZ, 0x1f ;  /* 0x00001fff02037589 */ /* 0x000e2400000e0000 */
[----:B0-----:R-:W-:Y:S02]  /*0070*/  ISETP.EQ.AND P0, PT, R3, RZ, P0 ;  /* 0x000000ff0300720c */ /* 0x001fe40000702270 */
[----:B------:R-:W-:-:S11]  /*0080*/  SHF.R.U32.HI R3, RZ, 0x7, R0 ;  /* 0x00000007ff037819 */ /* 0x000fd60000011600 */
[----:B------:R-:W-:Y:S05]  /*0090*/  @!P0 BRA `(.L_x_437) ;  /* 0x0000000000208947 */ /* 0x000fea0003800000 */
[----:B------:R-:W-:Y:S02]  /*00a0*/  ULDC.64 UR4, c[0x0][0x198] ;  /* 0x0000660000047ab9 */ /* 0x000fe40000000a00 */
[----:B------:R-:W-:Y:S02]  /*00b0*/  UIADD3 UR6, UP0, UR4, 0x570, URZ ;  /* 0x0000057004067890 */ /* 0x000fe4000ff1e03f */
[----:B------:R-:W-:Y:S02]  /*00c0*/  UIADD3 UR4, UP1, UR4, 0x670, URZ ;  /* 0x0000067004047890 */ /* 0x000fe4000ff3e03f */
[----:B------:R-:W-:Y:S02]  /*00d0*/  UIADD3.X UR7, URZ, UR5, URZ, UP0, !UPT ;  /* 0x000000053f077290 */ /* 0x000fe400087fe43f */
[----:B------:R-:W-:-:S07]  /*00e0*/  UIADD3.X UR5, URZ, UR5, URZ, UP1, !UPT ;  /* 0x000000053f057290 */ /* 0x000fce0008ffe43f */
[----:B------:R0:W-:Y:S02]  /*00f0*/  UTMACCTL.PF [UR6] ;  /* 0x00000000060079b9 */ /* 0x0001e40008040000 */
[----:B------:R0:W-:Y:S02]  /*0100*/  UTMACCTL.PF [UR4] ;  /* 0x00000000040079b9 */ /* 0x0001e40008040000 */
[----:B0-----:R-:W-:Y:S01]  /*0110*/  NOP ;  /* 0x0000000000007918 */ /* 0x001fe20000000000 */
.L_x_437:
[----:B------:R-:W-:Y:S05]  /*0120*/  BSYNC B0 ;  /* 0x0000000000007941 */ /* 0x000fea0003800000 */
.L_x_436:
[----:B------:R-:W-:Y:S01]  /*0130*/  VOTEU.ANY UP0, P0 ;  /* 0x00000000003f7886 */ /* 0x000fe20000000100 */
[----:B------:R-:W0:Y:S01]  /*0140*/  SHFL.IDX PT, R3, R3, RZ, 0x1f ;  /* 0x00001fff03037589 */ /* 0x000e2200000e0000 */
[----:B------:R-:W-:Y:S01]  /*0150*/  UMOV UR4, 0x80 ;  /* 0x0000008000047882 */ /* 0x000fe20000000000 */
[----:B------:R-:W-:Y:S01]  /*0160*/  UMOV UR7, 0x100 ;  /* 0x0000010000077882 */ /* 0x000fe20000000000 */
[----:B------:R-:W-:Y:S01]  /*0170*/  VOTEU.ANY UP1, P0 ;  /* 0x00000000003f7886 */ /* 0x000fe20000020100 */
[----:B------:R-:W1:Y:S01]  /*0180*/  @UP0 S2UR UR8, SR_CgaCtaId ;  /* 0x00000000000809c3 */ /* 0x000e620000008800 */
[----:B------:R-:W2:Y:S01]  /*0190*/  SHFL.IDX PT, R4, R2, RZ, 0x1f ;  /* 0x00001fff02047589 */ /* 0x000ea200000e0000 */
[----:B------:R-:W-:Y:S01]  /*01a0*/  @UP0 UMOV UR6, 0x400 ;  /* 0x0000040000060882 */ /* 0x000fe20000000000 */
[----:B------:R-:W-:-:S04]  /*01b0*/  @UP0 UIADD3 UR4, -UR4, 0x100000, URZ ;  /* 0x0010000004040890 */ /* 0x000fc8000fffe13f */
[----:B------:R-:W-:Y:S02]  /*01c0*/  @UP0 USHF.L.U32 UR5, UR4, 0xb, URZ ;  /* 0x0000000b04050899 */ /* 0x000fe4000800063f */
[----:B------:R-:W-:Y:S01]  /*01d0*/  @UP0 USHF.L.U32 UR4, UR4, 0x1, URZ ;  /* 0x0000000104040899 */ /* 0x000fe2000800063f */
[----:B------:R-:W-:Y:S01]  /*01e0*/  VOTEU.ANY UP2, P0 ;  /* 0x00000000003f7886 */ /* 0x000fe20000040100 */
[----:B0-----:R-:W-:Y:S01]  /*01f0*/  R2UR UR9, R3 ;  /* 0x00000000030972ca */ /* 0x001fe200000e0000 */
[----:B-1----:R-:W-:Y:S01]  /*0200*/  @UP0 ULEA UR8, UR8, UR6, 0x18 ;  /* 0x0000000608080291 */ /* 0x002fe2000f8ec03f */
[----:B--2---:R-:W-:Y:S01]  /*0210*/  ISETP.NE.AND P1, PT, R4, RZ, PT ;  /* 0x000000ff0400720c */ /* 0x004fe20003f25270 */
[----:B------:R-:W-:-:S04]  /*0220*/  @UP0 UIADD3 UR6, -UR7, 0x100000, URZ ;  /* 0x0010000007060890 */ /* 0x000fc8000fffe13f */
[----:B------:R-:W-:Y:S02]  /*0230*/  @UP0 USHF.L.U32 UR7, UR6, 0xb, URZ ;  /* 0x0000000b06070899 */ /* 0x000fe4000800063f */
[----:B------:R-:W-:-:S04]  /*0240*/  @UP0 USHF.L.U32 UR6, UR6, 0x1, URZ ;  /* 0x0000000106060899 */ /* 0x000fc8000800063f */
[----:B------:R-:W-:Y:S01]  /*0250*/  UISETP.NE.AND UP0, UPT, UR9, URZ, UPT ;  /* 0x0000003f0900728c */ /* 0x000fe2000bf05270 */
[----:B------:R-:W0:Y:S02]  /*0260*/  FENCE.VIEW.ASYNC.S ;  /* 0x00000000000073c6 */ /* 0x000e240000000000 */
[----:B0-----:R0:W1:Y:S05]  /*0270*/  @UP1 SYNCS.EXCH.64 URZ, [UR8+0x2a800], UR4 ;  /* 0x02a80004083f15b2 */ /* 0x00106a0008000100 */
[----:B------:R0:W2:Y:S01]  /*0280*/  @UP2 SYNCS.EXCH.64 URZ, [UR8+0x2a820], UR6 ;  /* 0x02a82006083f25b2 */ /* 0x0000a20008000100 */
        /* <DEDUP_REMOVED lines=14> */
[----:B0-----:R3:W4:Y:S08]  /*0370*/  SYNCS.EXCH.64 URZ, [UR8+0x2a830], UR4 ;  /* 0x02a83004083f75b2 */ /* 0x0017300008000100 */
[----:B------:R3:W0:Y:S01]  /*0380*/  SYNCS.EXCH.64 URZ, [UR8+0x2a840], UR6 ;  /* 0x02a84006083f75b2 */ /* 0x0006220008000100 */
[----:B------:R3:W0:Y:S01]  /*0390*/  SYNCS.EXCH.64 URZ, [UR8+0x2a838], UR4 ;  /* 0x02a83804083f75b2 */ /* 0x0006220008000100 */
[----:B------:R3:W0:Y:S02]  /*03a0*/  SYNCS.EXCH.64 URZ, [UR8+0x2a848], UR6 ;  /* 0x02a84806083f75b2 */ /* 0x0006240008000100 */
[----:B---3--:R-:W-:Y:S01]  /*03b0*/  NOP ;  /* 0x0000000000007918 */ /* 0x008fe20000000000 */
.L_x_438:
[----:B------:R-:W3:Y:S01]  /*03c0*/  SHFL.IDX PT, R3, R2, RZ, 0x1f ;  /* 0x00001fff02037589 */ /* 0x000ee200000e0000 */
[----:B------:R-:W-:Y:S01]  /*03d0*/  NOP ;  /* 0x0000000000007918 */ /* 0x000fe20000000000 */
[----:B---3--:R-:W-:-:S13]  /*03e0*/  ISETP.NE.AND P0, PT, R3, RZ, PT ;  /* 0x000000ff0300720c */ /* 0x008fda0003f05270 */
        /* <DEDUP_REMOVED lines=17> */
[----:B------:R3:W0:Y:S02]  /*0500*/  SYNCS.EXCH.64 URZ, [UR8+0x2a868], UR6 ;  /* 0x02a86806083f75b2 */ /* 0x0006240008000100 */
[----:B---3--:R-:W-:Y:S01]  /*0510*/  NOP ;  /* 0x0000000000007918 */ /* 0x008fe20000000000 */
.L_x_439:
[----:B------:R-:W3:Y:S01]  /*0520*/  SHFL.IDX PT, R3, R2, RZ, 0x1f ;  /* 0x00001fff02037589 */ /* 0x000ee200000e0000 */
[----:B------:R-:W-:Y:S01]  /*0530*/  NOP ;  /* 0x0000000000007918 */ /* 0x000fe20000000000 */
[----:B---3--:R-:W-:-:S13]  /*0540*/  ISETP.NE.AND P0, PT, R3, RZ, PT ;  /* 0x000000ff0300720c */ /* 0x008fda0003f05270 */
        /* <DEDUP_REMOVED lines=13> */
[----:B------:R3:W0:Y:S02]  /*0620*/  SYNCS.EXCH.64 URZ, [UR6+0x2a888], UR4 ;  /* 0x02a88804063f75b2 */ /* 0x0006240008000100 */
[----:B---3--:R-:W-:Y:S01]  /*0630*/  NOP ;  /* 0x0000000000007918 */ /* 0x008fe20000000000 */
.L_x_440:
        /* <DEDUP_REMOVED lines=22> */
.L_x_441:
        /* <DEDUP_REMOVED lines=22> */
.L_x_442:
[----:B------:R-:W-:Y:S01]  /*0900*/  PLOP3.LUT P0, PT, PT, PT, UP0, 0x80, 0x0 ;  /* 0x000000000000781c */ /* 0x000fe20003f0f008 */
[----:B------:R-:W-:Y:S01]  /*0910*/  UMOV UR60, 0x1 ;  /* 0x00000001003c7882 */ /* 0x000fe20000000000 */
[----:B------:R-:W-:Y:S01]  /*0920*/  NOP ;  /* 0x0000000000007918 */ /* 0x000fe20000000000 */
[----:B------:R-:W-:Y:S01]  /*0930*/  USEL UR60, UR60, 0x2, !UP0 ;  /* 0x000000023c3c7887 */ /* 0x000fe2000c000000 */
[----:B------:R-:W-:Y:S01]  /*0940*/  BSSY B9, `(.L_x_443) ;  /* 0x00020b0000097945 */ /* 0x000fe20003800000 */
[----:B------:R-:W-:Y:S01]  /*0950*/  ULDC.64 UR56, c[0x0][0x208] ;  /* 0x0000820000387ab9 */ /* 0x000fe20000000a00 */
[----:B012-4-:R-:W-:Y:S07]  /*0960*/  BAR.SYNC.DEFER_BLOCKING 0x0 ;  /* 0x0000000000007b1d */ /* 0x017fee0000010000 */
[----:B------:R-:W-:Y:S05]  /*0970*/  @!P0 BRA `(.L_x_444) ;  /* 0x0000019800688947 */ /* 0x000fea0003800000 */
.L_x_445:
[----:B------:R-:W-:-:S08]  /*0980*/  NOP ;  /* 0x0000000000007918 */ /* 0x000fd00000000000 */
[----:B------:R-:W0:Y:S02]  /*0990*/  USETMAXREG.TRY_ALLOC.CTAPOOL UP0, 0xe8 ;  /* 0x000000e8000079c8 */ /* 0x000e240008000600 */
[----:B0-----:R-:W-:-:S13]  /*09a0*/  PLOP3.LUT P0, PT, PT, PT, UP0, 0x80, 0x0 ;  /* 0x000000000000781c */ /* 0x001fda0003f0f008 */
[----:B------:R-:W-:Y:S05]  /*09b0*/  @!P0 BRA `(.L_x_445) ;  /* 0xfffffffc00f08947 */ /* 0x000fea000383ffff */
[----:B------:R-:W0:Y:S08]  /*09c0*/  S2UR UR4, SR_CgaCtaId ;  /* 0x00000000000479c3 */ /* 0x000e300000008800 */
[----:B------:R-:W-:Y:S06]  /*09d0*/  BAR.ARV 0x8, 0x180 ;  /* 0x0206000000007b1d */ /* 0x000fec0000002000 */
[----:B------:R-:W-:-:S02]  /*09e0*/  MOV R2, 0x400 ;  /* 0x0000040000027802 */ /* 0x000fc40000000f00 */
[----:B------:R-:W-:Y:S01]  /*09f0*/  BAR.SYNC.DEFER_BLOCKING 0x5, 0x180 ;  /* 0x0146000000007b1d */ /* 0x000fe20000010000 */
[----:B0-----:R-:W-:-:S05]  /*0a00*/  IMAD.U32 R183, RZ, RZ, UR4 ;  /* 0x00000004ffb77e24 */ /* 0x001fca000f8e00ff */
[----:B------:R-:W-:Y:S01]  /*0a10*/  ULDC UR4, c[0x0][0xc3c] ;  /* 0x00030f0000047ab9 */ /* 0x000fe20000000800 */
[----:B------:R-:W-:-:S05]  /*0a20*/  LEA R2, R183, R2, 0x18 ;  /* 0x00000002b7027211 */ /* 0x000fca00078ec0ff */
[----:B------:R-:W0:Y:S01]  /*0a30*/  LDS.128 R144, [R2+0x2a8d0] ;  /* 0x02a8d00002907984 */ /* 0x000e220000000c00 */
[----:B------:R-:W-:Y:S06]  /*0a40*/  BAR.ARV 0x4, 0x180 ;  /* 0x0106000000007b1d */ /* 0x000fec0000002000 */
[----:B0-----:R-:W-:-:S13]  /*0a50*/  ISETP.GE.AND P0, PT, R147, UR4, PT ;  /* 0x0000000493007c0c */ /* 0x001fda000bf06270 */
[----:B------:R-:W-:Y:S05]  /*0a60*/  @P0 BRA `(.L_x_446) ;  /* 0x0000020800740947 */ /* 0x000fea0003800000 */
[----:B------:R-:W-:Y:S01]  /*0a70*/  VIADD R0, R0, 0xffffff80 ;  /* 0xffffff8000007836 */ /* 0x000fe20000000000 */
[----:B------:R-:W-:Y:S01]  /*0a80*/  R2UR UR59, R2 ;  /* 0x00000000023b72ca */ /* 0x000fe200000e0000 */
[----:B------:R-:W-:Y:S01]  /*0a90*/  IMAD.MOV.U32 R191, RZ, RZ, RZ ;  /* 0x000000ffffbf7224 */ /* 0x000fe200078e00ff */
[----:B------:R-:W-:Y:S01]  /*0aa0*/  ULOP3.LUT UR58, UR60, 0x1, URZ, 0xfc, !UPT ;  /* 0x000000013c3a7892 */ /* 0x000fe2000f8efc3f */
[----:B------:R-:W-:Y:S01]  /*0ab0*/  IMAD.MOV.U32 R167, RZ, RZ, RZ ;  /* 0x000000ffffa77224 */ /* 0x000fe200078e00ff */
[----:B------:R-:W-:Y:S01]  /*0ac0*/  SHF.R.S32.HI R3, RZ, 0x1f, R0 ;  /* 0x0000001fff037819 */ /* 0x000fe20000011400 */
[----:B------:R-:W-:Y:S02]  /*0ad0*/  IMAD.MOV.U32 R181, RZ, RZ, RZ ;  /* 0x000000ffffb57224 */ /* 0x000fe400078e00ff */
[----:B------:R-:W-:Y:S01]  /*0ae0*/  IMAD.MOV.U32 R174, RZ, RZ, RZ ;  /* 0x000000ffffae7224 */ /* 0x000fe200078e00ff */
[CC--:B------:R-:W-:Y:S02]  /*0af0*/  LEA.HI R5, R3.reuse, R0.reuse, RZ, 0x4 ;  /* 0x0000000003057211 */ /* 0x0c0fe400078f20ff */
[----:B------:R-:W-:-:S02]  /*0b00*/  LEA.HI R8, R3, R0, RZ, 0x2 ;  /* 0x0000000003087211 */ /* 0x000fc400078f10ff */
[----:B------:R-:W-:Y:S01]  /*0b10*/  SHF.R.S32.HI R6, RZ, 0x4, R5 ;  /* 0x00000004ff067819 */ /* 0x000fe20000011405 */
[----:B------:R-:W-:Y:S01]  /*0b20*/  UIADD3 UR59, UR59, 0xc400, URZ ;  /* 0x0000c4003b3b7890 */ /* 0x000fe2000fffe03f */
[----:B------:R-:W-:Y:S02]  /*0b30*/  LOP3.LUT R9, R8, 0xfffffffc, RZ, 0xc0, !PT ;  /* 0xfffffffc08097812 */ /* 0x000fe400078ec0ff */
[----:B------:R-:W-:Y:S02]  /*0b40*/  LEA.HI R7, R5, R6, RZ, 0x1 ;  /* 0x0000000605077211 */ /* 0x000fe400078f08ff */
[-C--:B------:R-:W-:Y:S01]  /*0b50*/  LEA.HI R4, R3, R0.reuse, RZ, 0x7 ;  /* 0x0000000003047211 */ /* 0x080fe200078f38ff */
[----:B------:R-:W-:Y:S01]  /*0b60*/  IMAD.IADD R214, R0, 0x1, -R9 ;  /* 0x0000000100d67824 */ /* 0x000fe200078e0a09 */
[----:B------:R-:W-:Y:S02]  /*0b70*/  LOP3.LUT R7, R7, 0x1ffffffe, RZ, 0xc0, !PT ;  /* 0x1ffffffe07077812 */ /* 0x000fe400078ec0ff */
[CC--:B------:R-:W-:Y:S01]  /*0b80*/  LEA.HI R217, R3.reuse, R0.reuse, RZ, 0x3 ;  /* 0x0000000003d97211 */ /* 0x0c0fe200078f18ff */
[----:B------:R-:W-:Y:S01]  /*0b90*/  IMAD.SHL.U32 R160, R214, 0x4, RZ ;  /* 0x00000004d6a07824 */ /* 0x000fe200078e00ff */
[----:B------:R-:W-:Y:S01]  /*0ba0*/  LOP3.LUT R11, R4, 0xffffff80, RZ, 0xc0, !PT ;  /* 0xffffff80040b7812 */ /* 0x000fe200078ec0ff */
[----:B------:R-:W-:Y:S01]  /*0bb0*/  IMAD.IADD R7, R6, 0x1, -R7 ;  /* 0x0000000106077824 */ /* 0x000fe200078e0a07 */
[----:B------:R-:W-:Y:S01]  /*0bc0*/  LEA.HI R6, R3, R0, RZ, 0x5 ;  /* 0x0000000003067211 */ /* 0x000fe200078f28ff */
[----:B------:R-:W-:Y:S01]  /*0bd0*/  VIADD R171, R160, 0x40 ;  /* 0x00000040a0ab7836 */ /* 0x000fe20000000000 */
[----:B------:R-:W-:Y:S01]  /*0be0*/  LOP3.LUT R5, R5, 0x3fffff0, RZ, 0xc0, !PT ;  /* 0x03fffff005057812 */ /* 0x000fe200078ec0ff */
[----:B------:R-:W-:Y:S01]  /*0bf0*/  IMAD.IADD R220, R0, 0x1, -R11 ;  /* 0x0000000100dc7824 */ /* 0x000fe200078e0a0b */
[----:B------:R-:W-:Y:S01]  /*0c00*/  LOP3.LUT R3, R217, 0xfffffff8, RZ, 0xc0, !PT ;  /* 0xfffffff8d9037812 */ /* 0x000fe200078ec0ff */
[----:B------:R-:W-:Y:S01]  /*0c10*/  VIADD R169, R160, 0x20 ;  /* 0x00000020a0a97836 */ /* 0x000fe20000000000 */
[----:B------:R-:W-:Y:S01]  /*0c20*/  SHF.R.S32.HI R6, RZ, 0x5, R6 ;  /* 0x00000005ff067819 */ /* 0x000fe20000011406 */
[C---:B------:R-:W-:Y:S01]  /*0c30*/  IMAD.IADD R5, R0.reuse, 0x1, -R5 ;  /* 0x0000000100057824 */ /* 0x040fe200078e0a05 */
[----:B------:R-:W-:Y:S01]  /*0c40*/  SHF.R.S32.HI R9, RZ, 0x1f, R220 ;  /* 0x0000001fff097819 */ /* 0x000fe200000114dc */
[----:B------:R-:W-:Y:S01]  /*0c50*/  IMAD.IADD R186, R0, 0x1, -R3 ;  /* 0x0000000100ba7824 */ /* 0x000fe200078e0a03 */
[--C-:B------:R-:W-:Y:S01]  /*0c60*/  SHF.R.S32.HI R166, RZ, 0x2, R8.reuse ;  /* 0x00000002ffa67819 */ /* 0x100fe20000011408 */
[----:B------:R-:W-:Y:S01]  /*0c70*/  IMAD.IADD R0, R160, 0x1, R171 ;  /* 0x00000001a0007824 */ /* 0x000fe200078e02ab */
[----:B------:R-:W-:Y:S01]  /*0c80*/  SHF.R.S32.HI R3, RZ, 0x1f, R8 ;  /* 0x0000001fff037819 */ /* 0x000fe20000011408 */
[----:B------:R-:W-:Y:S01]  /*0c90*/  IMAD R16, R6, 0x10, R5 ;  /* 0x0000001006107824 */ /* 0x000fe200078e0205 */
[----:B------:R-:W-:Y:S01]  /*0ca0*/  LEA.HI R10, R9, R220, RZ, 0x2 ;  /* 0x000000dc090a7211 */ /* 0x000fe200078f10ff */
[----:B------:R-:W-:Y:S01]  /*0cb0*/  VIADD R18, R166, 0x40 ;  /* 0x00000040a6127836 */ /* 0x000fe20000000000 */
[----:B------:R-:W-:Y:S01]  /*0cc0*/  LEA.HI R3, R3, R166, RZ, 0x3 ;  /* 0x000000a603037211 */ /* 0x000fe200078f18ff */
[----:B------:R-:W-:Y:S01]  /*0cd0*/  IMAD.IADD R13, R160, 0x1, R169 ;  /* 0x00000001a00d7824 */ /* 0x000fe200078e02a9 */
[----:B------:R-:W-:Y:S01]  /*0ce0*/  SHF.R.S32.HI R5, RZ, 0x1f, R0 ;  /* 0x0000001fff057819 */ /* 0x000fe20000011400 */
[----:B------:R-:W-:Y:S01]  /*0cf0*/  IMAD.SHL.U32 R168, R18, 0x40, RZ ;  /* 0x0000004012a87824 */ /* 0x000fe200078e00ff */
[--C-:B------:R-:W-:Y:S01]  /*0d00*/  SHF.R.S32.HI R11, RZ, 0x2, R10.reuse ;  /* 0x00000002ff0b7819 */ /* 0x100fe2000001140a */
[----:B------:R-:W-:Y:S01]  /*0d10*/  IMAD.SHL.U32 R179, R6, 0x200, RZ ;  /* 0x0000020006b37824 */ /* 0x000fe200078e00ff */
[----:B------:R-:W-:Y:S01]  /*0d20*/  SHF.R.S32.HI R12, RZ, 0x1f, R10 ;  /* 0x0000001fff0c7819 */ /* 0x000fe2000001140a */
[----:B------:R-:W-:Y:S01]  /*0d30*/  IMAD.SHL.U32 R184, R186, 0x8, RZ ;  /* 0x00000008bab87824 */ /* 0x000fe200078e00ff */
[----:B------:R-:W-:Y:S01]  /*0d40*/  LOP3.LUT R3, R3, 0xfffffff8, RZ, 0xc0, !PT ;  /* 0xfffffff803037812 */ /* 0x000fe200078ec0ff */
[----:B------:R-:W-:Y:S01]  /*0d50*/  VIADD R173, R160, 0x50 ;  /* 0x00000050a0ad7836 */ /* 0x000fe20000000000 */
[CC--:B------:R-:W-:Y:S01]  /*0d60*/  LEA.HI R164, R5.reuse, R0.reuse, RZ, 0x3 ;  /* 0x0000000005a47211 */ /* 0x0c0fe200078f18ff */
[----:B------:R-:W-:Y:S01]  /*0d70*/  VIADD R185, R184, 0x40 ;  /* 0x00000040b8b97836 */ /* 0x000fe20000000000 */
[----:B------:R-:W-:Y:S01]  /*0d80*/  LEA.HI R5, R5, R0, RZ, 0x6 ;  /* 0x0000000005057211 */ /* 0x000fe200078f30ff */
[----:B------:R-:W-:Y:S01]  /*0d90*/  IMAD.IADD R219, R166, 0x1, -R3 ;  /* 0x00000001a6db7824 */ /* 0x000fe200078e0a03 */
[----:B------:R-:W-:Y:S01]  /*0da0*/  SHF.R.S32.HI R0, RZ, 0x1f, R18 ;  /* 0x0000001fff007819 */ /* 0x000fe20000011412 */
[----:B------:R-:W-:Y:S01]  /*0db0*/  IMAD.SHL.U32 R20, R173, 0x2, RZ ;  /* 0x00000002ad147824 */ /* 0x000fe200078e00ff */
[----:B------:R-:W-:Y:S01]  /*0dc0*/  LEA.HI R12, R12, R11, RZ, 0x3 ;  /* 0x0000000b0c0c7211 */ /* 0x000fe200078f18ff */
[----:B------:R-:W-:Y:S01]  /*0dd0*/  IMAD.SHL.U32 R177, R219, 0x40, RZ ;  /* 0x00000040dbb17824 */ /* 0x000fe200078e00ff */
[----:B------:R-:W-:Y:S01]  /*0de0*/  SHF.R.S32.HI R19, RZ, 0x7, R4 ;  /* 0x00000007ff137819 */ /* 0x000fe20000011404 */
[----:B------:R-:W-:Y:S01]  /*0df0*/  VIADD R170, R160, 0x10 ;  /* 0x00000010a0aa7836 */ /* 0x000fe20000000000 */
[----:B------:R-:W-:Y:S01]  /*0e00*/  LEA.HI R0, R0, R18, RZ, 0x3 ;  /* 0x0000001200007211 */ /* 0x000fe200078f18ff */
[----:B------:R-:W-:Y:S01]  /*0e10*/  VIADD R172, R160, 0x30 ;  /* 0x00000030a0ac7836 */ /* 0x000fe20000000000 */
[----:B------:R-:W-:Y:S01]  /*0e20*/  LOP3.LUT R12, R12, 0xfffffff8, RZ, 0xc0, !PT ;  /* 0xfffffff80c0c7812 */ /* 0x000fe200078ec0ff */
[----:B------:R0:W-:Y:S01]  /*0e30*/  STL [R1+0x64], R19 ;  /* 0x0000641301007387 */ /* 0x0001e20000100800 */
[----:B------:R-:W-:Y:S01]  /*0e40*/  LEA.HI R9, R9, R220, RZ, 0x5 ;  /* 0x000000dc09097211 */ /* 0x000fe200078f28ff */
[----:B------:R-:W-:Y:S01]  /*0e50*/  IMAD.SHL.U32 R0, R0, 0x40, RZ ;  /* 0x0000004000007824 */ /* 0x000fe200078e00ff */
[----:B------:R-:W-:Y:S01]  /*0e60*/  LEA.HI R4, R4, R19, RZ, 0x1 ;  /* 0x0000001304047211 */ /* 0x000fe200078f08ff */
[----:B------:R-:W-:Y:S01]  /*0e70*/  IMAD.IADD R12, R11, 0x1, -R12 ;  /* 0x000000010b0c7824 */ /* 0x000fe200078e0a0c */
[----:B------:R-:W-:Y:S01]  /*0e80*/  SHF.R.S32.HI R14, RZ, 0x1f, R13 ;  /* 0x0000001fff0e7819 */ /* 0x000fe2000001140d */
[----:B------:R-:W-:Y:S01]  /*0e90*/  IMAD.MOV.U32 R18, RZ, RZ, RZ ;  /* 0x000000ffff127224 */ /* 0x000fe200078e00ff */
[----:B------:R-:W-:Y:S01]  /*0ea0*/  SHF.R.S32.HI R9, RZ, 0x5, R9 ;  /* 0x00000005ff097819 */ /* 0x000fe20000011409 */
[----:B------:R-:W-:Y:S01]  /*0eb0*/  IMAD.SHL.U32 R222, R170, 0x2, RZ ;  /* 0x00000002aade7824 */ /* 0x000fe200078e00ff */
[----:B------:R-:W-:Y:S01]  /*0ec0*/  LOP3.LUT R4, R4, 0x3fffffe, RZ, 0xc0, !PT ;  /* 0x03fffffe04047812 */ /* 0x000fe200078ec0ff */
[----:B------:R-:W-:Y:S01]  /*0ed0*/  IMAD.SHL.U32 R224, R169, 0x2, RZ ;  /* 0x00000002a9e07824 */ /* 0x000fe200078e00ff */
[CC--:B------:R-:W-:Y:S01]  /*0ee0*/  LEA.HI R163, R14.reuse, R13.reuse, RZ, 0x3 ;  /* 0x0000000d0ea37211 */ /* 0x0c0fe200078f18ff */
[----:B------:R-:W-:Y:S01]  /*0ef0*/  IMAD R9, R9, 0x10, R12 ;  /* 0x0000001009097824 */ /* 0x000fe200078e020c */
[----:B------:R-:W-:Y:S01]  /*0f00*/  LOP3.LUT R177, R177, 0x1c0, RZ, 0xc0, !PT ;  /* 0x000001c0b1b17812 */ /* 0x000fe200078ec0ff */
[----:B------:R-:W-:Y:S01]  /*0f10*/  IMAD.IADD R4, R19, 0x1, -R4 ;  /* 0x0000000113047824 */ /* 0x000fe200078e0a04 */
[----:B------:R-:W-:Y:S01]  /*0f20*/  LEA.HI R13, R14, R13, RZ, 0x6 ;  /* 0x0000000d0e0d7211 */ /* 0x000fe200078f30ff */
[----:B------:R-:W-:Y:S01]  /*0f30*/  IMAD.SHL.U32 R226, R172, 0x2, RZ ;  /* 0x00000002ace27824 */ /* 0x000fe200078e00ff */
[----:B------:R-:W-:Y:S01]  /*0f40*/  LOP3.LUT R180, R0, 0xfffffe00, RZ, 0xc0, !PT ;  /* 0xfffffe0000b47812 */ /* 0x000fe200078ec0ff */
[----:B------:R-:W-:Y:S01]  /*0f50*/  IMAD.SHL.U32 R0, R5, 0x80, RZ ;  /* 0x0000008005007824 */ /* 0x000fe200078e00ff */
[----:B------:R-:W-:Y:S01]  /*0f60*/  LOP3.LUT R168, R168, 0x1c0, RZ, 0xc0, !PT ;  /* 0x000001c0a8a87812 */ /* 0x000fe200078ec0ff */
[----:B------:R-:W-:Y:S01]  /*0f70*/  IMAD R9, R4, 0x40, R9 ;  /* 0x0000004004097824 */ /* 0x000fe200078e0209 */
[----:B------:R-:W-:Y:S01]  /*0f80*/  SHF.R.U32.HI R178, RZ, 0x3, R177 ;  /* 0x00000003ffb27819 */ /* 0x000fe200000116b1 */
[----:B------:R-:W-:Y:S01]  /*0f90*/  IMAD.SHL.U32 R228, R171, 0x2, RZ ;  /* 0x00000002abe47824 */ /* 0x000fe200078e00ff */
[----:B------:R-:W-:-:S02]  /*0fa0*/  LOP3.LUT R5, R177, 0x38, R164, 0xf8, !PT ;  /* 0x00000038b1057812 */ /* 0x000fc400078ef8a4 */
[----:B------:R-:W-:Y:S01]  /*0fb0*/  SHF.L.U32 R13, R13, 0x7, RZ ;  /* 0x000000070d0d7819 */ /* 0x000fe200000006ff */
[----:B------:R-:W-:Y:S01]  /*0fc0*/  STL [R1+0x68], R9 ;  /* 0x0000680901007387 */ /* 0x000fe20000100800 */
[--C-:B------:R-:W-:Y:S02]  /*0fd0*/  LOP3.LUT R3, R177, 0x38, R163.reuse, 0xf8, !PT ;  /* 0x00000038b1037812 */ /* 0x100fe400078ef8a3 */
[----:B------:R-:W-:Y:S01]  /*0fe0*/  LEA R15, R16, R7, 0x3 ;  /* 0x00000007100f7211 */ /* 0x000fe200078e18ff */
[----:B------:R-:W-:Y:S01]  /*0ff0*/  IMAD.SHL.U32 R16, R214, 0x8, RZ ;  /* 0x00000008d6107824 */ /* 0x000fe200078e00ff */
[----:B------:R-:W-:Y:S01]  /*1000*/  SHF.R.U32.HI R11, RZ, 0x3, R168 ;  /* 0x00000003ff0b7819 */ /* 0x000fe200000116a8 */
[----:B------:R-:W-:Y:S01]  /*1010*/  STL [R1+0x3c], R20 ;  /* 0x00003c1401007387 */ /* 0x000fe20000100800 */
[----:B------:R-:W-:Y:S01]  /*1020*/  LOP3.LUT R4, R168, 0x38, R163, 0xf8, !PT ;  /* 0x00000038a8047812 */ /* 0x000fe200078ef8a3 */
[----:B0-----:R-:W-:Y:S01]  /*1030*/  VIADD R19, R16, 0x60 ;  /* 0x0000006010137836 */ /* 0x001fe20000000000 */
[----:B------:R-:W-:Y:S01]  /*1040*/  LOP3.LUT R7, R168, 0x38, R164, 0xf8, !PT ;  /* 0x00000038a8077812 */ /* 0x000fe200078ef8a4 */
[----:B------:R-:W-:Y:S01]  /*1050*/  VIADD R23, R16, 0xa0 ;  /* 0x000000a010177836 */ /* 0x000fe20000000000 */
[----:B------:R-:W-:-:S02]  /*1060*/  LOP3.LUT R6, R0, 0xffffe000, RZ, 0xc0, !PT ;  /* 0xffffe00000067812 */ /* 0x000fc400078ec0ff */
[-C--:B------:R-:W-:Y:S02]  /*1070*/  LOP3.LUT R5, R5, R178.reuse, RZ, 0x3c, !PT ;  /* 0x000000b205057212 */ /* 0x080fe400078e3cff */
[----:B------:R-:W-:Y:S02]  /*1080*/  LOP3.LUT R13, R13, 0xffffe000, RZ, 0xc0, !PT ;  /* 0xffffe0000d0d7812 */ /* 0x000fe400078ec0ff */
[----:B------:R-:W-:Y:S02]  /*1090*/  LOP3.LUT R0, R3, R178, RZ, 0x3c, !PT ;  /* 0x000000b203007212 */ /* 0x000fe400078e3cff */
[-C--:B------:R-:W-:Y:S02]  /*10a0*/  LOP3.LUT R3, R4, R11.reuse, RZ, 0x3c, !PT ;  /* 0x0000000b04037212 */ /* 0x080fe400078e3cff */
[----:B------:R-:W-:Y:S02]  /*10b0*/  LOP3.LUT R7, R7, R11, RZ, 0x3c, !PT ;  /* 0x0000000b07077212 */ /* 0x000fe400078e3cff */
[----:B------:R-:W-:-:S02]  /*10c0*/  IADD3 R8, R5, R6, R179 ;  /* 0x0000000605087210 */ /* 0x000fc40007ffe0b3 */
[-C--:B------:R-:W-:Y:S02]  /*10d0*/  IADD3 R4, R0, R13.reuse, R179 ;  /* 0x0000000d00047210 */ /* 0x080fe40007ffe0b3 */
[----:B------:R-:W-:Y:S02]  /*10e0*/  LOP3.LUT R5, R10, 0x7ffffffc, RZ, 0xc0, !PT ;  /* 0x7ffffffc0a057812 */ /* 0x000fe400078ec0ff */
[----:B------:R-:W-:Y:S02]  /*10f0*/  LEA.HI R0, R214, R214, RZ, 0x1 ;  /* 0x000000d6d6007211 */ /* 0x000fe400078f08ff */
[--C-:B------:R-:W-:Y:S01]  /*1100*/  IADD3 R6, R7, R6, R180.reuse ;  /* 0x0000000607067210 */ /* 0x100fe20007ffe0b4 */
[----:B------:R-:W-:Y:S01]  /*1110*/  IMAD.IADD R5, R220, 0x1, -R5 ;  /* 0x00000001dc057824 */ /* 0x000fe200078e0a05 */
[----:B------:R-:W-:Y:S02]  /*1120*/  IADD3 R13, R3, R13, R180 ;  /* 0x0000000d030d7210 */ /* 0x000fe40007ffe0b4 */
[----:B------:R-:W-:Y:S01]  /*1130*/  LOP3.LUT R7, R168, 0x38, R16, 0xf8, !PT ;  /* 0x00000038a8077812 */ /* 0x000fe200078ef810 */
[----:B------:R-:W-:Y:S01]  /*1140*/  IMAD.SHL.U32 R199, R5, 0x2, RZ ;  /* 0x0000000205c77824 */ /* 0x000fe200078e00ff */
[----:B------:R-:W-:-:S02]  /*1150*/  LOP3.LUT R3, R0, 0x1ffffffe, RZ, 0xc0, !PT ;  /* 0x1ffffffe00037812 */ /* 0x000fc400078ec0ff */
[----:B------:R-:W-:Y:S01]  /*1160*/  SHF.R.S32.HI R0, RZ, 0x1f, R184 ;  /* 0x0000001fff007819 */ /* 0x000fe200000114b8 */
[C---:B------:R-:W-:Y:S01]  /*1170*/  VIADD R211, R199.reuse, 0x28 ;  /* 0x00000028c7d37836 */ /* 0x040fe20000000000 */
[----:B------:R-:W-:Y:S01]  /*1180*/  SHF.R.S32.HI R0, RZ, 0x1f, R169 ;  /* 0x0000001fff007819 */ /* 0x000fe200000114a9 */
[C---:B------:R-:W-:Y:S01]  /*1190*/  VIADD R208, R199.reuse, 0x40 ;  /* 0x00000040c7d07836 */ /* 0x040fe20000000000 */
[----:B------:R-:W-:Y:S01]  /*11a0*/  LOP3.LUT R7, R180, R7, R11, 0xf6, !PT ;  /* 0x00000007b4077212 */ /* 0x000fe200078ef60b */
[----:B------:R-:W-:Y:S01]  /*11b0*/  VIADD R205, R199, 0x58 ;  /* 0x00000058c7cd7836 */ /* 0x000fe20000000000 */
[----:B------:R-:W-:Y:S01]  /*11c0*/  SHF.R.S32.HI R14, RZ, 0x1f, R185 ;  /* 0x0000001fff0e7819 */ /* 0x000fe200000114b9 */
[----:B------:R-:W-:Y:S01]  /*11d0*/  IMAD.SHL.U32 R14, R15, 0x8, RZ ;  /* 0x000000080f0e7824 */ /* 0x000fe200078e00ff */
[----:B------:R-:W-:Y:S01]  /*11e0*/  SHF.L.U64.HI R223, R169, 0x1, R0 ;  /* 0x00000001a9df7819 */ /* 0x000fe20000010200 */
[----:B------:R-:W-:Y:S01]  /*11f0*/  VIADD R202, R199, 0x70 ;  /* 0x00000070c7ca7836 */ /* 0x000fe20000000000 */
[----:B------:R-:W-:Y:S01]  /*1200*/  LEA R0, R7, UR59, 0x1 ;  /* 0x0000003b07007c11 */ /* 0x000fe2000f8e08ff */
[C---:B------:R-:W-:Y:S01]  /*1210*/  VIADD R213, R199.reuse, 0x18 ;  /* 0x00000018c7d57836 */ /* 0x040fe20000000000 */
[----:B------:R-:W-:Y:S01]  /*1220*/  STL [R1+0x70], R14 ;  /* 0x0000700e01007387 */ /* 0x000fe20000100800 */
[C---:B------:R-:W-:Y:S01]  /*1230*/  VIADD R210, R199.reuse, 0x30 ;  /* 0x00000030c7d27836 */ /* 0x040fe20000000000 */
[----:B------:R-:W-:Y:S01]  /*1240*/  LEA R4, R4, UR59, 0x1 ;  /* 0x0000003b04047c11 */ /* 0x000fe2000f8e08ff */
[C---:B------:R-:W-:Y:S01]  /*1250*/  VIADD R207, R199.reuse, 0x48 ;  /* 0x00000048c7cf7836 */ /* 0x040fe20000000000 */
[----:B------:R0:W-:Y:S01]  /*1260*/  STL [R1+0x50], R0 ;  /* 0x0000500001007387 */ /* 0x0001e20000100800 */
[C---:B------:R-:W-:Y:S01]  /*1270*/  VIADD R204, R199.reuse, 0x60 ;  /* 0x00000060c7cc7836 */ /* 0x040fe20000000000 */
[----:B------:R-:W-:Y:S01]  /*1280*/  SHF.R.S32.HI R5, RZ, 0x1f, R213 ;  /* 0x0000001fff057819 */ /* 0x000fe200000114d5 */
[C---:B------:R-:W-:Y:S01]  /*1290*/  VIADD R201, R199.reuse, 0x78 ;  /* 0x00000078c7c97836 */ /* 0x040fe20000000000 */
[----:B------:R-:W-:Y:S01]  /*12a0*/  SHF.R.S32.HI R5, RZ, 0x1f, R210 ;  /* 0x0000001fff057819 */ /* 0x000fe200000114d2 */
[----:B------:R-:W-:Y:S01]  /*12b0*/  IMAD.IADD R3, R214, 0x1, -R3 ;  /* 0x00000001d6037824 */ /* 0x000fe200078e0a03 */
[----:B------:R-:W-:Y:S01]  /*12c0*/  SHF.R.S32.HI R5, RZ, 0x1f, R207 ;  /* 0x0000001fff057819 */ /* 0x000fe200000114cf */
[----:B------:R1:W-:Y:S01]  /*12d0*/  STL [R1+0x60], R4 ;  /* 0x0000600401007387 */ /* 0x0003e20000100800 */
[----:B------:R-:W-:Y:S01]  /*12e0*/  SHF.R.S32.HI R5, RZ, 0x1f, R204 ;  /* 0x0000001fff057819 */ /* 0x000fe200000114cc */
[C---:B------:R-:W-:Y:S01]  /*12f0*/  VIADD R209, R199.reuse, 0x38 ;  /* 0x00000038c7d17836 */ /* 0x040fe20000000000 */
[----:B0-----:R-:W-:Y:S01]  /*1300*/  SHF.R.S32.HI R0, RZ, 0x1f, R211 ;  /* 0x0000001fff007819 */ /* 0x001fe200000114d3 */
[C---:B------:R-:W-:Y:S01]  /*1310*/  VIADD R206, R199.reuse, 0x50 ;  /* 0x00000050c7ce7836 */ /* 0x040fe20000000000 */
[----:B------:R-:W-:Y:S01]  /*1320*/  SHF.R.S32.HI R0, RZ, 0x1f, R208 ;  /* 0x0000001fff007819 */ /* 0x000fe200000114d0 */
[----:B------:R-:W-:Y:S01]  /*1330*/  VIADD R203, R199, 0x68 ;  /* 0x00000068c7cb7836 */ /* 0x000fe20000000000 */
[----:B------:R-:W-:-:S02]  /*1340*/  SHF.R.S32.HI R0, RZ, 0x1f, R205 ;  /* 0x0000001fff007819 */ /* 0x000fc400000114cd */
[----:B------:R-:W-:Y:S02]  /*1350*/  SHF.R.S32.HI R0, RZ, 0x1f, R202 ;  /* 0x0000001fff007819 */ /* 0x000fe400000114ca */
[----:B------:R-:W-:Y:S02]  /*1360*/  LEA R0, R13, UR59, 0x1 ;  /* 0x0000003b0d007c11 */ /* 0x000fe4000f8e08ff */
[----:B------:R-:W-:Y:S02]  /*1370*/  SHF.R.S32.HI R5, RZ, 0x1f, R201 ;  /* 0x0000001fff057819 */ /* 0x000fe400000114c9 */
[----:B------:R-:W-:Y:S01]  /*1380*/  LEA R5, R8, UR59, 0x1 ;  /* 0x0000003b08057c11 */ /* 0x000fe2000f8e08ff */
[----:B------:R0:W-:Y:S01]  /*1390*/  STL [R1+0x48], R0 ;  /* 0x0000480001007387 */ /* 0x0001e20000100800 */
[----:B-1----:R-:W-:Y:S02]  /*13a0*/  LEA R4, R6, UR59, 0x1 ;  /* 0x0000003b06047c11 */ /* 0x002fe4000f8e08ff */
[----:B------:R-:W-:Y:S01]  /*13b0*/  IADD3 R212, R199, 0x20, RZ ;  /* 0x00000020c7d47810 */ /* 0x000fe20007ffe0ff */
[----:B------:R1:W-:Y:S01]  /*13c0*/  STL [R1+0x4c], R5 ;  /* 0x00004c0501007387 */ /* 0x0003e20000100800 */
[----:B------:R-:W-:-:S02]  /*13d0*/  IADD3 R22, R16, 0x80, RZ ;  /* 0x0000008010167810 */ /* 0x000fc40007ffe0ff */
[----:B------:R-:W-:Y:S02]  /*13e0*/  SHF.R.S32.HI R221, RZ, 0x1f, R170 ;  /* 0x0000001fffdd7819 */ /* 0x000fe400000114aa */
[----:B------:R-:W-:Y:S01]  /*13f0*/  SHF.R.S32.HI R225, RZ, 0x1f, R172 ;  /* 0x0000001fffe17819 */ /* 0x000fe200000114ac */
[----:B0-----:R-:W-:Y:S01]  /*1400*/  IMAD R0, R3, 0x8, R9 ;  /* 0x0000000803007824 */ /* 0x001fe200078e0209 */
[----:B------:R-:W-:Y:S02]  /*1410*/  SHF.R.S32.HI R10, RZ, 0x1f, R171 ;  /* 0x0000001fff0a7819 */ /* 0x000fe400000114ab */
[----:B------:R-:W-:Y:S02]  /*1420*/  SHF.R.S32.HI R12, RZ, 0x1f, R173 ;  /* 0x0000001fff0c7819 */ /* 0x000fe400000114ad */
[----:B------:R1:W-:Y:S01]  /*1430*/  STL [R1+0x6c], R0 ;  /* 0x00006c0001007387 */ /* 0x0003e20000100800 */
[----:B------:R-:W-:Y:S02]  /*1440*/  SHF.R.S32.HI R7, RZ, 0x1f, R212 ;  /* 0x0000001fff077819 */ /* 0x000fe400000114d4 */
[----:B------:R-:W-:Y:S01]  /*1450*/  SHF.R.S32.HI R7, RZ, 0x1f, R209 ;  /* 0x0000001fff077819 */ /* 0x000fe200000114d1 */
[----:B------:R1:W-:Y:S01]  /*1460*/  STL [R1+0x44], R4 ;  /* 0x0000440401007387 */ /* 0x0003e20000100800 */
[----:B------:R-:W-:-:S02]  /*1470*/  SHF.R.S32.HI R7, RZ, 0x1f, R206 ;  /* 0x0000001fff077819 */ /* 0x000fc400000114ce */
[----:B------:R-:W-:Y:S02]  /*1480*/  SHF.R.S32.HI R217, RZ, 0x3, R217 ;  /* 0x00000003ffd97819 */ /* 0x000fe400000114d9 */
[----:B------:R-:W-:Y:S02]  /*1490*/  SHF.R.S32.HI R17, RZ, 0x1f, R16 ;  /* 0x0000001fff117819 */ /* 0x000fe40000011410 */
[----:B------:R-:W-:Y:S02]  /*14a0*/  SHF.R.S32.HI R165, RZ, 0x1f, R19 ;  /* 0x0000001fffa57819 */ /* 0x000fe40000011413 */
[----:B------:R-:W-:Y:S02]  /*14b0*/  SHF.R.S32.HI R176, RZ, 0x1f, R22 ;  /* 0x0000001fffb07819 */ /* 0x000fe40000011416 */
[----:B------:R-:W-:Y:S02]  /*14c0*/  SHF.R.S32.HI R175, RZ, 0x1f, R23 ;  /* 0x0000001fffaf7819 */ /* 0x000fe40000011417 */
[----:B------:R-:W-:-:S02]  /*14d0*/  SHF.L.U64.HI R221, R170, 0x1, R221 ;  /* 0x00000001aadd7819 */ /* 0x000fc400000102dd */
[----:B------:R-:W-:Y:S02]  /*14e0*/  SHF.L.U64.HI R225, R172, 0x1, R225 ;  /* 0x00000001ace17819 */ /* 0x000fe400000102e1 */
[----:B------:R-:W-:Y:S02]  /*14f0*/  SHF.L.U64.HI R227, R171, 0x1, R10 ;  /* 0x00000001abe37819 */ /* 0x000fe4000001020a */
[----:B------:R-:W-:Y:S02]  /*1500*/  SHF.L.U64.HI R229, R173, 0x1, R12 ;  /* 0x00000001ade57819 */ /* 0x000fe4000001020c */
[----:B------:R-:W-:Y:S02]  /*1510*/  SHF.R.S32.HI R163, RZ, 0x3, R163 ;  /* 0x00000003ffa37819 */ /* 0x000fe400000114a3 */
[----:B------:R-:W-:Y:S02]  /*1520*/  SHF.R.S32.HI R164, RZ, 0x3, R164 ;  /* 0x00000003ffa47819 */ /* 0x000fe400000114a4 */
[----:B-1----:R-:W-:-:S07]  /*1530*/  SHF.R.S32.HI R7, RZ, 0x1f, R203 ;  /* 0x0000001fff077819 */ /* 0x002fce00000114cb */
.L_x_668:
[----:B0-----:R-:W0:Y:S01]  /*1540*/  LDC.64 R188, c[0x0][0xc88] ;  /* 0x00032200ffbc7b82 */ /* 0x001e220000000a00 */
[----:B------:R-:W-:Y:S01]  /*1550*/  ULDC.64 UR4, c[0x0][0xa28] ;  /* 0x00028a0000047ab9 */ /* 0x000fe20000000a00 */
[----:B------:R-:W-:Y:S01]  /*1560*/  ULDC.64 UR8, c[0x0][0xa18] ;  /* 0x0002860000087ab9 */ /* 0x000fe20000000a00 */
[----:B------:R-:W-:Y:S01]  /*1570*/  ULDC.64 UR6, c[0x0][0xa08] ;  /* 0x0002820000067ab9 */ /* 0x000fe20000000a00 */
[----:B0-----:R-:W-:-:S06]  /*1580*/  IMAD.WIDE R188, R147, 0x4, R188 ;  /* 0x0000000493bc7825 */ /* 0x001fcc00078e02bc */
[----:B------:R-:W2:Y:S01]  /*1590*/  LDG.E R188, desc[UR56][R188.64] ;  /* 0x00000038bcbc7981 */ /* 0x000ea2000c1e1900 */
[----:B------:R-:W-:Y:S01]  /*15a0*/  ISETP.NE.U32.AND P2, PT, RZ, UR4, PT ;  /* 0x00000004ff007c0c */ /* 0x000fe2000bf45070 */
[----:B------:R-:W-:Y:S01]  /*15b0*/  IMAD.MOV.U32 R11, RZ, RZ, RZ ;  /* 0x000000ffff0b7224 */ /* 0x000fe200078e00ff */
[----:B------:R-:W-:Y:S01]  /*15c0*/  ISETP.NE.U32.AND P1, PT, RZ, UR8, PT ;  /* 0x00000008ff007c0c */ /* 0x000fe2000bf25070 */
[----:B------:R-:W-:Y:S01]  /*15d0*/  IMAD.MOV.U32 R129, RZ, RZ, RZ ;  /* 0x000000ffff817224 */ /* 0x000fe200078e00ff */
[----:B------:R-:W-:Y:S02]  /*15e0*/  ISETP.NE.AND.EX P2, PT, RZ, UR5, PT, P2 ;  /* 0x00000005ff007c0c */ /* 0x000fe4000bf45320 */
[----:B------:R-:W-:Y:S02]  /*15f0*/  ISETP.NE.AND.EX P1, PT, RZ, UR9, PT, P1 ;  /* 0x00000009ff007c0c */ /* 0x000fe4000bf25310 */
[----:B------:R-:W-:-:S04]  /*1600*/  ISETP.NE.U32.AND P0, PT, RZ, UR6, PT ;  /* 0x00000006ff007c0c */ /* 0x000fc8000bf05070 */
[----:B------:R-:W-:Y:S02]  /*1610*/  ISETP.NE.AND.EX P0, PT, RZ, UR7, PT, P0 ;  /* 0x00000007ff007c0c */ /* 0x000fe4000bf05300 */
[----:B--2---:R-:W-:-:S03]  /*1620*/  SHF.R.S32.HI R216, RZ, 0x1f, R188 ;  /* 0x0000001fffd87819 */ /* 0x004fc600000114bc */
[C---:B---3--:R-:W-:Y:S02]  /*1630*/  @P2 LEA R6, P3, R188.reuse, UR4, 0x2 ;  /* 0x00000004bc062c11 */ /* 0x048fe4000f8610ff */
[C---:B------:R-:W-:Y:S02]  /*1640*/  SHF.L.U32 R189, R188.reuse, 0x2, RZ ;  /* 0x00000002bcbd7819 */ /* 0x040fe400000006ff */
[C-C-:B------:R-:W-:Y:S01]  /*1650*/  @P2 LEA.HI.X R7, R188.reuse, UR5, R216.reuse, 0x2, P3 ;  /* 0x00000005bc072c11 */ /* 0x140fe200098f14d8 */
[----:B------:R-:W-:Y:S01]  /*1660*/  ULDC UR4, c[0x0][0x288] ;  /* 0x0000a20000047ab9 */ /* 0x000fe20000000800 */
[----:B------:R-:W-:Y:S02]  /*1670*/  SHF.L.U64.HI R190, R188, 0x2, R216 ;  /* 0x00000002bcbe7819 */ /* 0x000fe400000102d8 */
[C---:B------:R-:W-:Y:S01]  /*1680*/  IADD3 R4, P4, R189.reuse, UR6, RZ ;  /* 0x00000006bd047c10 */ /* 0x040fe2000ff9e0ff */
[----:B------:R0:W5:Y:S01]  /*1690*/  @P2 LDG.E R11, desc[UR56][R6.64] ;  /* 0x00000038060b2981 */ /* 0x000162000c1e1900 */
[----:B------:R-:W-:Y:S01]  /*16a0*/  @P1 IADD3 R8, P2, R189, UR8, RZ ;  /* 0x00000008bd081c10 */ /* 0x000fe2000ff5e0ff */
[----:B------:R-:W-:Y:S01]  /*16b0*/  IMAD.U32 R143, RZ, RZ, UR4 ;  /* 0x00000004ff8f7e24 */ /* 0x000fe2000f8e00ff */
[C---:B------:R-:W-:Y:S01]  /*16c0*/  IADD3.X R5, R190.reuse, UR7, RZ, P4, !PT ;  /* 0x00000007be057c10 */ /* 0x040fe2000a7fe4ff */
[----:B------:R-:W-:Y:S01]  /*16d0*/  ULDC.64 UR4, c[0x0][0x418] ;  /* 0x0001060000047ab9 */ /* 0x000fe20000000a00 */
[----:B------:R-:W-:-:S03]  /*16e0*/  @P1 IADD3.X R9, R190, UR9, RZ, P2, !PT ;  /* 0x00000009be091c10 */ /* 0x000fc600097fe4ff */
[----:B------:R0:W5:Y:S01]  /*16f0*/  @P0 LDG.E R129, desc[UR56][R4.64] ;  /* 0x0000003804810981 */ /* 0x000162000c1e1900 */
[----:B------:R-:W-:Y:S01]  /*1700*/  UISETP.NE.U32.AND UP0, UPT, UR4, URZ, UPT ;  /* 0x0000003f0400728c */ /* 0x000fe2000bf05070 */
[C---:B----4-:R-:W-:Y:S01]  /*1710*/  LOP3.LUT R3, R146.reuse, 0xff000000, RZ, 0xc0, !PT ;  /* 0xff00000092037812 */ /* 0x050fe200078ec0ff */
[----:B------:R-:W-:Y:S01]  /*1720*/  ULDC.64 UR8, c[0x0][0xa20] ;  /* 0x0002880000087ab9 */ /* 0x000fe20000000a00 */
[----:B------:R0:W5:Y:S01]  /*1730*/  @P1 LDG.E R143, desc[UR56][R8.64] ;  /* 0x00000038088f1981 */ /* 0x000162000c1e1900 */
[----:B------:R-:W-:Y:S01]  /*1740*/  UISETP.NE.AND.EX UP0, UPT, UR5, URZ, UPT, UP0 ;  /* 0x0000003f0500728c */ /* 0x000fe2000bf05300 */
[----:B------:R-:W-:Y:S01]  /*1750*/  ULDC UR4, c[0x0][0x424] ;  /* 0x0001090000047ab9 */ /* 0x000fe20000000800 */
[----:B------:R-:W-:Y:S02]  /*1760*/  ISETP.NE.U32.AND P2, PT, RZ, UR8, PT ;  /* 0x00000008ff007c0c */ /* 0x000fe4000bf45070 */
[----:B------:R-:W-:Y:S01]  /*1770*/  USEL UR4, UR4, 0x1, UP0 ;  /* 0x0000000104047887 */ /* 0x000fe20008000000 */
[----:B------:R-:W-:Y:S01]  /*1780*/  ULDC UR5, c[0x0][0x2f0] ;  /* 0x0000bc0000057ab9 */ /* 0x000fe20000000800 */
[----:B------:R-:W-:-:S02]  /*1790*/  LOP3.LUT R0, R146, 0xff0000, RZ, 0xc0, !PT ;  /* 0x00ff000092007812 */ /* 0x000fc400078ec0ff */
[----:B------:R-:W-:Y:S01]  /*17a0*/  UIMAD UR4, UR4, UR5, URZ ;  /* 0x00000005040472a4 */ /* 0x000fe2000f8e023f */
[----:B------:R-:W-:Y:S02]  /*17b0*/  SHF.R.U32.HI R3, RZ, 0x8, R3 ;  /* 0x00000008ff037819 */ /* 0x000fe40000011603 */
[----:B------:R-:W-:Y:S01]  /*17c0*/  ISETP.NE.AND.EX P2, PT, RZ, UR9, PT, P2 ;  /* 0x00000009ff007c0c */ /* 0x000fe2000bf45320 */
[----:B------:R-:W-:Y:S01]  /*17d0*/  ULDC UR5, c[0x0][0x348] ;  /* 0x0000d20000057ab9 */ /* 0x000fe20000000800 */
[----:B------:R-:W-:Y:S01]  /*17e0*/  LEA.HI R187, R0, R3, RZ, 0x10 ;  /* 0x0000000300bb7211 */ /* 0x000fe200078f80ff */
[----:B------:R-:W-:Y:S01]  /*17f0*/  IMAD.MOV.U32 R192, RZ, RZ, R145 ;  /* 0x000000ffffc07224 */ /* 0x000fe200078e0091 */
[----:B------:R-:W-:Y:S01]  /*1800*/  LOP3.LUT R162, R146, 0xffff, RZ, 0xc0, !PT ;  /* 0x0000ffff92a27812 */ /* 0x000fe200078ec0ff */
[----:B01----:R-:W-:Y:S08]  /*1810*/  @P1 BRA `(.L_x_447) ;  /* 0x0000000000241947 */ /* 0x003ff00003800000 */
[----:B------:R-:W-:Y:S02]  /*1820*/  ULDC.64 UR6, c[0x0][0xa00] ;  /* 0x0002800000067ab9 */ /* 0x000fe40000000a00 */
[----:B------:R-:W-:-:S04]  /*1830*/  ISETP.NE.U32.AND P1, PT, RZ, UR6, PT ;  /* 0x00000006ff007c0c */ /* 0x000fc8000bf25070 */
[----:B------:R-:W-:-:S13]  /*1840*/  ISETP.NE.AND.EX P1, PT, RZ, UR7, PT, P1 ;  /* 0x00000007ff007c0c */ /* 0x000fda000bf25310 */
[----:B------:R-:W-:Y:S05]  /*1850*/  @!P1 BRA `(.L_x_447) ;  /* 0x0000000000149947 */ /* 0x000fea0003800000 */
[----:B------:R-:W0:Y:S02]  /*1860*/  LDC.64 R6, c[0x0][0xa00] ;  /* 0x00028000ff067b82 */ /* 0x000e240000000a00 */
[----:B0-----:R-:W-:-:S05]  /*1870*/  IMAD.WIDE R6, R188, 0x4, R6 ;  /* 0x00000004bc067825 */ /* 0x001fca00078e0206 */
[----:B-----5:R-:W2:Y:S04]  /*1880*/  LDG.E R143, desc[UR56][R6.64] ;  /* 0x00000038068f7981 */ /* 0x020ea8000c1e1900 */
[----:B------:R-:W2:Y:S02]  /*1890*/  LDG.E R0, desc[UR56][R6.64+0x4] ;  /* 0x0000043806007981 */ /* 0x000ea4000c1e1900 */
[----:B--2---:R-:W-:-:S07]  /*18a0*/  IMAD.IADD R143, R0, 0x1, -R143 ;  /* 0x00000001008f7824 */ /* 0x004fce00078e0a8f */
.L_x_447:
[----:B------:R-:W-:Y:S02]  /*18b0*/  IMAD.U32 R25, RZ, RZ, UR5 ;  /* 0x00000005ff197e24 */ /* 0x000fe4000f8e00ff */
[----:B------:R-:W-:Y:S01]  /*18c0*/  IMAD.U32 R26, RZ, RZ, UR4 ;  /* 0x00000004ff1a7e24 */ /* 0x000fe2000f8e00ff */
[----:B------:R-:W-:Y:S06]  /*18d0*/  @!P2 BRA `(.L_x_448) ;  /* 0x000000000010a947 */ /* 0x000fec0003800000 */
[----:B------:R-:W-:-:S04]  /*18e0*/  IADD3 R26, P0, R189, UR8, RZ ;  /* 0x00000008bd1a7c10 */ /* 0x000fc8000ff1e0ff */
[----:B------:R-:W-:-:S05]  /*18f0*/  IADD3.X R27, R190, UR9, RZ, P0, !PT ;  /* 0x00000009be1b7c10 */ /* 0x000fca00087fe4ff */
[----:B------:R0:W5:Y:S01]  /*1900*/  LDG.E R26, desc[UR56][R26.64] ;  /* 0x000000381a1a7981 */ /* 0x000162000c1e1900 */
[----:B------:R-:W-:Y:S05]  /*1910*/  BRA `(.L_x_449) ;  /* 0x0000000000107947 */ /* 0x000fea0003800000 */
.L_x_448:
[----:B------:R-:W-:Y:S05]  /*1920*/  @!P0 BRA `(.L_x_449) ;  /* 0x00000000000c8947 */ /* 0x000fea0003800000 */
[----:B------:R-:W2:Y:S04]  /*1930*/  LDG.E R3, desc[UR56][R4.64] ;  /* 0x0000003804037981 */ /* 0x000ea8000c1e1900 */
[----:B------:R-:W2:Y:S02]  /*1940*/  LDG.E R26, desc[UR56][R4.64+0x4] ;  /* 0x00000438041a7981 */ /* 0x000ea4000c1e1900 */
[----:B--2---:R-:W-:-:S07]  /*1950*/  IMAD.IADD R26, R26, 0x1, -R3 ;  /* 0x000000011a1a7824 */ /* 0x004fce00078e0a03 */
.L_x_449:
[----:B------:R-:W-:Y:S01]  /*1960*/  ULDC.64 UR4, c[0x0][0xa10] ;  /* 0x0002840000047ab9 */ /* 0x000fe20000000a00 */
[----:B0-----:R-:W2:Y:S01]  /*1970*/  LDL.LU R27, [R1+0x38] ;  /* 0x00003800011b7983 */ /* 0x001ea20000300800 */
[----:B------:R-:W-:-:S04]  /*1980*/  ISETP.NE.U32.AND P0, PT, RZ, UR4, PT ;  /* 0x00000004ff007c0c */ /* 0x000fc8000bf05070 */
[----:B------:R-:W-:Y:S01]  /*1990*/  ISETP.NE.AND.EX P0, PT, RZ, UR5, PT, P0 ;  /* 0x00000005ff007c0c */ /* 0x000fe2000bf05300 */
[----:B------:R-:W-:-:S12]  /*19a0*/  ULDC.64 UR4, c[0x0][0xa30] ;  /* 0x00028c0000047ab9 */ /* 0x000fd80000000a00 */
[----:B------:R-:W0:Y:S02]  /*19b0*/  @P0 LDC.64 R4, c[0x0][0xa10] ;  /* 0x00028400ff040b82 */ /* 0x000e240000000a00 */
[----:B0-----:R-:W-:-:S05]  /*19c0*/  @P0 IMAD.WIDE R4, R188, 0x4, R4 ;  /* 0x00000004bc040825 */ /* 0x001fca00078e0204 */
[----:B------:R-:W3:Y:S04]  /*19d0*/  @P0 LDG.E R0, desc[UR56][R4.64] ;  /* 0x0000003804000981 */ /* 0x000ee8000c1e1900 */
[----:B------:R-:W3:Y:S01]  /*19e0*/  @P0 LDG.E R3, desc[UR56][R4.64+0x4] ;  /* 0x0000043804030981 */ /* 0x000ee2000c1e1900 */
[----:B------:R-:W-:Y:S01]  /*19f0*/  ISETP.NE.U32.AND P1, PT, RZ, UR4, PT ;  /* 0x00000004ff007c0c */ /* 0x000fe2000bf25070 */
[----:B-----5:R-:W-:-:S03]  /*1a00*/  IMAD.MOV.U32 R141, RZ, RZ, R26 ;  /* 0x000000ffff8d7224 */ /* 0x020fc600078e001a */
[----:B------:R-:W-:-:S13]  /*1a10*/  ISETP.NE.AND.EX P1, PT, RZ, UR5, PT, P1 ;  /* 0x00000005ff007c0c */ /* 0x000fda000bf25310 */
[----:B------:R-:W-:-:S04]  /*1a20*/  @P1 IADD3 R6, P2, R189, UR4, RZ ;  /* 0x00000004bd061c10 */ /* 0x000fc8000ff5e0ff */
[----:B------:R-:W-:-:S05]  /*1a30*/  @P1 IADD3.X R7, R190, UR5, RZ, P2, !PT ;  /* 0x00000005be071c10 */ /* 0x000fca00097fe4ff */
[----:B------:R0:W5:Y:S01]  /*1a40*/  @P1 LDG.E R141, desc[UR56][R6.64] ;  /* 0x00000038068d1981 */ /* 0x000162000c1e1900 */
[----:B------:R-:W-:Y:S01]  /*1a50*/  IMAD.IADD R10, R26, 0x1, -R11 ;  /* 0x000000011a0a7824 */ /* 0x000fe200078e0a0b */
[----:B------:R-:W-:Y:S01]  /*1a60*/  BSSY B0, `(.L_x_450) ;  /* 0x000002c000007945 */ /* 0x000fe20003800000 */
[----:B------:R-:W-:Y:S02]  /*1a70*/  LOP3.LUT R200, R187, 0xff, RZ, 0xc0, !PT ;  /* 0x000000ffbbc87812 */ /* 0x000fe400078ec0ff */
[----:B------:R-:W-:Y:S02]  /*1a80*/  SHF.R.U32.HI R187, RZ, 0x10, R187 ;  /* 0x00000010ffbb7819 */ /* 0x000fe400000116bb */
[----:B--2---:R-:W-:Y:S01]  /*1a90*/  LOP3.LUT R27, R27, 0xfffffffb, RZ, 0xc0, !PT ;  /* 0xfffffffb1b1b7812 */ /* 0x004fe200078ec0ff */
[----:B---3--:R-:W-:-:S04]  /*1aa0*/  @P0 IMAD.IADD R25, R3, 0x1, -R0 ;  /* 0x0000000103190824 */ /* 0x008fc800078e0a00 */
[----:B------:R-:W-:-:S05]  /*1ab0*/  IMAD.IADD R215, R10, 0x1, R25 ;  /* 0x000000010ad77824 */ /* 0x000fca00078e0219 */
[C---:B------:R-:W-:Y:S02]  /*1ac0*/  ISETP.GE.AND P3, PT, R215.reuse, 0x1, PT ;  /* 0x00000001d700780c */ /* 0x040fe40003f66270 */
[----:B------:R-:W-:-:S05]  /*1ad0*/  IADD3 R0, R215, 0x5f, RZ ;  /* 0x0000005fd7007810 */ /* 0x000fca0007ffe0ff */
[----:B------:R-:W-:-:S05]  /*1ae0*/  IMAD.HI R0, R0, 0x2aaaaaab, RZ ;  /* 0x2aaaaaab00007827 */ /* 0x000fca00078e02ff */
[----:B------:R-:W-:Y:S02]  /*1af0*/  SHF.R.U32.HI R3, RZ, 0x1f, R0 ;  /* 0x0000001fff037819 */ /* 0x000fe40000011600 */
[----:B------:R-:W-:Y:S02]  /*1b00*/  @P3 LOP3.LUT R27, R27, 0x4, RZ, 0xfc, !PT ;  /* 0x000000041b1b3812 */ /* 0x000fe400078efcff */
[----:B------:R-:W-:Y:S01]  /*1b10*/  LEA.HI.SX32 R142, R0, R3, 0x1c ;  /* 0x00000003008e7211 */ /* 0x000fe200078fe2ff */
[----:B------:R-:W-:Y:S02]  /*1b20*/  IMAD.MOV.U32 R3, RZ, RZ, RZ ;  /* 0x000000ffff037224 */ /* 0x000fe400078e00ff */
[----:B------:R0:W-:Y:S01]  /*1b30*/  STL [R1+0x38], R27 ;  /* 0x0000381b01007387 */ /* 0x0001e20000100800 */
[----:B------:R-:W-:Y:S05]  /*1b40*/  @!P3 BRA `(.L_x_451) ;  /* 0x000000000074b947 */ /* 0x000fea0003800000 */
[----:B------:R-:W-:Y:S01]  /*1b50*/  ISETP.NE.AND P0, PT, R187, RZ, PT ;  /* 0x000000ffbb00720c */ /* 0x000fe20003f05270 */
[----:B------:R-:W-:-:S03]  /*1b60*/  ULDC UR4, c[0x0][0x9f0] ;  /* 0x00027c0000047ab9 */ /* 0x000fc60000000800 */
[----:B------:R-:W-:-:S04]  /*1b70*/  SEL R9, R187, UR4, P0 ;  /* 0x00000004bb097c07 */ /* 0x000fc80008000000 */
[-C--:B0-----:R-:W-:Y:S02]  /*1b80*/  IABS R6, R9.reuse ;  /* 0x0000000900067213 */ /* 0x081fe40000000000 */
[----:B------:R-:W-:Y:S02]  /*1b90*/  IADD3 R0, R142, -0x1, R9 ;  /* 0xffffffff8e007810 */ /* 0x000fe40007ffe009 */
[----:B------:R-:W0:Y:S01]  /*1ba0*/  I2F.RP R3, R6 ;  /* 0x0000000600037306 */ /* 0x000e220000209400 */
[-C--:B------:R-:W-:Y:S02]  /*1bb0*/  IABS R11, R9.reuse ;  /* 0x00000009000b7213 */ /* 0x080fe40000000000 */
[----:B------:R-:W-:Y:S02]  /*1bc0*/  IABS R8, R0 ;  /* 0x0000000000087213 */ /* 0x000fe40000000000 */
[----:B------:R-:W-:-:S04]  /*1bd0*/  LOP3.LUT R0, R0, R9, RZ, 0x3c, !PT ;  /* 0x0000000900007212 */ /* 0x000fc800078e3cff */
[----:B------:R-:W-:Y:S01]  /*1be0*/  ISETP.GE.AND P2, PT, R0, RZ, PT ;  /* 0x000000ff0000720c */ /* 0x000fe20003f46270 */
[----:B0-----:R-:W0:Y:S02]  /*1bf0*/  MUFU.RCP R3, R3 ;  /* 0x0000000300037308 */ /* 0x001e240000001000 */
[----:B0-----:R-:W-:Y:S02]  /*1c00*/  VIADD R4, R3, 0xffffffe ;  /* 0x0ffffffe03047836 */ /* 0x001fe40000000000 */
[----:B------:R-:W-:-:S04]  /*1c10*/  IMAD.MOV R3, RZ, RZ, -R11 ;  /* 0x000000ffff037224 */ /* 0x000fc800078e0a0b */
[----:B------:R0:W1:Y:S02]  /*1c20*/  F2I.FTZ.U32.TRUNC.NTZ R5, R4 ;  /* 0x0000000400057305 */ /* 0x000064000021f000 */
[----:B0-----:R-:W-:Y:S02]  /*1c30*/  IMAD.MOV.U32 R4, RZ, RZ, RZ ;  /* 0x000000ffff047224 */ /* 0x001fe400078e00ff */
[----:B-1----:R-:W-:-:S04]  /*1c40*/  IMAD.MOV R7, RZ, RZ, -R5 ;  /* 0x000000ffff077224 */ /* 0x002fc800078e0a05 */
[----:B------:R-:W-:-:S04]  /*1c50*/  IMAD R7, R7, R6, RZ ;  /* 0x0000000607077224 */ /* 0x000fc800078e02ff */
[----:B------:R-:W-:-:S06]  /*1c60*/  IMAD.HI.U32 R5, R5, R7, R4 ;  /* 0x0000000705057227 */ /* 0x000fcc00078e0004 */
[----:B------:R-:W-:-:S04]  /*1c70*/  IMAD.HI.U32 R5, R5, R8, RZ ;  /* 0x0000000805057227 */ /* 0x000fc800078e00ff */
[----:B------:R-:W-:-:S05]  /*1c80*/  IMAD R3, R5, R3, R8 ;  /* 0x0000000305037224 */ /* 0x000fca00078e0208 */
[----:B------:R-:W-:-:S13]  /*1c90*/  ISETP.GT.U32.AND P1, PT, R6, R3, PT ;  /* 0x000000030600720c */ /* 0x000fda0003f24070 */
[----:B------:R-:W-:Y:S02]  /*1ca0*/  @!P1 IMAD.IADD R3, R3, 0x1, -R6 ;  /* 0x0000000103039824 */ /* 0x000fe400078e0a06 */
[----:B------:R-:W-:Y:S01]  /*1cb0*/  @!P1 VIADD R5, R5, 0x1 ;  /* 0x0000000105059836 */ /* 0x000fe20000000000 */
[----:B------:R-:W-:Y:S02]  /*1cc0*/  ISETP.NE.AND P1, PT, R9, RZ, PT ;  /* 0x000000ff0900720c */ /* 0x000fe40003f25270 */
[----:B------:R-:W-:-:S13]  /*1cd0*/  ISETP.GE.U32.AND P0, PT, R3, R6, PT ;  /* 0x000000060300720c */ /* 0x000fda0003f06070 */
[----:B------:R-:W-:-:S04]  /*1ce0*/  @P0 VIADD R5, R5, 0x1 ;  /* 0x0000000105050836 */ /* 0x000fc80000000000 */
[----:B------:R-:W-:-:S04]  /*1cf0*/  IMAD.MOV.U32 R3, RZ, RZ, R5 ;  /* 0x000000ffff037224 */ /* 0x000fc800078e0005 */
[----:B------:R-:W-:Y:S01]  /*1d00*/  @!P2 IMAD.MOV R3, RZ, RZ, -R3 ;  /* 0x000000ffff03a224 */ /* 0x000fe200078e0a03 */
[----:B------:R-:W-:-:S07]  /*1d10*/  @!P1 LOP3.LUT R3, RZ, R9, RZ, 0x33, !PT ;  /* 0x00000009ff039212 */ /* 0x000fce00078e33ff */
.L_x_451:
[----:B------:R-:W-:Y:S05]  /*1d20*/  BSYNC B0 ;  /* 0x0000000000007941 */ /* 0x000fea0003800000 */
.L_x_450:
[----:B------:R-:W-:Y:S01]  /*1d30*/  IMAD R0, R200, R3, RZ ;  /* 0x00000003c8007224 */ /* 0x000fe200078e02ff */
[----:B------:R-:W-:-:S04]  /*1d40*/  PLOP3.LUT P2, PT, PT, PT, PT, 0x80, 0x0 ;  /* 0x000000000000781c */ /* 0x000fc80003f4f070 */
[C---:B------:R-:W-:Y:S01]  /*1d50*/  VIADDMNMX R3, R0.reuse, R3, R142, PT ;  /* 0x0000000300037246 */ /* 0x040fe2000380018e */
[----:B------:R-:W-:-:S04]  /*1d60*/  IMAD R0, R0, 0x60, -R10 ;  /* 0x0000006000007824 */ /* 0x000fc800078e0a0a */
[----:B------:R-:W-:Y:S01]  /*1d70*/  IMAD R4, R3, 0x60, -R10 ;  /* 0x0000006003047824 */ /* 0x000fe200078e0a0a */
[----:B------:R-:W-:-:S04]  /*1d80*/  VIMNMX R0, RZ, R0, !PT ;  /* 0x00000000ff007248 */ /* 0x000fc80007fe0100 */
[----:B------:R-:W-:Y:S01]  /*1d90*/  VIMNMX R3, R4, R25, PT ;  /* 0x0000001904037248 */ /* 0x000fe20003fe0100 */
[----:B------:R-:W-:-:S03]  /*1da0*/  IMAD.WIDE.U32 R126, R0, -0x55555555, RZ ;  /* 0xaaaaaaab007e7825 */ /* 0x000fc600078e00ff */
[----:B------:R-:W-:Y:S02]  /*1db0*/  ISETP.GT.AND P0, PT, R3, R0, PT ;  /* 0x000000000300720c */ /* 0x000fe40003f04270 */
[----:B------:R-:W-:-:S05]  /*1dc0*/  SHF.R.U32.HI R126, RZ, 0x6, R127 ;  /* 0x00000006ff7e7819 */ /* 0x000fca000001167f */
[----:B------:R-:W-:-:S06]  /*1dd0*/  IMAD.MOV.U32 R24, RZ, RZ, R126 ;  /* 0x000000ffff187224 */ /* 0x000fcc00078e007e */
[----:B------:R-:W-:-:S04]  /*1de0*/  @P0 VIADD R0, R3, 0x5f ;  /* 0x0000005f03000836 */ /* 0x000fc80000000000 */
[----:B------:R-:W-:-:S05]  /*1df0*/  @P0 IMAD.HI R0, R0, 0x2aaaaaab, RZ ;  /* 0x2aaaaaab00000827 */ /* 0x000fca00078e02ff */
[----:B------:R-:W-:-:S04]  /*1e00*/  @P0 SHF.R.U32.HI R3, RZ, 0x1f, R0 ;  /* 0x0000001fff030819 */ /* 0x000fc80000011600 */
[----:B------:R-:W-:-:S04]  /*1e10*/  @P0 LEA.HI.SX32 R24, R0, R3, 0x1c ;  /* 0x0000000300180211 */ /* 0x000fc800078fe2ff */
[----:B------:R-:W-:-:S13]  /*1e20*/  ISETP.GT.AND P0, PT, R24, R126, PT ;  /* 0x0000007e1800720c */ /* 0x000fda0003f04270 */
[----:B------:R-:W-:Y:S05]  /*1e30*/  @!P0 BRA `(.L_x_452) ;  /* 0x0000009400948947 */ /* 0x000fea0003800000 */
[----:B------:R-:W-:Y:S01]  /*1e40*/  IADD3 R123, R2, 0x18400, RZ ;  /* 0x00018400027b7810 */ /* 0x000fe20007ffe0ff */
[----:B------:R-:W-:Y:S03]  /*1e50*/  BSSY B6, `(.L_x_453) ;  /* 0x0000013000067945 */ /* 0x000fe60003800000 */
[----:B------:R-:W-:-:S13]  /*1e60*/  LOP3.LUT P0, RZ, R123, 0x3ff, RZ, 0xc0, !PT ;  /* 0x000003ff7bff7812 */ /* 0x000fda000780c0ff */
[----:B------:R-:W-:Y:S05]  /*1e70*/  @!P0 BRA `(.L_x_454) ;  /* 0x0000000000408947 */ /* 0x000fea0003800000 */
[----:B------:R-:W-:Y:S01]  /*1e80*/  MOV R14, 0x0 ;  /* 0x00000000000e7802 */ /* 0x000fe20000000f00 */
[----:B------:R-:W-:Y:S01]  /*1e90*/  ULDC.64 UR4, c[0x4][0x90] ;  /* 0x0100240000047ab9 */ /* 0x000fe20000000a00 */
[----:B------:R-:W-:Y:S01]  /*1ea0*/  ULDC.64 UR6, c[0x4][0x28] ;  /* 0x01000a0000067ab9 */ /* 0x000fe20000000a00 */
[----:B------:R-:W-:Y:S02]  /*1eb0*/  IMAD.U32 R4, RZ, RZ, UR4 ;  /* 0x00000004ff047e24 */ /* 0x000fe4000f8e00ff */
[----:B------:R-:W-:Y:S01]  /*1ec0*/  IMAD.U32 R5, RZ, RZ, UR5 ;  /* 0x00000005ff057e24 */ /* 0x000fe2000f8e00ff */
[----:B------:R-:W1:Y:S01]  /*1ed0*/  LDC.64 R14, c[0x4][R14] ;  /* 0x010000000e0e7b82 */ /* 0x000e620000000a00 */
[----:B------:R-:W-:Y:S01]  /*1ee0*/  ULDC.64 UR4, c[0x4][0x98] ;  /* 0x0100260000047ab9 */ /* 0x000fe20000000a00 */
[----:B------:R-:W-:Y:S02]  /*1ef0*/  IMAD.U32 R10, RZ, RZ, UR6 ;  /* 0x00000006ff0a7e24 */ /* 0x000fe4000f8e00ff */
[----:B0-----:R-:W-:-:S02]  /*1f00*/  IMAD.U32 R6, RZ, RZ, UR4 ;  /* 0x00000004ff067e24 */ /* 0x001fc4000f8e00ff */
[----:B------:R-:W-:Y:S02]  /*1f10*/  IMAD.U32 R7, RZ, RZ, UR5 ;  /* 0x00000005ff077e24 */ /* 0x000fe4000f8e00ff */
[----:B------:R-:W-:Y:S02]  /*1f20*/  IMAD.U32 R11, RZ, RZ, UR7 ;  /* 0x00000007ff0b7e24 */ /* 0x000fe4000f8e00ff */
[----:B------:R-:W-:Y:S02]  /*1f30*/  IMAD.MOV.U32 R8, RZ, RZ, 0x70 ;  /* 0x00000070ff087424 */ /* 0x000fe400078e00ff */
[----:B------:R-:W-:Y:S02]  /*1f40*/  IMAD.MOV.U32 R12, RZ, RZ, 0x1 ;  /* 0x00000001ff0c7424 */ /* 0x000fe400078e00ff */
[----:B------:R-:W-:-:S07]  /*1f50*/  IMAD.MOV.U32 R13, RZ, RZ, RZ ;  /* 0x000000ffff0d7224 */ /* 0x000fce00078e00ff */
[----:B------:R-:W-:-:S07]  /*1f60*/  LEPC R20, `(.L_x_454) ;  /* 0x000000001014794e */ /* 0x000fce0000000000 */
[----:B-1---5:R-:W-:Y:S05]  /*1f70*/  CALL.ABS.NOINC R14 ;  /* 0x000000000e007343 */ /* 0x022fea0003c00000 */
.L_x_454:
[----:B------:R-:W-:Y:S05]  /*1f80*/  BSYNC B6 ;  /* 0x0000000000067941 */ /* 0x000fea0003800000 */
.L_x_453:
[----:B------:R-:W-:Y:S01]  /*1f90*/  VIADD R122, R2, 0x400 ;  /* 0x00000400027a7836 */ /* 0x000fe20000000000 */
[----:B------:R-:W-:Y:S04]  /*1fa0*/  BSSY B6, `(.L_x_455) ;  /* 0x0000013000067945 */ /* 0x000fe80003800000 */
[----:B------:R-:W-:-:S13]  /*1fb0*/  LOP3.LUT P0, RZ, R122, 0x3ff, RZ, 0xc0, !PT ;  /* 0x000003ff7aff7812 */ /* 0x000fda000780c0ff */
[----:B------:R-:W-:Y:S05]  /*1fc0*/  @!P0 BRA `(.L_x_456) ;  /* 0x0000000000408947 */ /* 0x000fea0003800000 */
[----:B------:R-:W-:Y:S01]  /*1fd0*/  MOV R14, 0x0 ;  /* 0x00000000000e7802 */ /* 0x000fe20000000f00 */
[----:B------:R-:W-:Y:S01]  /*1fe0*/  ULDC.64 UR4, c[0x4][0x90] ;  /* 0x0100240000047ab9 */ /* 0x000fe20000000a00 */
[----:B------:R-:W-:Y:S01]  /*1ff0*/  ULDC.64 UR6, c[0x4][0x98] ;  /* 0x0100260000067ab9 */ /* 0x000fe20000000a00 */
[----:B------:R-:W-:Y:S01]  /*2000*/  IMAD.U32 R4, RZ, RZ, UR4 ;  /* 0x00000004ff047e24 */ /* 0x000fe2000f8e00ff */
[----:B0-----:R-:W-:Y:S01]  /*2010*/  MOV R6, UR6 ;  /* 0x0000000600067c02 */ /* 0x001fe20008000f00 */
[----:B------:R-:W-:Y:S01]  /*2020*/  IMAD.U32 R5, RZ, RZ, UR5 ;  /* 0x00000005ff057e24 */ /* 0x000fe2000f8e00ff */
[----:B------:R-:W0:Y:S01]  /*2030*/  LDC.64 R14, c[0x4][R14] ;  /* 0x010000000e0e7b82 */ /* 0x000e220000000a00 */
[----:B------:R-:W-:Y:S01]  /*2040*/  ULDC.64 UR4, c[0x4][0x18] ;  /* 0x0100060000047ab9 */ /* 0x000fe20000000a00 */
[----:B------:R-:W-:Y:S02]  /*2050*/  IMAD.U32 R7, RZ, RZ, UR7 ;  /* 0x00000007ff077e24 */ /* 0x000fe4000f8e00ff */
[----:B------:R-:W-:-:S02]  /*2060*/  IMAD.U32 R10, RZ, RZ, UR4 ;  /* 0x00000004ff0a7e24 */ /* 0x000fc4000f8e00ff */
[----:B------:R-:W-:Y:S02]  /*2070*/  IMAD.U32 R11, RZ, RZ, UR5 ;  /* 0x00000005ff0b7e24 */ /* 0x000fe4000f8e00ff */
[----:B------:R-:W-:Y:S02]  /*2080*/  IMAD.MOV.U32 R8, RZ, RZ, 0x70 ;  /* 0x00000070ff087424 */ /* 0x000fe400078e00ff */
[----:B------:R-:W-:Y:S02]  /*2090*/  IMAD.MOV.U32 R12, RZ, RZ, 0x1 ;  /* 0x00000001ff0c7424 */ /* 0x000fe400078e00ff */
[----:B------:R-:W-:-:S07]  /*20a0*/  IMAD.MOV.U32 R13, RZ, RZ, RZ ;  /* 0x000000ffff0d7224 */ /* 0x000fce00078e00ff */
[----:B------:R-:W-:-:S07]  /*20b0*/  LEPC R20, `(.L_x_456) ;  /* 0x000000001014794e */ /* 0x000fce0000000000 */
[----:B0----5:R-:W-:Y:S05]  /*20c0*/  CALL.ABS.NOINC R14 ;  /* 0x000000000e007343 */ /* 0x021fea0003c00000 */
.L_x_456:
[----:B------:R-:W-:Y:S05]  /*20d0*/  BSYNC B6 ;  /* 0x0000000000067941 */ /* 0x000fea0003800000 */
.L_x_455:
[----:B------:R-:W-:Y:S01]  /*20e0*/  ULDC.64 UR4, c[0x0][0x9f8] ;  /* 0x00027e0000047ab9 */ /* 0x000fe20000000a00 */
[----:B------:R-:W-:Y:S01]  /*20f0*/  IMAD.MOV.U32 R102, RZ, RZ, R188 ;  /* 0x000000ffff667224 */ /* 0x000fe200078e00bc */
[----:B------:R-:W-:Y:S01]  /*2100*/  ISETP.NE.U32.AND P0, PT, RZ, UR4, PT ;  /* 0x00000004ff007c0c */ /* 0x000fe2000bf05070 */
[----:B------:R-:W-:Y:S01]  /*2110*/  VIADD R0, R16, 0x20 ;  /* 0x0000002010007836 */ /* 0x000fe20000000000 */
[----:B------:R-:W1:Y:S01]  /*2120*/  LDC.64 R94, c[0x0][0x3f8] ;  /* 0x0000fe00ff5e7b82 */ /* 0x000e620000000a00 */
[----:B------:R-:W-:Y:S01]  /*2130*/  IMAD.MOV.U32 R20, RZ, RZ, R27 ;  /* 0x000000ffff147224 */ /* 0x000fe200078e001b */
[----:B------:R-:W-:-:S06]  /*2140*/  ISETP.NE.AND.EX P0, PT, RZ, UR5, PT, P0 ;  /* 0x00000005ff007c0c */ /* 0x000fcc000bf05300 */
[----:B------:R-:W2:Y:S07]  /*2150*/  LDC R125, c[0x0][0x3f4] ;  /* 0x0000fd00ff7d7b82 */ /* 0x000eae0000000800 */
[----:B------:R-:W-:Y:S01]  /*2160*/  @P0 IADD3 R4, P1, R189, UR4, RZ ;  /* 0x00000004bd040c10 */ /* 0x000fe2000ff3e0ff */
[----:B------:R-:W-:Y:S01]  /*2170*/  ULDC UR4, c[0x0][0x2f4] ;  /* 0x0000bd0000047ab9 */ /* 0x000fe20000000800 */
[----:B------:R-:W3:Y:S02]  /*2180*/  LDC.64 R88, c[0x0][0x408] ;  /* 0x00010200ff587b82 */ /* 0x000ee40000000a00 */
[----:B------:R-:W-:Y:S01]  /*2190*/  @P0 IADD3.X R5, R190, UR5, RZ, P1, !PT ;  /* 0x00000005be050c10 */ /* 0x000fe20008ffe4ff */
[----:B------:R-:W-:-:S04]  /*21a0*/  ULDC UR5, c[0x0][0x320] ;  /* 0x0000c80000057ab9 */ /* 0x000fc80000000800 */
[----:B------:R4:W2:Y:S01]  /*21b0*/  @P0 LDG.E R102, desc[UR56][R4.64] ;  /* 0x0000003804660981 */ /* 0x0008a2000c1e1900 */
[----:B------:R-:W-:Y:S01]  /*21c0*/  ISETP.GE.AND P1, PT, R0, UR4, PT ;  /* 0x0000000400007c0c */ /* 0x000fe2000bf26270 */
[----:B-1----:R-:W-:Y:S01]  /*21d0*/  IMAD.WIDE.U32 R96, R166, R94, R16 ;  /* 0x0000005ea6607225 */ /* 0x002fe200078e0010 */
[----:B------:R-:W-:Y:S01]  /*21e0*/  ISETP.GE.AND P0, PT, R16, UR4, PT ;  /* 0x0000000410007c0c */ /* 0x000fe2000bf06270 */
[----:B------:R-:W1:Y:S01]  /*21f0*/  S2R R218, SR_TID.X ;  /* 0x0000000000da7919 */ /* 0x000e620000002100 */
[----:B0-----:R-:W-:Y:S01]  /*2200*/  SEL R6, RZ, 0xffffffff, P1 ;  /* 0xffffffffff067807 */ /* 0x001fe20000800000 */
[----:B------:R-:W-:Y:S01]  /*2210*/  IMAD.MOV.U32 R127, RZ, RZ, 0x20 ;  /* 0x00000020ff7f7424 */ /* 0x000fe200078e00ff */
[----:B------:R-:W-:Y:S01]  /*2220*/  SEL R3, RZ, 0x1, P0 ;  /* 0x00000001ff037807 */ /* 0x000fe20000000000 */
[----:B------:R-:W-:Y:S01]  /*2230*/  IMAD.SHL.U32 R108, R94, 0x40, RZ ;  /* 0x000000405e6c7824 */ /* 0x000fe200078e00ff */
[----:B------:R-:W-:Y:S01]  /*2240*/  ISETP.GE.AND P0, PT, R0, UR5, PT ;  /* 0x0000000500007c0c */ /* 0x000fe2000bf06270 */
[----:B------:R-:W-:Y:S01]  /*2250*/  IMAD.SHL.U32 R6, R6, 0x2, RZ ;  /* 0x0000000206067824 */ /* 0x000fe200078e00ff */
[----:B------:R-:W-:Y:S01]  /*2260*/  ISETP.GE.AND P1, PT, R19, UR4, PT ;  /* 0x0000000413007c0c */ /* 0x000fe2000bf26270 */
[----:B------:R-:W-:Y:S01]  /*2270*/  IMAD.IADD R129, R129, 0x1, R26 ;  /* 0x0000000181817824 */ /* 0x000fe200078e021a */
[----:B----4-:R-:W-:Y:S01]  /*2280*/  SEL R4, RZ, 0xffffffff, P0 ;  /* 0xffffffffff047807 */ /* 0x010fe20000000000 */
[--C-:B------:R-:W-:Y:S01]  /*2290*/  IMAD R114, R214, 0x40, R166.reuse ;  /* 0x00000040d6727824 */ /* 0x100fe200078e02a6 */
[----:B------:R-:W-:Y:S01]  /*22a0*/  LOP3.LUT R6, R6, 0x2, R3, 0xe2, !PT ;  /* 0x0000000206067812 */ /* 0x000fe200078ee203 */
[----:B------:R-:W-:Y:S01]  /*22b0*/  VIADD R3, R16, 0x40 ;  /* 0x0000004010037836 */ /* 0x000fe20000000000 */
[----:B------:R-:W-:Y:S01]  /*22c0*/  SHF.R.S32.HI R11, RZ, 0x1f, R166 ;  /* 0x0000001fff0b7819 */ /* 0x000fe200000114a6 */
[----:B------:R-:W-:Y:S01]  /*22d0*/  IMAD.SHL.U32 R8, R4, 0x2, RZ ;  /* 0x0000000204087824 */ /* 0x000fe200078e00ff */
[----:B------:R-:W-:Y:S01]  /*22e0*/  SEL R4, RZ, 0x8, P1 ;  /* 0x00000008ff047807 */ /* 0x000fe20000800000 */
[----:B---3--:R-:W-:Y:S01]  /*22f0*/  IMAD.WIDE.U32 R90, R166, R88, R16 ;  /* 0x00000058a65a7225 */ /* 0x008fe200078e0010 */
[----:B------:R-:W-:-:S02]  /*2300*/  ISETP.GE.AND P0, PT, R3, UR4, PT ;  /* 0x0000000403007c0c */ /* 0x000fc4000bf06270 */
[----:B------:R-:W-:Y:S01]  /*2310*/  ISETP.GE.AND P2, PT, R16, UR5, PT ;  /* 0x0000000510007c0c */ /* 0x000fe2000bf46270 */
[----:B------:R-:W-:Y:S01]  /*2320*/  IMAD R131, R89, 0x60, RZ ;  /* 0x0000006059837824 */ /* 0x000fe200078e02ff */
[----:B------:R-:W-:Y:S01]  /*2330*/  SEL R5, RZ, 0x4, P0 ;  /* 0x00000004ff057807 */ /* 0x000fe20000000000 */
[----:B------:R-:W-:Y:S01]  /*2340*/  IMAD.SHL.U32 R110, R88, 0x40, RZ ;  /* 0x00000040586e7824 */ /* 0x000fe200078e00ff */
[--C-:B------:R-:W-:Y:S02]  /*2350*/  SHF.R.S32.HI R161, RZ, 0x1f, R160.reuse ;  /* 0x0000001fffa17819 */ /* 0x100fe400000114a0 */
[----:B------:R-:W-:Y:S01]  /*2360*/  LOP3.LUT R4, R4, R6, R5, 0xfe, !PT ;  /* 0x0000000604047212 */ /* 0x000fe200078efe05 */
[-C--:B------:R-:W-:Y:S01]  /*2370*/  IMAD R5, R11, R94.reuse, RZ ;  /* 0x0000005e0b057224 */ /* 0x080fe200078e02ff */
[----:B------:R-:W-:Y:S01]  /*2380*/  SEL R7, RZ, 0x1, P2 ;  /* 0x00000001ff077807 */ /* 0x000fe20001000000 */
[----:B------:R-:W-:Y:S01]  /*2390*/  IMAD.WIDE.U32 R98, R166, R94, R160 ;  /* 0x0000005ea6627225 */ /* 0x000fe200078e00a0 */
[----:B------:R-:W-:-:S02]  /*23a0*/  ISETP.GE.AND P0, PT, R22, UR4, PT ;  /* 0x0000000416007c0c */ /* 0x000fc4000bf06270 */
[----:B------:R-:W-:Y:S01]  /*23b0*/  ISETP.GE.AND P1, PT, R3, UR5, PT ;  /* 0x0000000503007c0c */ /* 0x000fe2000bf26270 */
[----:B------:R-:W-:Y:S01]  /*23c0*/  IMAD R5, R166, R95, R5 ;  /* 0x0000005fa6057224 */ /* 0x000fe200078e0205 */
[----:B------:R-:W-:Y:S01]  /*23d0*/  LOP3.LUT R7, R8, 0x2, R7, 0xe2, !PT ;  /* 0x0000000208077812 */ /* 0x000fe200078ee207 */
[-C--:B------:R-:W-:Y:S01]  /*23e0*/  IMAD R11, R11, R88.reuse, RZ ;  /* 0x000000580b0b7224 */ /* 0x080fe200078e02ff */
[----:B------:R-:W-:Y:S01]  /*23f0*/  SEL R9, RZ, 0x10, P0 ;  /* 0x00000010ff097807 */ /* 0x000fe20000000000 */
[----:B------:R-:W-:Y:S01]  /*2400*/  IMAD.IADD R97, R5, 0x1, R97 ;  /* 0x0000000105617824 */ /* 0x000fe200078e0261 */
[----:B------:R-:W-:Y:S01]  /*2410*/  SEL R6, RZ, 0x4, P1 ;  /* 0x00000004ff067807 */ /* 0x000fe20000800000 */
[----:B------:R-:W-:Y:S01]  /*2420*/  IMAD R13, R166, R89, R11 ;  /* 0x00000059a60d7224 */ /* 0x000fe200078e020b */
[----:B--2---:R-:W-:Y:S01]  /*2430*/  ISETP.GE.AND P0, PT, R16, R125, PT ;  /* 0x0000007d1000720c */ /* 0x004fe20003f06270 */
[----:B------:R-:W-:Y:S01]  /*2440*/  IMAD.WIDE.U32 R92, R166, R88, R160 ;  /* 0x00000058a65c7225 */ /* 0x000fe200078e00a0 */
[----:B------:R-:W-:-:S02]  /*2450*/  IADD3 R99, R99, R5, RZ ;  /* 0x0000000563637210 */ /* 0x000fc40007ffe0ff */
[-C--:B------:R-:W-:Y:S01]  /*2460*/  ISETP.GE.AND P1, PT, R0, R125.reuse, PT ;  /* 0x0000007d0000720c */ /* 0x080fe20003f26270 */
[----:B------:R-:W-:Y:S01]  /*2470*/  IMAD.IADD R93, R93, 0x1, R13 ;  /* 0x000000015d5d7824 */ /* 0x000fe200078e020d */
[----:B------:R-:W-:Y:S01]  /*2480*/  LOP3.LUT R5, R7, R6, RZ, 0xfc, !PT ;  /* 0x0000000607057212 */ /* 0x000fe200078efcff */
[----:B------:R-:W-:Y:S01]  /*2490*/  IMAD.IADD R91, R13, 0x1, R91 ;  /* 0x000000010d5b7824 */ /* 0x000fe200078e025b */
[----:B------:R-:W-:Y:S01]  /*24a0*/  ISETP.GE.AND P3, PT, R3, R125, PT ;  /* 0x0000007d0300720c */ /* 0x000fe20003f66270 */
[-C--:B-----5:R-:W-:Y:S01]  /*24b0*/  IMAD.WIDE.U32 R98, R141, R94.reuse, R98 ;  /* 0x0000005e8d627225 */ /* 0x0a0fe200078e0062 */
[C---:B------:R-:W-:Y:S02]  /*24c0*/  SEL R7, R125.reuse, RZ, P0 ;  /* 0x000000ff7d077207 */ /* 0x040fe40000000000 */
[----:B------:R-:W-:Y:S01]  /*24d0*/  SEL R11, R125, RZ, P1 ;  /* 0x000000ff7d0b7207 */ /* 0x000fe20000800000 */
[----:B------:R-:W-:Y:S01]  /*24e0*/  IMAD.WIDE.U32 R96, R141, R94, R96 ;  /* 0x0000005e8d607225 */ /* 0x000fe200078e0060 */
[----:B------:R-:W-:-:S02]  /*24f0*/  LOP3.LUT R9, R4, R9, RZ, 0xfc, !PT ;  /* 0x0000000904097212 */ /* 0x000fc400078efcff */
[----:B------:R-:W-:Y:S01]  /*2500*/  SEL R4, R125, RZ, P3 ;  /* 0x000000ff7d047207 */ /* 0x000fe20001800000 */
[----:B------:R-:W-:Y:S01]  /*2510*/  IMAD.IADD R7, R16, 0x1, R7 ;  /* 0x0000000110077824 */ /* 0x000fe200078e0207 */
[----:B------:R-:W-:Y:S01]  /*2520*/  LOP3.LUT R20, R20, 0xfffffffe, RZ, 0xc0, !PT ;  /* 0xfffffffe14147812 */ /* 0x000fe200078ec0ff */
[----:B------:R-:W-:Y:S01]  /*2530*/  IMAD.IADD R11, R0, 0x1, R11 ;  /* 0x00000001000b7824 */ /* 0x000fe200078e020b */
[----:B------:R-:W-:Y:S01]  /*2540*/  ISETP.GE.AND P2, PT, R23, UR4, PT ;  /* 0x0000000417007c0c */ /* 0x000fe2000bf46270 */
[----:B------:R-:W-:Y:S01]  /*2550*/  IMAD.IADD R12, R3, 0x1, R4 ;  /* 0x00000001030c7824 */ /* 0x000fe200078e0204 */
[----:B------:R-:W-:Y:S01]  /*2560*/  SHF.R.S32.HI R4, RZ, 0x1f, R7 ;  /* 0x0000001fff047819 */ /* 0x000fe20000011407 */
[CC--:B------:R-:W-:Y:S01]  /*2570*/  IMAD.WIDE.U32 R92, R141.reuse, R88.reuse, R92 ;  /* 0x000000588d5c7225 */ /* 0x0c0fe200078e005c */
[----:B------:R-:W-:Y:S02]  /*2580*/  SHF.R.S32.HI R6, RZ, 0x1f, R11 ;  /* 0x0000001fff067819 */ /* 0x000fe4000001140b */
[----:B------:R-:W-:Y:S01]  /*2590*/  LEA.HI R8, R4, R7, RZ, 0x3 ;  /* 0x0000000704087211 */ /* 0x000fe200078f18ff */
[----:B------:R-:W-:Y:S01]  /*25a0*/  IMAD.WIDE.U32 R90, R141, R88, R90 ;  /* 0x000000588d5a7225 */ /* 0x000fe200078e005a */
[----:B------:R-:W-:-:S02]  /*25b0*/  @P3 LOP3.LUT R20, R20, 0x1, RZ, 0xfc, !PT ;  /* 0x0000000114143812 */ /* 0x000fc400078efcff */
[----:B------:R-:W-:Y:S01]  /*25c0*/  LEA.HI R4, R4, R7, RZ, 0x6 ;  /* 0x0000000704047211 */ /* 0x000fe200078f30ff */
[----:B------:R-:W-:Y:S01]  /*25d0*/  IMAD.SHL.U32 R125, R125, 0x2, RZ ;  /* 0x000000027d7d7824 */ /* 0x000fe200078e00ff */
[CC--:B------:R-:W-:Y:S01]  /*25e0*/  LEA.HI R7, R6.reuse, R11.reuse, RZ, 0x6 ;  /* 0x0000000b06077211 */ /* 0x0c0fe200078f30ff */
[----:B------:R0:W-:Y:S01]  /*25f0*/  STL [R1+0x38], R20 ;  /* 0x0000381401007387 */ /* 0x0001e20000100800 */
[----:B------:R-:W-:Y:S02]  /*2600*/  LEA.HI R11, R6, R11, RZ, 0x3 ;  /* 0x0000000b060b7211 */ /* 0x000fe400078f18ff */
[----:B------:R-:W-:Y:S02]  /*2610*/  SHF.R.S32.HI R4, RZ, 0x6, R4 ;  /* 0x00000006ff047819 */ /* 0x000fe40000011404 */
[----:B------:R-:W-:Y:S02]  /*2620*/  SHF.R.S32.HI R6, RZ, 0x6, R7 ;  /* 0x00000006ff067819 */ /* 0x000fe40000011407 */
[----:B------:R-:W-:Y:S01]  /*2630*/  LOP3.LUT R10, R168, 0x38, R8, 0xf8, !PT ;  /* 0x00000038a80a7812 */ /* 0x000fe200078ef808 */
[C---:B------:R-:W-:Y:S01]  /*2640*/  IMAD R140, R4.reuse, 0x1800, R179 ;  /* 0x00001800048c7824 */ /* 0x040fe200078e02b3 */
[C---:B------:R-:W-:Y:S01]  /*2650*/  LOP3.LUT R13, R177.reuse, 0x38, R11, 0xf8, !PT ;  /* 0x00000038b10d7812 */ /* 0x040fe200078ef80b */
[----:B------:R-:W-:Y:S01]  /*2660*/  IMAD R138, R4, 0x1800, R180 ;  /* 0x00001800048a7824 */ /* 0x000fe200078e02b4 */
[----:B0-----:R-:W-:Y:S01]  /*2670*/  SHF.R.U32.HI R20, RZ, 0x3, R168 ;  /* 0x00000003ff147819 */ /* 0x001fe200000116a8 */
[C---:B------:R-:W-:Y:S01]  /*2680*/  IMAD R139, R6.reuse, 0x1800, R179 ;  /* 0x00001800068b7824 */ /* 0x040fe200078e02b3 */
[----:B------:R-:W-:Y:S01]  /*2690*/  LOP3.LUT R7, R177, 0x38, R8, 0xf8, !PT ;  /* 0x00000038b1077812 */ /* 0x000fe200078ef808 */
[----:B------:R-:W-:Y:S01]  /*26a0*/  IMAD R134, R6, 0x1800, R180 ;  /* 0x0000180006867824 */ /* 0x000fe200078e02b4 */
[----:B------:R-:W-:-:S02]  /*26b0*/  SHF.R.S32.HI R21, RZ, 0x1f, R12 ;  /* 0x0000001fff157819 */ /* 0x000fc4000001140c */
[----:B------:R-:W-:Y:S02]  /*26c0*/  LOP3.LUT R15, R10, R20, RZ, 0x3c, !PT ;  /* 0x000000140a0f7212 */ /* 0x000fe400078e3cff */
[-C--:B------:R-:W-:Y:S02]  /*26d0*/  LOP3.LUT R4, R13, R178.reuse, RZ, 0x3c, !PT ;  /* 0x000000b20d047212 */ /* 0x080fe400078e3cff */
[----:B------:R-:W-:Y:S01]  /*26e0*/  LOP3.LUT R7, R7, R178, RZ, 0x3c, !PT ;  /* 0x000000b207077212 */ /* 0x000fe200078e3cff */
[----:B------:R-:W-:Y:S01]  /*26f0*/  IMAD.IADD R138, R138, 0x1, R15 ;  /* 0x000000018a8a7824 */ /* 0x000fe200078e020f */
[-C--:B------:R-:W-:Y:S01]  /*2700*/  LEA.HI R14, R21, R12.reuse, RZ, 0x3 ;  /* 0x0000000c150e7211 */ /* 0x080fe200078f18ff */
[----:B------:R-:W-:Y:S01]  /*2710*/  IMAD.IADD R139, R139, 0x1, R4 ;  /* 0x000000018b8b7824 */ /* 0x000fe200078e0204 */
[----:B------:R-:W-:Y:S01]  /*2720*/  LEA.HI R12, R21, R12, RZ, 0x6 ;  /* 0x0000000c150c7211 */ /* 0x000fe200078f30ff */
[----:B------:R-:W-:Y:S01]  /*2730*/  IMAD.IADD R140, R140, 0x1, R7 ;  /* 0x000000018c8c7824 */ /* 0x000fe200078e0207 */
[----:B------:R-:W-:-:S02]  /*2740*/  SHF.R.S32.HI R15, RZ, 0x1f, R141 ;  /* 0x0000001fff0f7819 */ /* 0x000fc4000001148d */
[----:B------:R-:W-:Y:S02]  /*2750*/  LOP3.LUT R4, R168, 0x38, R11, 0xf8, !PT ;  /* 0x00000038a8047812 */ /* 0x000fe400078ef80b */
[----:B------:R-:W-:Y:S02]  /*2760*/  SHF.R.S32.HI R12, RZ, 0x6, R12 ;  /* 0x00000006ff0c7819 */ /* 0x000fe4000001140c */
[--C-:B------:R-:W-:Y:S02]  /*2770*/  LOP3.LUT R7, R177, 0x38, R14.reuse, 0xf8, !PT ;  /* 0x00000038b1077812 */ /* 0x100fe400078ef80e */
[----:B------:R-:W-:Y:S01]  /*2780*/  LOP3.LUT R13, R4, R20, RZ, 0x3c, !PT ;  /* 0x00000014040d7212 */ /* 0x000fe200078e3cff */
[----:B------:R-:W-:Y:S01]  /*2790*/  IMAD R4, R15, R94, RZ ;  /* 0x0000005e0f047224 */ /* 0x000fe200078e02ff */
[----:B------:R-:W-:Y:S01]  /*27a0*/  LOP3.LUT R7, R7, R178, RZ, 0x3c, !PT ;  /* 0x000000b207077212 */ /* 0x000fe200078e3cff */
[----:B------:R-:W-:Y:S01]  /*27b0*/  IMAD R136, R12, 0x1800, R179 ;  /* 0x000018000c887824 */ /* 0x000fe200078e02b3 */
[----:B------:R-:W-:Y:S01]  /*27c0*/  LOP3.LUT R10, R168, 0x38, R14, 0xf8, !PT ;  /* 0x00000038a80a7812 */ /* 0x000fe200078ef80e */
[----:B------:R-:W-:Y:S01]  /*27d0*/  IMAD R133, R12, 0x1800, R180 ;  /* 0x000018000c857824 */ /* 0x000fe200078e02b4 */
[----:B------:R-:W-:Y:S01]  /*27e0*/  ISETP.GE.AND P3, PT, R19, UR5, PT ;  /* 0x0000000513007c0c */ /* 0x000fe2000bf66270 */
[----:B------:R-:W-:Y:S01]  /*27f0*/  IMAD R27, R141, R95, R4 ;  /* 0x0000005f8d1b7224 */ /* 0x000fe200078e0204 */
[----:B------:R-:W-:Y:S01]  /*2800*/  LOP3.LUT R10, R10, R20, RZ, 0x3c, !PT ;  /* 0x000000140a0a7212 */ /* 0x000fe200078e3cff */
[----:B------:R-:W-:Y:S01]  /*2810*/  IMAD.IADD R136, R136, 0x1, R7 ;  /* 0x0000000188887824 */ /* 0x000fe200078e0207 */
[----:B------:R-:W-:Y:S01]  /*2820*/  LOP3.LUT R7, R177, 0x18, R16, 0xf8, !PT ;  /* 0x00000018b1077812 */ /* 0x000fe200078ef810 */
[----:B------:R-:W-:Y:S01]  /*2830*/  IMAD R4, R15, R88, RZ ;  /* 0x000000580f047224 */ /* 0x000fe200078e02ff */
[----:B------:R-:W-:Y:S01]  /*2840*/  IADD3 R133, R133, R10, RZ ;  /* 0x0000000a85857210 */ /* 0x000fe20007ffe0ff */
[----:B------:R-:W-:Y:S01]  /*2850*/  IMAD.IADD R134, R134, 0x1, R13 ;  /* 0x0000000186867824 */ /* 0x000fe200078e020d */
[----:B------:R-:W-:Y:S01]  /*2860*/  SEL R6, RZ, 0x8, P3 ;  /* 0x00000008ff067807 */ /* 0x000fe20001800000 */
[----:B------:R-:W-:Y:S01]  /*2870*/  IMAD R103, R141, R89, R4 ;  /* 0x000000598d677224 */ /* 0x000fe200078e0204 */
[----:B------:R-:W-:Y:S01]  /*2880*/  LOP3.LUT P4, RZ, R219, 0x4, RZ, 0xc0, !PT ;  /* 0x00000004dbff7812 */ /* 0x000fe2000788c0ff */
[----:B------:R-:W-:Y:S01]  /*2890*/  IMAD R13, R95, 0x60, RZ ;  /* 0x000000605f0d7824 */ /* 0x000fe200078e02ff */
[----:B------:R-:W-:Y:S01]  /*28a0*/  LOP3.LUT R4, R7, R178, RZ, 0x3c, !PT ;  /* 0x000000b207047212 */ /* 0x000fe200078e3cff */
[----:B------:R-:W-:Y:S01]  /*28b0*/  IMAD.IADD R106, R99, 0x1, R27 ;  /* 0x00000001636a7824 */ /* 0x000fe200078e021b */
[----:B------:R-:W-:Y:S01]  /*28c0*/  SEL R10, RZ, 0x20, P2 ;  /* 0x00000020ff0a7807 */ /* 0x000fe20001000000 */
[----:B------:R-:W-:Y:S01]  /*28d0*/  IMAD.IADD R104, R27, 0x1, R97 ;  /* 0x000000011b687824 */ /* 0x000fe200078e0261 */
[----:B------:R-:W-:Y:S01]  /*28e0*/  LOP3.LUT R21, R5, R6, RZ, 0xfc, !PT ;  /* 0x0000000605157212 */ /* 0x000fe200078efcff */
[----:B------:R-:W-:Y:S01]  /*28f0*/  IMAD.IADD R4, R179, 0x1, R4 ;  /* 0x00000001b3047824 */ /* 0x000fe200078e0204 */
[C---:B------:R-:W-:Y:S01]  /*2900*/  SHF.L.U64.HI R107, R94.reuse, 0x6, R95 ;  /* 0x000000065e6b7819 */ /* 0x040fe2000001025f */
[----:B------:R-:W-:Y:S01]  /*2910*/  IMAD.WIDE.U32 R94, R94, 0x60, RZ ;  /* 0x000000605e5e7825 */ /* 0x000fe200078e00ff */
[----:B------:R-:W-:-:S02]  /*2920*/  SHF.L.U64.HI R109, R88, 0x6, R89 ;  /* 0x00000006586d7819 */ /* 0x000fc40000010259 */
[----:B------:R-:W-:Y:S01]  /*2930*/  SEL R127, R127, 0xffffffe0, !P4 ;  /* 0xffffffe07f7f7807 */ /* 0x000fe20006000000 */
[----:B------:R-:W-:Y:S01]  /*2940*/  IMAD.WIDE.U32 R88, R88, 0x60, RZ ;  /* 0x0000006058587825 */ /* 0x000fe200078e00ff */
[----:B------:R-:W-:Y:S02]  /*2950*/  SHF.R.S32.HI R121, RZ, 0x3, R8 ;  /* 0x00000003ff797819 */ /* 0x000fe40000011408 */
[----:B------:R-:W-:Y:S01]  /*2960*/  LOP3.LUT R6, R8, 0xfffffff8, RZ, 0xc0, !PT ;  /* 0xfffffff808067812 */ /* 0x000fe200078ec0ff */
[----:B------:R-:W-:Y:S01]  /*2970*/  IMAD.IADD R105, R93, 0x1, R103 ;  /* 0x000000015d697824 */ /* 0x000fe200078e0267 */
[----:B------:R-:W-:Y:S01]  /*2980*/  LOP3.LUT R87, R9, R10, RZ, 0xfc, !PT ;  /* 0x0000000a09577212 */ /* 0x000fe200078efcff */
[----:B------:R-:W-:Y:S01]  /*2990*/  IMAD.IADD R130, R95, 0x1, R13 ;  /* 0x000000015f827824 */ /* 0x000fe200078e020d */
[----:B------:R-:W-:Y:S01]  /*29a0*/  LOP3.LUT R7, R11, 0xfffffff8, RZ, 0xc0, !PT ;  /* 0xfffffff80b077812 */ /* 0x000fe200078ec0ff */
[----:B------:R-:W-:Y:S01]  /*29b0*/  IMAD.IADD R131, R89, 0x1, R131 ;  /* 0x0000000159837824 */ /* 0x000fe200078e0283 */
[----:B------:R-:W-:Y:S01]  /*29c0*/  LOP3.LUT R8, R14, 0xfffffff8, RZ, 0xc0, !PT ;  /* 0xfffffff80e087812 */ /* 0x000fe200078ec0ff */
[----:B------:R-:W-:Y:S01]  /*29d0*/  IMAD.IADD R132, R127, 0x1, R4 ;  /* 0x000000017f847824 */ /* 0x000fe200078e0204 */
[----:B------:R-:W-:-:S02]  /*29e0*/  LOP3.LUT R10, R21, 0x2, RZ, 0xc0, !PT ;  /* 0x00000002150a7812 */ /* 0x000fc400078ec0ff */
[----:B------:R-:W-:Y:S02]  /*29f0*/  LOP3.LUT R20, R21, 0x4, RZ, 0xc0, !PT ;  /* 0x0000000415147812 */ /* 0x000fe400078ec0ff */
[C---:B------:R-:W-:Y:S02]  /*2a00*/  LOP3.LUT R26, R87.reuse, 0x2, RZ, 0xc0, !PT ;  /* 0x00000002571a7812 */ /* 0x040fe400078ec0ff */
[C---:B------:R-:W-:Y:S02]  /*2a10*/  LOP3.LUT R27, R87.reuse, 0x4, RZ, 0xc0, !PT ;  /* 0x00000004571b7812 */ /* 0x040fe400078ec0ff */
[C---:B------:R-:W-:Y:S02]  /*2a20*/  LOP3.LUT R101, R87.reuse, 0x8, RZ, 0xc0, !PT ;  /* 0x0000000857657812 */ /* 0x040fe400078ec0ff */
[----:B------:R-:W-:Y:S02]  /*2a30*/  LOP3.LUT R100, R87, 0x10, RZ, 0xc0, !PT ;  /* 0x0000001057647812 */ /* 0x000fe400078ec0ff */
[----:B-1----:R-:W-:-:S02]  /*2a40*/  LEA.HI R218, R218, 0x8, RZ, 0x19 ;  /* 0x00000008dada7811 */ /* 0x002fc400078fc8ff */
[----:B------:R-:W-:Y:S02]  /*2a50*/  LOP3.LUT R5, R5, 0x1, RZ, 0xc0, !PT ;  /* 0x0000000105057812 */ /* 0x000fe400078ec0ff */
[----:B------:R-:W-:Y:S02]  /*2a60*/  IADD3 R103, R103, R91, RZ ;  /* 0x0000005b67677210 */ /* 0x000fe40007ffe0ff */
[----:B------:R-:W-:Y:S02]  /*2a70*/  SHF.R.S32.HI R120, RZ, 0x3, R11 ;  /* 0x00000003ff787819 */ /* 0x000fe4000001140b */
[----:B------:R-:W-:Y:S02]  /*2a80*/  SHF.R.S32.HI R119, RZ, 0x3, R14 ;  /* 0x00000003ff777819 */ /* 0x000fe4000001140e */
[----:B------:R-:W-:Y:S02]  /*2a90*/  LOP3.LUT R9, R9, 0x1, RZ, 0xc0, !PT ;  /* 0x0000000109097812 */ /* 0x000fe400078ec0ff */
[----:B------:R-:W-:-:S02]  /*2aa0*/  LOP3.LUT R21, R21, 0x8, RZ, 0xc0, !PT ;  /* 0x0000000815157812 */ /* 0x000fc400078ec0ff */
[----:B------:R-:W-:Y:S02]  /*2ab0*/  SHF.R.S32.HI R113, RZ, 0x1f, R6 ;  /* 0x0000001fff717819 */ /* 0x000fe40000011406 */
[----:B------:R-:W-:Y:S02]  /*2ac0*/  SHF.R.S32.HI R112, RZ, 0x1f, R7 ;  /* 0x0000001fff707819 */ /* 0x000fe40000011407 */
[----:B------:R-:W-:Y:S02]  /*2ad0*/  SHF.R.S32.HI R111, RZ, 0x1f, R8 ;  /* 0x0000001fff6f7819 */ /* 0x000fe40000011408 */
[----:B------:R-:W-:Y:S02]  /*2ae0*/  LOP3.LUT R87, R87, 0x20, RZ, 0xc0, !PT ;  /* 0x0000002057577812 */ /* 0x000fe400078ec0ff */
[----:B------:R-:W-:-:S07]  /*2af0*/  SHF.R.S32.HI R128, RZ, 0x1f, R102 ;  /* 0x0000001fff807819 */ /* 0x000fce0000011466 */
.L_x_562:
[----:B---3--:R-:W2:Y:S01]  /*2b00*/  LDL.LU R31, [R1+0x38] ;  /* 0x00003800011f7983 */ /* 0x008ea20000300800 */
[----:B------:R-:W0:Y:S01]  /*2b10*/  LDC R81, c[0x0][0x430] ;  /* 0x00010c00ff517b82 */ /* 0x000e220000000800 */
[----:B------:R-:W-:Y:S02]  /*2b20*/  VIADD R24, R24, 0xffffffff ;  /* 0xffffffff18187836 */ /* 0x000fe40000000000 */
[----:B------:R-:W-:Y:S02]  /*2b30*/  IMAD.MOV.U32 R80, RZ, RZ, RZ ;  /* 0x000000ffff507224 */ /* 0x000fe400078e00ff */
[----:B------:R-:W-:-:S03]  /*2b40*/  IMAD R12, R24, 0x60, R114 ;  /* 0x00000060180c7824 */ /* 0x000fc600078e0272 */
[----:B------:R-:W1:Y:S01]  /*2b50*/  LDC R124, c[0x0][0x3f4] ;  /* 0x0000fd00ff7c7b82 */ /* 0x000e620000000800 */
[----:B------:R-:W-:Y:S01]  /*2b60*/  IMAD.IADD R32, R129, 0x1, R12 ;  /* 0x0000000181207824 */ /* 0x000fe200078e020c */
[----:B------:R-:W-:-:S03]  /*2b70*/  ISETP.GE.AND P2, PT, R12, R25, PT ;  /* 0x000000190c00720c */ /* 0x000fc60003f46270 */
[----:B------:R-:W-:Y:S01]  /*2b80*/  IMAD.MOV.U32 R28, RZ, RZ, R32 ;  /* 0x000000ffff1c7224 */ /* 0x000fe200078e0020 */
[----:B------:R-:W-:Y:S02]  /*2b90*/  ISETP.GT.OR P2, PT, R114, 0x5f, P2 ;  /* 0x0000005f7200780c */ /* 0x000fe40001744670 */
[----:B0-----:R-:W-:-:S11]  /*2ba0*/  ISETP.NE.AND P3, PT, R81, 0x1, PT ;  /* 0x000000015100780c */ /* 0x001fd60003f65270 */
[----:B------:R-:W0:Y:S08]  /*2bb0*/  @!P2 LDC.64 R14, c[0x0][0x428] ;  /* 0x00010a00ff0eab82 */ /* 0x000e300000000a00 */
[----:B------:R-:W3:Y:S08]  /*2bc0*/  @!P2 LDC.64 R12, c[0x0][0x418] ;  /* 0x00010600ff0cab82 */ /* 0x000ef00000000a00 */
[----:B------:R-:W4:Y:S08]  /*2bd0*/  @P3 LDC R11, c[0x0][0x434] ;  /* 0x00010d00ff0b3b82 */ /* 0x000f300000000800 */
[----:B------:R-:W1:Y:S01]  /*2be0*/  @P3 LDC R30, c[0x0][0x438] ;  /* 0x00010e00ff1e3b82 */ /* 0x000e620000000800 */
[----:B----4-:R-:W-:-:S05]  /*2bf0*/  @P3 IMAD.HI.U32 R11, R32, R11, RZ ;  /* 0x0000000b200b3227 */ /* 0x010fca00078e00ff */
[----:B-1----:R-:W-:Y:S01]  /*2c00*/  @P3 SHF.R.U32.HI R28, RZ, R30, R11 ;  /* 0x0000001eff1c3219 */ /* 0x002fe2000001160b */
[----:B0-----:R-:W-:-:S03]  /*2c10*/  @!P2 IMAD R11, R128, R14, RZ ;  /* 0x0000000e800ba224 */ /* 0x001fc600078e02ff */
[--C-:B------:R-:W-:Y:S01]  /*2c20*/  @!P2 SHF.R.S32.HI R29, RZ, 0x1f, R28.reuse ;  /* 0x0000001fff1da819 */ /* 0x100fe2000001141c */
[C---:B------:R-:W-:Y:S02]  /*2c30*/  @!P2 IMAD R11, R102.reuse, R15, R11 ;  /* 0x0000000f660ba224 */ /* 0x040fe400078e020b */
[----:B------:R-:W-:-:S04]  /*2c40*/  @!P2 IMAD.WIDE.U32 R14, R102, R14, R28 ;  /* 0x0000000e660ea225 */ /* 0x000fc800078e001c */
[----:B------:R-:W-:Y:S01]  /*2c50*/  @!P2 IMAD.IADD R11, R15, 0x1, R11 ;  /* 0x000000010f0ba824 */ /* 0x000fe200078e020b */
[----:B---3--:R-:W-:-:S04]  /*2c60*/  @!P2 LEA R12, P3, R14, R12, 0x2 ;  /* 0x0000000c0e0ca211 */ /* 0x008fc800078610ff */
[----:B------:R-:W-:Y:S02]  /*2c70*/  @!P2 LEA.HI.X R13, R14, R13, R11, 0x2, P3 ;  /* 0x0000000d0e0da211 */ /* 0x000fe400018f140b */
[----:B------:R-:W-:-:S03]  /*2c80*/  ISETP.GT.AND P3, PT, R24, R126, PT ;  /* 0x0000007e1800720c */ /* 0x000fc60003f64270 */
[----:B------:R0:W5:Y:S01]  /*2c90*/  @!P2 LDG.E R80, desc[UR56][R12.64] ;  /* 0x000000380c50a981 */ /* 0x000162000c1e1900 */
[----:B------:R-:W-:Y:S01]  /*2ca0*/  ISETP.GE.AND P2, PT, R124, 0x1, PT ;  /* 0x000000017c00780c */ /* 0x000fe20003f46270 */
[----:B------:R-:W-:Y:S01]  /*2cb0*/  IMAD.MOV R14, RZ, RZ, -R28 ;  /* 0x000000ffff0e7224 */ /* 0x000fe200078e0a1c */
[----:B------:R-:W-:Y:S05]  /*2cc0*/  YIELD ;  /* 0x0000000000007946 */ /* 0x000fea0003800000 */
[----:B------:R-:W-:Y:S01]  /*2cd0*/  IMAD R81, R81, R14, R32 ;  /* 0x0000000e51517224 */ /* 0x000fe200078e0220 */
[----:B------:R-:W-:Y:S01]  /*2ce0*/  BSSY B0, `(.L_x_457) ;  /* 0x0000808000007945 */ /* 0x000fe20003800000 */
[----:B------:R-:W-:-:S02]  /*2cf0*/  IMAD R14, R18, 0x4800, R4 ;  /* 0x00004800120e7824 */ /* 0x000fc400078e0204 */
[----:B------:R-:W-:Y:S02]  /*2d00*/  IMAD R28, R18, 0x4800, R132 ;  /* 0x00004800121c7824 */ /* 0x000fe400078e0284 */
[--C-:B------:R-:W-:Y:S02]  /*2d10*/  IMAD R29, R14, 0x2, R123.reuse ;  /* 0x000000020e1d7824 */ /* 0x100fe400078e027b */
[----:B------:R-:W-:Y:S01]  /*2d20*/  IMAD R28, R28, 0x2, R123 ;  /* 0x000000021c1c7824 */ /* 0x000fe200078e027b */
[----:B--2---:R-:W-:-:S04]  /*2d30*/  LOP3.LUT R31, R31, 0xfffffffd, RZ, 0xc0, !PT ;  /* 0xfffffffd1f1f7812 */ /* 0x004fc800078ec0ff */
[----:B------:R-:W-:-:S05]  /*2d40*/  @P3 LOP3.LUT R31, R31, 0x2, RZ, 0xfc, !PT ;  /* 0x000000021f1f3812 */ /* 0x000fca00078efcff */
[----:B------:R0:W-:Y:S01]  /*2d50*/  STL [R1+0x38], R31 ;  /* 0x0000381f01007387 */ /* 0x0001e20000100800 */
[----:B------:R-:W-:Y:S05]  /*2d60*/  @!P2 BRA `(.L_x_458) ;  /* 0x000000780030a947 */ /* 0x000fea0003800000 */
[----:B------:R-:W-:Y:S01]  /*2d70*/  SHF.R.S32.HI R82, RZ, 0x1f, R81 ;  /* 0x0000001fff527819 */ /* 0x000fe20000011451 */
[----:B------:R-:W-:Y:S01]  /*2d80*/  ULDC.64 UR4, c[0x0][0x300] ;  /* 0x0000c00000047ab9 */ /* 0x000fe20000000a00 */
[----:B-----5:R-:W-:Y:S01]  /*2d90*/  SHF.R.S32.HI R83, RZ, 0x1f, R80 ;  /* 0x0000001fff537819 */ /* 0x020fe20000011450 */
[C---:B0-----:R-:W-:Y:S01]  /*2da0*/  IMAD.WIDE.U32 R12, R81.reuse, UR4, RZ ;  /* 0x00000004510c7c25 */ /* 0x041fe2000f8e00ff */
[----:B------:R-:W-:Y:S02]  /*2db0*/  ULDC.U8 UR6, c[0x0][0x410] ;  /* 0x0001040000067ab9 */ /* 0x000fe40000000000 */
[----:B------:R-:W-:Y:S01]  /*2dc0*/  ISETP.NE.AND P2, PT, RZ, UR6, PT ;  /* 0x00000006ff007c0c */ /* 0x000fe2000bf45270 */
[----:B------:R-:W-:Y:S02]  /*2dd0*/  IMAD R14, R82, UR4, RZ ;  /* 0x00000004520e7c24 */ /* 0x000fe4000f8e02ff */
[----:B------:R-:W-:Y:S02]  /*2de0*/  IMAD R84, R24, -0x60, R25 ;  /* 0xffffffa018547824 */ /* 0x000fe400078e0219 */
[----:B------:R-:W-:Y:S01]  /*2df0*/  IMAD R11, R81, UR5, R14 ;  /* 0x00000005510b7c24 */ /* 0x000fe2000f8e020e */
[----:B------:R-:W-:Y:S01]  /*2e00*/  ULDC.64 UR4, c[0x0][0x310] ;  /* 0x0000c40000047ab9 */ /* 0x000fe20000000a00 */
[----:B------:R-:W-:Y:S01]  /*2e10*/  IMAD R14, R130, R24, RZ ;  /* 0x00000018820e7224 */ /* 0x000fe200078e02ff */
[----:B------:R-:W-:Y:S01]  /*2e20*/  VIMNMX R84, R84, 0x60, PT ;  /* 0x0000006054547848 */ /* 0x000fe20003fe0100 */
[----:B------:R-:W-:-:S02]  /*2e30*/  IMAD R15, R83, UR4, RZ ;  /* 0x00000004530f7c24 */ /* 0x000fc4000f8e02ff */
[----:B------:R-:W-:Y:S01]  /*2e40*/  IMAD.IADD R13, R13, 0x1, R11 ;  /* 0x000000010d0d7824 */ /* 0x000fe200078e020b */
[----:B------:R-:W-:Y:S01]  /*2e50*/  SHF.R.S32.HI R11, RZ, 0x1f, R24 ;  /* 0x0000001fff0b7819 */ /* 0x000fe20000011418 */
[C---:B------:R-:W-:Y:S02]  /*2e60*/  IMAD R15, R80.reuse, UR5, R15 ;  /* 0x00000005500f7c24 */ /* 0x040fe4000f8e020f */
[----:B------:R-:W-:Y:S01]  /*2e70*/  IMAD.WIDE.U32 R12, R80, UR4, R12 ;  /* 0x00000004500c7c25 */ /* 0x000fe2000f8e000c */
[----:B------:R-:W-:-:S03]  /*2e80*/  ULDC.64 UR4, c[0x0][0x308] ;  /* 0x0000c20000047ab9 */ /* 0x000fc60000000a00 */
[----:B------:R-:W-:Y:S02]  /*2e90*/  IMAD.IADD R13, R13, 0x1, R15 ;  /* 0x000000010d0d7824 */ /* 0x000fe400078e020f */
[----:B------:R-:W-:Y:S02]  /*2ea0*/  IMAD R15, R131, R24, RZ ;  /* 0x00000018830f7224 */ /* 0x000fe400078e02ff */
[----:B------:R-:W-:-:S04]  /*2eb0*/  IMAD.WIDE.U32 R30, R162, UR4, R12 ;  /* 0x00000004a21e7c25 */ /* 0x000fc8000f8e000c */
[----:B------:R-:W-:Y:S01]  /*2ec0*/  IMAD R115, R162, UR5, R31 ;  /* 0x00000005a2737c24 */ /* 0x000fe2000f8e021f */
[----:B------:R-:W-:Y:S01]  /*2ed0*/  ULDC.64 UR4, c[0x0][0x2e8] ;  /* 0x0000ba0000047ab9 */ /* 0x000fe20000000a00 */
[C---:B------:R-:W-:Y:S01]  /*2ee0*/  IMAD R33, R11.reuse, R94, R14 ;  /* 0x0000005e0b217224 */ /* 0x040fe200078e020e */
[----:B------:R-:W-:Y:S01]  /*2ef0*/  LEA R118, P3, R30, UR4, 0x1 ;  /* 0x000000041e767c11 */ /* 0x000fe2000f8608ff */
[----:B------:R-:W-:Y:S02]  /*2f00*/  IMAD R35, R11, R88, R15 ;  /* 0x000000580b237224 */ /* 0x000fe400078e020f */
[----:B------:R-:W-:Y:S01]  /*2f10*/  IMAD.WIDE.U32 R14, R94, R24, RZ ;  /* 0x000000185e0e7225 */ /* 0x000fe200078e00ff */
[----:B------:R-:W-:-:S03]  /*2f20*/  LEA.HI.X R115, R30, UR5, R115, 0x1, P3 ;  /* 0x000000051e737c11 */ /* 0x000fc600098f0c73 */
[----:B------:R-:W-:-:S04]  /*2f30*/  IMAD.WIDE.U32 R12, R88, R24, RZ ;  /* 0x00000018580c7225 */ /* 0x000fc800078e00ff */
[----:B------:R-:W-:Y:S02]  /*2f40*/  IMAD.IADD R11, R15, 0x1, R33 ;  /* 0x000000010f0b7824 */ /* 0x000fe400078e0221 */
[----:B------:R-:W-:Y:S01]  /*2f50*/  IMAD.IADD R78, R13, 0x1, R35 ;  /* 0x000000010d4e7824 */ /* 0x000fe200078e0223 */
[----:B------:R-:W-:Y:S06]  /*2f60*/  @!P2 BRA `(.L_x_459) ;  /* 0x00000038006ca947 */ /* 0x000fec0003800000 */
[----:B------:R-:W-:Y:S01]  /*2f70*/  ISETP.GE.AND P3, PT, R166, R84, PT ;  /* 0x00000054a600720c */ /* 0x000fe20003f66270 */
[----:B------:R-:W-:Y:S01]  /*2f80*/  BSSY B1, `(.L_x_460) ;  /* 0x0000037000017945 */ /* 0x000fe20003800000 */
        /* <DEDUP_REMOVED lines=12> */
[----:B------:R-:W-:Y:S01]  /*3050*/  CS2R R76, SRZ ;  /* 0x00000000004c7805 */ /* 0x000fe2000001ff00 */
[----:B------:R-:W-:Y:S06]  /*3060*/  @P3 BRA `(.L_x_461) ;  /* 0x0000000000a03947 */ /* 0x000fec0003800000 */
[----:B------:R-:W-:Y:S01]  /*3070*/  IADD3 R33, P2, R98, R14, RZ ;  /* 0x0000000e62217210 */ /* 0x000fe20007f5e0ff */
[----:B------:R-:W-:Y:S01]  /*3080*/  ULDC.64 UR4, c[0x0][0x3e8] ;  /* 0x0000fa0000047ab9 */ /* 0x000fe20000000a00 */
[----:B------:R-:W-:Y:S02]  /*3090*/  CS2R R74, SRZ ;  /* 0x00000000004a7805 */ /* 0x000fe4000001ff00 */
[----:B------:R-:W-:Y:S02]  /*30a0*/  CS2R R76, SRZ ;  /* 0x00000000004c7805 */ /* 0x000fe4000001ff00 */
[----:B------:R-:W-:Y:S02]  /*30b0*/  IADD3.X R34, R11, R106, RZ, P2, !PT ;  /* 0x0000006a0b227210 */ /* 0x000fe400017fe4ff */
[----:B------:R-:W-:-:S04]  /*30c0*/  LEA R32, P2, R33, UR4, 0x1 ;  /* 0x0000000421207c11 */ /* 0x000fc8000f8408ff */
[----:B------:R-:W-:Y:S01]  /*30d0*/  LEA.HI.X R33, R33, UR5, R34, 0x1, P2 ;  /* 0x0000000521217c11 */ /* 0x000fe200090f0c22 */
[----:B------:R-:W-:Y:S01]  /*30e0*/  ULDC.64 UR4, c[0x0][0x400] ;  /* 0x0001000000047ab9 */ /* 0x000fe20000000a00 */
[----:B------:R-:W-:-:S05]  /*30f0*/  IADD3 R35, P2, R92, R12, RZ ;  /* 0x0000000c5c237210 */ /* 0x000fca0007f5e0ff */
[----:B------:R-:W-:Y:S01]  /*3100*/  IMAD.X R36, R78, 0x1, R105, P2 ;  /* 0x000000014e247824 */ /* 0x000fe200010e0669 */
[----:B------:R-:W-:-:S04]  /*3110*/  LEA R34, P2, R35, UR4, 0x1 ;  /* 0x0000000423227c11 */ /* 0x000fc8000f8408ff */
[----:B------:R-:W-:Y:S02]  /*3120*/  LEA.HI.X R35, R35, UR5, R36, 0x1, P2 ;  /* 0x0000000523237c11 */ /* 0x000fe400090f0c24 */
[----:B------:R-:W-:Y:S02]  /*3130*/  ISETP.GE.AND P2, PT, R160, R124, PT ;  /* 0x0000007ca000720c */ /* 0x000fe40003f46270 */
[----:B------:R-:W-:Y:S02]  /*3140*/  CS2R R70, SRZ ;  /* 0x0000000000467805 */ /* 0x000fe4000001ff00 */
[----:B------:R-:W-:-:S09]  /*3150*/  CS2R R72, SRZ ;  /* 0x0000000000487805 */ /* 0x000fd2000001ff00 */
[----:B------:R0:W5:Y:S04]  /*3160*/  @!P2 LDG.E.64 R74, desc[UR56][R32.64] ;  /* 0x00000038204aa981 */ /* 0x000168000c1e1b00 */
[----:B------:R0:W5:Y:S01]  /*3170*/  @!P2 LDG.E.64 R76, desc[UR56][R34.64] ;  /* 0x00000038224ca981 */ /* 0x000162000c1e1b00 */
        /* <DEDUP_REMOVED lines=20> */
[----:B------:R-:W-:-:S13]  /*32c0*/  ISETP.GE.AND P2, PT, R173, R124, PT ;  /* 0x0000007cad00720c */ /* 0x000fda0003f46270 */
[----:B------:R0:W5:Y:S04]  /*32d0*/  @!P2 LDG.E.64 R54, desc[UR56][R32.64+0xa0] ;  /* 0x0000a0382036a981 */ /* 0x000168000c1e1b00 */
[----:B------:R0:W5:Y:S02]  /*32e0*/  @!P2 LDG.E.64 R56, desc[UR56][R34.64+0xa0] ;  /* 0x0000a0382238a981 */ /* 0x000164000c1e1b00 */
.L_x_461:
[----:B------:R-:W-:Y:S05]  /*32f0*/  BSYNC B1 ;  /* 0x0000000000017941 */ /* 0x000fea0003800000 */
.L_x_460:
[----:B0-----:R-:W-:Y:S01]  /*3300*/  VIADD R32, R166, 0x40 ;  /* 0x00000040a6207836 */ /* 0x001fe20000000000 */
[----:B------:R-:W-:Y:S01]  /*3310*/  BSSY B1, `(.L_x_462) ;  /* 0x0000036000017945 */ /* 0x000fe20003800000 */
[----:B------:R-:W-:Y:S02]  /*3320*/  CS2R R34, SRZ ;  /* 0x0000000000227805 */ /* 0x000fe4000001ff00 */
[----:B------:R-:W-:Y:S02]  /*3330*/  CS2R R38, SRZ ;  /* 0x0000000000267805 */ /* 0x000fe4000001ff00 */
[----:B------:R-:W-:Y:S02]  /*3340*/  CS2R R42, SRZ ;  /* 0x00000000002a7805 */ /* 0x000fe4000001ff00 */
[----:B------:R-:W-:Y:S02]  /*3350*/  ISETP.GE.AND P4, PT, R32, R84, PT ;  /* 0x000000542000720c */ /* 0x000fe40003f86270 */
        /* <DEDUP_REMOVED lines=8> */
[----:B------:R-:W-:Y:S06]  /*33e0*/  @P4 BRA `(.L_x_463) ;  /* 0x0000000000a04947 */ /* 0x000fec0003800000 */
[----:B------:R-:W-:Y:S01]  /*33f0*/  IADD3 R15, P2, P5, R98, R14, R108 ;  /* 0x0000000e620f7210 */ /* 0x000fe20007d5e06c */
[----:B------:R-:W-:Y:S01]  /*3400*/  ULDC.64 UR4, c[0x0][0x3e8] ;  /* 0x0000fa0000047ab9 */ /* 0x000fe20000000a00 */
[----:B------:R-:W-:Y:S02]  /*3410*/  CS2R R50, SRZ ;  /* 0x0000000000327805 */ /* 0x000fe4000001ff00 */
[----:B------:R-:W-:Y:S02]  /*3420*/  CS2R R52, SRZ ;  /* 0x0000000000347805 */ /* 0x000fe4000001ff00 */
[----:B------:R-:W-:Y:S02]  /*3430*/  IADD3.X R30, R106, R11, R107, P2, P5 ;  /* 0x0000000b6a1e7210 */ /* 0x000fe400017ea46b */
[----:B------:R-:W-:-:S04]  /*3440*/  IADD3 R13, P2, P5, R92, R12, R110 ;  /* 0x0000000c5c0d7210 */ /* 0x000fc80007d5e06e */
[----:B------:R-:W-:Y:S02]  /*3450*/  IADD3.X R78, R105, R78, R109, P2, P5 ;  /* 0x0000004e694e7210 */ /* 0x000fe400017ea46d */
[----:B------:R-:W-:-:S04]  /*3460*/  LEA R14, P2, R15, UR4, 0x1 ;  /* 0x000000040f0e7c11 */ /* 0x000fc8000f8408ff */
[----:B------:R-:W-:Y:S01]  /*3470*/  LEA.HI.X R15, R15, UR5, R30, 0x1, P2 ;  /* 0x000000050f0f7c11 */ /* 0x000fe200090f0c1e */
[----:B------:R-:W-:Y:S02]  /*3480*/  ULDC.64 UR4, c[0x0][0x400] ;  /* 0x0001000000047ab9 */ /* 0x000fe40000000a00 */
        /* <DEDUP_REMOVED lines=30> */
.L_x_463:
[----:B------:R-:W-:Y:S05]  /*3670*/  BSYNC B1 ;  /* 0x0000000000017941 */ /* 0x000fea0003800000 */
.L_x_462:
[----:B0----5:R-:W-:Y:S01]  /*3680*/  IMAD.MOV.U32 R12, RZ, RZ, R54 ;  /* 0x000000ffff0c7224 */ /* 0x021fe200078e0036 */
[----:B------:R-:W-:Y:S01]  /*3690*/  UISETP.NE.AND UP0, UPT, UR58, 0x3, UPT ;  /* 0x000000033a00788c */ /* 0x000fe2000bf05270 */
[----:B------:R-:W-:Y:S02]  /*36a0*/  IMAD.MOV.U32 R11, RZ, RZ, R55 ;  /* 0x000000ffff0b7224 */ /* 0x000fe400078e0037 */
[----:B------:R-:W-:Y:S02]  /*36b0*/  IMAD.MOV.U32 R14, RZ, RZ, R58 ;  /* 0x000000ffff0e7224 */ /* 0x000fe400078e003a */
[----:B------:R-:W-:Y:S01]  /*36c0*/  IMAD.MOV.U32 R13, RZ, RZ, R59 ;  /* 0x000000ffff0d7224 */ /* 0x000fe200078e003b */
[----:B------:R-:W-:Y:S01]  /*36d0*/  PRMT R157, R12, 0x5410, R11 ;  /* 0x000054100c9d7816 */ /* 0x000fe2000000000b */
[----:B------:R-:W-:Y:S01]  /*36e0*/  IMAD.MOV.U32 R12, RZ, RZ, R62 ;  /* 0x000000ffff0c7224 */ /* 0x000fe200078e003e */
[----:B------:R-:W-:Y:S01]  /*36f0*/  PLOP3.LUT P2, PT, PT, PT, UP0, 0x80, 0x0 ;  /* 0x000000000000781c */ /* 0x000fe20003f4f008 */
[----:B------:R-:W-:Y:S01]  /*3700*/  IMAD.MOV.U32 R11, RZ, RZ, R63 ;  /* 0x000000ffff0b7224 */ /* 0x000fe200078e003f */
[----:B------:R-:W-:Y:S01]  /*3710*/  PRMT R182, R13, 0x5410, R14 ;  /* 0x000054100db67816 */ /* 0x000fe2000000000e */
        /* <DEDUP_REMOVED lines=9> */
[----:B------:R-:W-:-:S02]  /*37b0*/  PRMT R195, R195, 0x5410, R11 ;  /* 0x00005410c3c37816 */ /* 0x000fc4000000000b */
[----:B------:R-:W-:Y:S02]  /*37c0*/  MOV R11, R74 ;  /* 0x0000004a000b7202 */ /* 0x000fe40000000f00 */
[----:B------:R-:W-:Y:S01]  /*37d0*/  PRMT R148, R148, 0x5410, R12 ;  /* 0x0000541094947816 */ /* 0x000fe2000000000c */
[----:B------:R-:W-:Y:S01]  /*37e0*/  IMAD.MOV.U32 R12, RZ, RZ, R56 ;  /* 0x000000ffff0c7224 */ /* 0x000fe200078e0038 */
[----:B------:R-:W-:Y:S01]  /*37f0*/  PRMT R147, R147, 0x5410, R11 ;  /* 0x0000541093937816 */ /* 0x000fe2000000000b */
[----:B------:R-:W-:Y:S01]  /*3800*/  IMAD.MOV.U32 R11, RZ, RZ, R57 ;  /* 0x000000ffff0b7224 */ /* 0x000fe200078e0039 */
[----:B------:R-:W-:-:S04]  /*3810*/  PRMT R198, R198, 0x5410, R14 ;  /* 0x00005410c6c67816 */ /* 0x000fc8000000000e */
[----:B------:R-:W-:Y:S01]  /*3820*/  PRMT R158, R12, 0x5410, R11 ;  /* 0x000054100c9e7816 */ /* 0x000fe2000000000b */
[----:B------:R-:W-:Y:S02]  /*3830*/  IMAD.MOV.U32 R12, RZ, RZ, R60 ;  /* 0x000000ffff0c7224 */ /* 0x000fe400078e003c */
[----:B------:R-:W-:-:S05]  /*3840*/  IMAD.MOV.U32 R11, RZ, RZ, R61 ;  /* 0x000000ffff0b7224 */ /* 0x000fca00078e003d */
[----:B------:R-:W-:Y:S01]  /*3850*/  PRMT R159, R11, 0x5410, R12 ;  /* 0x000054100b9f7816 */ /* 0x000fe2000000000c */
[----:B------:R-:W-:Y:S02]  /*3860*/  IMAD.MOV.U32 R11, RZ, RZ, R65 ;  /* 0x000000ffff0b7224 */ /* 0x000fe400078e0041 */
[----:B------:R-:W-:-:S03]  /*3870*/  IMAD.MOV.U32 R12, RZ, RZ, R64 ;  /* 0x000000ffff0c7224 */ /* 0x000fc600078e0040 */
[----:B------:R-:W-:Y:S01]  /*3880*/  PRMT R194, R11, 0x7610, R194 ;  /* 0x000076100bc27816 */ /* 0x000fe200000000c2 */
[----:B------:R-:W-:Y:S01]  /*3890*/  IMAD.MOV.U32 R11, RZ, RZ, R68 ;  /* 0x000000ffff0b7224 */ /* 0x000fe200078e0044 */
[----:B------:R-:W-:Y:S01]  /*38a0*/  PRMT R193, R193, 0x5410, R12 ;  /* 0x00005410c1c17816 */ /* 0x000fe2000000000c */
[----:B------:R-:W-:-:S03]  /*38b0*/  IMAD.MOV.U32 R12, RZ, RZ, R69 ;  /* 0x000000ffff0c7224 */ /* 0x000fc600078e0045 */
[----:B------:R-:W-:Y:S01]  /*38c0*/  PRMT R195, R11, 0x7610, R195 ;  /* 0x000076100bc37816 */ /* 0x000fe200000000c3 */
[----:B------:R-:W-:Y:S01]  /*38d0*/  IMAD.MOV.U32 R11, RZ, RZ, R72 ;  /* 0x000000ffff0b7224 */ /* 0x000fe200078e0048 */
[----:B------:R-:W-:Y:S01]  /*38e0*/  PRMT R196, R12, 0x7610, R196 ;  /* 0x000076100cc47816 */ /* 0x000fe200000000c4 */
[----:B------:R-:W-:-:S03]  /*38f0*/  IMAD.MOV.U32 R12, RZ, RZ, R73 ;  /* 0x000000ffff0c7224 */ /* 0x000fc600078e0049 */
[----:B------:R-:W-:Y:S01]  /*3900*/  PRMT R197, R11, 0x7610, R197 ;  /* 0x000076100bc57816 */ /* 0x000fe200000000c5 */
[----:B------:R-:W-:Y:S01]  /*3910*/  IMAD.MOV.U32 R11, RZ, RZ, R76 ;  /* 0x000000ffff0b7224 */ /* 0x000fe200078e004c */
[----:B------:R-:W-:Y:S02]  /*3920*/  PRMT R198, R12, 0x7610, R198 ;  /* 0x000076100cc67816 */ /* 0x000fe400000000c6 */
[----:B------:R-:W-:Y:S02]  /*3930*/  MOV R12, R77 ;  /* 0x0000004d000c7202 */ /* 0x000fe40000000f00 */
[----:B------:R-:W-:Y:S01]  /*3940*/  PRMT R147, R11, 0x7610, R147 ;  /* 0x000076100b937816 */ /* 0x000fe20000000093 */
[----:B------:R-:W-:Y:S01]  /*3950*/  IMAD.MOV.U32 R11, RZ, RZ, R31 ;  /* 0x000000ffff0b7224 */ /* 0x000fe200078e001f */
[----:B------:R-:W-:Y:S01]  /*3960*/  PRMT R149, R149, 0x5410, R12 ;  /* 0x0000541095957816 */ /* 0x000fe2000000000c */
[----:B------:R-:W-:-:S05]  /*3970*/  IMAD.MOV.U32 R12, RZ, RZ, R30 ;  /* 0x000000ffff0c7224 */ /* 0x000fca00078e001e */
[----:B------:R-:W-:Y:S01]  /*3980*/  PRMT R79, R12, 0x5410, R11 ;  /* 0x000054100c4f7816 */ /* 0x000fe2000000000b */
[----:B------:R-:W-:Y:S02]  /*3990*/  IMAD.MOV.U32 R12, RZ, RZ, R34 ;  /* 0x000000ffff0c7224 */ /* 0x000fe400078e0022 */
        /* <DEDUP_REMOVED lines=14> */
[----:B------:R-:W-:Y:S01]  /*3a80*/  IMAD.MOV.U32 R11, RZ, RZ, R33 ;  /* 0x000000ffff0b7224 */ /* 0x000fe200078e0021 */
[----:B------:R-:W-:-:S04]  /*3a90*/  MOV R12, R32 ;  /* 0x00000020000c7202 */ /* 0x000fc80000000f00 */
[----:B------:R-:W-:Y:S01]  /*3aa0*/  PRMT R116, R12, 0x5410, R11 ;  /* 0x000054100c747816 */ /* 0x000fe2000000000b */
[----:B------:R-:W-:Y:S02]  /*3ab0*/  IMAD.MOV.U32 R12, RZ, RZ, R36 ;  /* 0x000000ffff0c7224 */ /* 0x000fe400078e0024 */
[----:B------:R-:W-:-:S05]  /*3ac0*/  IMAD.MOV.U32 R11, RZ, RZ, R37 ;  /* 0x000000ffff0b7224 */ /* 0x000fca00078e0025 */
[----:B------:R-:W-:Y:S01]  /*3ad0*/  PRMT R135, R12, 0x5410, R11 ;  /* 0x000054100c877816 */ /* 0x000fe2000000000b */
[----:B------:R-:W-:Y:S02]  /*3ae0*/  IMAD.MOV.U32 R12, RZ, RZ, R40 ;  /* 0x000000ffff0c7224 */ /* 0x000fe400078e0028 */
[----:B------:R-:W-:-:S05]  /*3af0*/  IMAD.MOV.U32 R11, RZ, RZ, R41 ;  /* 0x000000ffff0b7224 */ /* 0x000fca00078e0029 */
[----:B------:R-:W-:Y:S01]  /*3b00*/  PRMT R144, R12, 0x5410, R11 ;  /* 0x000054100c907816 */ /* 0x000fe2000000000b */
        /* <DEDUP_REMOVED lines=12> */
[----:B------:R-:W-:Y:S06]  /*3bd0*/  @!P2 BRA `(.L_x_464) ;  /* 0x000000000004a947 */ /* 0x000fec0003800000 */
[----:B------:R-:W-:Y:S01]  /*3be0*/  BPT.TRAP 0x1 ;  /* 0x000000040000795c */ /* 0x000fe20000300000 */
.L_x_464:
[----:B------:R-:W-:Y:S01]  /*3bf0*/  IMAD R85, R18, 0x8, R2 ;  /* 0x0000000812557824 */ /* 0x000fe200078e0202 */
[----:B------:R-:W-:Y:S01]  /*3c00*/  SHF.L.U32 R86, R167, 0x1f, RZ ;  /* 0x0000001fa7567819 */ /* 0x000fe200000006ff */
[----:B------:R-:W-:Y:S03]  /*3c10*/  BSSY B1, `(.L_x_465) ;  /* 0x0000003000017945 */ /* 0x000fe60003800000 */
[----:B------:R-:W0:Y:S02]  /*3c20*/  SYNCS.PHASECHK.TRANS64.TRYWAIT P5, [R85+URZ+0x2a890], R86 ;  /* 0x02a89056550075a7 */ /* 0x000e2400080a017f */
[----:B0-----:R-:W-:Y:S05]  /*3c30*/  @!P5 BRA `(.L_x_466) ;  /* 0x000001d80008d947 */ /* 0x001fea0003800000 */
.L_x_791:
[----:B------:R-:W-:Y:S05]  /*3c40*/  BSYNC B1 ;  /* 0x0000000000017941 */ /* 0x000fea0003800000 */
.L_x_465:
[----:B------:R-:W-:-:S03]  /*3c50*/  UMOV UR4, 0xffffffff ;  /* 0xffffffff00047882 */ /* 0x000fc60000000000 */
[----:B------:R-:W-:Y:S05]  /*3c60*/  BRA.DIV UR4, `(.L_x_467) ;  /* 0x000001da04107947 */ /* 0x000fea000b800000 */
[----:B------:R1:W2:Y:S04]  /*3c70*/  SHFL.IDX PT, R78, R115, RZ, 0x1c1f ;  /* 0x001c1fff734e7589 */ /* 0x0002a800000e0000 */
[----:B------:R1:W3:Y:S02]  /*3c80*/  SHFL.IDX PT, R11, R118, RZ, 0x1c1f ;  /* 0x001c1fff760b7589 */ /* 0x0002e400000e0000 */
.L_x_795:
[----:B------:R-:W-:Y:S04]  /*3c90*/  BSSY B1, `(.L_x_468) ;  /* 0x0000166000017945 */ /* 0x000fe80003800000 */
[----:B------:R-:W-:Y:S05]  /*3ca0*/  @P3 BRA `(.L_x_469) ;  /* 0x0000001400903947 */ /* 0x000fea0003800000 */
[----:B------:R-:W-:Y:S01]  /*3cb0*/  ISETP.NE.AND P3, PT, R9, RZ, PT ;  /* 0x000000ff0900720c */ /* 0x000fe20003f65270 */
[----:B------:R-:W-:-:S12]  /*3cc0*/  BSSY B2, `(.L_x_470) ;  /* 0x0000039000027945 */ /* 0x000fd80003800000 */
[----:B------:R-:W-:Y:S05]  /*3cd0*/  @!P3 BRA `(.L_x_471) ;  /* 0x0000000000dcb947 */ /* 0x000fea0003800000 */
[----:B------:R4:W0:Y:S01]  /*3ce0*/  LDS.128 R12, [R29] ;  /* 0x000000001d0c7984 */ /* 0x0008220000000c00 */
[----:B------:R-:W-:Y:S01]  /*3cf0*/  ISETP.GE.AND P3, PT, R160, R124, PT ;  /* 0x0000007ca000720c */ /* 0x000fe20003f66270 */
[----:B------:R-:W-:-:S12]  /*3d00*/  BSSY B3, `(.L_x_472) ;  /* 0x0000031000037945 */ /* 0x000fd80003800000 */
[----:B----4-:R-:W-:Y:S05]  /*3d10*/  @P3 BRA `(.L_x_473) ;  /* 0x0000000000bc3947 */ /* 0x010fea0003800000 */
[--C-:B------:R-:W-:Y:S02]  /*3d20*/  SHF.R.U64 R74, R74, 0x10, R75.reuse ;  /* 0x000000104a4a7819 */ /* 0x100fe4000000124b */
[----:B------:R-:W-:Y:S02]  /*3d30*/  SHF.R.U32.HI R146, RZ, 0x10, R75 ;  /* 0x00000010ff927819 */ /* 0x000fe4000001164b */
[--C-:B------:R-:W-:Y:S02]  /*3d40*/  SHF.R.U64 R75, R76, 0x10, R77.reuse ;  /* 0x000000104c4b7819 */ /* 0x100fe4000000124d */
[----:B------:R-:W-:Y:S02]  /*3d50*/  SHF.R.U32.HI R76, RZ, 0x10, R77 ;  /* 0x00000010ff4c7819 */ /* 0x000fe4000001164d */
[----:B------:R-:W-:Y:S02]  /*3d60*/  PRMT R77, R147, 0x5410, R75 ;  /* 0x00005410934d7816 */ /* 0x000fe4000000004b */
[----:B------:R-:W-:-:S02]  /*3d70*/  PRMT R146, R148, 0x5432, R146 ;  /* 0x0000543294927816 */ /* 0x000fc40000000092 */
[----:B------:R-:W-:Y:S02]  /*3d80*/  PRMT R75, R149, 0x5432, R76 ;  /* 0x00005432954b7816 */ /* 0x000fe4000000004c */
[----:B------:R-:W-:Y:S02]  /*3d90*/  PRMT R74, R147, 0x5432, R74 ;  /* 0x00005432934a7816 */ /* 0x000fe4000000004a */
[----:B0-----:R-:W-:Y:S02]  /*3da0*/  LOP3.LUT R149, R13, 0xffff0000, RZ, 0xc0, !PT ;  /* 0xffff00000d957812 */ /* 0x001fe400078ec0ff */
[C---:B------:R-:W-:Y:S01]  /*3db0*/  LOP3.LUT R148, R77.reuse, 0xffff0000, RZ, 0xc0, !PT ;  /* 0xffff00004d947812 */ /* 0x040fe200078ec0ff */
[----:B------:R-:W-:Y:S01]  /*3dc0*/  IMAD.U32 R77, R77, 0x10000, RZ ;  /* 0x000100004d4d7824 */ /* 0x000fe200078e00ff */
[----:B------:R-:W-:Y:S02]  /*3dd0*/  SHF.L.U32 R147, R13, 0x10, RZ ;  /* 0x000000100d937819 */ /* 0x000fe400000006ff */
[C---:B------:R-:W-:Y:S01]  /*3de0*/  LOP3.LUT R13, R74.reuse, 0xffff0000, RZ, 0xc0, !PT ;  /* 0xffff00004a0d7812 */ /* 0x040fe200078ec0ff */
[----:B------:R-:W-:Y:S01]  /*3df0*/  FMUL.FTZ R76, R149, R148 ;  /* 0x00000094954c7220 */ /* 0x000fe20000410000 */
[----:B------:R-:W-:-:S03]  /*3e00*/  IMAD.U32 R74, R74, 0x10000, RZ ;  /* 0x000100004a4a7824 */ /* 0x000fc600078e00ff */
[-C--:B------:R-:W-:Y:S01]  /*3e10*/  FFMA.FTZ R76, R147, R13.reuse, -R76 ;  /* 0x0000000d934c7223 */ /* 0x080fe2000001084c */
[----:B------:R-:W-:Y:S01]  /*3e20*/  FMUL.FTZ R13, R149, R13 ;  /* 0x0000000d950d7220 */ /* 0x000fe20000410000 */
[C---:B------:R-:W-:Y:S01]  /*3e30*/  IMAD.U32 R149, R146.reuse, 0x10000, RZ ;  /* 0x0001000092957824 */ /* 0x040fe200078e00ff */
[----:B------:R-:W-:Y:S02]  /*3e40*/  LOP3.LUT R146, R146, 0xffff0000, RZ, 0xc0, !PT ;  /* 0xffff000092927812 */ /* 0x000fe400078ec0ff */
[----:B------:R-:W-:Y:S01]  /*3e50*/  FFMA.FTZ R13, R147, R148, R13 ;  /* 0x00000094930d7223 */ /* 0x000fe2000001000d */
[C---:B------:R-:W-:Y:S01]  /*3e60*/  LOP3.LUT R148, R14.reuse, 0xffff0000, RZ, 0xc0, !PT ;  /* 0xffff00000e947812 */ /* 0x040fe200078ec0ff */
[C---:B------:R-:W-:Y:S01]  /*3e70*/  IMAD.U32 R147, R75.reuse, 0x10000, RZ ;  /* 0x000100004b937824 */ /* 0x040fe200078e00ff */
[----:B------:R-:W-:Y:S01]  /*3e80*/  LOP3.LUT R75, R75, 0xffff0000, RZ, 0xc0, !PT ;  /* 0xffff00004b4b7812 */ /* 0x000fe200078ec0ff */
[----:B------:R-:W-:Y:S01]  /*3e90*/  IMAD.U32 R14, R14, 0x10000, RZ ;  /* 0x000100000e0e7824 */ /* 0x000fe200078e00ff */
[----:B------:R-:W-:Y:S01]  /*3ea0*/  F2FP.BF16.F32.PACK_AB R13, R13, R76 ;  /* 0x0000004c0d0d723e */ /* 0x000fe200000010ff */
[C---:B------:R-:W-:Y:S01]  /*3eb0*/  FMUL.FTZ R150, R148.reuse, R147 ;  /* 0x0000009394967220 */ /* 0x040fe20000410000 */
[----:B------:R-:W-:-:S03]  /*3ec0*/  FMUL.FTZ R148, R148, R149 ;  /* 0x0000009594947220 */ /* 0x000fc60000410000 */
[C---:B------:R-:W-:Y:S01]  /*3ed0*/  FFMA.FTZ R150, R14.reuse, R149, -R150 ;  /* 0x000000950e967223 */ /* 0x040fe20000010896 */
[----:B------:R-:W-:Y:S01]  /*3ee0*/  FFMA.FTZ R148, R14, R147, R148 ;  /* 0x000000930e947223 */ /* 0x000fe20000010094 */
[C---:B------:R-:W-:Y:S01]  /*3ef0*/  LOP3.LUT R14, R15.reuse, 0xffff0000, RZ, 0xc0, !PT ;  /* 0xffff00000f0e7812 */ /* 0x040fe200078ec0ff */
[----:B------:R-:W-:-:S03]  /*3f00*/  IMAD.U32 R15, R15, 0x10000, RZ ;  /* 0x000100000f0f7824 */ /* 0x000fc600078e00ff */
        /* <DEDUP_REMOVED lines=11> */
[----:B------:R-:W-:-:S05]  /*3fc0*/  FFMA.FTZ R15, R12, R77, R15 ;  /* 0x0000004d0c0f7223 */ /* 0x000fca000001000f */
[----:B------:R-:W-:Y:S01]  /*3fd0*/  F2FP.BF16.F32.PACK_AB R75, R15, R75 ;  /* 0x0000004b0f4b723e */ /* 0x000fe200000010ff */
[----:B------:R-:W-:Y:S02]  /*3fe0*/  IMAD.MOV.U32 R15, RZ, RZ, R14 ;  /* 0x000000ffff0f7224 */ /* 0x000fe400078e000e */
[----:B------:R-:W-:Y:S02]  /*3ff0*/  IMAD.MOV.U32 R14, RZ, RZ, R148 ;  /* 0x000000ffff0e7224 */ /* 0x000fe400078e0094 */
[----:B------:R-:W-:-:S07]  /*4000*/  IMAD.MOV.U32 R12, RZ, RZ, R75 ;  /* 0x000000ffff0c7224 */ /* 0x000fce00078e004b */
.L_x_473:
[----:B------:R-:W-:Y:S05]  /*4010*/  BSYNC B3 ;  /* 0x0000000000037941 */ /* 0x000fea0003800000 */
.L_x_472:
[----:B---3--:R-:W-:-:S04]  /*4020*/  LEA R74, P3, R16, R11, 0x1 ;  /* 0x0000000b104a7211 */ /* 0x008fc800078608ff */
[----:B--2---:R-:W-:-:S05]  /*4030*/  LEA.HI.X R75, R16, R78, R17, 0x1, P3 ;  /* 0x0000004e104b7211 */ /* 0x004fca00018f0c11 */
[----:B0-----:R4:W-:Y:S04]  /*4040*/  ST.E.128 desc[UR56][R74.64], R12 ;  /* 0x0000000c4a007985 */ /* 0x0019e8000c101d38 */
.L_x_471:
[----:B------:R-:W-:Y:S05]  /*4050*/  BSYNC B2 ;  /* 0x0000000000027941 */ /* 0x000fea0003800000 */
.L_x_470:
[----:B------:R-:W-:Y:S01]  /*4060*/  ISETP.NE.AND P3, PT, R26, RZ, PT ;  /* 0x000000ff1a00720c */ /* 0x000fe20003f65270 */
[----:B------:R-:W-:-:S12]  /*4070*/  BSSY B2, `(.L_x_474) ;  /* 0x000003b000027945 */ /* 0x000fd80003800000 */
[----:B------:R-:W-:Y:S05]  /*4080*/  @!P3 BRA `(.L_x_475) ;  /* 0x0000000000e4b947 */ /* 0x000fea0003800000 */
[----:B----4-:R4:W0:Y:S01]  /*4090*/  LDS.128 R12, [R28] ;  /* 0x000000001c0c7984 */ /* 0x0108220000000c00 */
[----:B------:R-:W-:Y:S01]  /*40a0*/  ISETP.GE.AND P3, PT, R170, R124, PT ;  /* 0x0000007caa00720c */ /* 0x000fe20003f66270 */
[----:B------:R-:W-:-:S12]  /*40b0*/  BSSY B3, `(.L_x_476) ;  /* 0x0000031000037945 */ /* 0x000fd80003800000 */
[----:B----4-:R-:W-:Y:S05]  /*40c0*/  @P3 BRA `(.L_x_477) ;  /* 0x0000000000bc3947 */ /* 0x010fea0003800000 */
[--C-:B------:R-:W-:Y:S01]  /*40d0*/  SHF.R.U64 R70, R70, 0x10, R71.reuse ;  /* 0x0000001046467819 */ /* 0x100fe20000001247 */
[----:B0-----:R-:W-:Y:S01]  /*40e0*/  IMAD.U32 R75, R13, 0x10000, RZ ;  /* 0x000100000d4b7824 */ /* 0x001fe200078e00ff */
[----:B------:R-:W-:Y:S02]  /*40f0*/  SHF.R.U32.HI R74, RZ, 0x10, R71 ;  /* 0x00000010ff4a7819 */ /* 0x000fe40000011647 */
[--C-:B------:R-:W-:Y:S02]  /*4100*/  SHF.R.U64 R71, R72, 0x10, R73.reuse ;  /* 0x0000001048477819 */ /* 0x100fe40000001249 */
[----:B------:R-:W-:Y:S02]  /*4110*/  SHF.R.U32.HI R72, RZ, 0x10, R73 ;  /* 0x00000010ff487819 */ /* 0x000fe40000011649 */
[C---:B------:R-:W-:Y:S02]  /*4120*/  PRMT R73, R197.reuse, 0x5410, R71 ;  /* 0x00005410c5497816 */ /* 0x040fe40000000047 */
[----:B------:R-:W-:-:S02]  /*4130*/  PRMT R70, R197, 0x5432, R70 ;  /* 0x00005432c5467816 */ /* 0x000fc40000000046 */
[----:B------:R-:W-:Y:S02]  /*4140*/  LOP3.LUT R77, R13, 0xffff0000, RZ, 0xc0, !PT ;  /* 0xffff00000d4d7812 */ /* 0x000fe400078ec0ff */
[C---:B------:R-:W-:Y:S01]  /*4150*/  LOP3.LUT R76, R73.reuse, 0xffff0000, RZ, 0xc0, !PT ;  /* 0xffff0000494c7812 */ /* 0x040fe200078ec0ff */
[----:B------:R-:W-:Y:S01]  /*4160*/  IMAD.U32 R73, R73, 0x10000, RZ ;  /* 0x0001000049497824 */ /* 0x000fe200078e00ff */
[----:B------:R-:W-:Y:S02]  /*4170*/  PRMT R71, R198, 0x5410, R72 ;  /* 0x00005410c6477816 */ /* 0x000fe40000000048 */
[----:B------:R-:W-:Y:S01]  /*4180*/  LOP3.LUT R13, R70, 0xffff0000, RZ, 0xc0, !PT ;  /* 0xffff0000460d7812 */ /* 0x000fe200078ec0ff */
[----:B------:R-:W-:Y:S01]  /*4190*/  FMUL.FTZ R72, R77, R76 ;  /* 0x0000004c4d487220 */ /* 0x000fe20000410000 */
[----:B------:R-:W-:Y:S01]  /*41a0*/  PRMT R74, R198, 0x5432, R74 ;  /* 0x00005432c64a7816 */ /* 0x000fe2000000004a */
[----:B------:R-:W-:Y:S02]  /*41b0*/  IMAD.U32 R70, R70, 0x10000, RZ ;  /* 0x0001000046467824 */ /* 0x000fe400078e00ff */
[-C--:B------:R-:W-:Y:S01]  /*41c0*/  FFMA.FTZ R72, R75, R13.reuse, -R72 ;  /* 0x0000000d4b487223 */ /* 0x080fe20000010848 */
[----:B------:R-:W-:Y:S01]  /*41d0*/  FMUL.FTZ R13, R77, R13 ;  /* 0x0000000d4d0d7220 */ /* 0x000fe20000410000 */
[C---:B------:R-:W-:Y:S01]  /*41e0*/  IMAD.U32 R77, R74.reuse, 0x10000, RZ ;  /* 0x000100004a4d7824 */ /* 0x040fe200078e00ff */
[----:B------:R-:W-:-:S02]  /*41f0*/  LOP3.LUT R74, R74, 0xffff0000, RZ, 0xc0, !PT ;  /* 0xffff00004a4a7812 */ /* 0x000fc400078ec0ff */
[----:B------:R-:W-:Y:S01]  /*4200*/  FFMA.FTZ R13, R75, R76, R13 ;  /* 0x0000004c4b0d7223 */ /* 0x000fe2000001000d */
[C---:B------:R-:W-:Y:S01]  /*4210*/  LOP3.LUT R76, R14.reuse, 0xffff0000, RZ, 0xc0, !PT ;  /* 0xffff00000e4c7812 */ /* 0x040fe200078ec0ff */
[C---:B------:R-:W-:Y:S01]  /*4220*/  IMAD.U32 R75, R71.reuse, 0x10000, RZ ;  /* 0x00010000474b7824 */ /* 0x040fe200078e00ff */
[----:B------:R-:W-:Y:S02]  /*4230*/  SHF.L.U32 R14, R14, 0x10, RZ ;  /* 0x000000100e0e7819 */ /* 0x000fe400000006ff */
[----:B------:R-:W-:Y:S01]  /*4240*/  LOP3.LUT R71, R71, 0xffff0000, RZ, 0xc0, !PT ;  /* 0xffff000047477812 */ /* 0x000fe200078ec0ff */
[C---:B------:R-:W-:Y:S01]  /*4250*/  FMUL.FTZ R146, R76.reuse, R75 ;  /* 0x0000004b4c927220 */ /* 0x040fe20000410000 */
[-C--:B------:R-:W-:Y:S01]  /*4260*/  FMUL.FTZ R76, R76, R77.reuse ;  /* 0x0000004d4c4c7220 */ /* 0x080fe20000410000 */
[----:B------:R-:W-:Y:S02]  /*4270*/  F2FP.BF16.F32.PACK_AB R13, R13, R72 ;  /* 0x000000480d0d723e */ /* 0x000fe400000010ff */
        /* <DEDUP_REMOVED lines=20> */
.L_x_477:
[----:B------:R-:W-:Y:S05]  /*43c0*/  BSYNC B3 ;  /* 0x0000000000037941 */ /* 0x000fea0003800000 */
.L_x_476:
[----:B------:R-:W-:Y:S02]  /*43d0*/  IMAD.SHL.U32 R72, R163, 0x8, RZ ;  /* 0x00000008a3487824 */ /* 0x000fe400078e00ff */
[----:B---3--:R-:W-:Y:S02]  /*43e0*/  IMAD.MOV.U32 R70, RZ, RZ, R11 ;  /* 0x000000ffff467224 */ /* 0x008fe400078e000b */
[----:B--2---:R-:W-:Y:S02]  /*43f0*/  IMAD.MOV.U32 R71, RZ, RZ, R78 ;  /* 0x000000ffff477224 */ /* 0x004fe400078e004e */
[----:B------:R-:W-:-:S05]  /*4400*/  IMAD.WIDE R70, R72, 0x2, R70 ;  /* 0x0000000248467825 */ /* 0x000fca00078e0246 */
[----:B0-----:R0:W-:Y:S02]  /*4410*/  ST.E.128 desc[UR56][R70.64], R12 ;  /* 0x0000000c46007985 */ /* 0x0011e4000c101d38 */
.L_x_475:
[----:B------:R-:W-:Y:S05]  /*4420*/  BSYNC B2 ;  /* 0x0000000000027941 */ /* 0x000fea0003800000 */
.L_x_474:
[----:B------:R-:W-:Y:S01]  /*4430*/  ISETP.NE.AND P3, PT, R27, RZ, PT ;  /* 0x000000ff1b00720c */ /* 0x000fe20003f65270 */
[----:B------:R-:W-:-:S12]  /*4440*/  BSSY B2, `(.L_x_478) ;  /* 0x000003b000027945 */ /* 0x000fd80003800000 */
[----:B------:R-:W-:Y:S05]  /*4450*/  @!P3 BRA `(.L_x_479) ;  /* 0x0000000000e4b947 */ /* 0x000fea0003800000 */
[----:B0---4-:R0:W4:Y:S01]  /*4460*/  LDS.128 R12, [R29+0x3000] ;  /* 0x003000001d0c7984 */ /* 0x0111220000000c00 */
[----:B------:R-:W-:Y:S01]  /*4470*/  ISETP.GE.AND P3, PT, R169, R124, PT ;  /* 0x0000007ca900720c */ /* 0x000fe20003f66270 */
[----:B------:R-:W-:-:S12]  /*4480*/  BSSY B3, `(.L_x_480) ;  /* 0x0000031000037945 */ /* 0x000fd80003800000 */
[----:B0-----:R-:W-:Y:S05]  /*4490*/  @P3 BRA `(.L_x_481) ;  /* 0x0000000000bc3947 */ /* 0x001fea0003800000 */
[--C-:B------:R-:W-:Y:S01]  /*44a0*/  SHF.R.U64 R66, R66, 0x10, R67.reuse ;  /* 0x0000001042427819 */ /* 0x100fe20000001243 */
[----:B----4-:R-:W-:Y:S01]  /*44b0*/  IMAD.U32 R71, R13, 0x10000, RZ ;  /* 0x000100000d477824 */ /* 0x010fe200078e00ff */
        /* <DEDUP_REMOVED lines=19> */
[----:B------:R-:W-:Y:S01]  /*45f0*/  IMAD.U32 R14, R14, 0x10000, RZ ;  /* 0x000100000e0e7824 */ /* 0x000fe200078e00ff */
[C---:B------:R-:W-:Y:S02]  /*4600*/  SHF.L.U32 R71, R67.reuse, 0x10, RZ ;  /* 0x0000001043477819 */ /* 0x040fe400000006ff */
[----:B------:R-:W-:Y:S02]  /*4610*/  LOP3.LUT R67, R67, 0xffff0000, RZ, 0xc0, !PT ;  /* 0xffff000043437812 */ /* 0x000fe400078ec0ff */
        /* <DEDUP_REMOVED lines=23> */
.L_x_481:
[----:B------:R-:W-:Y:S05]  /*4790*/  BSYNC B3 ;  /* 0x0000000000037941 */ /* 0x000fea0003800000 */
.L_x_480:
[----:B------:R-:W-:Y:S02]  /*47a0*/  IMAD.SHL.U32 R68, R164, 0x8, RZ ;  /* 0x00000008a4447824 */ /* 0x000fe400078e00ff */
[----:B---3--:R-:W-:Y:S02]  /*47b0*/  IMAD.MOV.U32 R66, RZ, RZ, R11 ;  /* 0x000000ffff427224 */ /* 0x008fe400078e000b */
[----:B--2---:R-:W-:Y:S02]  /*47c0*/  IMAD.MOV.U32 R67, RZ, RZ, R78 ;  /* 0x000000ffff437224 */ /* 0x004fe400078e004e */
[----:B------:R-:W-:-:S05]  /*47d0*/  IMAD.WIDE R66, R68, 0x2, R66 ;  /* 0x0000000244427825 */ /* 0x000fca00078e0242 */
[----:B----4-:R0:W-:Y:S02]  /*47e0*/  ST.E.128 desc[UR56][R66.64], R12 ;  /* 0x0000000c42007985 */ /* 0x0101e4000c101d38 */
.L_x_479:
[----:B------:R-:W-:Y:S05]  /*47f0*/  BSYNC B2 ;  /* 0x0000000000027941 */ /* 0x000fea0003800000 */
.L_x_478:
[----:B------:R-:W-:Y:S01]  /*4800*/  ISETP.NE.AND P3, PT, R101, RZ, PT ;  /* 0x000000ff6500720c */ /* 0x000fe20003f65270 */
[----:B------:R-:W-:-:S12]  /*4810*/  BSSY B2, `(.L_x_482) ;  /* 0x0000039000027945 */ /* 0x000fd80003800000 */
[----:B------:R-:W-:Y:S05]  /*4820*/  @!P3 BRA `(.L_x_483) ;  /* 0x0000000000dcb947 */ /* 0x000fea0003800000 */
[----:B0---4-:R0:W4:Y:S01]  /*4830*/  LDS.128 R12, [R28+0x3000] ;  /* 0x003000001c0c7984 */ /* 0x0111220000000c00 */
[----:B------:R-:W-:Y:S01]  /*4840*/  ISETP.GE.AND P3, PT, R172, R124, PT ;  /* 0x0000007cac00720c */ /* 0x000fe20003f66270 */
[----:B------:R-:W-:-:S12]  /*4850*/  BSSY B3, `(.L_x_484) ;  /* 0x0000031000037945 */ /* 0x000fd80003800000 */
[----:B0-----:R-:W-:Y:S05]  /*4860*/  @P3 BRA `(.L_x_485) ;  /* 0x0000000000bc3947 */ /* 0x001fea0003800000 */
[--C-:B------:R-:W-:Y:S02]  /*4870*/  SHF.R.U64 R62, R62, 0x10, R63.reuse ;  /* 0x000000103e3e7819 */ /* 0x100fe4000000123f */
[----:B------:R-:W-:Y:S02]  /*4880*/  SHF.R.U32.HI R66, RZ, 0x10, R63 ;  /* 0x00000010ff427819 */ /* 0x000fe4000001163f */
[--C-:B------:R-:W-:Y:S02]  /*4890*/  SHF.R.U64 R63, R64, 0x10, R65.reuse ;  /* 0x00000010403f7819 */ /* 0x100fe40000001241 */
[----:B------:R-:W-:Y:S02]  /*48a0*/  SHF.R.U32.HI R64, RZ, 0x10, R65 ;  /* 0x00000010ff407819 */ /* 0x000fe40000011641 */
[----:B------:R-:W-:Y:S02]  /*48b0*/  PRMT R65, R193, 0x5432, R63 ;  /* 0x00005432c1417816 */ /* 0x000fe4000000003f */
[----:B------:R-:W-:-:S02]  /*48c0*/  PRMT R62, R194, 0x5432, R62 ;  /* 0x00005432c23e7816 */ /* 0x000fc4000000003e */
[----:B----4-:R-:W-:Y:S02]  /*48d0*/  LOP3.LUT R69, R13, 0xffff0000, RZ, 0xc0, !PT ;  /* 0xffff00000d457812 */ /* 0x010fe400078ec0ff */
[C---:B------:R-:W-:Y:S01]  /*48e0*/  LOP3.LUT R68, R65.reuse, 0xffff0000, RZ, 0xc0, !PT ;  /* 0xffff000041447812 */ /* 0x040fe200078ec0ff */
[----:B------:R-:W-:Y:S01]  /*48f0*/  IMAD.U32 R65, R65, 0x10000, RZ ;  /* 0x0001000041417824 */ /* 0x000fe200078e00ff */
[----:B------:R-:W-:Y:S02]  /*4900*/  SHF.L.U32 R67, R13, 0x10, RZ ;  /* 0x000000100d437819 */ /* 0x000fe400000006ff */
[----:B------:R-:W-:Y:S01]  /*4910*/  PRMT R63, R194, 0x5410, R64 ;  /* 0x00005410c23f7816 */ /* 0x000fe20000000040 */
[----:B------:R-:W-:Y:S01]  /*4920*/  FMUL.FTZ R64, R69, R68 ;  /* 0x0000004445407220 */ /* 0x000fe20000410000 */
[C---:B------:R-:W-:Y:S01]  /*4930*/  LOP3.LUT R13, R62.reuse, 0xffff0000, RZ, 0xc0, !PT ;  /* 0xffff00003e0d7812 */ /* 0x040fe200078ec0ff */
[----:B------:R-:W-:Y:S01]  /*4940*/  IMAD.U32 R62, R62, 0x10000, RZ ;  /* 0x000100003e3e7824 */ /* 0x000fe200078e00ff */
[----:B------:R-:W-:-:S03]  /*4950*/  PRMT R66, R193, 0x5410, R66 ;  /* 0x00005410c1427816 */ /* 0x000fc60000000042 */
        /* <DEDUP_REMOVED lines=32> */
.L_x_485:
[----:B------:R-:W-:Y:S05]  /*4b60*/  BSYNC B3 ;  /* 0x0000000000037941 */ /* 0x000fea0003800000 */
.L_x_484:
[----:B---3--:R-:W-:-:S04]  /*4b70*/  LEA R62, P3, R19, R11, 0x1 ;  /* 0x0000000b133e7211 */ /* 0x008fc800078608ff */
[----:B--2---:R-:W-:-:S05]  /*4b80*/  LEA.HI.X R63, R19, R78, R165, 0x1, P3 ;  /* 0x0000004e133f7211 */ /* 0x004fca00018f0ca5 */
[----:B----4-:R0:W-:Y:S04]  /*4b90*/  ST.E.128 desc[UR56][R62.64], R12 ;  /* 0x0000000c3e007985 */ /* 0x0101e8000c101d38 */
.L_x_483:
[----:B------:R-:W-:Y:S05]  /*4ba0*/  BSYNC B2 ;  /* 0x0000000000027941 */ /* 0x000fea0003800000 */
.L_x_482:
        /* <DEDUP_REMOVED lines=10> */
[----:B------:R-:W-:Y:S02]  /*4c50*/  SHF.R.U64 R59, R60, 0x10, R61 ;  /* 0x000000103c3b7819 */ /* 0x000fe4000000123d */
[----:B------:R-:W-:Y:S02]  /*4c60*/  PRMT R58, R182, 0x5432, R58 ;  /* 0x00005432b63a7816 */ /* 0x000fe4000000003a */
[----:B------:R-:W-:Y:S02]  /*4c70*/  PRMT R59, R159, 0x5432, R59 ;  /* 0x000054329f3b7816 */ /* 0x000fe4000000003b */
[----:B------:R-:W-:-:S02]  /*4c80*/  LOP3.LUT R65, R13, 0xffff0000, RZ, 0xc0, !PT ;  /* 0xffff00000d417812 */ /* 0x000fc400078ec0ff */
[C---:B------:R-:W-:Y:S01]  /*4c90*/  LOP3.LUT R64, R59.reuse, 0xffff0000, RZ, 0xc0, !PT ;  /* 0xffff00003b407812 */ /* 0x040fe200078ec0ff */
[----:B------:R-:W-:Y:S01]  /*4ca0*/  IMAD.U32 R59, R59, 0x10000, RZ ;  /* 0x000100003b3b7824 */ /* 0x000fe200078e00ff */
[----:B------:R-:W-:Y:S02]  /*4cb0*/  SHF.R.U32.HI R60, RZ, 0x10, R61 ;  /* 0x00000010ff3c7819 */ /* 0x000fe4000001163d */
[C---:B------:R-:W-:Y:S01]  /*4cc0*/  LOP3.LUT R13, R58.reuse, 0xffff0000, RZ, 0xc0, !PT ;  /* 0xffff00003a0d7812 */ /* 0x040fe200078ec0ff */
[----:B------:R-:W-:Y:S01]  /*4cd0*/  FMUL.FTZ R61, R65, R64 ;  /* 0x00000040413d7220 */ /* 0x000fe20000410000 */
[----:B------:R-:W-:Y:S01]  /*4ce0*/  PRMT R60, R159, 0x5410, R60 ;  /* 0x000054109f3c7816 */ /* 0x000fe2000000003c */
[----:B------:R-:W-:Y:S01]  /*4cf0*/  IMAD.U32 R58, R58, 0x10000, RZ ;  /* 0x000100003a3a7824 */ /* 0x000fe200078e00ff */
[----:B------:R-:W-:Y:S01]  /*4d00*/  PRMT R62, R182, 0x5410, R62 ;  /* 0x00005410b63e7816 */ /* 0x000fe2000000003e */
[-C--:B------:R-:W-:Y:S01]  /*4d10*/  FFMA.FTZ R61, R63, R13.reuse, -R61 ;  /* 0x0000000d3f3d7223 */ /* 0x080fe2000001083d */
[----:B------:R-:W-:-:S03]  /*4d20*/  FMUL.FTZ R13, R65, R13 ;  /* 0x0000000d410d7220 */ /* 0x000fc60000410000 */
[----:B------:R-:W-:Y:S02]  /*4d30*/  IMAD.U32 R65, R62, 0x10000, RZ ;  /* 0x000100003e417824 */ /* 0x000fe400078e00ff */
[----:B------:R-:W-:Y:S01]  /*4d40*/  FFMA.FTZ R13, R63, R64, R13 ;  /* 0x000000403f0d7223 */ /* 0x000fe2000001000d */
[----:B------:R-:W-:Y:S01]  /*4d50*/  LOP3.LUT R64, R14, 0xffff0000, RZ, 0xc0, !PT ;  /* 0xffff00000e407812 */ /* 0x000fe200078ec0ff */
[----:B------:R-:W-:Y:S01]  /*4d60*/  IMAD.U32 R63, R60, 0x10000, RZ ;  /* 0x000100003c3f7824 */ /* 0x000fe200078e00ff */
[----:B------:R-:W-:Y:S02]  /*4d70*/  SHF.L.U32 R14, R14, 0x10, RZ ;  /* 0x000000100e0e7819 */ /* 0x000fe400000006ff */
[----:B------:R-:W-:Y:S01]  /*4d80*/  LOP3.LUT R60, R60, 0xffff0000, RZ, 0xc0, !PT ;  /* 0xffff00003c3c7812 */ /* 0x000fe200078ec0ff */
[C---:B------:R-:W-:Y:S01]  /*4d90*/  FMUL.FTZ R66, R64.reuse, R63 ;  /* 0x0000003f40427220 */ /* 0x040fe20000410000 */
[----:B------:R-:W-:Y:S01]  /*4da0*/  FMUL.FTZ R64, R64, R65 ;  /* 0x0000004140407220 */ /* 0x000fe20000410000 */
[----:B------:R-:W-:-:S02]  /*4db0*/  LOP3.LUT R62, R62, 0xffff0000, RZ, 0xc0, !PT ;  /* 0xffff00003e3e7812 */ /* 0x000fc400078ec0ff */
[C---:B------:R-:W-:Y:S01]  /*4dc0*/  FFMA.FTZ R66, R14.reuse, R65, -R66 ;  /* 0x000000410e427223 */ /* 0x040fe20000010842 */
[----:B------:R-:W-:Y:S01]  /*4dd0*/  FFMA.FTZ R64, R14, R63, R64 ;  /* 0x0000003f0e407223 */ /* 0x000fe20000010040 */
[C---:B------:R-:W-:Y:S01]  /*4de0*/  LOP3.LUT R14, R15.reuse, 0xffff0000, RZ, 0xc0, !PT ;  /* 0xffff00000f0e7812 */ /* 0x040fe200078ec0ff */
[----:B------:R-:W-:Y:S01]  /*4df0*/  IMAD.U32 R15, R15, 0x10000, RZ ;  /* 0x000100000f0f7824 */ /* 0x000fe200078e00ff */
[----:B------:R-:W-:Y:S02]  /*4e00*/  F2FP.BF16.F32.PACK_AB R13, R13, R61 ;  /* 0x0000003d0d0d723e */ /* 0x000fe400000010ff */
        /* <DEDUP_REMOVED lines=16> */
.L_x_489:
[----:B------:R-:W-:Y:S05]  /*4f10*/  BSYNC B3 ;  /* 0x0000000000037941 */ /* 0x000fea0003800000 */
.L_x_488:
[----:B---3--:R-:W-:-:S04]  /*4f20*/  LEA R58, P3, R22, R11, 0x1 ;  /* 0x0000000b163a7211 */ /* 0x008fc800078608ff */
[----:B--2---:R-:W-:-:S05]  /*4f30*/  LEA.HI.X R59, R22, R78, R176, 0x1, P3 ;  /* 0x0000004e163b7211 */ /* 0x004fca00018f0cb0 */
[----:B----4-:R0:W-:Y:S04]  /*4f40*/  ST.E.128 desc[UR56][R58.64], R12 ;  /* 0x0000000c3a007985 */ /* 0x0101e8000c101d38 */
.L_x_487:
[----:B------:R-:W-:Y:S05]  /*4f50*/  BSYNC B2 ;  /* 0x0000000000027941 */ /* 0x000fea0003800000 */
.L_x_486:
[----:B------:R-:W-:-:S13]  /*4f60*/  ISETP.NE.AND P3, PT, R87, RZ, PT ;  /* 0x000000ff5700720c */ /* 0x000fda0003f65270 */
[----:B------:R-:W-:Y:S05]  /*4f70*/  @!P3 BRA `(.L_x_469) ;  /* 0x0000000000dcb947 */ /* 0x000fea0003800000 */
[----:B0---4-:R0:W4:Y:S01]  /*4f80*/  LDS.128 R12, [R28+0x6000] ;  /* 0x006000001c0c7984 */ /* 0x0111220000000c00 */
[C---:B---3--:R-:W-:Y:S01]  /*4f90*/  LEA R58, P3, R23.reuse, R11, 0x1 ;  /* 0x0000000b173a7211 */ /* 0x048fe200078608ff */
[----:B------:R-:W-:Y:S03]  /*4fa0*/  BSSY B2, `(.L_x_490) ;  /* 0x0000033000027945 */ /* 0x000fe60003800000 */
[----:B--2---:R-:W-:Y:S02]  /*4fb0*/  LEA.HI.X R59, R23, R78, R175, 0x1, P3 ;  /* 0x0000004e173b7211 */ /* 0x004fe400018f0caf */
[----:B------:R-:W-:-:S13]  /*4fc0*/  ISETP.GE.AND P3, PT, R173, R124, PT ;  /* 0x0000007cad00720c */ /* 0x000fda0003f66270 */
[----:B0-----:R-:W-:Y:S05]  /*4fd0*/  @P3 BRA `(.L_x_491) ;  /* 0x0000000000bc3947 */ /* 0x001fea0003800000 */
[----:B------:R-:W-:Y:S02]  /*4fe0*/  SHF.R.U64 R11, R54, 0x10, R55 ;  /* 0x00000010360b7819 */ /* 0x000fe40000001237 */
[--C-:B------:R-:W-:Y:S02]  /*4ff0*/  SHF.R.U64 R54, R56, 0x10, R57.reuse ;  /* 0x0000001038367819 */ /* 0x100fe40000001239 */
[----:B------:R-:W-:Y:S02]  /*5000*/  SHF.R.U32.HI R56, RZ, 0x10, R57 ;  /* 0x00000010ff387819 */ /* 0x000fe40000011639 */
[C---:B------:R-:W-:Y:S02]  /*5010*/  PRMT R54, R158.reuse, 0x5410, R54 ;  /* 0x000054109e367816 */ /* 0x040fe40000000036 */
[----:B------:R-:W-:Y:S02]  /*5020*/  PRMT R11, R157, 0x5410, R11 ;  /* 0x000054109d0b7816 */ /* 0x000fe4000000000b */
[----:B------:R-:W-:-:S02]  /*5030*/  PRMT R158, R158, 0x5432, R56 ;  /* 0x000054329e9e7816 */ /* 0x000fc40000000038 */
[C---:B----4-:R-:W-:Y:S01]  /*5040*/  LOP3.LUT R60, R13.reuse, 0xffff0000, RZ, 0xc0, !PT ;  /* 0xffff00000d3c7812 */ /* 0x050fe200078ec0ff */
[----:B------:R-:W-:Y:S01]  /*5050*/  IMAD.U32 R13, R13, 0x10000, RZ ;  /* 0x000100000d0d7824 */ /* 0x000fe200078e00ff */
[C---:B------:R-:W-:Y:S01]  /*5060*/  LOP3.LUT R57, R54.reuse, 0xffff0000, RZ, 0xc0, !PT ;  /* 0xffff000036397812 */ /* 0x040fe200078ec0ff */
[----:B------:R-:W-:Y:S01]  /*5070*/  IMAD.U32 R54, R54, 0x10000, RZ ;  /* 0x0001000036367824 */ /* 0x000fe200078e00ff */
[C---:B------:R-:W-:Y:S01]  /*5080*/  LOP3.LUT R56, R11.reuse, 0xffff0000, RZ, 0xc0, !PT ;  /* 0xffff00000b387812 */ /* 0x040fe200078ec0ff */
[----:B------:R-:W-:Y:S01]  /*5090*/  IMAD.U32 R11, R11, 0x10000, RZ ;  /* 0x000100000b0b7824 */ /* 0x000fe200078e00ff */
[----:B------:R-:W-:Y:S01]  /*50a0*/  SHF.R.U32.HI R55, RZ, 0x10, R55 ;  /* 0x00000010ff377819 */ /* 0x000fe20000011637 */
[C---:B------:R-:W-:Y:S02]  /*50b0*/  FMUL.FTZ R61, R60.reuse, R57 ;  /* 0x000000393c3d7220 */ /* 0x040fe40000410000 */
[-C--:B------:R-:W-:Y:S01]  /*50c0*/  FMUL.FTZ R60, R60, R56.reuse ;  /* 0x000000383c3c7220 */ /* 0x080fe20000410000 */
[----:B------:R-:W-:Y:S01]  /*50d0*/  PRMT R55, R157, 0x5432, R55 ;  /* 0x000054329d377816 */ /* 0x000fe20000000037 */
[----:B------:R-:W-:-:S02]  /*50e0*/  FFMA.FTZ R56, R13, R56, -R61 ;  /* 0x000000380d387223 */ /* 0x000fc4000001083d */
[----:B------:R-:W-:Y:S01]  /*50f0*/  FFMA.FTZ R13, R13, R57, R60 ;  /* 0x000000390d0d7223 */ /* 0x000fe2000001003c */
[----:B------:R-:W-:Y:S01]  /*5100*/  LOP3.LUT R60, R14, 0xffff0000, RZ, 0xc0, !PT ;  /* 0xffff00000e3c7812 */ /* 0x000fe200078ec0ff */
[C---:B------:R-:W-:Y:S01]  /*5110*/  IMAD.U32 R57, R158.reuse, 0x10000, RZ ;  /* 0x000100009e397824 */ /* 0x040fe200078e00ff */
[----:B------:R-:W-:Y:S01]  /*5120*/  LOP3.LUT R158, R158, 0xffff0000, RZ, 0xc0, !PT ;  /* 0xffff00009e9e7812 */ /* 0x000fe200078ec0ff */
[C---:B------:R-:W-:Y:S01]  /*5130*/  IMAD.U32 R61, R55.reuse, 0x10000, RZ ;  /* 0x00010000373d7824 */ /* 0x040fe200078e00ff */
[----:B------:R-:W-:Y:S01]  /*5140*/  LOP3.LUT R55, R55, 0xffff0000, RZ, 0xc0, !PT ;  /* 0xffff000037377812 */ /* 0x000fe200078ec0ff */
[----:B------:R-:W-:Y:S01]  /*5150*/  FMUL.FTZ R62, R60, R57 ;  /* 0x000000393c3e7220 */ /* 0x000fe20000410000 */
[----:B------:R-:W-:Y:S02]  /*5160*/  IMAD.U32 R14, R14, 0x10000, RZ ;  /* 0x000100000e0e7824 */ /* 0x000fe400078e00ff */
[-C--:B------:R-:W-:Y:S01]  /*5170*/  FMUL.FTZ R60, R60, R61.reuse ;  /* 0x0000003d3c3c7220 */ /* 0x080fe20000410000 */
[----:B------:R-:W-:Y:S01]  /*5180*/  F2FP.BF16.F32.PACK_AB R13, R13, R56 ;  /* 0x000000380d0d723e */ /* 0x000fe200000010ff */
[----:B------:R-:W-:-:S02]  /*5190*/  FFMA.FTZ R62, R14, R61, -R62 ;  /* 0x0000003d0e3e7223 */ /* 0x000fc4000001083e */
[----:B------:R-:W-:Y:S01]  /*51a0*/  FFMA.FTZ R60, R14, R57, R60 ;  /* 0x000000390e3c7223 */ /* 0x000fe2000001003c */
[C---:B------:R-:W-:Y:S02]  /*51b0*/  LOP3.LUT R14, R15.reuse, 0xffff0000, RZ, 0xc0, !PT ;  /* 0xffff00000f0e7812 */ /* 0x040fe400078ec0ff */
[----:B------:R-:W-:Y:S02]  /*51c0*/  SHF.L.U32 R15, R15, 0x10, RZ ;  /* 0x000000100f0f7819 */ /* 0x000fe400000006ff */
        /* <DEDUP_REMOVED lines=16> */
.L_x_491:
[----:B------:R-:W-:Y:S05]  /*52d0*/  BSYNC B2 ;  /* 0x0000000000027941 */ /* 0x000fea0003800000 */
.L_x_490:
[----:B----4-:R0:W-:Y:S02]  /*52e0*/  ST.E.128 desc[UR56][R58.64], R12 ;  /* 0x0000000c3a007985 */ /* 0x0101e4000c101d38 */
.L_x_469:
[----:B------:R-:W-:Y:S05]  /*52f0*/  BSYNC B1 ;  /* 0x0000000000017941 */ /* 0x000fea0003800000 */
.L_x_468:
[----:B------:R-:W-:-:S03]  /*5300*/  UMOV UR4, 0xffffffff ;  /* 0xffffffff00047882 */ /* 0x000fc60000000000 */
[----:B------:R-:W-:Y:S05]  /*5310*/  BRA.DIV UR4, `(.L_x_492) ;  /* 0x000001c204b07947 */ /* 0x000fea000b800000 */
[----:B-1----:R-:W1:Y:S04]  /*5320*/  SHFL.IDX PT, R115, R115, 0x1, 0x1c1f ;  /* 0x003c1f0073737f89 */ /* 0x002e6800000e0000 */
[----:B------:R-:W0:Y:S02]  /*5330*/  SHFL.IDX PT, R118, R118, 0x1, 0x1c1f ;  /* 0x003c1f0076767f89 */ /* 0x000e2400000e0000 */
.L_x_799:
[----:B------:R-:W-:Y:S05]  /*5340*/  @P4 BRA `(.L_x_493) ;  /* 0x0000005800844947 */ /* 0x000fea0003800000 */
[----:B------:R-:W-:Y:S01]  /*5350*/  ISETP.NE.AND P3, PT, R9, RZ, PT ;  /* 0x000000ff0900720c */ /* 0x000fe20003f65270 */
[----:B------:R-:W-:-:S12]  /*5360*/  BSSY B1, `(.L_x_494) ;  /* 0x0000039000017945 */ /* 0x000fd80003800000 */
[----:B------:R-:W-:Y:S05]  /*5370*/  @!P3 BRA `(.L_x_495) ;  /* 0x0000000000dcb947 */ /* 0x000fea0003800000 */
[----:B0---4-:R0:W4:Y:S01]  /*5380*/  LDS.128 R12, [R29+0x2000] ;  /* 0x002000001d0c7984 */ /* 0x0111220000000c00 */
[----:B------:R-:W-:Y:S01]  /*5390*/  ISETP.GE.AND P3, PT, R160, R124, PT ;  /* 0x0000007ca000720c */ /* 0x000fe20003f66270 */
[----:B------:R-:W-:-:S12]  /*53a0*/  BSSY B2, `(.L_x_496) ;  /* 0x0000031000027945 */ /* 0x000fd80003800000 */
[----:B0-----:R-:W-:Y:S05]  /*53b0*/  @P3 BRA `(.L_x_497) ;  /* 0x0000000000bc3947 */ /* 0x001fea0003800000 */
[--C-:B---3--:R-:W-:Y:S02]  /*53c0*/  SHF.R.U64 R11, R50, 0x10, R51.reuse ;  /* 0x00000010320b7819 */ /* 0x108fe40000001233 */
[----:B------:R-:W-:Y:S02]  /*53d0*/  SHF.R.U32.HI R50, RZ, 0x10, R51 ;  /* 0x00000010ff327819 */ /* 0x000fe40000011633 */
[----:B------:R-:W-:Y:S02]  /*53e0*/  SHF.R.U64 R51, R52, 0x10, R53 ;  /* 0x0000001034337819 */ /* 0x000fe40000001235 */
[----:B------:R-:W-:Y:S02]  /*53f0*/  PRMT R11, R155, 0x5410, R11 ;  /* 0x000054109b0b7816 */ /* 0x000fe4000000000b */
[----:B------:R-:W-:Y:S02]  /*5400*/  PRMT R51, R156, 0x5410, R51 ;  /* 0x000054109c337816 */ /* 0x000fe40000000033 */
[----:B------:R-:W-:-:S02]  /*5410*/  SHF.R.U32.HI R52, RZ, 0x10, R53 ;  /* 0x00000010ff347819 */ /* 0x000fc40000011635 */
[C---:B----4-:R-:W-:Y:S01]  /*5420*/  LOP3.LUT R56, R13.reuse, 0xffff0000, RZ, 0xc0, !PT ;  /* 0xffff00000d387812 */ /* 0x050fe200078ec0ff */
[----:B------:R-:W-:Y:S01]  /*5430*/  IMAD.U32 R13, R13, 0x10000, RZ ;  /* 0x000100000d0d7824 */ /* 0x000fe200078e00ff */
[C---:B------:R-:W-:Y:S01]  /*5440*/  LOP3.LUT R53, R51.reuse, 0xffff0000, RZ, 0xc0, !PT ;  /* 0xffff000033357812 */ /* 0x040fe200078ec0ff */
[----:B------:R-:W-:Y:S01]  /*5450*/  IMAD.U32 R51, R51, 0x10000, RZ ;  /* 0x0001000033337824 */ /* 0x000fe200078e00ff */
[----:B------:R-:W-:Y:S02]  /*5460*/  LOP3.LUT R54, R11, 0xffff0000, RZ, 0xc0, !PT ;  /* 0xffff00000b367812 */ /* 0x000fe400078ec0ff */
[----:B------:R-:W-:Y:S01]  /*5470*/  PRMT R52, R156, 0x5432, R52 ;  /* 0x000054329c347816 */ /* 0x000fe20000000034 */
[CC--:B------:R-:W-:Y:S01]  /*5480*/  FMUL.FTZ R55, R56.reuse, R53.reuse ;  /* 0x0000003538377220 */ /* 0x0c0fe20000410000 */
[----:B------:R-:W-:Y:S01]  /*5490*/  PRMT R50, R155, 0x5432, R50 ;  /* 0x000054329b327816 */ /* 0x000fe20000000032 */
[-C--:B------:R-:W-:Y:S01]  /*54a0*/  FMUL.FTZ R56, R56, R54.reuse ;  /* 0x0000003638387220 */ /* 0x080fe20000410000 */
[----:B------:R-:W-:Y:S01]  /*54b0*/  LOP3.LUT R57, R14, 0xffff0000, RZ, 0xc0, !PT ;  /* 0xffff00000e397812 */ /* 0x000fe200078ec0ff */
[----:B------:R-:W-:Y:S01]  /*54c0*/  FFMA.FTZ R55, R13, R54, -R55 ;  /* 0x000000360d377223 */ /* 0x000fe20000010837 */
[----:B------:R-:W-:Y:S01]  /*54d0*/  SHF.L.U32 R11, R11, 0x10, RZ ;  /* 0x000000100b0b7819 */ /* 0x000fe200000006ff */
[----:B------:R-:W-:Y:S01]  /*54e0*/  FFMA.FTZ R56, R13, R53, R56 ;  /* 0x000000350d387223 */ /* 0x000fe20000010038 */
[C---:B------:R-:W-:Y:S01]  /*54f0*/  IMAD.U32 R53, R52.reuse, 0x10000, RZ ;  /* 0x0001000034357824 */ /* 0x040fe200078e00ff */
[----:B------:R-:W-:Y:S01]  /*5500*/  LOP3.LUT R52, R52, 0xffff0000, RZ, 0xc0, !PT ;  /* 0xffff000034347812 */ /* 0x000fe200078ec0ff */
[C---:B------:R-:W-:Y:S01]  /*5510*/  IMAD.U32 R54, R50.reuse, 0x10000, RZ ;  /* 0x0001000032367824 */ /* 0x040fe200078e00ff */
[----:B------:R-:W-:Y:S01]  /*5520*/  LOP3.LUT R50, R50, 0xffff0000, RZ, 0xc0, !PT ;  /* 0xffff000032327812 */ /* 0x000fe200078ec0ff */
[----:B------:R-:W-:-:S02]  /*5530*/  IMAD.U32 R13, R14, 0x10000, RZ ;  /* 0x000100000e0d7824 */ /* 0x000fc400078e00ff */
        /* <DEDUP_REMOVED lines=23> */
.L_x_497:
[----:B------:R-:W-:Y:S05]  /*56b0*/  BSYNC B2 ;  /* 0x0000000000027941 */ /* 0x000fea0003800000 */
.L_x_496:
[----:B------:R-:W-:-:S04]  /*56c0*/  LEA R50, P3, R16, R118, 0x1 ;  /* 0x0000007610327211 */ /* 0x000fc800078608ff */
[----:B-1----:R-:W-:-:S05]  /*56d0*/  LEA.HI.X R51, R16, R115, R17, 0x1, P3 ;  /* 0x0000007310337211 */ /* 0x002fca00018f0c11 */
[----:B----4-:R0:W-:Y:S04]  /*56e0*/  ST.E.128 desc[UR56][R50.64], R12 ;  /* 0x0000000c32007985 */ /* 0x0101e8000c101d38 */
.L_x_495:
[----:B------:R-:W-:Y:S05]  /*56f0*/  BSYNC B1 ;  /* 0x0000000000017941 */ /* 0x000fea0003800000 */
.L_x_494:
[----:B------:R-:W-:Y:S01]  /*5700*/  ISETP.NE.AND P3, PT, R26, RZ, PT ;  /* 0x000000ff1a00720c */ /* 0x000fe20003f65270 */
[----:B------:R-:W-:-:S12]  /*5710*/  BSSY B1, `(.L_x_498) ;  /* 0x000003b000017945 */ /* 0x000fd80003800000 */
[----:B------:R-:W-:Y:S05]  /*5720*/  @!P3 BRA `(.L_x_499) ;  /* 0x0000000000e4b947 */ /* 0x000fea0003800000 */
[----:B0---4-:R0:W4:Y:S01]  /*5730*/  LDS.128 R12, [R28+0x2000] ;  /* 0x002000001c0c7984 */ /* 0x0111220000000c00 */
[----:B------:R-:W-:Y:S01]  /*5740*/  ISETP.GE.AND P3, PT, R170, R124, PT ;  /* 0x0000007caa00720c */ /* 0x000fe20003f66270 */
[----:B---3--:R-:W-:Y:S01]  /*5750*/  IMAD.SHL.U32 R11, R163, 0x8, RZ ;  /* 0x00000008a30b7824 */ /* 0x008fe200078e00ff */
[----:B------:R-:W-:Y:S01]  /*5760*/  BSSY B2, `(.L_x_500) ;  /* 0x0000034000027945 */ /* 0x000fe20003800000 */
[----:B------:R-:W-:Y:S02]  /*5770*/  IMAD.MOV.U32 R50, RZ, RZ, R118 ;  /* 0x000000ffff327224 */ /* 0x000fe400078e0076 */
[----:B-1----:R-:W-:Y:S02]  /*5780*/  IMAD.MOV.U32 R51, RZ, RZ, R115 ;  /* 0x000000ffff337224 */ /* 0x002fe400078e0073 */
[----:B------:R-:W-:-:S06]  /*5790*/  IMAD.WIDE R50, R11, 0x2, R50 ;  /* 0x000000020b327825 */ /* 0x000fcc00078e0232 */
[----:B0-----:R-:W-:Y:S05]  /*57a0*/  @P3 BRA `(.L_x_501) ;  /* 0x0000000000bc3947 */ /* 0x001fea0003800000 */
[--C-:B------:R-:W-:Y:S02]  /*57b0*/  SHF.R.U64 R11, R46, 0x10, R47.reuse ;  /* 0x000000102e0b7819 */ /* 0x100fe4000000122f */
        /* <DEDUP_REMOVED lines=9> */
[C---:B------:R-:W-:Y:S01]  /*5850*/  LOP3.LUT R52, R11.reuse, 0xffff0000, RZ, 0xc0, !PT ;  /* 0xffff00000b347812 */ /* 0x040fe200078ec0ff */
[----:B------:R-:W-:Y:S01]  /*5860*/  IMAD.U32 R11, R11, 0x10000, RZ ;  /* 0x000100000b0b7824 */ /* 0x000fe200078e00ff */
[----:B------:R-:W-:Y:S01]  /*5870*/  PRMT R48, R154, 0x5432, R48 ;  /* 0x000054329a307816 */ /* 0x000fe20000000030 */
[C---:B------:R-:W-:Y:S01]  /*5880*/  FMUL.FTZ R53, R54.reuse, R49 ;  /* 0x0000003136357220 */ /* 0x040fe20000410000 */
[----:B------:R-:W-:Y:S01]  /*5890*/  PRMT R46, R153, 0x5432, R46 ;  /* 0x00005432992e7816 */ /* 0x000fe2000000002e */
[-C--:B------:R-:W-:Y:S01]  /*58a0*/  FMUL.FTZ R54, R54, R52.reuse ;  /* 0x0000003436367220 */ /* 0x080fe20000410000 */
[----:B------:R-:W-:Y:S01]  /*58b0*/  LOP3.LUT R55, R14, 0xffff0000, RZ, 0xc0, !PT ;  /* 0xffff00000e377812 */ /* 0x000fe200078ec0ff */
[----:B------:R-:W-:-:S02]  /*58c0*/  FFMA.FTZ R53, R13, R52, -R53 ;  /* 0x000000340d357223 */ /* 0x000fc40000010835 */
[----:B------:R-:W-:Y:S01]  /*58d0*/  FFMA.FTZ R54, R13, R49, R54 ;  /* 0x000000310d367223 */ /* 0x000fe20000010036 */
[----:B------:R-:W-:Y:S01]  /*58e0*/  IMAD.U32 R49, R48, 0x10000, RZ ;  /* 0x0001000030317824 */ /* 0x000fe200078e00ff */
[----:B------:R-:W-:Y:S01]  /*58f0*/  SHF.L.U32 R13, R14, 0x10, RZ ;  /* 0x000000100e0d7819 */ /* 0x000fe200000006ff */
[----:B------:R-:W-:Y:S01]  /*5900*/  IMAD.U32 R52, R46, 0x10000, RZ ;  /* 0x000100002e347824 */ /* 0x000fe200078e00ff */
[----:B------:R-:W-:Y:S01]  /*5910*/  LOP3.LUT R48, R48, 0xffff0000, RZ, 0xc0, !PT ;  /* 0xffff000030307812 */ /* 0x000fe200078ec0ff */
[C---:B------:R-:W-:Y:S01]  /*5920*/  FMUL.FTZ R14, R55.reuse, R49 ;  /* 0x00000031370e7220 */ /* 0x040fe20000410000 */
[----:B------:R-:W-:Y:S01]  /*5930*/  LOP3.LUT R46, R46, 0xffff0000, RZ, 0xc0, !PT ;  /* 0xffff00002e2e7812 */ /* 0x000fe200078ec0ff */
[-C--:B------:R-:W-:Y:S01]  /*5940*/  FMUL.FTZ R55, R55, R52.reuse ;  /* 0x0000003437377220 */ /* 0x080fe20000410000 */
[----:B------:R-:W-:Y:S01]  /*5950*/  F2FP.BF16.F32.PACK_AB R53, R54, R53 ;  /* 0x000000353635723e */ /* 0x000fe200000010ff */
[C---:B------:R-:W-:Y:S02]  /*5960*/  FFMA.FTZ R14, R13.reuse, R52, -R14 ;  /* 0x000000340d0e7223 */ /* 0x040fe4000001080e */
        /* <DEDUP_REMOVED lines=19> */
.L_x_501:
[----:B------:R-:W-:Y:S05]  /*5aa0*/  BSYNC B2 ;  /* 0x0000000000027941 */ /* 0x000fea0003800000 */
.L_x_500:
[----:B----4-:R0:W-:Y:S02]  /*5ab0*/  ST.E.128 desc[UR56][R50.64], R12 ;  /* 0x0000000c32007985 */ /* 0x0101e4000c101d38 */
.L_x_499:
[----:B------:R-:W-:Y:S05]  /*5ac0*/  BSYNC B1 ;  /* 0x0000000000017941 */ /* 0x000fea0003800000 */
.L_x_498:
        /* <DEDUP_REMOVED lines=11> */
[--C-:B------:R-:W-:Y:S01]  /*5b80*/  SHF.R.U64 R11, R42, 0x10, R43.reuse ;  /* 0x000000102a0b7819 */ /* 0x100fe2000000122b */
[----:B----4-:R-:W-:Y:S01]  /*5b90*/  IMAD.U32 R52, R13, 0x10000, RZ ;  /* 0x000100000d347824 */ /* 0x010fe200078e00ff */
[----:B------:R-:W-:Y:S02]  /*5ba0*/  SHF.R.U32.HI R42, RZ, 0x10, R43 ;  /* 0x00000010ff2a7819 */ /* 0x000fe4000001162b */
[----:B------:R-:W-:Y:S02]  /*5bb0*/  SHF.R.U64 R43, R44, 0x10, R45 ;  /* 0x000000102c2b7819 */ /* 0x000fe4000000122d */
[----:B------:R-:W-:Y:S02]  /*5bc0*/  PRMT R11, R151, 0x5410, R11 ;  /* 0x00005410970b7816 */ /* 0x000fe4000000000b */
[----:B------:R-:W-:Y:S02]  /*5bd0*/  PRMT R43, R152, 0x5410, R43 ;  /* 0x00005410982b7816 */ /* 0x000fe4000000002b */
[----:B------:R-:W-:Y:S01]  /*5be0*/  SHF.R.U32.HI R48, RZ, 0x10, R45 ;  /* 0x00000010ff307819 */ /* 0x000fe2000001162d */
[----:B------:R-:W-:Y:S01]  /*5bf0*/  IMAD.U32 R45, R14, 0x10000, RZ ;  /* 0x000100000e2d7824 */ /* 0x000fe200078e00ff */
[----:B------:R-:W-:-:S02]  /*5c00*/  LOP3.LUT R50, R13, 0xffff0000, RZ, 0xc0, !PT ;  /* 0xffff00000d327812 */ /* 0x000fc400078ec0ff */
        /* <DEDUP_REMOVED lines=9> */
[----:B------:R-:W-:Y:S02]  /*5ca0*/  IMAD.U32 R13, R48, 0x10000, RZ ;  /* 0x00010000300d7824 */ /* 0x000fe400078e00ff */
[----:B------:R-:W-:Y:S01]  /*5cb0*/  FFMA.FTZ R53, R52, R51, -R53 ;  /* 0x0000003334357223 */ /* 0x000fe20000010835 */
[----:B------:R-:W-:-:S02]  /*5cc0*/  IMAD.U32 R51, R42, 0x10000, RZ ;  /* 0x000100002a337824 */ /* 0x000fc400078e00ff */
[----:B------:R-:W-:Y:S01]  /*5cd0*/  FFMA.FTZ R50, R52, R49, R50 ;  /* 0x0000003134327223 */ /* 0x000fe20000010032 */
[----:B------:R-:W-:Y:S01]  /*5ce0*/  FMUL.FTZ R49, R14, R13 ;  /* 0x0000000d0e317220 */ /* 0x000fe20000410000 */
[----:B------:R-:W-:Y:S01]  /*5cf0*/  LOP3.LUT R44, R15, 0xffff0000, RZ, 0xc0, !PT ;  /* 0xffff00000f2c7812 */ /* 0x000fe200078ec0ff */
[----:B------:R-:W-:Y:S02]  /*5d00*/  IMAD.U32 R52, R12, 0x10000, RZ ;  /* 0x000100000c347824 */ /* 0x000fe400078e00ff */
[-C--:B------:R-:W-:Y:S01]  /*5d10*/  FMUL.FTZ R14, R14, R51.reuse ;  /* 0x000000330e0e7220 */ /* 0x080fe20000410000 */
[----:B------:R-:W-:Y:S01]  /*5d20*/  LOP3.LUT R48, R48, 0xffff0000, RZ, 0xc0, !PT ;  /* 0xffff000030307812 */ /* 0x000fe200078ec0ff */
[C---:B------:R-:W-:Y:S01]  /*5d30*/  FFMA.FTZ R49, R45.reuse, R51, -R49 ;  /* 0x000000332d317223 */ /* 0x040fe20000010831 */
[----:B------:R-:W-:Y:S01]  /*5d40*/  LOP3.LUT R42, R42, 0xffff0000, RZ, 0xc0, !PT ;  /* 0xffff00002a2a7812 */ /* 0x000fe200078ec0ff */
[----:B------:R-:W-:Y:S01]  /*5d50*/  FFMA.FTZ R14, R45, R13, R14 ;  /* 0x0000000d2d0e7223 */ /* 0x000fe2000001000e */
[----:B------:R-:W-:Y:S01]  /*5d60*/  LOP3.LUT R12, R12, 0xffff0000, RZ, 0xc0, !PT ;  /* 0xffff00000c0c7812 */ /* 0x000fe200078ec0ff */
[C---:B------:R-:W-:Y:S01]  /*5d70*/  FMUL.FTZ R13, R44.reuse, R48 ;  /* 0x000000302c0d7220 */ /* 0x040fe20000410000 */
[----:B------:R-:W-:Y:S01]  /*5d80*/  SHF.L.U32 R15, R15, 0x10, RZ ;  /* 0x000000100f0f7819 */ /* 0x000fe200000006ff */
[-C--:B------:R-:W-:Y:S01]  /*5d90*/  FMUL.FTZ R45, R44, R42.reuse ;  /* 0x0000002a2c2d7220 */ /* 0x080fe20000410000 */
[----:B------:R-:W-:Y:S01]  /*5da0*/  F2FP.BF16.F32.PACK_AB R50, R50, R53 ;  /* 0x000000353232723e */ /* 0x000fe200000010ff */
[C---:B------:R-:W-:Y:S01]  /*5db0*/  FMUL.FTZ R44, R12.reuse, R43 ;  /* 0x0000002b0c2c7220 */ /* 0x040fe20000410000 */
[-C--:B------:R-:W-:Y:S01]  /*5dc0*/  FMUL.FTZ R12, R12, R11.reuse ;  /* 0x0000000b0c0c7220 */ /* 0x080fe20000410000 */
[C---:B------:R-:W-:Y:S01]  /*5dd0*/  FFMA.FTZ R13, R15.reuse, R42, -R13 ;  /* 0x0000002a0f0d7223 */ /* 0x040fe2000001080d */
[----:B------:R-:W-:Y:S01]  /*5de0*/  FFMA.FTZ R48, R15, R48, R45 ;  /* 0x000000300f307223 */ /* 0x000fe2000001002d */
[C---:B------:R-:W-:Y:S01]  /*5df0*/  FFMA.FTZ R44, R52.reuse, R11, -R44 ;  /* 0x0000000b342c7223 */ /* 0x040fe2000001082c */
[----:B------:R-:W-:Y:S01]  /*5e00*/  FFMA.FTZ R43, R52, R43, R12 ;  /* 0x0000002b342b7223 */ /* 0x000fe2000001000c */
[----:B------:R-:W-:-:S02]  /*5e10*/  F2FP.BF16.F32.PACK_AB R14, R14, R49 ;  /* 0x000000310e0e723e */ /* 0x000fc400000010ff */
[----:B------:R-:W-:Y:S01]  /*5e20*/  F2FP.BF16.F32.PACK_AB R15, R48, R13 ;  /* 0x0000000d300f723e */ /* 0x000fe200000010ff */
[----:B------:R-:W-:Y:S01]  /*5e30*/  IMAD.MOV.U32 R13, RZ, RZ, R50 ;  /* 0x000000ffff0d7224 */ /* 0x000fe200078e0032 */
[----:B------:R-:W-:-:S07]  /*5e40*/  F2FP.BF16.F32.PACK_AB R12, R43, R44 ;  /* 0x0000002c2b0c723e */ /* 0x000fce00000010ff */
.L_x_505:
[----:B------:R-:W-:Y:S05]  /*5e50*/  BSYNC B2 ;  /* 0x0000000000027941 */ /* 0x000fea0003800000 */
.L_x_504:
[----:B----4-:R0:W-:Y:S02]  /*5e60*/  ST.E.128 desc[UR56][R46.64], R12 ;  /* 0x0000000c2e007985 */ /* 0x0101e4000c101d38 */
.L_x_503:
[----:B------:R-:W-:Y:S05]  /*5e70*/  BSYNC B1 ;  /* 0x0000000000017941 */ /* 0x000fea0003800000 */
.L_x_502:
[----:B------:R-:W-:Y:S01]  /*5e80*/  ISETP.NE.AND P3, PT, R101, RZ, PT ;  /* 0x000000ff6500720c */ /* 0x000fe20003f65270 */
[----:B------:R-:W-:-:S12]  /*5e90*/  BSSY B1, `(.L_x_506) ;  /* 0x0000037000017945 */ /* 0x000fd80003800000 */
[----:B------:R-:W-:Y:S05]  /*5ea0*/  @!P3 BRA `(.L_x_507) ;  /* 0x0000000000d4b947 */ /* 0x000fea0003800000 */
[----:B0---4-:R0:W4:Y:S01]  /*5eb0*/  LDS.128 R12, [R28+0x5000] ;  /* 0x005000001c0c7984 */ /* 0x0111220000000c00 */
[C---:B------:R-:W-:Y:S01]  /*5ec0*/  LEA R42, P3, R19.reuse, R118, 0x1 ;  /* 0x00000076132a7211 */ /* 0x040fe200078608ff */
[----:B------:R-:W-:Y:S03]  /*5ed0*/  BSSY B2, `(.L_x_508) ;  /* 0x0000031000027945 */ /* 0x000fe60003800000 */
[----:B-1----:R-:W-:Y:S02]  /*5ee0*/  LEA.HI.X R43, R19, R115, R165, 0x1, P3 ;  /* 0x00000073132b7211 */ /* 0x002fe400018f0ca5 */
[----:B------:R-:W-:-:S13]  /*5ef0*/  ISETP.GE.AND P3, PT, R172, R124, PT ;  /* 0x0000007cac00720c */ /* 0x000fda0003f66270 */
[----:B0-----:R-:W-:Y:S05]  /*5f00*/  @P3 BRA `(.L_x_509) ;  /* 0x0000000000b43947 */ /* 0x001fea0003800000 */
[----:B------:R-:W-:Y:S02]  /*5f10*/  SHF.R.U64 R45, R40, 0x10, R41 ;  /* 0x00000010282d7819 */ /* 0x000fe40000001229 */
[----:B------:R-:W-:Y:S01]  /*5f20*/  SHF.R.U64 R46, R38, 0x10, R39 ;  /* 0x00000010262e7819 */ /* 0x000fe20000001227 */
[----:B----4-:R-:W-:Y:S01]  /*5f30*/  IMAD.U32 R38, R14, 0x10000, RZ ;  /* 0x000100000e267824 */ /* 0x010fe200078e00ff */
[----:B------:R-:W-:Y:S02]  /*5f40*/  SHF.R.U32.HI R41, RZ, 0x10, R41 ;  /* 0x00000010ff297819 */ /* 0x000fe40000011629 */
[----:B------:R-:W-:Y:S02]  /*5f50*/  SHF.R.U32.HI R44, RZ, 0x10, R39 ;  /* 0x00000010ff2c7819 */ /* 0x000fe40000011627 */
[C---:B------:R-:W-:Y:S02]  /*5f60*/  PRMT R40, R144.reuse, 0x5410, R45 ;  /* 0x0000541090287816 */ /* 0x040fe4000000002d */
[----:B------:R-:W-:Y:S01]  /*5f70*/  PRMT R39, R137, 0x5410, R46 ;  /* 0x0000541089277816 */ /* 0x000fe2000000002e */
[----:B------:R-:W-:Y:S01]  /*5f80*/  IMAD.U32 R46, R13, 0x10000, RZ ;  /* 0x000100000d2e7824 */ /* 0x000fe200078e00ff */
[----:B------:R-:W-:-:S02]  /*5f90*/  PRMT R144, R144, 0x5432, R41 ;  /* 0x0000543290907816 */ /* 0x000fc40000000029 */
[----:B------:R-:W-:Y:S02]  /*5fa0*/  PRMT R137, R137, 0x5432, R44 ;  /* 0x0000543289897816 */ /* 0x000fe4000000002c */
[----:B---3--:R-:W-:Y:S02]  /*5fb0*/  LOP3.LUT R11, R14, 0xffff0000, RZ, 0xc0, !PT ;  /* 0xffff00000e0b7812 */ /* 0x008fe400078ec0ff */
[----:B------:R-:W-:Y:S01]  /*5fc0*/  LOP3.LUT R45, R13, 0xffff0000, RZ, 0xc0, !PT ;  /* 0xffff00000d2d7812 */ /* 0x000fe200078ec0ff */
[----:B------:R-:W-:Y:S01]  /*5fd0*/  IMAD.U32 R44, R137, 0x10000, RZ ;  /* 0x00010000892c7824 */ /* 0x000fe200078e00ff */
[----:B------:R-:W-:Y:S01]  /*5fe0*/  LOP3.LUT R48, R40, 0xffff0000, RZ, 0xc0, !PT ;  /* 0xffff000028307812 */ /* 0x000fe200078ec0ff */
[----:B------:R-:W-:Y:S01]  /*5ff0*/  IMAD.U32 R13, R12, 0x10000, RZ ;  /* 0x000100000c0d7824 */ /* 0x000fe200078e00ff */
[----:B------:R-:W-:Y:S01]  /*6000*/  SHF.L.U32 R41, R144, 0x10, RZ ;  /* 0x0000001090297819 */ /* 0x000fe200000006ff */
[----:B------:R-:W-:Y:S01]  /*6010*/  IMAD.U32 R40, R40, 0x10000, RZ ;  /* 0x0001000028287824 */ /* 0x000fe200078e00ff */
[----:B------:R-:W-:Y:S01]  /*6020*/  LOP3.LUT R47, R39, 0xffff0000, RZ, 0xc0, !PT ;  /* 0xffff0000272f7812 */ /* 0x000fe200078ec0ff */
[----:B------:R-:W-:Y:S01]  /*6030*/  FMUL.FTZ R49, R45, R48 ;  /* 0x000000302d317220 */ /* 0x000fe20000410000 */
[----:B------:R-:W-:Y:S01]  /*6040*/  LOP3.LUT R14, R15, 0xffff0000, RZ, 0xc0, !PT ;  /* 0xffff00000f0e7812 */ /* 0x000fe200078ec0ff */
[C---:B------:R-:W-:Y:S01]  /*6050*/  FMUL.FTZ R51, R11.reuse, R41 ;  /* 0x000000290b337220 */ /* 0x040fe20000410000 */
[----:B------:R-:W-:Y:S01]  /*6060*/  FMUL.FTZ R11, R11, R44 ;  /* 0x0000002c0b0b7220 */ /* 0x000fe20000410000 */
[-C--:B------:R-:W-:Y:S01]  /*6070*/  FMUL.FTZ R45, R45, R47.reuse ;  /* 0x0000002f2d2d7220 */ /* 0x080fe20000410000 */
[----:B------:R-:W-:Y:S01]  /*6080*/  LOP3.LUT R144, R144, 0xffff0000, RZ, 0xc0, !PT ;  /* 0xffff000090907812 */ /* 0x000fe200078ec0ff */
[----:B------:R-:W-:Y:S01]  /*6090*/  IMAD.U32 R39, R39, 0x10000, RZ ;  /* 0x0001000027277824 */ /* 0x000fe200078e00ff */
[----:B------:R-:W-:Y:S01]  /*60a0*/  LOP3.LUT R137, R137, 0xffff0000, RZ, 0xc0, !PT ;  /* 0xffff000089897812 */ /* 0x000fe200078ec0ff */
[----:B------:R-:W-:Y:S01]  /*60b0*/  FFMA.FTZ R47, R46, R47, -R49 ;  /* 0x0000002f2e2f7223 */ /* 0x000fe20000010831 */
[----:B------:R-:W-:Y:S01]  /*60c0*/  LOP3.LUT R12, R12, 0xffff0000, RZ, 0xc0, !PT ;  /* 0xffff00000c0c7812 */ /* 0x000fe200078ec0ff */
[----:B------:R-:W-:Y:S01]  /*60d0*/  FFMA.FTZ R46, R46, R48, R45 ;  /* 0x000000302e2e7223 */ /* 0x000fe2000001002d */
[C---:B------:R-:W-:Y:S01]  /*60e0*/  FFMA.FTZ R44, R38.reuse, R44, -R51 ;  /* 0x0000002c262c7223 */ /* 0x040fe20000010833 */
[----:B------:R-:W-:Y:S01]  /*60f0*/  FFMA.FTZ R41, R38, R41, R11 ;  /* 0x0000002926297223 */ /* 0x000fe2000001000b */
[C---:B------:R-:W-:Y:S01]  /*6100*/  FMUL.FTZ R38, R14.reuse, R144 ;  /* 0x000000900e267220 */ /* 0x040fe20000410000 */
[----:B------:R-:W-:Y:S01]  /*6110*/  FMUL.FTZ R45, R14, R137 ;  /* 0x000000890e2d7220 */ /* 0x000fe20000410000 */
[C---:B------:R-:W-:Y:S01]  /*6120*/  FMUL.FTZ R14, R12.reuse, R40 ;  /* 0x000000280c0e7220 */ /* 0x040fe20000410000 */
[-C--:B------:R-:W-:Y:S01]  /*6130*/  FMUL.FTZ R11, R12, R39.reuse ;  /* 0x000000270c0b7220 */ /* 0x080fe20000410000 */
[----:B------:R-:W-:Y:S01]  /*6140*/  IMAD.U32 R15, R15, 0x10000, RZ ;  /* 0x000100000f0f7824 */ /* 0x000fe200078e00ff */
[----:B------:R-:W-:Y:S01]  /*6150*/  F2FP.BF16.F32.PACK_AB R44, R41, R44 ;  /* 0x0000002c292c723e */ /* 0x000fe200000010ff */
        /* <DEDUP_REMOVED lines=8> */
.L_x_509:
[----:B------:R-:W-:Y:S05]  /*61e0*/  BSYNC B2 ;  /* 0x0000000000027941 */ /* 0x000fea0003800000 */
.L_x_508:
[----:B----4-:R0:W-:Y:S02]  /*61f0*/  ST.E.128 desc[UR56][R42.64], R12 ;  /* 0x0000000c2a007985 */ /* 0x0101e4000c101d38 */
.L_x_507:
[----:B------:R-:W-:Y:S05]  /*6200*/  BSYNC B1 ;  /* 0x0000000000017941 */ /* 0x000fea0003800000 */
.L_x_506:
        /* <DEDUP_REMOVED lines=9> */
[----:B------:R-:W-:Y:S01]  /*62a0*/  SHF.R.U64 R44, R34, 0x10, R35 ;  /* 0x00000010222c7819 */ /* 0x000fe20000001223 */
[----:B----4-:R-:W-:Y:S01]  /*62b0*/  IMAD.U32 R29, R14, 0x10000, RZ ;  /* 0x000100000e1d7824 */ /* 0x010fe200078e00ff */
[--C-:B------:R-:W-:Y:S02]  /*62c0*/  SHF.R.U64 R40, R36, 0x10, R37.reuse ;  /* 0x0000001024287819 */ /* 0x100fe40000001225 */
[----:B------:R-:W-:Y:S02]  /*62d0*/  SHF.R.U32.HI R34, RZ, 0x10, R37 ;  /* 0x00000010ff227819 */ /* 0x000fe40000011625 */
[----:B------:R-:W-:Y:S01]  /*62e0*/  SHF.R.U32.HI R42, RZ, 0x10, R35 ;  /* 0x00000010ff2a7819 */ /* 0x000fe20000011623 */
[----:B------:R-:W-:Y:S01]  /*62f0*/  IMAD.U32 R35, R13, 0x10000, RZ ;  /* 0x000100000d237824 */ /* 0x000fe200078e00ff */
[----:B------:R-:W-:Y:S01]  /*6300*/  LOP3.LUT R36, R14, 0xffff0000, RZ, 0xc0, !PT ;  /* 0xffff00000e247812 */ /* 0x000fe200078ec0ff */
[C---:B------:R-:W-:Y:S01]  /*6310*/  IMAD.U32 R14, R15.reuse, 0x10000, RZ ;  /* 0x000100000f0e7824 */ /* 0x040fe200078e00ff */
[----:B---3--:R-:W-:-:S02]  /*6320*/  LOP3.LUT R11, R15, 0xffff0000, RZ, 0xc0, !PT ;  /* 0xffff00000f0b7812 */ /* 0x008fc400078ec0ff */
[----:B------:R-:W-:Y:S02]  /*6330*/  PRMT R41, R135, 0x5410, R40 ;  /* 0x0000541087297816 */ /* 0x000fe40000000028 */
[----:B------:R-:W-:Y:S02]  /*6340*/  PRMT R15, R117, 0x5410, R44 ;  /* 0x00005410750f7816 */ /* 0x000fe4000000002c */
[----:B------:R-:W-:Y:S02]  /*6350*/  PRMT R135, R135, 0x5432, R34 ;  /* 0x0000543287877816 */ /* 0x000fe40000000022 */
[----:B------:R-:W-:Y:S02]  /*6360*/  PRMT R117, R117, 0x5432, R42 ;  /* 0x0000543275757816 */ /* 0x000fe4000000002a */
[----:B------:R-:W-:Y:S01]  /*6370*/  LOP3.LUT R34, R13, 0xffff0000, RZ, 0xc0, !PT ;  /* 0xffff00000d227812 */ /* 0x000fe200078ec0ff */
[----:B------:R-:W-:Y:S01]  /*6380*/  IMAD.U32 R43, R135, 0x10000, RZ ;  /* 0x00010000872b7824 */ /* 0x000fe200078e00ff */
[----:B------:R-:W-:Y:S01]  /*6390*/  LOP3.LUT R42, R41, 0xffff0000, RZ, 0xc0, !PT ;  /* 0xffff0000292a7812 */ /* 0x000fe200078ec0ff */
[----:B------:R-:W-:Y:S01]  /*63a0*/  IMAD.U32 R40, R117, 0x10000, RZ ;  /* 0x0001000075287824 */ /* 0x000fe200078e00ff */
[----:B------:R-:W-:Y:S01]  /*63b0*/  LOP3.LUT R37, R15, 0xffff0000, RZ, 0xc0, !PT ;  /* 0xffff00000f257812 */ /* 0x000fe200078ec0ff */
[----:B------:R-:W-:Y:S01]  /*63c0*/  FMUL.FTZ R46, R36, R43 ;  /* 0x0000002b242e7220 */ /* 0x000fe20000410000 */
[----:B------:R-:W-:-:S02]  /*63d0*/  IMAD.U32 R41, R41, 0x10000, RZ ;  /* 0x0001000029297824 */ /* 0x000fc400078e00ff */
[----:B------:R-:W-:Y:S01]  /*63e0*/  FMUL.FTZ R44, R34, R42 ;  /* 0x0000002a222c7220 */ /* 0x000fe20000410000 */
[-C--:B------:R-:W-:Y:S01]  /*63f0*/  FMUL.FTZ R36, R36, R40.reuse ;  /* 0x0000002824247220 */ /* 0x080fe20000410000 */
[----:B------:R-:W-:Y:S01]  /*6400*/  FMUL.FTZ R45, R34, R37 ;  /* 0x00000025222d7220 */ /* 0x000fe20000410000 */
[C---:B------:R-:W-:Y:S01]  /*6410*/  LOP3.LUT R34, R12.reuse, 0xffff0000, RZ, 0xc0, !PT ;  /* 0xffff00000c227812 */ /* 0x040fe200078ec0ff */
[----:B------:R-:W-:Y:S01]  /*6420*/  FFMA.FTZ R46, R29, R40, -R46 ;  /* 0x000000281d2e7223 */ /* 0x000fe2000001082e */
[----:B------:R-:W-:Y:S01]  /*6430*/  SHF.L.U32 R15, R15, 0x10, RZ ;  /* 0x000000100f0f7819 */ /* 0x000fe200000006ff */
[----:B------:R-:W-:Y:S01]  /*6440*/  IMAD.U32 R13, R12, 0x10000, RZ ;  /* 0x000100000c0d7824 */ /* 0x000fe200078e00ff */
[----:B------:R-:W-:Y:S01]  /*6450*/  LOP3.LUT R135, R135, 0xffff0000, RZ, 0xc0, !PT ;  /* 0xffff000087877812 */ /* 0x000fe200078ec0ff */
[----:B------:R-:W-:Y:S01]  /*6460*/  FFMA.FTZ R29, R29, R43, R36 ;  /* 0x0000002b1d1d7223 */ /* 0x000fe20000010024 */
[----:B------:R-:W-:Y:S01]  /*6470*/  LOP3.LUT R117, R117, 0xffff0000, RZ, 0xc0, !PT ;  /* 0xffff000075757812 */ /* 0x000fe200078ec0ff */
[C---:B------:R-:W-:Y:S01]  /*6480*/  FFMA.FTZ R12, R35.reuse, R37, -R44 ;  /* 0x00000025230c7223 */ /* 0x040fe2000001082c */
[C---:B------:R-:W-:Y:S01]  /*6490*/  FMUL.FTZ R36, R34.reuse, R41 ;  /* 0x0000002922247220 */ /* 0x040fe20000410000 */
[----:B------:R-:W-:Y:S01]  /*64a0*/  FFMA.FTZ R35, R35, R42, R45 ;  /* 0x0000002a23237223 */ /* 0x000fe2000001002d */
[----:B------:R-:W-:Y:S01]  /*64b0*/  FMUL.FTZ R34, R34, R15 ;  /* 0x0000000f22227220 */ /* 0x000fe20000410000 */
[C---:B------:R-:W-:Y:S01]  /*64c0*/  FMUL.FTZ R37, R11.reuse, R135 ;  /* 0x000000870b257220 */ /* 0x040fe20000410000 */
[----:B------:R-:W-:Y:S01]  /*64d0*/  FMUL.FTZ R40, R11, R117 ;  /* 0x000000750b287220 */ /* 0x000fe20000410000 */
[C---:B------:R-:W-:Y:S01]  /*64e0*/  FFMA.FTZ R36, R13.reuse, R15, -R36 ;  /* 0x0000000f0d247223 */ /* 0x040fe20000010824 */
[----:B------:R-:W-:Y:S01]  /*64f0*/  FFMA.FTZ R13, R13, R41, R34 ;  /* 0x000000290d0d7223 */ /* 0x000fe20000010022 */
[C---:B------:R-:W-:Y:S01]  /*6500*/  FFMA.FTZ R37, R14.reuse, R117, -R37 ;  /* 0x000000750e257223 */ /* 0x040fe20000010825 */
[----:B------:R-:W-:Y:S01]  /*6510*/  FFMA.FTZ R40, R14, R135, R40 ;  /* 0x000000870e287223 */ /* 0x000fe20000010028 */
[----:B------:R-:W-:-:S02]  /*6520*/  F2FP.BF16.F32.PACK_AB R35, R35, R12 ;  /* 0x0000000c2323723e */ /* 0x000fc400000010ff */
[----:B------:R-:W-:Y:S02]  /*6530*/  F2FP.BF16.F32.PACK_AB R12, R13, R36 ;  /* 0x000000240d0c723e */ /* 0x000fe400000010ff */
[----:B------:R-:W-:Y:S01]  /*6540*/  F2FP.BF16.F32.PACK_AB R15, R40, R37 ;  /* 0x00000025280f723e */ /* 0x000fe200000010ff */
[----:B------:R-:W-:Y:S01]  /*6550*/  IMAD.MOV.U32 R13, RZ, RZ, R35 ;  /* 0x000000ffff0d7224 */ /* 0x000fe200078e0023 */
[----:B------:R-:W-:-:S07]  /*6560*/  F2FP.BF16.F32.PACK_AB R14, R29, R46 ;  /* 0x0000002e1d0e723e */ /* 0x000fce00000010ff */
.L_x_513:
[----:B------:R-:W-:Y:S05]  /*6570*/  BSYNC B2 ;  /* 0x0000000000027941 */ /* 0x000fea0003800000 */
.L_x_512:
[----:B----4-:R0:W-:Y:S02]  /*6580*/  ST.E.128 desc[UR56][R38.64], R12 ;  /* 0x0000000c26007985 */ /* 0x0101e4000c101d38 */
.L_x_511:
[----:B------:R-:W-:Y:S05]  /*6590*/  BSYNC B1 ;  /* 0x0000000000017941 */ /* 0x000fea0003800000 */
.L_x_510:
[----:B------:R-:W-:-:S13]  /*65a0*/  ISETP.NE.AND P3, PT, R87, RZ, PT ;  /* 0x000000ff5700720c */ /* 0x000fda0003f65270 */
[----:B------:R-:W-:Y:S05]  /*65b0*/  @!P3 BRA `(.L_x_493) ;  /* 0x0000004400e8b947 */ /* 0x000fea0003800000 */
[----:B0---4-:R0:W4:Y:S01]  /*65c0*/  LDS.128 R12, [R28+0x8000] ;  /* 0x008000001c0c7984 */ /* 0x0111220000000c00 */
[C---:B------:R-:W-:Y:S01]  /*65d0*/  LEA R34, P3, R23.reuse, R118, 0x1 ;  /* 0x0000007617227211 */ /* 0x040fe200078608ff */
[----:B------:R-:W-:Y:S03]  /*65e0*/  BSSY B1, `(.L_x_514) ;  /* 0x0000031000017945 */ /* 0x000fe60003800000 */
[----:B-1----:R-:W-:Y:S02]  /*65f0*/  LEA.HI.X R35, R23, R115, R175, 0x1, P3 ;  /* 0x0000007317237211 */ /* 0x002fe400018f0caf */
[----:B------:R-:W-:-:S13]  /*6600*/  ISETP.GE.AND P3, PT, R173, R124, PT ;  /* 0x0000007cad00720c */ /* 0x000fda0003f66270 */
[----:B0-----:R-:W-:Y:S05]  /*6610*/  @P3 BRA `(.L_x_515) ;  /* 0x0000000000b43947 */ /* 0x001fea0003800000 */
[--C-:B------:R-:W-:Y:S01]  /*6620*/  SHF.R.U64 R38, R30, 0x10, R31.reuse ;  /* 0x000000101e267819 */ /* 0x100fe2000000121f */
[----:B----4-:R-:W-:Y:S01]  /*6630*/  IMAD.U32 R28, R14, 0x10000, RZ ;  /* 0x000100000e1c7824 */ /* 0x010fe200078e00ff */
[----:B------:R-:W-:Y:S02]  /*6640*/  SHF.R.U32.HI R36, RZ, 0x10, R31 ;  /* 0x00000010ff247819 */ /* 0x000fe4000001161f */
[----:B---3--:R-:W-:Y:S02]  /*6650*/  SHF.R.U64 R11, R32, 0x10, R33 ;  /* 0x00000010200b7819 */ /* 0x008fe40000001221 */
[C---:B------:R-:W-:Y:S02]  /*6660*/  PRMT R31, R79.reuse, 0x5410, R38 ;  /* 0x000054104f1f7816 */ /* 0x040fe40000000026 */
[----:B------:R-:W-:Y:S02]  /*6670*/  PRMT R79, R79, 0x5432, R36 ;  /* 0x000054324f4f7816 */ /* 0x000fe40000000024 */
[----:B------:R-:W-:Y:S01]  /*6680*/  PRMT R36, R116, 0x5410, R11 ;  /* 0x0000541074247816 */ /* 0x000fe2000000000b */
[----:B------:R-:W-:Y:S01]  /*6690*/  IMAD.U32 R11, R12, 0x10000, RZ ;  /* 0x000100000c0b7824 */ /* 0x000fe200078e00ff */
[----:B------:R-:W-:-:S02]  /*66a0*/  SHF.R.U32.HI R33, RZ, 0x10, R33 ;  /* 0x00000010ff217819 */ /* 0x000fc40000011621 */
[----:B------:R-:W-:Y:S01]  /*66b0*/  LOP3.LUT R29, R14, 0xffff0000, RZ, 0xc0, !PT ;  /* 0xffff00000e1d7812 */ /* 0x000fe200078ec0ff */
[C---:B------:R-:W-:Y:S01]  /*66c0*/  IMAD.U32 R14, R15.reuse, 0x10000, RZ ;  /* 0x000100000f0e7824 */ /* 0x040fe200078e00ff */
[----:B------:R-:W-:Y:S01]  /*66d0*/  LOP3.LUT R30, R15, 0xffff0000, RZ, 0xc0, !PT ;  /* 0xffff00000f1e7812 */ /* 0x000fe200078ec0ff */
[C---:B------:R-:W-:Y:S01]  /*66e0*/  IMAD.U32 R15, R13.reuse, 0x10000, RZ ;  /* 0x000100000d0f7824 */ /* 0x040fe200078e00ff */
[----:B------:R-:W-:Y:S02]  /*66f0*/  LOP3.LUT R13, R13, 0xffff0000, RZ, 0xc0, !PT ;  /* 0xffff00000d0d7812 */ /* 0x000fe400078ec0ff */
[C---:B------:R-:W-:Y:S01]  /*6700*/  LOP3.LUT R38, R36.reuse, 0xffff0000, RZ, 0xc0, !PT ;  /* 0xffff000024267812 */ /* 0x040fe200078ec0ff */
[----:B------:R-:W-:Y:S01]  /*6710*/  IMAD.U32 R36, R36, 0x10000, RZ ;  /* 0x0001000024247824 */ /* 0x000fe200078e00ff */
[----:B------:R-:W-:Y:S01]  /*6720*/  PRMT R116, R116, 0x5432, R33 ;  /* 0x0000543274747816 */ /* 0x000fe20000000021 */
[----:B------:R-:W-:Y:S01]  /*6730*/  IMAD.U32 R33, R79, 0x10000, RZ ;  /* 0x000100004f217824 */ /* 0x000fe200078e00ff */
[----:B------:R-:W-:Y:S01]  /*6740*/  LOP3.LUT R32, R31, 0xffff0000, RZ, 0xc0, !PT ;  /* 0xffff00001f207812 */ /* 0x000fe200078ec0ff */
[----:B------:R-:W-:Y:S01]  /*6750*/  FMUL.FTZ R40, R13, R38 ;  /* 0x000000260d287220 */ /* 0x000fe20000410000 */
[----:B------:R-:W-:Y:S01]  /*6760*/  LOP3.LUT R79, R79, 0xffff0000, RZ, 0xc0, !PT ;  /* 0xffff00004f4f7812 */ /* 0x000fe200078ec0ff */
[----:B------:R-:W-:Y:S01]  /*6770*/  IMAD.U32 R37, R116, 0x10000, RZ ;  /* 0x0001000074257824 */ /* 0x000fe200078e00ff */
[----:B------:R-:W-:Y:S01]  /*6780*/  LOP3.LUT R12, R12, 0xffff0000, RZ, 0xc0, !PT ;  /* 0xffff00000c0c7812 */ /* 0x000fe200078ec0ff */
[-C--:B------:R-:W-:Y:S01]  /*6790*/  FMUL.FTZ R13, R13, R32.reuse ;  /* 0x000000200d0d7220 */ /* 0x080fe20000410000 */
[----:B------:R-:W-:Y:S01]  /*67a0*/  FFMA.FTZ R40, R15, R32, -R40 ;  /* 0x000000200f287223 */ /* 0x000fe20000010828 */
[C---:B------:R-:W-:Y:S01]  /*67b0*/  FMUL.FTZ R41, R29.reuse, R37 ;  /* 0x000000251d297220 */ /* 0x040fe20000410000 */
[----:B------:R-:W-:Y:S01]  /*67c0*/  FMUL.FTZ R29, R29, R33 ;  /* 0x000000211d1d7220 */ /* 0x000fe20000410000 */
[----:B------:R-:W-:Y:S01]  /*67d0*/  FFMA.FTZ R39, R15, R38, R13 ;  /* 0x000000260f277223 */ /* 0x000fe2000001000d */
[----:B------:R-:W-:Y:S01]  /*67e0*/  LOP3.LUT R13, R116, 0xffff0000, RZ, 0xc0, !PT ;  /* 0xffff0000740d7812 */ /* 0x000fe200078ec0ff */
[----:B------:R-:W-:-:S02]  /*67f0*/  IMAD.U32 R31, R31, 0x10000, RZ ;  /* 0x000100001f1f7824 */ /* 0x000fc400078e00ff */
[C---:B------:R-:W-:Y:S01]  /*6800*/  FFMA.FTZ R32, R28.reuse, R37, R29 ;  /* 0x000000251c207223 */ /* 0x040fe2000001001d */
[----:B------:R-:W-:Y:S01]  /*6810*/  FFMA.FTZ R41, R28, R33, -R41 ;  /* 0x000000211c297223 */ /* 0x000fe20000010829 */
[-C--:B------:R-:W-:Y:S01]  /*6820*/  FMUL.FTZ R28, R12, R36.reuse ;  /* 0x000000240c1c7220 */ /* 0x080fe20000410000 */
[C---:B------:R-:W-:Y:S01]  /*6830*/  FMUL.FTZ R29, R30.reuse, R13 ;  /* 0x0000000d1e1d7220 */ /* 0x040fe20000410000 */
[----:B------:R-:W-:Y:S01]  /*6840*/  FMUL.FTZ R30, R30, R79 ;  /* 0x0000004f1e1e7220 */ /* 0x000fe20000410000 */
[-C--:B------:R-:W-:Y:S01]  /*6850*/  FMUL.FTZ R15, R12, R31.reuse ;  /* 0x0000001f0c0f7220 */ /* 0x080fe20000410000 */
[C---:B------:R-:W-:Y:S01]  /*6860*/  FFMA.FTZ R28, R11.reuse, R31, -R28 ;  /* 0x0000001f0b1c7223 */ /* 0x040fe2000001081c */
[C---:B------:R-:W-:Y:S01]  /*6870*/  FFMA.FTZ R29, R14.reuse, R79, -R29 ;  /* 0x0000004f0e1d7223 */ /* 0x040fe2000001081d */
[----:B------:R-:W-:Y:S01]  /*6880*/  FFMA.FTZ R30, R14, R13, R30 ;  /* 0x0000000d0e1e7223 */ /* 0x000fe2000001001e */
[----:B------:R-:W-:Y:S01]  /*6890*/  FFMA.FTZ R15, R11, R36, R15 ;  /* 0x000000240b0f7223 */ /* 0x000fe2000001000f */
[----:B------:R-:W-:-:S02]  /*68a0*/  F2FP.BF16.F32.PACK_AB R13, R39, R40 ;  /* 0x00000028270d723e */ /* 0x000fc400000010ff */
[----:B------:R-:W-:Y:S02]  /*68b0*/  F2FP.BF16.F32.PACK_AB R14, R32, R41 ;  /* 0x00000029200e723e */ /* 0x000fe400000010ff */
[----:B------:R-:W-:Y:S02]  /*68c0*/  F2FP.BF16.F32.PACK_AB R29, R30, R29 ;  /* 0x0000001d1e1d723e */ /* 0x000fe400000010ff */
[----:B------:R-:W-:-:S03]  /*68d0*/  F2FP.BF16.F32.PACK_AB R12, R15, R28 ;  /* 0x0000001c0f0c723e */ /* 0x000fc600000010ff */
[----:B------:R-:W-:-:S07]  /*68e0*/  IMAD.MOV.U32 R15, RZ, RZ, R29 ;  /* 0x000000ffff0f7224 */ /* 0x000fce00078e001d */
.L_x_515:
[----:B------:R-:W-:Y:S05]  /*68f0*/  BSYNC B1 ;  /* 0x0000000000017941 */ /* 0x000fea0003800000 */
.L_x_514:
[----:B----4-:R0:W-:Y:S01]  /*6900*/  ST.E.128 desc[UR56][R34.64], R12 ;  /* 0x0000000c22007985 */ /* 0x0101e2000c101d38 */
[----:B------:R-:W-:Y:S05]  /*6910*/  BRA `(.L_x_493) ;  /* 0x0000004400107947 */ /* 0x000fea0003800000 */
.L_x_459:
        /* <DEDUP_REMOVED lines=20> */
[----:B------:R-:W-:Y:S01]  /*6a60*/  CS2R R50, SRZ ;  /* 0x0000000000327805 */ /* 0x000fe2000001ff00 */
[----:B------:R-:W-:Y:S01]  /*6a70*/  IMAD.X R29, R11, 0x1, R104, P2 ;  /* 0x000000010b1d7824 */ /* 0x000fe200010e0668 */
[----:B------:R-:W-:Y:S02]  /*6a80*/  LEA R52, P2, R28, UR4, 0x1 ;  /* 0x000000041c347c11 */ /* 0x000fe4000f8408ff */
[----:B------:R-:W-:-:S02]  /*6a90*/  CS2R R48, SRZ ;  /* 0x0000000000307805 */ /* 0x000fc4000001ff00 */
[----:B------:R-:W-:Y:S01]  /*6aa0*/  LEA.HI.X R53, R28, UR5, R29, 0x1, P2 ;  /* 0x000000051c357c11 */ /* 0x000fe200090f0c1d */
[----:B------:R-:W-:Y:S01]  /*6ab0*/  ULDC.64 UR4, c[0x0][0x400] ;  /* 0x0001000000047ab9 */ /* 0x000fe20000000a00 */
[----:B------:R-:W-:-:S04]  /*6ac0*/  IADD3 R28, P2, R90, R12, RZ ;  /* 0x0000000c5a1c7210 */ /* 0x000fc80007f5e0ff */
[----:B------:R-:W-:Y:S02]  /*6ad0*/  IADD3.X R29, R78, R103, RZ, P2, !PT ;  /* 0x000000674e1d7210 */ /* 0x000fe400017fe4ff */
[----:B------:R-:W-:-:S04]  /*6ae0*/  LEA R56, P2, R28, UR4, 0x1 ;  /* 0x000000041c387c11 */ /* 0x000fc8000f8408ff */
[----:B------:R-:W-:Y:S02]  /*6af0*/  LEA.HI.X R57, R28, UR5, R29, 0x1, P2 ;  /* 0x000000051c397c11 */ /* 0x000fe400090f0c1d */
[----:B------:R-:W-:Y:S02]  /*6b00*/  ISETP.GE.AND P2, PT, R16, R124, PT ;  /* 0x0000007c1000720c */ /* 0x000fe40003f46270 */
[----:B------:R-:W-:Y:S02]  /*6b10*/  CS2R R34, SRZ ;  /* 0x0000000000227805 */ /* 0x000fe4000001ff00 */
[----:B------:R-:W-:Y:S02]  /*6b20*/  CS2R R32, SRZ ;  /* 0x0000000000207805 */ /* 0x000fe4000001ff00 */
[----:B------:R-:W-:Y:S02]  /*6b30*/  CS2R R46, SRZ ;  /* 0x00000000002e7805 */ /* 0x000fe4000001ff00 */
[----:B------:R-:W-:-:S05]  /*6b40*/  CS2R R44, SRZ ;  /* 0x00000000002c7805 */ /* 0x000fca000001ff00 */
[----:B------:R0:W5:Y:S04]  /*6b50*/  @!P2 LDG.E.128 R36, desc[UR56][R52.64] ;  /* 0x000000383424a981 */ /* 0x000168000c1e1d00 */
[----:B------:R0:W5:Y:S01]  /*6b60*/  @!P2 LDG.E.128 R48, desc[UR56][R56.64] ;  /* 0x000000383830a981 */ /* 0x000162000c1e1d00 */
[----:B------:R-:W-:Y:S02]  /*6b70*/  ISETP.GE.AND P2, PT, R0, R124, PT ;  /* 0x0000007c0000720c */ /* 0x000fe40003f46270 */
[----:B------:R-:W-:Y:S02]  /*6b80*/  CS2R R30, SRZ ;  /* 0x00000000001e7805 */ /* 0x000fe4000001ff00 */
[----:B------:R-:W-:Y:S02]  /*6b90*/  CS2R R28, SRZ ;  /* 0x00000000001c7805 */ /* 0x000fe4000001ff00 */
[----:B------:R-:W-:-:S02]  /*6ba0*/  CS2R R42, SRZ ;  /* 0x00000000002a7805 */ /* 0x000fc4000001ff00 */
[----:B------:R-:W-:-:S05]  /*6bb0*/  CS2R R40, SRZ ;  /* 0x0000000000287805 */ /* 0x000fca000001ff00 */
[----:B------:R0:W5:Y:S04]  /*6bc0*/  @!P2 LDG.E.128 R32, desc[UR56][R52.64+0x40] ;  /* 0x000040383420a981 */ /* 0x000168000c1e1d00 */
[----:B------:R0:W5:Y:S01]  /*6bd0*/  @!P2 LDG.E.128 R44, desc[UR56][R56.64+0x40] ;  /* 0x00004038382ca981 */ /* 0x000162000c1e1d00 */
[----:B------:R-:W-:-:S13]  /*6be0*/  ISETP.GE.AND P2, PT, R3, R124, PT ;  /* 0x0000007c0300720c */ /* 0x000fda0003f46270 */
[----:B------:R0:W5:Y:S04]  /*6bf0*/  @!P2 LDG.E.128 R28, desc[UR56][R52.64+0x80] ;  /* 0x00008038341ca981 */ /* 0x000168000c1e1d00 */
[----:B------:R0:W5:Y:S02]  /*6c00*/  @!P2 LDG.E.128 R40, desc[UR56][R56.64+0x80] ;  /* 0x000080383828a981 */ /* 0x000164000c1e1d00 */
.L_x_517:
[----:B------:R-:W-:Y:S05]  /*6c10*/  BSYNC B1 ;  /* 0x0000000000017941 */ /* 0x000fea0003800000 */
.L_x_516:
        /* <DEDUP_REMOVED lines=20> */
[----:B------:R-:W-:Y:S02]  /*6d60*/  CS2R R74, SRZ ;  /* 0x00000000004a7805 */ /* 0x000fe4000001ff00 */
[----:B------:R-:W-:-:S02]  /*6d70*/  IADD3 R13, P2, P5, R90, R12, R110 ;  /* 0x0000000c5a0d7210 */ /* 0x000fc40007d5e06e */
[----:B------:R-:W-:Y:S02]  /*6d80*/  CS2R R72, SRZ ;  /* 0x0000000000487805 */ /* 0x000fe4000001ff00 */
        /* <DEDUP_REMOVED lines=23> */
.L_x_519:
[----:B------:R-:W-:Y:S05]  /*6f00*/  BSYNC B1 ;  /* 0x0000000000017941 */ /* 0x000fea0003800000 */
.L_x_518:
        /* <DEDUP_REMOVED lines=11> */
[----:B------:R0:W-:Y:S01]  /*6fc0*/  STL.S16 [R1+0x42], R12 ;  /* 0x0000420c01007387 */ /* 0x0001e20000100600 */
[----:B------:R-:W-:-:S03]  /*6fd0*/  IMAD.MOV.U32 R14, RZ, RZ, R39 ;  /* 0x000000ffff0e7224 */ /* 0x000fc600078e0027 */
[----:B------:R1:W-:Y:S01]  /*6fe0*/  STL.S16 [R1+0x40], R11 ;  /* 0x0000400b01007387 */ /* 0x0003e20000100600 */
[----:B------:R-:W-:Y:S02]  /*6ff0*/  PRMT R156, R156, 0x5410, R13 ;  /* 0x000054109c9c7816 */ /* 0x000fe4000000000d */
[----:B------:R-:W-:Y:S01]  /*7000*/  PRMT R157, R157, 0x5410, R14 ;  /* 0x000054109d9d7816 */ /* 0x000fe2000000000e */
[----:B0-----:R-:W-:Y:S02]  /*7010*/  IMAD.MOV.U32 R12, RZ, RZ, R33 ;  /* 0x000000ffff0c7224 */ /* 0x001fe400078e0021 */
[----:B-1----:R-:W-:-:S05]  /*7020*/  IMAD.MOV.U32 R11, RZ, RZ, R32 ;  /* 0x000000ffff0b7224 */ /* 0x002fca00078e0020 */
[----:B------:R0:W-:Y:S04]  /*7030*/  STL.S16 [R1+0x5a], R11 ;  /* 0x00005a0b01007387 */ /* 0x0001e80000100600 */
[----:B------:R1:W-:Y:S01]  /*7040*/  STL.S16 [R1+0x58], R12 ;  /* 0x0000580c01007387 */ /* 0x0003e20000100600 */
[----:B0-----:R-:W-:Y:S01]  /*7050*/  MOV R11, R36 ;  /* 0x00000024000b7202 */ /* 0x001fe20000000f00 */
[----:B-1----:R-:W-:-:S05]  /*7060*/  IMAD.MOV.U32 R12, RZ, RZ, R37 ;  /* 0x000000ffff0c7224 */ /* 0x002fca00078e0025 */
        /* <DEDUP_REMOVED lines=8> */
[----:B------:R-:W-:-:S03]  /*70f0*/  IMAD.MOV.U32 R12, RZ, RZ, R47 ;  /* 0x000000ffff0c7224 */ /* 0x000fc600078e002f */
[----:B------:R0:W-:Y:S04]  /*7100*/  STL.S16 [R1+0x54], R11 ;  /* 0x0000540b01007387 */ /* 0x0001e80000100600 */
[----:B------:R1:W-:Y:S01]  /*7110*/  STL.S16 [R1+0x56], R12 ;  /* 0x0000560c01007387 */ /* 0x0003e20000100600 */
[----:B0-----:R-:W-:Y:S02]  /*7120*/  IMAD.MOV.U32 R11, RZ, RZ, R44 ;  /* 0x000000ffff0b7224 */ /* 0x001fe400078e002c */
[----:B-1----:R-:W-:-:S03]  /*7130*/  IMAD.MOV.U32 R12, RZ, RZ, R45 ;  /* 0x000000ffff0c7224 */ /* 0x002fc600078e002d */
[----:B------:R0:W-:Y:S04]  /*7140*/  STL.S16 [R1+0x5c], R11 ;  /* 0x00005c0b01007387 */ /* 0x0001e80000100600 */
[----:B------:R1:W-:Y:S01]  /*7150*/  STL.S16 [R1+0x5e], R12 ;  /* 0x00005e0c01007387 */ /* 0x0003e20000100600 */
[----:B0-----:R-:W-:Y:S02]  /*7160*/  IMAD.MOV.U32 R11, RZ, RZ, R50 ;  /* 0x000000ffff0b7224 */ /* 0x001fe400078e0032 */
[----:B-1----:R-:W-:-:S03]  /*7170*/  IMAD.MOV.U32 R12, RZ, RZ, R51 ;  /* 0x000000ffff0c7224 */ /* 0x002fc600078e0033 */
[----:B------:R-:W-:Y:S02]  /*7180*/  PRMT R158, R158, 0x5410, R11 ;  /* 0x000054109e9e7816 */ /* 0x000fe4000000000b */
[----:B------:R-:W-:Y:S02]  /*7190*/  MOV R11, R48 ;  /* 0x00000030000b7202 */ /* 0x000fe40000000f00 */
        /* <DEDUP_REMOVED lines=36> */
[----:B------:R-:W-:-:S04]  /*73e0*/  PRMT R150, R12, 0x7610, R150 ;  /* 0x000076100c967816 */ /* 0x000fc80000000096 */
[----:B------:R-:W-:Y:S01]  /*73f0*/  PRMT R149, R11, 0x7610, R149 ;  /* 0x000076100b957816 */ /* 0x000fe20000000095 */
[----:B------:R-:W-:-:S05]  /*7400*/  IMAD.MOV.U32 R11, RZ, RZ, R69 ;  /* 0x000000ffff0b7224 */ /* 0x000fca00078e0045 */
[----:B------:R-:W-:Y:S01]  /*7410*/  PRMT R152, R152, 0x5410, R11 ;  /* 0x0000541098987816 */ /* 0x000fe2000000000b */
[----:B------:R-:W-:-:S05]  /*7420*/  IMAD.MOV.U32 R11, RZ, RZ, R74 ;  /* 0x000000ffff0b7224 */ /* 0x000fca00078e004a */
[----:B------:R-:W-:Y:S01]  /*7430*/  PRMT R193, R11, 0x7610, R193 ;  /* 0x000076100bc17816 */ /* 0x000fe200000000c1 */
[----:B------:R-:W-:-:S05]  /*7440*/  IMAD.MOV.U32 R11, RZ, RZ, R75 ;  /* 0x000000ffff0b7224 */ /* 0x000fca00078e004b */
[----:B------:R-:W-:Y:S02]  /*7450*/  PRMT R193, R193, 0x5410, R11 ;  /* 0x00005410c1c17816 */ /* 0x000fe4000000000b */
[----:B------:R-:W-:-:S04]  /*7460*/  MOV R11, R72 ;  /* 0x00000048000b7202 */ /* 0x000fc80000000f00 */
[----:B------:R-:W-:Y:S01]  /*7470*/  PRMT R194, R11, 0x7610, R194 ;  /* 0x000076100bc27816 */ /* 0x000fe200000000c2 */
[----:B------:R-:W-:-:S05]  /*7480*/  IMAD.MOV.U32 R11, RZ, RZ, R73 ;  /* 0x000000ffff0b7224 */ /* 0x000fca00078e0049 */
[----:B------:R-:W-:Y:S01]  /*7490*/  PRMT R194, R194, 0x5410, R11 ;  /* 0x00005410c2c27816 */ /* 0x000fe2000000000b */
[----:B------:R-:W-:Y:S06]  /*74a0*/  @!P2 BRA `(.L_x_520) ;  /* 0x000000000004a947 */ /* 0x000fec0003800000 */
[----:B------:R-:W-:Y:S01]  /*74b0*/  BPT.TRAP 0x1 ;  /* 0x000000040000795c */ /* 0x000fe20000300000 */
.L_x_520:
[----:B------:R-:W-:Y:S01]  /*74c0*/  IMAD R85, R18, 0x8, R2 ;  /* 0x0000000812557824 */ /* 0x000fe200078e0202 */
[----:B------:R-:W-:Y:S01]  /*74d0*/  SHF.L.U32 R86, R167, 0x1f, RZ ;  /* 0x0000001fa7567819 */ /* 0x000fe200000006ff */
[----:B------:R-:W-:Y:S03]  /*74e0*/  BSSY B1, `(.L_x_521) ;  /* 0x0000003000017945 */ /* 0x000fe60003800000 */
[----:B------:R-:W0:Y:S02]  /*74f0*/  SYNCS.PHASECHK.TRANS64.TRYWAIT P5, [R85+URZ+0x2a890], R86 ;  /* 0x02a89056550075a7 */ /* 0x000e2400080a017f */
[----:B0-----:R-:W-:Y:S05]  /*7500*/  @!P5 BRA `(.L_x_522) ;  /* 0x000001a00080d947 */ /* 0x001fea0003800000 */
.L_x_800:
[----:B------:R-:W-:Y:S05]  /*7510*/  BSYNC B1 ;  /* 0x0000000000017941 */ /* 0x000fea0003800000 */
.L_x_521:
[----:B------:R-:W1:Y:S01]  /*7520*/  LDC R135, c[0x0][0x2f4] ;  /* 0x0000bd00ff877b82 */ /* 0x000e620000000800 */
[----:B------:R-:W-:Y:S01]  /*7530*/  UMOV UR4, 0xffffffff ;  /* 0xffffffff00047882 */ /* 0x000fe20000000000 */
[----:B-1----:R-:W-:Y:S02]  /*7540*/  IMAD.IADD R137, R135, 0x1, -R125 ;  /* 0x0000000187897824 */ /* 0x002fe400078e0a7d */
[----:B------:R-:W-:Y:S05]  /*7550*/  BRA.DIV UR4, `(.L_x_523) ;  /* 0x000001a204807947 */ /* 0x000fea000b800000 */
[----:B------:R1:W2:Y:S04]  /*7560*/  SHFL.IDX PT, R117, R115, RZ, 0x1c1f ;  /* 0x001c1fff73757589 */ /* 0x0002a800000e0000 */
[----:B------:R1:W3:Y:S02]  /*7570*/  SHFL.IDX PT, R11, R118, RZ, 0x1c1f ;  /* 0x001c1fff760b7589 */ /* 0x0002e400000e0000 */
.L_x_804:
[----:B------:R-:W-:Y:S04]  /*7580*/  BSSY B1, `(.L_x_524) ;  /* 0x0000185000017945 */ /* 0x000fe80003800000 */
[----:B------:R-:W-:Y:S05]  /*7590*/  @P3 BRA `(.L_x_525) ;  /* 0x00000018000c3947 */ /* 0x000fea0003800000 */
[----:B------:R-:W-:Y:S01]  /*75a0*/  ISETP.NE.AND P3, PT, R9, RZ, PT ;  /* 0x000000ff0900720c */ /* 0x000fe20003f65270 */
[----:B------:R-:W-:Y:S01]  /*75b0*/  BSSY B2, `(.L_x_526) ;  /* 0x000007d000027945 */ /* 0x000fe20003800000 */
[----:B---3--:R-:W-:-:S11]  /*75c0*/  IMAD.MOV.U32 R116, RZ, RZ, R11 ;  /* 0x000000ffff747224 */ /* 0x008fd600078e000b */
[----:B------:R-:W-:Y:S05]  /*75d0*/  @!P3 BRA `(.L_x_527) ;  /* 0x0000000400e8b947 */ /* 0x000fea0003800000 */
[----:B------:R-:W-:Y:S01]  /*75e0*/  SEL R12, R125, R137, !P0 ;  /* 0x000000897d0c7207 */ /* 0x000fe20004000000 */
[----:B------:R-:W-:Y:S01]  /*75f0*/  BSSY B3, `(.L_x_528) ;  /* 0x0000072000037945 */ /* 0x000fe20003800000 */
[----:B------:R-:W-:Y:S02]  /*7600*/  ISETP.GE.AND P3, PT, R16, R124, PT ;  /* 0x0000007c1000720c */ /* 0x000fe40003f66270 */
[----:B------:R-:W-:-:S04]  /*7610*/  SHF.R.S32.HI R13, RZ, 0x1f, R12 ;  /* 0x0000001fff0d7819 */ /* 0x000fc8000001140c */
[----:B------:R-:W-:-:S04]  /*7620*/  LEA.HI R13, R13, R12, RZ, 0x4 ;  /* 0x0000000c0d0d7211 */ /* 0x000fc800078f20ff */
[----:B------:R-:W-:-:S04]  /*7630*/  LEA.HI.SX32 R153, R13, R121, 0x1c ;  /* 0x000000790d997211 */ /* 0x000fc800078fe2ff */
[----:B------:R-:W-:-:S04]  /*7640*/  SHF.R.S32.HI R13, RZ, 0x1f, R153 ;  /* 0x0000001fff0d7819 */ /* 0x000fc80000011499 */
[----:B------:R-:W-:Y:S01]  /*7650*/  LEA.HI R13, R13, R153, RZ, 0x3 ;  /* 0x000000990d0d7211 */ /* 0x000fe200078f18ff */
[----:B------:R-:W-:-:S03]  /*7660*/  IMAD.SHL.U32 R153, R153, 0x8, RZ ;  /* 0x0000000899997824 */ /* 0x000fc600078e00ff */
[----:B------:R-:W-:Y:S02]  /*7670*/  SHF.R.S32.HI R13, RZ, 0x3, R13 ;  /* 0x00000003ff0d7819 */ /* 0x000fe4000001140d */
[----:B------:R-:W-:-:S03]  /*7680*/  LOP3.LUT R12, R177, 0x38, R153, 0xf8, !PT ;  /* 0x00000038b10c7812 */ /* 0x000fc600078ef899 */
[----:B------:R-:W-:Y:S01]  /*7690*/  IMAD R13, R13, 0x1800, R179 ;  /* 0x000018000d0d7824 */ /* 0x000fe200078e02b3 */
[----:B------:R-:W-:-:S05]  /*76a0*/  LOP3.LUT R12, R12, R178, RZ, 0x3c, !PT ;  /* 0x000000b20c0c7212 */ /* 0x000fca00078e3cff */
[----:B------:R-:W-:-:S04]  /*76b0*/  IMAD.IADD R12, R13, 0x1, R12 ;  /* 0x000000010d0c7824 */ /* 0x000fc800078e020c */
[C---:B------:R-:W-:Y:S02]  /*76c0*/  IMAD R76, R18.reuse, 0x4800, R12 ;  /* 0x00004800124c7824 */ /* 0x040fe400078e020c */
[----:B------:R-:W-:Y:S02]  /*76d0*/  IMAD R12, R18, 0x4800, R140 ;  /* 0x00004800120c7824 */ /* 0x000fe400078e028c */
[--C-:B------:R-:W-:Y:S02]  /*76e0*/  IMAD R76, R76, 0x2, R2.reuse ;  /* 0x000000024c4c7824 */ /* 0x100fe400078e0202 */
[----:B------:R-:W-:-:S04]  /*76f0*/  IMAD R12, R12, 0x2, R2 ;  /* 0x000000020c0c7824 */ /* 0x000fc800078e0202 */
[----:B------:R-:W3:Y:S04]  /*7700*/  LDS.128 R76, [R76+0x18400] ;  /* 0x018400004c4c7984 */ /* 0x000ee80000000c00 */
[----:B------:R-:W4:Y:S01]  /*7710*/  LDS.128 R12, [R12+0x18400] ;  /* 0x018400000c0c7984 */ /* 0x000f220000000c00 */
[----:B------:R-:W-:Y:S05]  /*7720*/  @P3 BRA `(.L_x_529) ;  /* 0x0000000400783947 */ /* 0x000fea0003800000 */
[--C-:B------:R-:W-:Y:S02]  /*7730*/  SHF.R.U64 R36, R36, 0x10, R37.reuse ;  /* 0x0000001024247819 */ /* 0x100fe40000001225 */
[----:B------:R-:W-:Y:S02]  /*7740*/  SHF.R.U32.HI R37, RZ, 0x10, R37 ;  /* 0x00000010ff257819 */ /* 0x000fe40000011625 */
[----:B------:R-:W-:Y:S02]  /*7750*/  SHF.R.U32.HI R155, RZ, 0x10, R49 ;  /* 0x00000010ff9b7819 */ /* 0x000fe40000011631 */
[C---:B------:R-:W-:Y:S02]  /*7760*/  PRMT R36, R154.reuse, 0x5432, R36 ;  /* 0x000054329a247816 */ /* 0x040fe40000000024 */
[----:B------:R-:W-:Y:S02]  /*7770*/  PRMT R37, R154, 0x5410, R37 ;  /* 0x000054109a257816 */ /* 0x000fe40000000025 */
[----:B------:R-:W-:-:S02]  /*7780*/  SHF.R.U64 R38, R38, 0x10, R39 ;  /* 0x0000001026267819 */ /* 0x000fc40000001227 */
[----:B------:R-:W-:Y:S02]  /*7790*/  SHF.R.U32.HI R154, RZ, 0x10, R39 ;  /* 0x00000010ff9a7819 */ /* 0x000fe40000011627 */
[----:B------:R-:W-:Y:S02]  /*77a0*/  SHF.R.U64 R39, R48, 0x10, R49 ;  /* 0x0000001030277819 */ /* 0x000fe40000001231 */
[----:B------:R-:W-:Y:S02]  /*77b0*/  SHF.R.U64 R48, R50, 0x10, R51 ;  /* 0x0000001032307819 */ /* 0x000fe40000001233 */
[----:B------:R-:W-:Y:S02]  /*77c0*/  PRMT R155, R158, 0x5410, R155 ;  /* 0x000054109e9b7816 */ /* 0x000fe4000000009b */
[----:B------:R-:W-:Y:S02]  /*77d0*/  PRMT R49, R156, 0x5432, R38 ;  /* 0x000054329c317816 */ /* 0x000fe40000000026 */
[----:B------:R-:W-:-:S02]  /*77e0*/  SHF.R.U32.HI R50, RZ, 0x10, R51 ;  /* 0x00000010ff327819 */ /* 0x000fc40000011633 */
[C---:B------:R-:W-:Y:S02]  /*77f0*/  PRMT R38, R157.reuse, 0x5432, R154 ;  /* 0x000054329d267816 */ /* 0x040fe4000000009a */
[----:B------:R-:W-:Y:S01]  /*7800*/  PRMT R39, R157, 0x5410, R39 ;  /* 0x000054109d277816 */ /* 0x000fe20000000027 */
[----:B------:R-:W-:Y:S01]  /*7810*/  IMAD.U32 R157, R155, 0x10000, RZ ;  /* 0x000100009b9d7824 */ /* 0x000fe200078e00ff */
[----:B------:R-:W-:Y:S01]  /*7820*/  PRMT R48, R158, 0x5432, R48 ;  /* 0x000054329e307816 */ /* 0x000fe20000000030 */
[----:B---3--:R-:W-:Y:S01]  /*7830*/  IMAD.U32 R158, R77, 0x10000, RZ ;  /* 0x000100004d9e7824 */ /* 0x008fe200078e00ff */
[----:B------:R-:W-:Y:S01]  /*7840*/  PRMT R50, R156, 0x5410, R50 ;  /* 0x000054109c327816 */ /* 0x000fe20000000032 */
[----:B----4-:R-:W-:Y:S01]  /*7850*/  IMAD.U32 R156, R13, 0x10000, RZ ;  /* 0x000100000d9c7824 */ /* 0x010fe200078e00ff */
[----:B------:R-:W-:Y:S01]  /*7860*/  SHF.L.U32 R51, R37, 0x10, RZ ;  /* 0x0000001025337819 */ /* 0x000fe200000006ff */
[----:B------:R-:W-:Y:S01]  /*7870*/  FMUL.FTZ R154, R158, R157 ;  /* 0x0000009d9e9a7220 */ /* 0x000fe20000410000 */
[----:B------:R-:W-:-:S02]  /*7880*/  LOP3.LUT R155, R155, 0xffff0000, RZ, 0xc0, !PT ;  /* 0xffff00009b9b7812 */ /* 0x000fc400078ec0ff */
[----:B------:R-:W-:Y:S01]  /*7890*/  LOP3.LUT R77, R77, 0xffff0000, RZ, 0xc0, !PT ;  /* 0xffff00004d4d7812 */ /* 0x000fe200078ec0ff */
[-C--:B------:R-:W-:Y:S01]  /*78a0*/  FFMA.FTZ R154, R156, R51.reuse, -R154 ;  /* 0x000000339c9a7223 */ /* 0x080fe2000001089a */
[----:B------:R-:W-:Y:S01]  /*78b0*/  FMUL.FTZ R51, R158, R51 ;  /* 0x000000339e337220 */ /* 0x000fe20000410000 */
[----:B------:R-:W-:Y:S01]  /*78c0*/  LOP3.LUT R37, R37, 0xffff0000, RZ, 0xc0, !PT ;  /* 0xffff000025257812 */ /* 0x000fe200078ec0ff */
[C---:B------:R-:W-:Y:S01]  /*78d0*/  IMAD.U32 R158, R79.reuse, 0x10000, RZ ;  /* 0x000100004f9e7824 */ /* 0x040fe200078e00ff */
[----:B------:R-:W-:Y:S01]  /*78e0*/  LOP3.LUT R79, R79, 0xffff0000, RZ, 0xc0, !PT ;  /* 0xffff00004f4f7812 */ /* 0x000fe200078ec0ff */
[----:B------:R-:W-:Y:S01]  /*78f0*/  FFMA.FTZ R51, R156, R157, R51 ;  /* 0x0000009d9c337223 */ /* 0x000fe20000010033 */
[----:B------:R-:W-:Y:S01]  /*7900*/  LOP3.LUT R156, R13, 0xffff0000, RZ, 0xc0, !PT ;  /* 0xffff00000d9c7812 */ /* 0x000fe200078ec0ff */
[----:B------:R-:W-:Y:S01]  /*7910*/  FMUL.FTZ R13, R77, R155 ;  /* 0x0000009b4d0d7220 */ /* 0x000fe20000410000 */
[C---:B------:R-:W-:Y:S01]  /*7920*/  IMAD.U32 R157, R50.reuse, 0x10000, RZ ;  /* 0x00010000329d7824 */ /* 0x040fe200078e00ff */
[----:B------:R-:W-:-:S02]  /*7930*/  LOP3.LUT R50, R50, 0xffff0000, RZ, 0xc0, !PT ;  /* 0xffff000032327812 */ /* 0x000fc400078ec0ff */
[-C--:B------:R-:W-:Y:S01]  /*7940*/  FFMA.FTZ R13, R156, R37.reuse, -R13 ;  /* 0x000000259c0d7223 */ /* 0x080fe2000001080d */
[----:B------:R-:W-:Y:S01]  /*7950*/  FMUL.FTZ R37, R77, R37 ;  /* 0x000000254d257220 */ /* 0x000fe20000410000 */
[----:B------:R-:W-:-:S03]  /*7960*/  FMUL.FTZ R77, R158, R157 ;  /* 0x0000009d9e4d7220 */ /* 0x000fc60000410000 */
[----:B------:R-:W-:Y:S01]  /*7970*/  FFMA.FTZ R37, R156, R155, R37 ;  /* 0x0000009b9c257223 */ /* 0x000fe20000010025 */
[C---:B------:R-:W-:Y:S01]  /*7980*/  IMAD.U32 R156, R15.reuse, 0x10000, RZ ;  /* 0x000100000f9c7824 */ /* 0x040fe200078e00ff */
[----:B------:R-:W-:Y:S01]  /*7990*/  LOP3.LUT R15, R15, 0xffff0000, RZ, 0xc0, !PT ;  /* 0xffff00000f0f7812 */ /* 0x000fe200078ec0ff */
[C---:B------:R-:W-:Y:S01]  /*79a0*/  IMAD.U32 R155, R38.reuse, 0x10000, RZ ;  /* 0x00010000269b7824 */ /* 0x040fe200078e00ff */
[----:B------:R-:W-:Y:S02]  /*79b0*/  LOP3.LUT R38, R38, 0xffff0000, RZ, 0xc0, !PT ;  /* 0xffff000026267812 */ /* 0x000fe400078ec0ff */
[----:B------:R-:W-:Y:S01]  /*79c0*/  F2FP.BF16.F32.PACK_AB R37, R37, R51 ;  /* 0x000000332525723e */ /* 0x000fe200000010ff */
[-C--:B------:R-:W-:Y:S01]  /*79d0*/  FFMA.FTZ R77, R156, R155.reuse, -R77 ;  /* 0x0000009b9c4d7223 */ /* 0x080fe2000001084d */
[----:B------:R-:W-:Y:S01]  /*79e0*/  FMUL.FTZ R155, R158, R155 ;  /* 0x0000009b9e9b7220 */ /* 0x000fe20000410000 */
[----:B------:R-:W-:Y:S01]  /*79f0*/  IMAD.U32 R51, R76, 0x10000, RZ ;  /* 0x000100004c337824 */ /* 0x000fe200078e00ff */
[----:B------:R-:W-:-:S02]  /*7a00*/  F2FP.BF16.F32.PACK_AB R13, R13, R154 ;  /* 0x0000009a0d0d723e */ /* 0x000fc400000010ff */
[----:B------:R-:W-:Y:S01]  /*7a10*/  FFMA.FTZ R155, R156, R157, R155 ;  /* 0x0000009d9c9b7223 */ /* 0x000fe2000001009b */
[----:B------:R-:W-:-:S04]  /*7a20*/  FMUL.FTZ R156, R79, R50 ;  /* 0x000000324f9c7220 */ /* 0x000fc80000410000 */
[-C--:B------:R-:W-:Y:S01]  /*7a30*/  FFMA.FTZ R156, R15, R38.reuse, -R156 ;  /* 0x000000260f9c7223 */ /* 0x080fe2000001089c */
[----:B------:R-:W-:-:S04]  /*7a40*/  FMUL.FTZ R38, R79, R38 ;  /* 0x000000264f267220 */ /* 0x000fc80000410000 */
[----:B------:R-:W-:Y:S01]  /*7a50*/  FFMA.FTZ R38, R15, R50, R38 ;  /* 0x000000320f267223 */ /* 0x000fe20000010026 */
[----:B------:R-:W-:Y:S01]  /*7a60*/  F2FP.BF16.F32.PACK_AB R156, R156, R77 ;  /* 0x0000004d9c9c723e */ /* 0x000fe200000010ff */
[C---:B------:R-:W-:Y:S01]  /*7a70*/  IMAD.U32 R50, R39.reuse, 0x10000, RZ ;  /* 0x0001000027327824 */ /* 0x040fe200078e00ff */
[----:B------:R-:W-:Y:S01]  /*7a80*/  LOP3.LUT R39, R39, 0xffff0000, RZ, 0xc0, !PT ;  /* 0xffff000027277812 */ /* 0x000fe200078ec0ff */
[C---:B------:R-:W-:Y:S01]  /*7a90*/  IMAD.U32 R77, R36.reuse, 0x10000, RZ ;  /* 0x00010000244d7824 */ /* 0x040fe200078e00ff */
[----:B------:R-:W-:Y:S01]  /*7aa0*/  LOP3.LUT R36, R36, 0xffff0000, RZ, 0xc0, !PT ;  /* 0xffff000024247812 */ /* 0x000fe200078ec0ff */
[C---:B------:R-:W-:Y:S01]  /*7ab0*/  FMUL.FTZ R79, R51.reuse, R50 ;  /* 0x00000032334f7220 */ /* 0x040fe20000410000 */
[----:B------:R-:W-:Y:S02]  /*7ac0*/  IMAD.U32 R15, R12, 0x10000, RZ ;  /* 0x000100000c0f7824 */ /* 0x000fe400078e00ff */
[----:B------:R-:W-:Y:S01]  /*7ad0*/  FMUL.FTZ R51, R51, R77 ;  /* 0x0000004d33337220 */ /* 0x000fe20000410000 */
[----:B------:R-:W-:Y:S01]  /*7ae0*/  F2FP.BF16.F32.PACK_AB R38, R38, R155 ;  /* 0x0000009b2626723e */ /* 0x000fe200000010ff */
[----:B------:R-:W-:-:S02]  /*7af0*/  FFMA.FTZ R79, R15, R77, -R79 ;  /* 0x0000004d0f4f7223 */ /* 0x000fc4000001084f */
[----:B------:R-:W-:Y:S01]  /*7b00*/  FFMA.FTZ R51, R15, R50, R51 ;  /* 0x000000320f337223 */ /* 0x000fe20000010033 */
[----:B------:R-:W-:Y:S01]  /*7b10*/  LOP3.LUT R15, R76, 0xffff0000, RZ, 0xc0, !PT ;  /* 0xffff00004c0f7812 */ /* 0x000fe200078ec0ff */
[----:B------:R-:W-:Y:S01]  /*7b20*/  IMAD.U32 R77, R78, 0x10000, RZ ;  /* 0x000100004e4d7824 */ /* 0x000fe200078e00ff */
[----:B------:R-:W-:-:S03]  /*7b30*/  LOP3.LUT R50, R12, 0xffff0000, RZ, 0xc0, !PT ;  /* 0xffff00000c327812 */ /* 0x000fc600078ec0ff */
[C---:B------:R-:W-:Y:S01]  /*7b40*/  FMUL.FTZ R12, R15.reuse, R39 ;  /* 0x000000270f0c7220 */ /* 0x040fe20000410000 */
[----:B------:R-:W-:-:S03]  /*7b50*/  FMUL.FTZ R15, R15, R36 ;  /* 0x000000240f0f7220 */ /* 0x000fc60000410000 */
[C---:B------:R-:W-:Y:S01]  /*7b60*/  FFMA.FTZ R12, R50.reuse, R36, -R12 ;  /* 0x00000024320c7223 */ /* 0x040fe2000001080c */
[----:B------:R-:W-:Y:S01]  /*7b70*/  FFMA.FTZ R15, R50, R39, R15 ;  /* 0x00000027320f7223 */ /* 0x000fe2000001000f */
[----:B------:R-:W-:Y:S01]  /*7b80*/  IMAD.U32 R39, R48, 0x10000, RZ ;  /* 0x0001000030277824 */ /* 0x000fe200078e00ff */
[----:B------:R-:W-:Y:S01]  /*7b90*/  SHF.L.U32 R36, R14, 0x10, RZ ;  /* 0x000000100e247819 */ /* 0x000fe200000006ff */
[----:B------:R-:W-:Y:S01]  /*7ba0*/  IMAD.U32 R50, R49, 0x10000, RZ ;  /* 0x0001000031327824 */ /* 0x000fe200078e00ff */
[----:B------:R-:W-:Y:S01]  /*7bb0*/  LOP3.LUT R48, R48, 0xffff0000, RZ, 0xc0, !PT ;  /* 0xffff000030307812 */ /* 0x000fe200078ec0ff */
[----:B------:R-:W-:Y:S01]  /*7bc0*/  FMUL.FTZ R76, R77, R39 ;  /* 0x000000274d4c7220 */ /* 0x000fe20000410000 */
[----:B------:R-:W-:Y:S01]  /*7bd0*/  LOP3.LUT R49, R49, 0xffff0000, RZ, 0xc0, !PT ;  /* 0xffff000031317812 */ /* 0x000fe200078ec0ff */
[-C--:B------:R-:W-:Y:S01]  /*7be0*/  FMUL.FTZ R77, R77, R50.reuse ;  /* 0x000000324d4d7220 */ /* 0x080fe20000410000 */
[----:B------:R-:W-:Y:S01]  /*7bf0*/  LOP3.LUT R14, R14, 0xffff0000, RZ, 0xc0, !PT ;  /* 0xffff00000e0e7812 */ /* 0x000fe200078ec0ff */
[C---:B------:R-:W-:Y:S01]  /*7c00*/  FFMA.FTZ R76, R36.reuse, R50, -R76 ;  /* 0x00000032244c7223 */ /* 0x040fe2000001084c */
[----:B------:R-:W-:Y:S01]  /*7c10*/  F2FP.BF16.F32.PACK_AB R15, R15, R51 ;  /* 0x000000330f0f723e */ /* 0x000fe200000010ff */
[----:B------:R-:W-:Y:S01]  /*7c20*/  FFMA.FTZ R77, R36, R39, R77 ;  /* 0x00000027244d7223 */ /* 0x000fe2000001004d */
[----:B------:R-:W-:-:S02]  /*7c30*/  LOP3.LUT R36, R78, 0xffff0000, RZ, 0xc0, !PT ;  /* 0xffff00004e247812 */ /* 0x000fc400078ec0ff */
[----:B------:R-:W-:Y:S01]  /*7c40*/  F2FP.BF16.F32.PACK_AB R12, R12, R79 ;  /* 0x0000004f0c0c723e */ /* 0x000fe200000010ff */
[----:B------:R-:W-:Y:S02]  /*7c50*/  IMAD.MOV.U32 R79, RZ, RZ, R38 ;  /* 0x000000ffff4f7224 */ /* 0x000fe400078e0026 */
[C---:B------:R-:W-:Y:S01]  /*7c60*/  FMUL.FTZ R39, R36.reuse, R48 ;  /* 0x0000003024277220 */ /* 0x040fe20000410000 */
[----:B------:R-:W-:-:S03]  /*7c70*/  FMUL.FTZ R36, R36, R49 ;  /* 0x0000003124247220 */ /* 0x000fc60000410000 */
[C---:B------:R-:W-:Y:S01]  /*7c80*/  FFMA.FTZ R39, R14.reuse, R49, -R39 ;  /* 0x000000310e277223 */ /* 0x040fe20000010827 */
[----:B------:R-:W-:-:S04]  /*7c90*/  FFMA.FTZ R36, R14, R48, R36 ;  /* 0x000000300e247223 */ /* 0x000fc80000010024 */
[----:B------:R-:W-:Y:S01]  /*7ca0*/  F2FP.BF16.F32.PACK_AB R39, R39, R76 ;  /* 0x0000004c2727723e */ /* 0x000fe200000010ff */
[----:B------:R-:W-:Y:S01]  /*7cb0*/  IMAD.MOV.U32 R76, RZ, RZ, R15 ;  /* 0x000000ffff4c7224 */ /* 0x000fe200078e000f */
[----:B------:R-:W-:Y:S01]  /*7cc0*/  F2FP.BF16.F32.PACK_AB R36, R36, R77 ;  /* 0x0000004d2424723e */ /* 0x000fe200000010ff */
[----:B------:R-:W-:Y:S02]  /*7cd0*/  IMAD.MOV.U32 R77, RZ, RZ, R37 ;  /* 0x000000ffff4d7224 */ /* 0x000fe400078e0025 */
[----:B------:R-:W-:Y:S02]  /*7ce0*/  IMAD.MOV.U32 R14, RZ, RZ, R39 ;  /* 0x000000ffff0e7224 */ /* 0x000fe400078e0027 */
[----:B------:R-:W-:Y:S02]  /*7cf0*/  IMAD.MOV.U32 R15, RZ, RZ, R156 ;  /* 0x000000ffff0f7224 */ /* 0x000fe400078e009c */
[----:B------:R-:W-:-:S07]  /*7d00*/  IMAD.MOV.U32 R78, RZ, RZ, R36 ;  /* 0x000000ffff4e7224 */ /* 0x000fce00078e0024 */
.L_x_529:
[----:B------:R-:W-:Y:S05]  /*7d10*/  BSYNC B3 ;  /* 0x0000000000037941 */ /* 0x000fea0003800000 */
.L_x_528:
[----:B------:R-:W-:-:S04]  /*7d20*/  LEA R36, P3, R6, R11, 0x1 ;  /* 0x0000000b06247211 */ /* 0x000fc800078608ff */
[----:B--2---:R-:W-:Y:S02]  /*7d30*/  LEA.HI.X R37, R6, R117, R113, 0x1, P3 ;  /* 0x0000007506257211 */ /* 0x004fe400018f0c71 */
[----:B------:R-:W-:-:S03]  /*7d40*/  ISETP.GE.AND P3, PT, R153, R135, PT ;  /* 0x000000879900720c */ /* 0x000fc60003f66270 */
[----:B----4-:R2:W-:Y:S10]  /*7d50*/  ST.E.128 desc[UR56][R36.64], R12 ;  /* 0x0000000c24007985 */ /* 0x0105f4000c101d38 */
[----:B--2---:R-:W-:-:S05]  /*7d60*/  @!P3 IMAD.WIDE R12, R153, 0x2, R116 ;  /* 0x00000002990cb825 */ /* 0x004fca00078e0274 */
[----:B---3--:R3:W-:Y:S02]  /*7d70*/  @!P3 ST.E.128 desc[UR56][R12.64], R76 ;  /* 0x0000004c0c00b985 */ /* 0x0087e4000c101d38 */
.L_x_527:
[----:B------:R-:W-:Y:S05]  /*7d80*/  BSYNC B2 ;  /* 0x0000000000027941 */ /* 0x000fea0003800000 */
.L_x_526:
[----:B------:R-:W-:Y:S01]  /*7d90*/  ISETP.NE.AND P3, PT, R26, RZ, PT ;  /* 0x000000ff1a00720c */ /* 0x000fe20003f65270 */
[----:B------:R-:W-:-:S12]  /*7da0*/  BSSY B2, `(.L_x_530) ;  /* 0x0000084000027945 */ /* 0x000fd80003800000 */
[----:B------:R-:W-:Y:S05]  /*7db0*/  @!P3 BRA `(.L_x_531) ;  /* 0x000000080008b947 */ /* 0x000fea0003800000 */
[----:B---3--:R-:W-:Y:S01]  /*7dc0*/  SEL R12, R125, R137, !P1 ;  /* 0x000000897d0c7207 */ /* 0x008fe20004800000 */
        /* <DEDUP_REMOVED lines=20> */
[----:B------:R-:W5:Y:S04]  /*7f10*/  LDL.S16 R50, [R1+0x5a] ;  /* 0x00005a0001327983 */ /* 0x000f680000100600 */
[----:B------:R-:W2:Y:S04]  /*7f20*/  LDL.LU.S16 R49, [R1+0x58] ;  /* 0x0000580001317983 */ /* 0x000ea80000300600 */
[----:B------:R-:W3:Y:S04]  /*7f30*/  LDL.S16 R153, [R1+0x42] ;  /* 0x0000420001997983 */ /* 0x000ee80000100600 */
[----:B------:R-:W4:Y:S04]  /*7f40*/  LDL.LU.S16 R79, [R1+0x40] ;  /* 0x00004000014f7983 */ /* 0x000f280000300600 */
[----:B------:R-:W4:Y:S04]  /*7f50*/  LDL.S16 R78, [R1+0x5c] ;  /* 0x00005c00014e7983 */ /* 0x000f280000100600 */
[----:B------:R-:W4:Y:S04]  /*7f60*/  LDL.LU.S16 R77, [R1+0x5e] ;  /* 0x00005e00014d7983 */ /* 0x000f280000300600 */
[----:B------:R-:W4:Y:S04]  /*7f70*/  LDL.S16 R76, [R1+0x54] ;  /* 0x00005400014c7983 */ /* 0x000f280000100600 */
[----:B------:R-:W4:Y:S01]  /*7f80*/  LDL.LU.S16 R51, [R1+0x56] ;  /* 0x0000560001337983 */ /* 0x000f220000300600 */
[----:B------:R-:W-:-:S02]  /*7f90*/  SHF.R.U64 R32, R32, 0x10, R33 ;  /* 0x0000001020207819 */ /* 0x000fc40000001221 */
[----:B------:R-:W-:Y:S02]  /*7fa0*/  SHF.R.U32.HI R33, RZ, 0x10, R33 ;  /* 0x00000010ff217819 */ /* 0x000fe40000011621 */
[----:B------:R-:W-:Y:S02]  /*7fb0*/  SHF.R.U64 R34, R34, 0x10, R35 ;  /* 0x0000001022227819 */ /* 0x000fe40000001223 */
[----:B-----5:R-:W-:Y:S02]  /*7fc0*/  PRMT R32, R50, 0x5410, R32 ;  /* 0x0000541032207816 */ /* 0x020fe40000000020 */
[----:B------:R-:W-:Y:S02]  /*7fd0*/  SHF.R.U32.HI R50, RZ, 0x10, R45 ;  /* 0x00000010ff327819 */ /* 0x000fe4000001162d */
[----:B--2---:R-:W-:Y:S02]  /*7fe0*/  PRMT R33, R49, 0x5410, R33 ;  /* 0x0000541031217816 */ /* 0x004fe40000000021 */
[----:B------:R-:W-:-:S02]  /*7ff0*/  SHF.R.U32.HI R49, RZ, 0x10, R35 ;  /* 0x00000010ff317819 */ /* 0x000fc40000011623 */
[----:B------:R-:W-:Y:S02]  /*8000*/  SHF.R.U64 R35, R44, 0x10, R45 ;  /* 0x000000102c237819 */ /* 0x000fe4000000122d */
[--C-:B------:R-:W-:Y:S02]  /*8010*/  SHF.R.U64 R44, R46, 0x10, R47.reuse ;  /* 0x000000102e2c7819 */ /* 0x100fe4000000122f */
[----:B------:R-:W-:Y:S01]  /*8020*/  SHF.R.U32.HI R46, RZ, 0x10, R47 ;  /* 0x00000010ff2e7819 */ /* 0x000fe2000001162f */
[----:B------:R-:W-:Y:S01]  /*8030*/  IMAD.U32 R47, R33, 0x10000, RZ ;  /* 0x00010000212f7824 */ /* 0x000fe200078e00ff */
[----:B---3--:R-:W-:Y:S02]  /*8040*/  PRMT R45, R153, 0x5410, R34 ;  /* 0x00005410992d7816 */ /* 0x008fe40000000022 */
[----:B----4-:R-:W-:Y:S02]  /*8050*/  PRMT R34, R79, 0x5410, R49 ;  /* 0x000054104f227816 */ /* 0x010fe40000000031 */
[----:B------:R-:W-:-:S02]  /*8060*/  LOP3.LUT R33, R33, 0xffff0000, RZ, 0xc0, !PT ;  /* 0xffff000021217812 */ /* 0x000fc400078ec0ff */
[----:B------:R-:W-:Y:S01]  /*8070*/  PRMT R50, R77, 0x5410, R50 ;  /* 0x000054104d327816 */ /* 0x000fe20000000032 */
[C---:B------:R-:W-:Y:S01]  /*8080*/  IMAD.U32 R77, R37.reuse, 0x10000, RZ ;  /* 0x00010000254d7824 */ /* 0x040fe200078e00ff */
[----:B------:R-:W-:Y:S02]  /*8090*/  LOP3.LUT R37, R37, 0xffff0000, RZ, 0xc0, !PT ;  /* 0xffff000025257812 */ /* 0x000fe400078ec0ff */
[----:B------:R-:W-:Y:S02]  /*80a0*/  PRMT R44, R76, 0x5410, R44 ;  /* 0x000054104c2c7816 */ /* 0x000fe4000000002c */
[C---:B------:R-:W-:Y:S02]  /*80b0*/  SHF.L.U32 R76, R50.reuse, 0x10, RZ ;  /* 0x00000010324c7819 */ /* 0x040fe400000006ff */
[----:B------:R-:W-:Y:S01]  /*80c0*/  PRMT R46, R51, 0x5410, R46 ;  /* 0x00005410332e7816 */ /* 0x000fe2000000002e */
[----:B------:R-:W-:Y:S01]  /*80d0*/  IMAD.U32 R51, R13, 0x10000, RZ ;  /* 0x000100000d337824 */ /* 0x000fe200078e00ff */
[----:B------:R-:W-:Y:S01]  /*80e0*/  LOP3.LUT R50, R50, 0xffff0000, RZ, 0xc0, !PT ;  /* 0xffff000032327812 */ /* 0x000fe200078ec0ff */
[----:B------:R-:W-:Y:S01]  /*80f0*/  FMUL.FTZ R49, R77, R76 ;  /* 0x0000004c4d317220 */ /* 0x000fe20000410000 */
[----:B------:R-:W-:-:S03]  /*8100*/  PRMT R35, R78, 0x5410, R35 ;  /* 0x000054104e237816 */ /* 0x000fc60000000023 */
[-C--:B------:R-:W-:Y:S01]  /*8110*/  FFMA.FTZ R49, R51, R47.reuse, -R49 ;  /* 0x0000002f33317223 */ /* 0x080fe20000010831 */
[----:B------:R-:W-:Y:S01]  /*8120*/  FMUL.FTZ R47, R77, R47 ;  /* 0x0000002f4d2f7220 */ /* 0x000fe20000410000 */
[C---:B------:R-:W-:Y:S01]  /*8130*/  IMAD.U32 R77, R39.reuse, 0x10000, RZ ;  /* 0x00010000274d7824 */ /* 0x040fe200078e00ff */
[----:B------:R-:W-:Y:S02]  /*8140*/  LOP3.LUT R39, R39, 0xffff0000, RZ, 0xc0, !PT ;  /* 0xffff000027277812 */ /* 0x000fe400078ec0ff */
[----:B------:R-:W-:Y:S01]  /*8150*/  FFMA.FTZ R47, R51, R76, R47 ;  /* 0x0000004c332f7223 */ /* 0x000fe2000001002f */
[----:B------:R-:W-:Y:S01]  /*8160*/  LOP3.LUT R51, R13, 0xffff0000, RZ, 0xc0, !PT ;  /* 0xffff00000d337812 */ /* 0x000fe200078ec0ff */
[----:B------:R-:W-:Y:S01]  /*8170*/  FMUL.FTZ R13, R37, R50 ;  /* 0x00000032250d7220 */ /* 0x000fe20000410000 */
[C---:B------:R-:W-:Y:S01]  /*8180*/  IMAD.U32 R76, R46.reuse, 0x10000, RZ ;  /* 0x000100002e4c7824 */ /* 0x040fe200078e00ff */
[----:B------:R-:W-:Y:S02]  /*8190*/  LOP3.LUT R46, R46, 0xffff0000, RZ, 0xc0, !PT ;  /* 0xffff00002e2e7812 */ /* 0x000fe400078ec0ff */
        /* <DEDUP_REMOVED lines=11> */
[----:B------:R-:W-:-:S03]  /*8250*/  F2FP.BF16.F32.PACK_AB R13, R13, R49 ;  /* 0x000000310d0d723e */ /* 0x000fc600000010ff */
[----:B------:R-:W-:Y:S01]  /*8260*/  FFMA.FTZ R50, R51, R76, R50 ;  /* 0x0000004c33327223 */ /* 0x000fe20000010032 */
[----:B------:R-:W-:-:S04]  /*8270*/  FMUL.FTZ R51, R39, R46 ;  /* 0x0000002e27337220 */ /* 0x000fc80000410000 */
[-C--:B------:R-:W-:Y:S01]  /*8280*/  FFMA.FTZ R51, R15, R34.reuse, -R51 ;  /* 0x000000220f337223 */ /* 0x080fe20000010833 */
[----:B------:R-:W-:Y:S01]  /*8290*/  FMUL.FTZ R34, R39, R34 ;  /* 0x0000002227227220 */ /* 0x000fe20000410000 */
[----:B------:R-:W-:-:S03]  /*82a0*/  IMAD.U32 R39, R36, 0x10000, RZ ;  /* 0x0001000024277824 */ /* 0x000fc600078e00ff */
[----:B------:R-:W-:Y:S01]  /*82b0*/  F2FP.BF16.F32.PACK_AB R51, R51, R37 ;  /* 0x000000253333723e */ /* 0x000fe200000010ff */
[----:B------:R-:W-:Y:S01]  /*82c0*/  FFMA.FTZ R34, R15, R46, R34 ;  /* 0x0000002e0f227223 */ /* 0x000fe20000010022 */
        /* <DEDUP_REMOVED lines=17> */
[C---:B------:R-:W-:Y:S01]  /*83e0*/  SHF.L.U32 R35, R44.reuse, 0x10, RZ ;  /* 0x000000102c237819 */ /* 0x040fe200000006ff */
[C---:B------:R-:W-:Y:S01]  /*83f0*/  IMAD.U32 R36, R45.reuse, 0x10000, RZ ;  /* 0x000100002d247824 */ /* 0x040fe200078e00ff */
[----:B------:R-:W-:Y:S01]  /*8400*/  LOP3.LUT R44, R44, 0xffff0000, RZ, 0xc0, !PT ;  /* 0xffff00002c2c7812 */ /* 0x000fe200078ec0ff */
[----:B------:R-:W-:Y:S01]  /*8410*/  IMAD.U32 R32, R14, 0x10000, RZ ;  /* 0x000100000e207824 */ /* 0x000fe200078e00ff */
[----:B------:R-:W-:Y:S01]  /*8420*/  LOP3.LUT R45, R45, 0xffff0000, RZ, 0xc0, !PT ;  /* 0xffff00002d2d7812 */ /* 0x000fe200078ec0ff */
[CC--:B------:R-:W-:Y:S01]  /*8430*/  FMUL.FTZ R37, R46.reuse, R35.reuse ;  /* 0x000000232e257220 */ /* 0x0c0fe20000410000 */
[-C--:B------:R-:W-:Y:S01]  /*8440*/  FMUL.FTZ R46, R46, R36.reuse ;  /* 0x000000242e2e7220 */ /* 0x080fe20000410000 */
[----:B------:R-:W-:Y:S02]  /*8450*/  LOP3.LUT R14, R14, 0xffff0000, RZ, 0xc0, !PT ;  /* 0xffff00000e0e7812 */ /* 0x000fe400078ec0ff */
[C---:B------:R-:W-:Y:S01]  /*8460*/  FFMA.FTZ R37, R32.reuse, R36, -R37 ;  /* 0x0000002420257223 */ /* 0x040fe20000010825 */
[----:B------:R-:W-:Y:S01]  /*8470*/  FFMA.FTZ R46, R32, R35, R46 ;  /* 0x00000023202e7223 */ /* 0x000fe2000001002e */
[----:B------:R-:W-:-:S02]  /*8480*/  LOP3.LUT R32, R38, 0xffff0000, RZ, 0xc0, !PT ;  /* 0xffff000026207812 */ /* 0x000fc400078ec0ff */
[----:B------:R-:W-:Y:S01]  /*8490*/  F2FP.BF16.F32.PACK_AB R15, R15, R39 ;  /* 0x000000270f0f723e */ /* 0x000fe200000010ff */
[----:B------:R-:W-:Y:S01]  /*84a0*/  IMAD.MOV.U32 R39, RZ, RZ, R34 ;  /* 0x000000ffff277224 */ /* 0x000fe200078e0022 */
[----:B------:R-:W-:Y:S01]  /*84b0*/  F2FP.BF16.F32.PACK_AB R12, R12, R47 ;  /* 0x0000002f0c0c723e */ /* 0x000fe200000010ff */
[CC--:B------:R-:W-:Y:S01]  /*84c0*/  FMUL.FTZ R35, R32.reuse, R44.reuse ;  /* 0x0000002c20237220 */ /* 0x0c0fe20000410000 */
[-C--:B------:R-:W-:Y:S01]  /*84d0*/  FMUL.FTZ R32, R32, R45.reuse ;  /* 0x0000002d20207220 */ /* 0x080fe20000410000 */
[----:B------:R-:W-:Y:S02]  /*84e0*/  IMAD.MOV.U32 R36, RZ, RZ, R15 ;  /* 0x000000ffff247224 */ /* 0x000fe400078e000f */
[C---:B------:R-:W-:Y:S01]  /*84f0*/  FFMA.FTZ R35, R14.reuse, R45, -R35 ;  /* 0x0000002d0e237223 */ /* 0x040fe20000010823 */
[----:B------:R-:W-:Y:S01]  /*8500*/  FFMA.FTZ R32, R14, R44, R32 ;  /* 0x0000002c0e207223 */ /* 0x000fe20000010020 */
[----:B------:R-:W-:-:S03]  /*8510*/  IMAD.MOV.U32 R15, RZ, RZ, R51 ;  /* 0x000000ffff0f7224 */ /* 0x000fc600078e0033 */
[----:B------:R-:W-:Y:S01]  /*8520*/  F2FP.BF16.F32.PACK_AB R35, R35, R37 ;  /* 0x000000252323723e */ /* 0x000fe200000010ff */
[----:B------:R-:W-:Y:S01]  /*8530*/  IMAD.MOV.U32 R37, RZ, RZ, R33 ;  /* 0x000000ffff257224 */ /* 0x000fe200078e0021 */
[----:B------:R-:W-:-:S03]  /*8540*/  F2FP.BF16.F32.PACK_AB R32, R32, R46 ;  /* 0x0000002e2020723e */ /* 0x000fc600000010ff */
[----:B------:R-:W-:Y:S02]  /*8550*/  IMAD.MOV.U32 R14, RZ, RZ, R35 ;  /* 0x000000ffff0e7224 */ /* 0x000fe400078e0023 */
[----:B------:R-:W-:-:S07]  /*8560*/  IMAD.MOV.U32 R38, RZ, RZ, R32 ;  /* 0x000000ffff267224 */ /* 0x000fce00078e0020 */
.L_x_533:
[----:B------:R-:W-:Y:S05]  /*8570*/  BSYNC B3 ;  /* 0x0000000000037941 */ /* 0x000fea0003800000 */
.L_x_532:
[----:B------:R-:W-:-:S04]  /*8580*/  LEA R32, P3, R7, R11, 0x1 ;  /* 0x0000000b07207211 */ /* 0x000fc800078608ff */
[----:B--2---:R-:W-:Y:S02]  /*8590*/  LEA.HI.X R33, R7, R117, R112, 0x1, P3 ;  /* 0x0000007507217211 */ /* 0x004fe400018f0c70 */
[----:B------:R-:W-:-:S03]  /*85a0*/  ISETP.GE.AND P3, PT, R48, R135, PT ;  /* 0x000000873000720c */ /* 0x000fc60003f66270 */
[----:B----4-:R2:W-:Y:S10]  /*85b0*/  ST.E.128 desc[UR56][R32.64], R12 ;  /* 0x0000000c20007985 */ /* 0x0105f4000c101d38 */
[----:B--2---:R-:W-:-:S05]  /*85c0*/  @!P3 IMAD.WIDE R12, R48, 0x2, R116 ;  /* 0x00000002300cb825 */ /* 0x004fca00078e0274 */
[----:B---3--:R4:W-:Y:S02]  /*85d0*/  @!P3 ST.E.128 desc[UR56][R12.64], R36 ;  /* 0x000000240c00b985 */ /* 0x0089e4000c101d38 */
.L_x_531:
[----:B------:R-:W-:Y:S05]  /*85e0*/  BSYNC B2 ;  /* 0x0000000000027941 */ /* 0x000fea0003800000 */
.L_x_530:
[----:B------:R-:W-:-:S13]  /*85f0*/  ISETP.NE.AND P3, PT, R27, RZ, PT ;  /* 0x000000ff1b00720c */ /* 0x000fda0003f65270 */
[----:B------:R-:W-:Y:S05]  /*8600*/  @!P3 BRA `(.L_x_525) ;  /* 0x0000000400f0b947 */ /* 0x000fea0003800000 */
[----:B---34-:R-:W3:Y:S01]  /*8610*/  LDL R12, [R1+0x38] ;  /* 0x00003800010c7983 */ /* 0x018ee20000100800 */
[----:B------:R-:W-:Y:S01]  /*8620*/  ISETP.GE.AND P3, PT, R3, R124, PT ;  /* 0x0000007c0300720c */ /* 0x000fe20003f66270 */
[----:B------:R-:W-:Y:S01]  /*8630*/  BSSY B2, `(.L_x_534) ;  /* 0x0000073000027945 */ /* 0x000fe20003800000 */
[----:B---3--:R-:W-:-:S04]  /*8640*/  LOP3.LUT P5, RZ, R12, 0x1, RZ, 0xc0, !PT ;  /* 0x000000010cff7812 */ /* 0x008fc800078ac0ff */
[----:B------:R-:W-:-:S04]  /*8650*/  SEL R12, R125, R137, !P5 ;  /* 0x000000897d0c7207 */ /* 0x000fc80006800000 */
        /* <DEDUP_REMOVED lines=12> */
[----:B------:R-:W-:-:S03]  /*8720*/  IMAD R12, R18, 0x4800, R136 ;  /* 0x00004800120c7824 */ /* 0x000fc600078e0288 */
[----:B------:R-:W-:Y:S01]  /*8730*/  LEA R32, R32, R2, 0x1 ;  /* 0x0000000220207211 */ /* 0x000fe200078e08ff */
[----:B------:R-:W-:-:S05]  /*8740*/  IMAD R12, R12, 0x2, R2 ;  /* 0x000000020c0c7824 */ /* 0x000fca00078e0202 */
[----:B------:R-:W3:Y:S04]  /*8750*/  LDS.128 R32, [R32+0x18400] ;  /* 0x0184000020207984 */ /* 0x000ee80000000c00 */
[----:B------:R-:W4:Y:S01]  /*8760*/  LDS.128 R12, [R12+0x18400] ;  /* 0x018400000c0c7984 */ /* 0x000f220000000c00 */
[----:B------:R-:W-:Y:S05]  /*8770*/  @P3 BRA `(.L_x_535) ;  /* 0x0000000400783947 */ /* 0x000fea0003800000 */
[--C-:B------:R-:W-:Y:S01]  /*8780*/  SHF.R.U64 R30, R30, 0x10, R31.reuse ;  /* 0x000000101e1e7819 */ /* 0x100fe2000000121f */
[----:B---3--:R-:W-:Y:S01]  /*8790*/  IMAD.U32 R44, R33, 0x10000, RZ ;  /* 0x00010000212c7824 */ /* 0x008fe200078e00ff */
[----:B------:R-:W-:Y:S02]  /*87a0*/  SHF.R.U32.HI R37, RZ, 0x10, R31 ;  /* 0x00000010ff257819 */ /* 0x000fe4000001161f */
[--C-:B------:R-:W-:Y:S02]  /*87b0*/  SHF.R.U64 R31, R40, 0x10, R41.reuse ;  /* 0x00000010281f7819 */ /* 0x100fe40000001229 */
[----:B------:R-:W-:Y:S01]  /*87c0*/  SHF.R.U32.HI R40, RZ, 0x10, R41 ;  /* 0x00000010ff287819 */ /* 0x000fe20000011629 */
[----:B----4-:R-:W-:Y:S01]  /*87d0*/  IMAD.U32 R41, R13, 0x10000, RZ ;  /* 0x000100000d297824 */ /* 0x010fe200078e00ff */
[----:B------:R-:W-:Y:S02]  /*87e0*/  SHF.R.U64 R28, R28, 0x10, R29 ;  /* 0x000000101c1c7819 */ /* 0x000fe4000000121d */
[----:B------:R-:W-:-:S02]  /*87f0*/  PRMT R31, R198, 0x5410, R31 ;  /* 0x00005410c61f7816 */ /* 0x000fc4000000001f */
[----:B------:R-:W-:Y:S02]  /*8800*/  SHF.R.U32.HI R29, RZ, 0x10, R29 ;  /* 0x00000010ff1d7819 */ /* 0x000fe4000001161d */
[----:B------:R-:W-:Y:S02]  /*8810*/  PRMT R198, R198, 0x5432, R40 ;  /* 0x00005432c6c67816 */ /* 0x000fe40000000028 */
[----:B------:R-:W-:Y:S02]  /*8820*/  SHF.R.U64 R38, R42, 0x10, R43 ;  /* 0x000000102a267819 */ /* 0x000fe4000000122b */
[----:B------:R-:W-:Y:S02]  /*8830*/  PRMT R29, R196, 0x5432, R29 ;  /* 0x00005432c41d7816 */ /* 0x000fe4000000001d */
[----:B------:R-:W-:Y:S01]  /*8840*/  SHF.R.U32.HI R42, RZ, 0x10, R43 ;  /* 0x00000010ff2a7819 */ /* 0x000fe2000001162b */
[C---:B------:R-:W-:Y:S01]  /*8850*/  IMAD.U32 R43, R198.reuse, 0x10000, RZ ;  /* 0x00010000c62b7824 */ /* 0x040fe200078e00ff */
[----:B------:R-:W-:Y:S01]  /*8860*/  LOP3.LUT R198, R198, 0xffff0000, RZ, 0xc0, !PT ;  /* 0xffff0000c6c67812 */ /* 0x000fe200078ec0ff */
[----:B------:R-:W-:Y:S01]  /*8870*/  IMAD.U32 R39, R29, 0x10000, RZ ;  /* 0x000100001d277824 */ /* 0x000fe200078e00ff */
[----:B------:R-:W-:Y:S01]  /*8880*/  LOP3.LUT R33, R33, 0xffff0000, RZ, 0xc0, !PT ;  /* 0xffff000021217812 */ /* 0x000fe200078ec0ff */
[----:B------:R-:W-:Y:S01]  /*8890*/  FMUL.FTZ R40, R44, R43 ;  /* 0x0000002b2c287220 */ /* 0x000fe20000410000 */
[----:B------:R-:W-:-:S02]  /*88a0*/  LOP3.LUT R29, R29, 0xffff0000, RZ, 0xc0, !PT ;  /* 0xffff00001d1d7812 */ /* 0x000fc400078ec0ff */
[----:B------:R-:W-:Y:S01]  /*88b0*/  PRMT R42, R197, 0x5432, R42 ;  /* 0x00005432c52a7816 */ /* 0x000fe2000000002a */
[-C--:B------:R-:W-:Y:S01]  /*88c0*/  FFMA.FTZ R40, R41, R39.reuse, -R40 ;  /* 0x0000002729287223 */ /* 0x080fe20000010828 */
[----:B------:R-:W-:Y:S01]  /*88d0*/  FMUL.FTZ R39, R44, R39 ;  /* 0x000000272c277220 */ /* 0x000fe20000410000 */
[----:B------:R-:W-:Y:S01]  /*88e0*/  PRMT R37, R195, 0x5432, R37 ;  /* 0x00005432c3257816 */ /* 0x000fe20000000025 */
[----:B------:R-:W-:Y:S01]  /*88f0*/  IMAD.U32 R44, R35, 0x10000, RZ ;  /* 0x00010000232c7824 */ /* 0x000fe200078e00ff */
[----:B------:R-:W-:Y:S01]  /*8900*/  PRMT R28, R196, 0x5410, R28 ;  /* 0x00005410c41c7816 */ /* 0x000fe2000000001c */
[----:B------:R-:W-:Y:S01]  /*8910*/  FFMA.FTZ R39, R41, R43, R39 ;  /* 0x0000002b29277223 */ /* 0x000fe20000010027 */
[----:B------:R-:W-:Y:S01]  /*8920*/  LOP3.LUT R41, R13, 0xffff0000, RZ, 0xc0, !PT ;  /* 0xffff00000d297812 */ /* 0x000fe200078ec0ff */
[----:B------:R-:W-:Y:S01]  /*8930*/  FMUL.FTZ R13, R33, R198 ;  /* 0x000000c6210d7220 */ /* 0x000fe20000410000 */
[C---:B------:R-:W-:Y:S01]  /*8940*/  IMAD.U32 R43, R42.reuse, 0x10000, RZ ;  /* 0x000100002a2b7824 */ /* 0x040fe200078e00ff */
[----:B------:R-:W-:-:S02]  /*8950*/  LOP3.LUT R42, R42, 0xffff0000, RZ, 0xc0, !PT ;  /* 0xffff00002a2a7812 */ /* 0x000fc400078ec0ff */
[-C--:B------:R-:W-:Y:S01]  /*8960*/  FFMA.FTZ R13, R41, R29.reuse, -R13 ;  /* 0x0000001d290d7223 */ /* 0x080fe2000001080d */
[----:B------:R-:W-:Y:S01]  /*8970*/  FMUL.FTZ R29, R33, R29 ;  /* 0x0000001d211d7220 */ /* 0x000fe20000410000 */
[C---:B------:R-:W-:Y:S02]  /*8980*/  IMAD.U32 R33, R37.reuse, 0x10000, RZ ;  /* 0x0001000025217824 */ /* 0x040fe400078e00ff */
[C---:B------:R-:W-:Y:S01]  /*8990*/  FMUL.FTZ R45, R44.reuse, R43 ;  /* 0x0000002b2c2d7220 */ /* 0x040fe20000410000 */
[----:B------:R-:W-:Y:S01]  /*89a0*/  LOP3.LUT R37, R37, 0xffff0000, RZ, 0xc0, !PT ;  /* 0xffff000025257812 */ /* 0x000fe200078ec0ff */
[----:B------:R-:W-:Y:S01]  /*89b0*/  FFMA.FTZ R29, R41, R198, R29 ;  /* 0x000000c6291d7223 */ /* 0x000fe2000001001d */
[C---:B------:R-:W-:Y:S01]  /*89c0*/  IMAD.U32 R41, R15.reuse, 0x10000, RZ ;  /* 0x000100000f297824 */ /* 0x040fe200078e00ff */
[----:B------:R-:W-:Y:S02]  /*89d0*/  LOP3.LUT R15, R15, 0xffff0000, RZ, 0xc0, !PT ;  /* 0xffff00000f0f7812 */ /* 0x000fe400078ec0ff */
[----:B------:R-:W-:Y:S01]  /*89e0*/  F2FP.BF16.F32.PACK_AB R13, R13, R40 ;  /* 0x000000280d0d723e */ /* 0x000fe200000010ff */
[-C--:B------:R-:W-:Y:S01]  /*89f0*/  FFMA.FTZ R45, R41, R33.reuse, -R45 ;  /* 0x00000021292d7223 */ /* 0x080fe2000001082d */
[----:B------:R-:W-:Y:S01]  /*8a00*/  FMUL.FTZ R33, R44, R33 ;  /* 0x000000212c217220 */ /* 0x000fe20000410000 */
[----:B------:R-:W-:-:S02]  /*8a10*/  F2FP.BF16.F32.PACK_AB R29, R29, R39 ;  /* 0x000000271d1d723e */ /* 0x000fc400000010ff */
[C---:B------:R-:W-:Y:S01]  /*8a20*/  SHF.L.U32 R39, R28.reuse, 0x10, RZ ;  /* 0x000000101c277819 */ /* 0x040fe200000006ff */
[----:B------:R-:W-:Y:S01]  /*8a30*/  FFMA.FTZ R41, R41, R43, R33 ;  /* 0x0000002b29297223 */ /* 0x000fe20000010021 */
[----:B------:R-:W-:Y:S02]  /*8a40*/  LOP3.LUT R33, R35, 0xffff0000, RZ, 0xc0, !PT ;  /* 0xffff000023217812 */ /* 0x000fe400078ec0ff */
[----:B------:R-:W-:Y:S02]  /*8a50*/  LOP3.LUT R28, R28, 0xffff0000, RZ, 0xc0, !PT ;  /* 0xffff00001c1c7812 */ /* 0x000fe400078ec0ff */
[----:B------:R-:W-:Y:S01]  /*8a60*/  PRMT R38, R197, 0x5410, R38 ;  /* 0x00005410c5267816 */ /* 0x000fe20000000026 */
[CC--:B------:R-:W-:Y:S01]  /*8a70*/  FMUL.FTZ R35, R33.reuse, R42.reuse ;  /* 0x0000002a21237220 */ /* 0x0c0fe20000410000 */
[-C--:B------:R-:W-:Y:S01]  /*8a80*/  FMUL.FTZ R33, R33, R37.reuse ;  /* 0x0000002521217220 */ /* 0x080fe20000410000 */
[----:B------:R-:W-:Y:S02]  /*8a90*/  PRMT R30, R195, 0x5410, R30 ;  /* 0x00005410c31e7816 */ /* 0x000fe4000000001e */
[C---:B------:R-:W-:Y:S01]  /*8aa0*/  FFMA.FTZ R35, R15.reuse, R37, -R35 ;  /* 0x000000250f237223 */ /* 0x040fe20000010823 */
[----:B------:R-:W-:Y:S01]  /*8ab0*/  FFMA.FTZ R33, R15, R42, R33 ;  /* 0x0000002a0f217223 */ /* 0x000fe20000010021 */
[----:B------:R-:W-:-:S02]  /*8ac0*/  IMAD.U32 R37, R32, 0x10000, RZ ;  /* 0x0001000020257824 */ /* 0x000fc400078e00ff */
[----:B------:R-:W-:Y:S01]  /*8ad0*/  IMAD.U32 R15, R12, 0x10000, RZ ;  /* 0x000100000c0f7824 */ /* 0x000fe200078e00ff */
[----:B------:R-:W-:Y:S02]  /*8ae0*/  F2FP.BF16.F32.PACK_AB R35, R35, R45 ;  /* 0x0000002d2323723e */ /* 0x000fe400000010ff */
[----:B------:R-:W-:Y:S01]  /*8af0*/  F2FP.BF16.F32.PACK_AB R41, R33, R41 ;  /* 0x000000292129723e */ /* 0x000fe200000010ff */
[C---:B------:R-:W-:Y:S01]  /*8b00*/  IMAD.U32 R33, R31.reuse, 0x10000, RZ ;  /* 0x000100001f217824 */ /* 0x040fe200078e00ff */
[----:B------:R-:W-:-:S03]  /*8b10*/  LOP3.LUT R31, R31, 0xffff0000, RZ, 0xc0, !PT ;  /* 0xffff00001f1f7812 */ /* 0x000fc600078ec0ff */
[C---:B------:R-:W-:Y:S01]  /*8b20*/  FMUL.FTZ R40, R37.reuse, R33 ;  /* 0x0000002125287220 */ /* 0x040fe20000410000 */
[----:B------:R-:W-:-:S03]  /*8b30*/  FMUL.FTZ R37, R37, R39 ;  /* 0x0000002725257220 */ /* 0x000fc60000410000 */
[C---:B------:R-:W-:Y:S01]  /*8b40*/  FFMA.FTZ R40, R15.reuse, R39, -R40 ;  /* 0x000000270f287223 */ /* 0x040fe20000010828 */
        /* <DEDUP_REMOVED lines=8> */
[C---:B------:R-:W-:Y:S01]  /*8bd0*/  IMAD.U32 R31, R38.reuse, 0x10000, RZ ;  /* 0x00010000261f7824 */ /* 0x040fe200078e00ff */
[----:B------:R-:W-:Y:S01]  /*8be0*/  LOP3.LUT R38, R38, 0xffff0000, RZ, 0xc0, !PT ;  /* 0xffff000026267812 */ /* 0x000fe200078ec0ff */
[C---:B------:R-:W-:Y:S01]  /*8bf0*/  IMAD.U32 R32, R30.reuse, 0x10000, RZ ;  /* 0x000100001e207824 */ /* 0x040fe200078e00ff */
[----:B------:R-:W-:Y:S01]  /*8c00*/  LOP3.LUT R30, R30, 0xffff0000, RZ, 0xc0, !PT ;  /* 0xffff00001e1e7812 */ /* 0x000fe200078ec0ff */
[C---:B------:R-:W-:Y:S01]  /*8c10*/  FMUL.FTZ R33, R39.reuse, R31 ;  /* 0x0000001f27217220 */ /* 0x040fe20000410000 */
[C---:B------:R-:W-:Y:S02]  /*8c20*/  IMAD.U32 R28, R14.reuse, 0x10000, RZ ;  /* 0x000100000e1c7824 */ /* 0x040fe400078e00ff */
[-C--:B------:R-:W-:Y:S01]  /*8c30*/  FMUL.FTZ R39, R39, R32.reuse ;  /* 0x0000002027277220 */ /* 0x080fe20000410000 */
[----:B------:R-:W-:Y:S01]  /*8c40*/  LOP3.LUT R14, R14, 0xffff0000, RZ, 0xc0, !PT ;  /* 0xffff00000e0e7812 */ /* 0x000fe200078ec0ff */
[----:B------:R-:W-:-:S02]  /*8c50*/  FFMA.FTZ R33, R28, R32, -R33 ;  /* 0x000000201c217223 */ /* 0x000fc40000010821 */
[----:B------:R-:W-:Y:S01]  /*8c60*/  FFMA.FTZ R39, R28, R31, R39 ;  /* 0x0000001f1c277223 */ /* 0x000fe20000010027 */
[----:B------:R-:W-:Y:S02]  /*8c70*/  LOP3.LUT R28, R34, 0xffff0000, RZ, 0xc0, !PT ;  /* 0xffff0000221c7812 */ /* 0x000fe400078ec0ff */
[----:B------:R-:W-:Y:S02]  /*8c80*/  F2FP.BF16.F32.PACK_AB R15, R15, R37 ;  /* 0x000000250f0f723e */ /* 0x000fe400000010ff */
[----:B------:R-:W-:Y:S01]  /*8c90*/  F2FP.BF16.F32.PACK_AB R12, R12, R40 ;  /* 0x000000280c0c723e */ /* 0x000fe200000010ff */
[C---:B------:R-:W-:Y:S01]  /*8ca0*/  FMUL.FTZ R31, R28.reuse, R38 ;  /* 0x000000261c1f7220 */ /* 0x040fe20000410000 */
[-C--:B------:R-:W-:Y:S01]  /*8cb0*/  FMUL.FTZ R28, R28, R30.reuse ;  /* 0x0000001e1c1c7220 */ /* 0x080fe20000410000 */
[----:B------:R-:W-:Y:S02]  /*8cc0*/  IMAD.MOV.U32 R32, RZ, RZ, R15 ;  /* 0x000000ffff207224 */ /* 0x000fe400078e000f */
[C---:B------:R-:W-:Y:S01]  /*8cd0*/  FFMA.FTZ R31, R14.reuse, R30, -R31 ;  /* 0x0000001e0e1f7223 */ /* 0x040fe2000001081f */
[----:B------:R-:W-:Y:S01]  /*8ce0*/  FFMA.FTZ R28, R14, R38, R28 ;  /* 0x000000260e1c7223 */ /* 0x000fe2000001001c */
[----:B------:R-:W-:-:S02]  /*8cf0*/  IMAD.MOV.U32 R15, RZ, RZ, R35 ;  /* 0x000000ffff0f7224 */ /* 0x000fc400078e0023 */
[----:B------:R-:W-:Y:S01]  /*8d00*/  IMAD.MOV.U32 R35, RZ, RZ, R41 ;  /* 0x000000ffff237224 */ /* 0x000fe200078e0029 */
[----:B------:R-:W-:Y:S01]  /*8d10*/  F2FP.BF16.F32.PACK_AB R31, R31, R33 ;  /* 0x000000211f1f723e */ /* 0x000fe200000010ff */
[----:B------:R-:W-:Y:S01]  /*8d20*/  IMAD.MOV.U32 R33, RZ, RZ, R29 ;  /* 0x000000ffff217224 */ /* 0x000fe200078e001d */
[----:B------:R-:W-:-:S03]  /*8d30*/  F2FP.BF16.F32.PACK_AB R28, R28, R39 ;  /* 0x000000271c1c723e */ /* 0x000fc600000010ff */
[----:B------:R-:W-:Y:S02]  /*8d40*/  IMAD.MOV.U32 R14, RZ, RZ, R31 ;  /* 0x000000ffff0e7224 */ /* 0x000fe400078e001f */
[----:B------:R-:W-:-:S07]  /*8d50*/  IMAD.MOV.U32 R34, RZ, RZ, R28 ;  /* 0x000000ffff227224 */ /* 0x000fce00078e001c */
.L_x_535:
[----:B------:R-:W-:Y:S05]  /*8d60*/  BSYNC B2 ;  /* 0x0000000000027941 */ /* 0x000fea0003800000 */
.L_x_534:
[----:B------:R-:W-:-:S04]  /*8d70*/  LEA R28, P3, R8, R11, 0x1 ;  /* 0x0000000b081c7211 */ /* 0x000fc800078608ff */
[----:B--2---:R-:W-:Y:S02]  /*8d80*/  LEA.HI.X R29, R8, R117, R111, 0x1, P3 ;  /* 0x00000075081d7211 */ /* 0x004fe400018f0c6f */
[----:B------:R-:W-:-:S03]  /*8d90*/  ISETP.GE.AND P3, PT, R36, R135, PT ;  /* 0x000000872400720c */ /* 0x000fc60003f66270 */
[----:B----4-:R2:W-:Y:S10]  /*8da0*/  ST.E.128 desc[UR56][R28.64], R12 ;  /* 0x0000000c1c007985 */ /* 0x0105f4000c101d38 */
[----:B------:R-:W-:-:S05]  /*8db0*/  @!P3 IMAD.WIDE R116, R36, 0x2, R116 ;  /* 0x000000022474b825 */ /* 0x000fca00078e0274 */
[----:B---3--:R2:W-:Y:S02]  /*8dc0*/  @!P3 ST.E.128 desc[UR56][R116.64], R32 ;  /* 0x000000207400b985 */ /* 0x0085e4000c101d38 */
.L_x_525:
[----:B------:R-:W-:Y:S05]  /*8dd0*/  BSYNC B1 ;  /* 0x0000000000017941 */ /* 0x000fea0003800000 */
.L_x_524:
[----:B------:R-:W-:-:S03]  /*8de0*/  UMOV UR4, 0xffffffff ;  /* 0xffffffff00047882 */ /* 0x000fc60000000000 */
[----:B------:R-:W-:Y:S05]  /*8df0*/  BRA.DIV UR4, `(.L_x_536) ;  /* 0x0000018a04a47947 */ /* 0x000fea000b800000 */
[----:B-1----:R-:W1:Y:S04]  /*8e00*/  SHFL.IDX PT, R115, R115, 0x1, 0x1c1f ;  /* 0x003c1f0073737f89 */ /* 0x002e6800000e0000 */
[----:B------:R-:W0:Y:S02]  /*8e10*/  SHFL.IDX PT, R118, R118, 0x1, 0x1c1f ;  /* 0x003c1f0076767f89 */ /* 0x000e2400000e0000 */
.L_x_808:
[----:B------:R-:W-:Y:S05]  /*8e20*/  @P4 BRA `(.L_x_493) ;  /* 0x0000001c00cc4947 */ /* 0x000fea0003800000 */
[----:B------:R-:W-:Y:S01]  /*8e30*/  ISETP.NE.AND P3, PT, R9, RZ, PT ;  /* 0x000000ff0900720c */ /* 0x000fe20003f65270 */
[----:B------:R-:W-:Y:S01]  /*8e40*/  BSSY B1, `(.L_x_537) ;  /* 0x000007e000017945 */ /* 0x000fe20003800000 */
[----:B0-2---:R-:W-:Y:S01]  /*8e50*/  IMAD.MOV.U32 R32, RZ, RZ, R118 ;  /* 0x000000ffff207224 */ /* 0x005fe200078e0076 */
[----:B-1----:R-:W-:-:S10]  /*8e60*/  MOV R33, R115 ;  /* 0x0000007300217202 */ /* 0x002fd40000000f00 */
[----:B------:R-:W-:Y:S05]  /*8e70*/  @!P3 BRA `(.L_x_538) ;  /* 0x0000000400e8b947 */ /* 0x000fea0003800000 */
[----:B---3--:R-:W-:Y:S01]  /*8e80*/  SEL R11, R125, R137, !P0 ;  /* 0x000000897d0b7207 */ /* 0x008fe20004000000 */
[----:B------:R-:W-:Y:S01]  /*8e90*/  BSSY B2, `(.L_x_539) ;  /* 0x0000072000027945 */ /* 0x000fe20003800000 */
[----:B----4-:R-:W-:Y:S02]  /*8ea0*/  SHF.R.U32.HI R13, RZ, 0x3, R168 ;  /* 0x00000003ff0d7819 */ /* 0x010fe400000116a8 */
[----:B------:R-:W-:Y:S02]  /*8eb0*/  SHF.R.S32.HI R12, RZ, 0x1f, R11 ;  /* 0x0000001fff0c7819 */ /* 0x000fe4000001140b */
[----:B------:R-:W-:Y:S02]  /*8ec0*/  ISETP.GE.AND P3, PT, R16, R124, PT ;  /* 0x0000007c1000720c */ /* 0x000fe40003f66270 */
        /* <DEDUP_REMOVED lines=9> */
[----:B------:R-:W-:Y:S02]  /*8f60*/  IMAD.IADD R11, R12, 0x1, R11 ;  /* 0x000000010c0b7824 */ /* 0x000fe400078e020b */
[C---:B------:R-:W-:Y:S02]  /*8f70*/  IMAD R12, R18.reuse, 0x4800, R138 ;  /* 0x00004800120c7824 */ /* 0x040fe400078e028a */
[----:B------:R-:W-:Y:S02]  /*8f80*/  IMAD R28, R18, 0x4800, R11 ;  /* 0x00004800121c7824 */ /* 0x000fe400078e020b */
[--C-:B------:R-:W-:Y:S02]  /*8f90*/  IMAD R12, R12, 0x2, R2.reuse ;  /* 0x000000020c0c7824 */ /* 0x100fe400078e0202 */
[----:B------:R-:W-:-:S04]  /*8fa0*/  IMAD R28, R28, 0x2, R2 ;  /* 0x000000021c1c7824 */ /* 0x000fc800078e0202 */
[----:B------:R-:W0:Y:S04]  /*8fb0*/  LDS.128 R12, [R12+0x18400] ;  /* 0x018400000c0c7984 */ /* 0x000e280000000c00 */
[----:B------:R-:W1:Y:S01]  /*8fc0*/  LDS.128 R28, [R28+0x18400] ;  /* 0x018400001c1c7984 */ /* 0x000e620000000c00 */
[----:B------:R-:W-:Y:S05]  /*8fd0*/  @P3 BRA `(.L_x_540) ;  /* 0x0000000400743947 */ /* 0x000fea0003800000 */
[----:B------:R-:W-:Y:S01]  /*8fe0*/  SHF.R.U64 R11, R60, 0x10, R61 ;  /* 0x000000103c0b7819 */ /* 0x000fe2000000123d */
[----:B-1----:R-:W-:Y:S01]  /*8ff0*/  IMAD.U32 R40, R29, 0x10000, RZ ;  /* 0x000100001d287824 */ /* 0x002fe200078e00ff */
[----:B------:R-:W-:Y:S01]  /*9000*/  SHF.R.U32.HI R35, RZ, 0x10, R73 ;  /* 0x00000010ff237819 */ /* 0x000fe20000011649 */
[----:B0-----:R-:W-:Y:S01]  /*9010*/  IMAD.U32 R38, R13, 0x10000, RZ ;  /* 0x000100000d267824 */ /* 0x001fe200078e00ff */
[----:B------:R-:W-:Y:S01]  /*9020*/  SHF.R.U32.HI R60, RZ, 0x10, R61 ;  /* 0x00000010ff3c7819 */ /* 0x000fe2000001163d */
[----:B------:R-:W-:Y:S01]  /*9030*/  IMAD.U32 R46, R30, 0x10000, RZ ;  /* 0x000100001e2e7824 */ /* 0x000fe200078e00ff */
[----:B------:R-:W-:Y:S02]  /*9040*/  PRMT R35, R194, 0x5432, R35 ;  /* 0x00005432c2237816 */ /* 0x000fe40000000023 */
[----:B------:R-:W-:Y:S02]  /*9050*/  PRMT R60, R182, 0x5432, R60 ;  /* 0x00005432b63c7816 */ /* 0x000fe4000000003c */
[----:B------:R-:W-:Y:S01]  /*9060*/  SHF.R.U64 R37, R74, 0x10, R75 ;  /* 0x000000104a257819 */ /* 0x000fe2000000124b */
[C---:B------:R-:W-:Y:S01]  /*9070*/  IMAD.U32 R39, R35.reuse, 0x10000, RZ ;  /* 0x0001000023277824 */ /* 0x040fe200078e00ff */
[----:B------:R-:W-:Y:S01]  /*9080*/  LOP3.LUT R35, R35, 0xffff0000, RZ, 0xc0, !PT ;  /* 0xffff000023237812 */ /* 0x000fe200078ec0ff */
[C---:B------:R-:W-:Y:S01]  /*9090*/  IMAD.U32 R41, R60.reuse, 0x10000, RZ ;  /* 0x000100003c297824 */ /* 0x040fe200078e00ff */
[----:B------:R-:W-:Y:S01]  /*90a0*/  LOP3.LUT R60, R60, 0xffff0000, RZ, 0xc0, !PT ;  /* 0xffff00003c3c7812 */ /* 0x000fe200078ec0ff */
[----:B------:R-:W-:Y:S01]  /*90b0*/  FMUL.FTZ R42, R40, R39 ;  /* 0x00000027282a7220 */ /* 0x000fe20000410000 */
[----:B------:R-:W-:Y:S01]  /*90c0*/  SHF.R.U64 R34, R62, 0x10, R63 ;  /* 0x000000103e227819 */ /* 0x000fe2000000123f */
[-C--:B------:R-:W-:Y:S01]  /*90d0*/  FMUL.FTZ R40, R40, R41.reuse ;  /* 0x0000002928287220 */ /* 0x080fe20000410000 */
[----:B------:R-:W-:Y:S01]  /*90e0*/  SHF.R.U32.HI R74, RZ, 0x10, R75 ;  /* 0x00000010ff4a7819 */ /* 0x000fe2000001164b */
[C---:B------:R-:W-:Y:S01]  /*90f0*/  FFMA.FTZ R42, R38.reuse, R41, -R42 ;  /* 0x00000029262a7223 */ /* 0x040fe2000001082a */
[----:B------:R-:W-:Y:S01]  /*9100*/  SHF.R.U32.HI R62, RZ, 0x10, R63 ;  /* 0x00000010ff3e7819 */ /* 0x000fe2000001163f */
[----:B------:R-:W-:Y:S01]  /*9110*/  FFMA.FTZ R40, R38, R39, R40 ;  /* 0x0000002726287223 */ /* 0x000fe20000010028 */
[----:B------:R-:W-:Y:S01]  /*9120*/  LOP3.LUT R38, R29, 0xffff0000, RZ, 0xc0, !PT ;  /* 0xffff00001d267812 */ /* 0x000fe200078ec0ff */
[----:B------:R-:W-:Y:S01]  /*9130*/  IMAD.U32 R41, R31, 0x10000, RZ ;  /* 0x000100001f297824 */ /* 0x000fe200078e00ff */
[----:B------:R-:W-:-:S02]  /*9140*/  LOP3.LUT R13, R13, 0xffff0000, RZ, 0xc0, !PT ;  /* 0xffff00000d0d7812 */ /* 0x000fc400078ec0ff */
[----:B------:R-:W-:Y:S01]  /*9150*/  PRMT R74, R193, 0x5432, R74 ;  /* 0x00005432c14a7816 */ /* 0x000fe2000000004a */
[CC--:B------:R-:W-:Y:S01]  /*9160*/  FMUL.FTZ R29, R38.reuse, R35.reuse ;  /* 0x00000023261d7220 */ /* 0x0c0fe20000410000 */
[-C--:B------:R-:W-:Y:S01]  /*9170*/  FMUL.FTZ R38, R38, R60.reuse ;  /* 0x0000003c26267220 */ /* 0x080fe20000410000 */
[----:B------:R-:W-:Y:S02]  /*9180*/  PRMT R62, R159, 0x5432, R62 ;  /* 0x000054329f3e7816 */ /* 0x000fe4000000003e */
[C---:B------:R-:W-:Y:S01]  /*9190*/  FFMA.FTZ R29, R13.reuse, R60, -R29 ;  /* 0x0000003c0d1d7223 */ /* 0x040fe2000001081d */
[----:B------:R-:W-:Y:S01]  /*91a0*/  FFMA.FTZ R38, R13, R35, R38 ;  /* 0x000000230d267223 */ /* 0x000fe20000010026 */
[----:B------:R-:W-:Y:S01]  /*91b0*/  IMAD.U32 R13, R74, 0x10000, RZ ;  /* 0x000100004a0d7824 */ /* 0x000fe200078e00ff */
[----:B------:R-:W-:Y:S01]  /*91c0*/  SHF.L.U32 R35, R15, 0x10, RZ ;  /* 0x000000100f237819 */ /* 0x000fe200000006ff */
[C---:B------:R-:W-:Y:S01]  /*91d0*/  IMAD.U32 R39, R62.reuse, 0x10000, RZ ;  /* 0x000100003e277824 */ /* 0x040fe200078e00ff */
[----:B------:R-:W-:Y:S01]  /*91e0*/  LOP3.LUT R31, R31, 0xffff0000, RZ, 0xc0, !PT ;  /* 0xffff00001f1f7812 */ /* 0x000fe200078ec0ff */
[C---:B------:R-:W-:Y:S01]  /*91f0*/  FMUL.FTZ R43, R41.reuse, R13 ;  /* 0x0000000d292b7220 */ /* 0x040fe20000410000 */
[----:B------:R-:W-:Y:S01]  /*9200*/  LOP3.LUT R62, R62, 0xffff0000, RZ, 0xc0, !PT ;  /* 0xffff00003e3e7812 */ /* 0x000fe200078ec0ff */
[-C--:B------:R-:W-:Y:S01]  /*9210*/  FMUL.FTZ R41, R41, R39.reuse ;  /* 0x0000002729297220 */ /* 0x080fe20000410000 */
[----:B------:R-:W-:Y:S01]  /*9220*/  SHF.R.U64 R72, R72, 0x10, R73 ;  /* 0x0000001048487819 */ /* 0x000fe20000001249 */
[C---:B------:R-:W-:Y:S01]  /*9230*/  FFMA.FTZ R39, R35.reuse, R39, -R43 ;  /* 0x0000002723277223 */ /* 0x040fe2000001082b */
[----:B------:R-:W-:Y:S01]  /*9240*/  PRMT R11, R182, 0x5410, R11 ;  /* 0x00005410b60b7816 */ /* 0x000fe2000000000b */
[----:B------:R-:W-:Y:S01]  /*9250*/  FFMA.FTZ R35, R35, R13, R41 ;  /* 0x0000000d23237223 */ /* 0x000fe20000010029 */
[----:B------:R-:W-:Y:S01]  /*9260*/  LOP3.LUT R41, R74, 0xffff0000, RZ, 0xc0, !PT ;  /* 0xffff00004a297812 */ /* 0x000fe200078ec0ff */
[----:B------:R-:W-:Y:S01]  /*9270*/  IMAD.U32 R43, R28, 0x10000, RZ ;  /* 0x000100001c2b7824 */ /* 0x000fe200078e00ff */
[----:B------:R-:W-:Y:S01]  /*9280*/  LOP3.LUT R13, R15, 0xffff0000, RZ, 0xc0, !PT ;  /* 0xffff00000f0d7812 */ /* 0x000fe200078ec0ff */
[----:B------:R-:W-:Y:S01]  /*9290*/  IMAD.U32 R44, R11, 0x10000, RZ ;  /* 0x000100000b2c7824 */ /* 0x000fe200078e00ff */
[----:B------:R-:W-:Y:S01]  /*92a0*/  PRMT R72, R194, 0x5410, R72 ;  /* 0x00005410c2487816 */ /* 0x000fe20000000048 */
[C---:B------:R-:W-:Y:S01]  /*92b0*/  FMUL.FTZ R15, R31.reuse, R41 ;  /* 0x000000291f0f7220 */ /* 0x040fe20000410000 */
[----:B------:R-:W-:Y:S01]  /*92c0*/  FMUL.FTZ R31, R31, R62 ;  /* 0x0000003e1f1f7220 */ /* 0x000fe20000410000 */
[----:B------:R-:W-:-:S02]  /*92d0*/  LOP3.LUT R28, R28, 0xffff0000, RZ, 0xc0, !PT ;  /* 0xffff00001c1c7812 */ /* 0x000fc400078ec0ff */
[C---:B------:R-:W-:Y:S01]  /*92e0*/  FFMA.FTZ R15, R13.reuse, R62, -R15 ;  /* 0x0000003e0d0f7223 */ /* 0x040fe2000001080f */
[----:B------:R-:W-:Y:S01]  /*92f0*/  FFMA.FTZ R13, R13, R41, R31 ;  /* 0x000000290d0d7223 */ /* 0x000fe2000001001f */
[C---:B------:R-:W-:Y:S01]  /*9300*/  IMAD.U32 R41, R72.reuse, 0x10000, RZ ;  /* 0x0001000048297824 */ /* 0x040fe200078e00ff */
[----:B------:R-:W-:Y:S01]  /*9310*/  LOP3.LUT R72, R72, 0xffff0000, RZ, 0xc0, !PT ;  /* 0xffff000048487812 */ /* 0x000fe200078ec0ff */
[C---:B------:R-:W-:Y:S01]  /*9320*/  IMAD.U32 R31, R12.reuse, 0x10000, RZ ;  /* 0x000100000c1f7824 */ /* 0x040fe200078e00ff */
[----:B------:R-:W-:Y:S01]  /*9330*/  LOP3.LUT R11, R11, 0xffff0000, RZ, 0xc0, !PT ;  /* 0xffff00000b0b7812 */ /* 0x000fe200078ec0ff */
[CC--:B------:R-:W-:Y:S01]  /*9340*/  FMUL.FTZ R45, R43.reuse, R41.reuse ;  /* 0x000000292b2d7220 */ /* 0x0c0fe20000410000 */
[-C--:B------:R-:W-:Y:S01]  /*9350*/  FMUL.FTZ R43, R43, R44.reuse ;  /* 0x0000002c2b2b7220 */ /* 0x080fe20000410000 */
[----:B------:R-:W-:Y:S02]  /*9360*/  LOP3.LUT R12, R12, 0xffff0000, RZ, 0xc0, !PT ;  /* 0xffff00000c0c7812 */ /* 0x000fe400078ec0ff */
[C---:B------:R-:W-:Y:S01]  /*9370*/  FFMA.FTZ R45, R31.reuse, R44, -R45 ;  /* 0x0000002c1f2d7223 */ /* 0x040fe2000001082d */
[----:B------:R-:W-:Y:S01]  /*9380*/  FFMA.FTZ R43, R31, R41, R43 ;  /* 0x000000291f2b7223 */ /* 0x000fe2000001002b */
[C---:B------:R-:W-:Y:S01]  /*9390*/  FMUL.FTZ R31, R28.reuse, R72 ;  /* 0x000000481c1f7220 */ /* 0x040fe20000410000 */
[----:B------:R-:W-:Y:S01]  /*93a0*/  FMUL.FTZ R28, R28, R11 ;  /* 0x0000000b1c1c7220 */ /* 0x000fe20000410000 */
[----:B------:R-:W-:-:S02]  /*93b0*/  PRMT R37, R193, 0x5410, R37 ;  /* 0x00005410c1257816 */ /* 0x000fc40000000025 */
[----:B------:R-:W-:Y:S01]  /*93c0*/  PRMT R34, R159, 0x5410, R34 ;  /* 0x000054109f227816 */ /* 0x000fe20000000022 */
[C---:B------:R-:W-:Y:S01]  /*93d0*/  FFMA.FTZ R31, R12.reuse, R11, -R31 ;  /* 0x0000000b0c1f7223 */ /* 0x040fe2000001081f */
[----:B------:R-:W-:Y:S01]  /*93e0*/  FFMA.FTZ R28, R12, R72, R28 ;  /* 0x000000480c1c7223 */ /* 0x000fe2000001001c */
[C---:B------:R-:W-:Y:S01]  /*93f0*/  IMAD.U32 R12, R37.reuse, 0x10000, RZ ;  /* 0x00010000250c7824 */ /* 0x040fe200078e00ff */
[----:B------:R-:W-:Y:S01]  /*9400*/  LOP3.LUT R30, R30, 0xffff0000, RZ, 0xc0, !PT ;  /* 0xffff00001e1e7812 */ /* 0x000fe200078ec0ff */
[----:B------:R-:W-:Y:S01]  /*9410*/  IMAD.U32 R41, R34, 0x10000, RZ ;  /* 0x0001000022297824 */ /* 0x000fe200078e00ff */
[----:B------:R-:W-:Y:S01]  /*9420*/  LOP3.LUT R37, R37, 0xffff0000, RZ, 0xc0, !PT ;  /* 0xffff000025257812 */ /* 0x000fe200078ec0ff */
[----:B------:R-:W-:Y:S01]  /*9430*/  FMUL.FTZ R44, R46, R12 ;  /* 0x0000000c2e2c7220 */ /* 0x000fe20000410000 */
[----:B------:R-:W-:Y:S02]  /*9440*/  IMAD.U32 R11, R14, 0x10000, RZ ;  /* 0x000100000e0b7824 */ /* 0x000fe400078e00ff */
[-C--:B------:R-:W-:Y:S01]  /*9450*/  FMUL.FTZ R46, R46, R41.reuse ;  /* 0x000000292e2e7220 */ /* 0x080fe20000410000 */
[----:B------:R-:W-:Y:S01]  /*9460*/  LOP3.LUT R34, R34, 0xffff0000, RZ, 0xc0, !PT ;  /* 0xffff000022227812 */ /* 0x000fe200078ec0ff */
[----:B------:R-:W-:-:S02]  /*9470*/  FFMA.FTZ R44, R11, R41, -R44 ;  /* 0x000000290b2c7223 */ /* 0x000fc4000001082c */
[----:B------:R-:W-:Y:S01]  /*9480*/  FFMA.FTZ R46, R11, R12, R46 ;  /* 0x0000000c0b2e7223 */ /* 0x000fe2000001002e */
[----:B------:R-:W-:Y:S01]  /*9490*/  LOP3.LUT R14, R14, 0xffff0000, RZ, 0xc0, !PT ;  /* 0xffff00000e0e7812 */ /* 0x000fe200078ec0ff */
[C---:B------:R-:W-:Y:S01]  /*94a0*/  FMUL.FTZ R11, R30.reuse, R37 ;  /* 0x000000251e0b7220 */ /* 0x040fe20000410000 */
[----:B------:R-:W-:Y:S01]  /*94b0*/  FMUL.FTZ R30, R30, R34 ;  /* 0x000000221e1e7220 */ /* 0x000fe20000410000 */
[----:B------:R-:W-:Y:S02]  /*94c0*/  F2FP.BF16.F32.PACK_AB R29, R29, R42 ;  /* 0x0000002a1d1d723e */ /* 0x000fe400000010ff */
[C---:B------:R-:W-:Y:S01]  /*94d0*/  FFMA.FTZ R11, R14.reuse, R34, -R11 ;  /* 0x000000220e0b7223 */ /* 0x040fe2000001080b */
[----:B------:R-:W-:Y:S01]  /*94e0*/  F2FP.BF16.F32.PACK_AB R31, R31, R45 ;  /* 0x0000002d1f1f723e */ /* 0x000fe200000010ff */
[----:B------:R-:W-:Y:S01]  /*94f0*/  FFMA.FTZ R30, R14, R37, R30 ;  /* 0x000000250e1e7223 */ /* 0x000fe2000001001e */
[----:B------:R-:W-:Y:S02]  /*9500*/  F2FP.BF16.F32.PACK_AB R38, R38, R40 ;  /* 0x000000282626723e */ /* 0x000fe400000010ff */
[----:B------:R-:W-:Y:S01]  /*9510*/  F2FP.BF16.F32.PACK_AB R35, R13, R35 ;  /* 0x000000230d23723e */ /* 0x000fe200000010ff */
[----:B------:R-:W-:Y:S01]  /*9520*/  IMAD.MOV.U32 R12, RZ, RZ, R31 ;  /* 0x000000ffff0c7224 */ /* 0x000fe200078e001f */
[----:B------:R-:W-:Y:S01]  /*9530*/  F2FP.BF16.F32.PACK_AB R11, R11, R44 ;  /* 0x0000002c0b0b723e */ /* 0x000fe200000010ff */
[----:B------:R-:W-:Y:S01]  /*9540*/  IMAD.MOV.U32 R13, RZ, RZ, R29 ;  /* 0x000000ffff0d7224 */ /* 0x000fe200078e001d */
[----:B------:R-:W-:Y:S01]  /*9550*/  F2FP.BF16.F32.PACK_AB R15, R15, R39 ;  /* 0x000000270f0f723e */ /* 0x000fe200000010ff */
[----:B------:R-:W-:Y:S01]  /*9560*/  IMAD.MOV.U32 R29, RZ, RZ, R38 ;  /* 0x000000ffff1d7224 */ /* 0x000fe200078e0026 */
[----:B------:R-:W-:Y:S01]  /*9570*/  F2FP.BF16.F32.PACK_AB R28, R28, R43 ;  /* 0x0000002b1c1c723e */ /* 0x000fe200000010ff */
[----:B------:R-:W-:Y:S01]  /*9580*/  IMAD.MOV.U32 R31, RZ, RZ, R35 ;  /* 0x000000ffff1f7224 */ /* 0x000fe200078e0023 */
[----:B------:R-:W-:-:S02]  /*9590*/  F2FP.BF16.F32.PACK_AB R30, R30, R46 ;  /* 0x0000002e1e1e723e */ /* 0x000fc400000010ff */
[----:B------:R-:W-:-:S07]  /*95a0*/  MOV R14, R11 ;  /* 0x0000000b000e7202 */ /* 0x000fce0000000f00 */
.L_x_540:
[----:B------:R-:W-:Y:S05]  /*95b0*/  BSYNC B2 ;  /* 0x0000000000027941 */ /* 0x000fea0003800000 */
.L_x_539:
[----:B------:R-:W-:-:S04]  /*95c0*/  LEA R34, P3, R6, R118, 0x1 ;  /* 0x0000007606227211 */ /* 0x000fc800078608ff */
[----:B------:R-:W-:Y:S02]  /*95d0*/  LEA.HI.X R35, R6, R115, R113, 0x1, P3 ;  /* 0x0000007306237211 */ /* 0x000fe400018f0c71 */
[----:B------:R-:W-:-:S03]  /*95e0*/  ISETP.GE.AND P3, PT, R36, R135, PT ;  /* 0x000000872400720c */ /* 0x000fc60003f66270 */
[----:B0-----:R0:W-:Y:S10]  /*95f0*/  ST.E.128 desc[UR56][R34.64], R12 ;  /* 0x0000000c22007985 */ /* 0x0011f4000c101d38 */
[----:B------:R-:W-:-:S05]  /*9600*/  @!P3 IMAD.WIDE R36, R36, 0x2, R32 ;  /* 0x000000022424b825 */ /* 0x000fca00078e0220 */
[----:B-1----:R0:W-:Y:S02]  /*9610*/  @!P3 ST.E.128 desc[UR56][R36.64], R28 ;  /* 0x0000001c2400b985 */ /* 0x0021e4000c101d38 */
.L_x_538:
[----:B------:R-:W-:Y:S05]  /*9620*/  BSYNC B1 ;  /* 0x0000000000017941 */ /* 0x000fea0003800000 */
.L_x_537:
[----:B------:R-:W-:Y:S01]  /*9630*/  ISETP.NE.AND P3, PT, R26, RZ, PT ;  /* 0x000000ff1a00720c */ /* 0x000fe20003f65270 */
[----:B------:R-:W-:-:S12]  /*9640*/  BSSY B1, `(.L_x_541) ;  /* 0x000007d000017945 */ /* 0x000fd80003800000 */
[----:B------:R-:W-:Y:S05]  /*9650*/  @!P3 BRA `(.L_x_542) ;  /* 0x0000000400ecb947 */ /* 0x000fea0003800000 */
[----:B---3--:R-:W-:Y:S01]  /*9660*/  SEL R11, R125, R137, !P1 ;  /* 0x000000897d0b7207 */ /* 0x008fe20004800000 */
[----:B------:R-:W-:Y:S01]  /*9670*/  BSSY B2, `(.L_x_543) ;  /* 0x0000076000027945 */ /* 0x000fe20003800000 */
[----:B0-----:R-:W-:Y:S02]  /*9680*/  SHF.R.U32.HI R14, RZ, 0x3, R168 ;  /* 0x00000003ff0e7819 */ /* 0x001fe400000116a8 */
[----:B----4-:R-:W-:Y:S02]  /*9690*/  SHF.R.S32.HI R12, RZ, 0x1f, R11 ;  /* 0x0000001fff0c7819 */ /* 0x010fe4000001140b */
[----:B------:R-:W-:Y:S02]  /*96a0*/  ISETP.GE.AND P4, PT, R0, R124, PT ;  /* 0x0000007c0000720c */ /* 0x000fe40003f86270 */
[----:B------:R-:W-:Y:S02]  /*96b0*/  LEA.HI R11, R12, R11, RZ, 0x4 ;  /* 0x0000000b0c0b7211 */ /* 0x000fe400078f20ff */
[----:B------:R-:W-:-:S02]  /*96c0*/  LEA R34, P3, R7, R118, 0x1 ;  /* 0x0000007607227211 */ /* 0x000fc400078608ff */
[----:B------:R-:W-:Y:S02]  /*96d0*/  LEA.HI.SX32 R11, R11, R120, 0x1c ;  /* 0x000000780b0b7211 */ /* 0x000fe400078fe2ff */
[----:B------:R-:W-:Y:S02]  /*96e0*/  LEA.HI.X R35, R7, R115, R112, 0x1, P3 ;  /* 0x0000007307237211 */ /* 0x000fe400018f0c70 */
[----:B------:R-:W-:Y:S01]  /*96f0*/  SHF.R.S32.HI R12, RZ, 0x1f, R11 ;  /* 0x0000001fff0c7819 */ /* 0x000fe2000001140b */
[----:B------:R-:W-:-:S03]  /*9700*/  IMAD.SHL.U32 R36, R11, 0x8, RZ ;  /* 0x000000080b247824 */ /* 0x000fc600078e00ff */
[----:B------:R-:W-:Y:S02]  /*9710*/  LEA.HI R12, R12, R11, RZ, 0x3 ;  /* 0x0000000b0c0c7211 */ /* 0x000fe400078f18ff */
[----:B------:R-:W-:Y:S02]  /*9720*/  LOP3.LUT R11, R168, 0x38, R36, 0xf8, !PT ;  /* 0x00000038a80b7812 */ /* 0x000fe400078ef824 */
[----:B------:R-:W-:Y:S02]  /*9730*/  SHF.R.S32.HI R13, RZ, 0x3, R12 ;  /* 0x00000003ff0d7819 */ /* 0x000fe4000001140c */
[----:B------:R-:W-:Y:S02]  /*9740*/  LOP3.LUT R11, R11, R14, RZ, 0x3c, !PT ;  /* 0x0000000e0b0b7212 */ /* 0x000fe400078e3cff */
[----:B------:R-:W-:Y:S01]  /*9750*/  ISETP.GE.AND P3, PT, R36, R135, PT ;  /* 0x000000872400720c */ /* 0x000fe20003f66270 */
[----:B------:R-:W-:-:S04]  /*9760*/  IMAD R12, R13, 0x1800, R180 ;  /* 0x000018000d0c7824 */ /* 0x000fc800078e02b4 */
        /* <DEDUP_REMOVED lines=8> */
[----:B------:R-:W-:Y:S01]  /*97f0*/  SHF.R.U32.HI R39, RZ, 0x10, R69 ;  /* 0x00000010ff277819 */ /* 0x000fe20000011645 */
[----:B-1----:R-:W-:Y:S01]  /*9800*/  IMAD.U32 R41, R29, 0x10000, RZ ;  /* 0x000100001d297824 */ /* 0x002fe200078e00ff */
[----:B------:R-:W-:Y:S01]  /*9810*/  SHF.R.U32.HI R40, RZ, 0x10, R57 ;  /* 0x00000010ff287819 */ /* 0x000fe20000011639 */
[----:B0-----:R-:W-:Y:S01]  /*9820*/  IMAD.U32 R37, R13, 0x10000, RZ ;  /* 0x000100000d257824 */ /* 0x001fe200078e00ff */
[----:B------:R-:W-:Y:S01]  /*9830*/  PRMT R39, R152, 0x5432, R39 ;  /* 0x0000543298277816 */ /* 0x000fe20000000027 */
[----:B------:R-:W-:Y:S01]  /*9840*/  IMAD.U32 R44, R31, 0x10000, RZ ;  /* 0x000100001f2c7824 */ /* 0x000fe200078e00ff */
[----:B------:R-:W-:Y:S01]  /*9850*/  PRMT R40, R150, 0x5432, R40 ;  /* 0x0000543296287816 */ /* 0x000fe20000000028 */
[----:B------:R-:W-:Y:S01]  /*9860*/  IMAD.U32 R46, R30, 0x10000, RZ ;  /* 0x000100001e2e7824 */ /* 0x000fe200078e00ff */
[----:B------:R-:W-:Y:S01]  /*9870*/  LOP3.LUT R29, R29, 0xffff0000, RZ, 0xc0, !PT ;  /* 0xffff00001d1d7812 */ /* 0x000fe200078ec0ff */
[C---:B------:R-:W-:Y:S01]  /*9880*/  IMAD.U32 R11, R39.reuse, 0x10000, RZ ;  /* 0x00010000270b7824 */ /* 0x040fe200078e00ff */
[----:B------:R-:W-:Y:S01]  /*9890*/  LOP3.LUT R39, R39, 0xffff0000, RZ, 0xc0, !PT ;  /* 0xffff000027277812 */ /* 0x000fe200078ec0ff */
[C---:B------:R-:W-:Y:S01]  /*98a0*/  IMAD.U32 R38, R40.reuse, 0x10000, RZ ;  /* 0x0001000028267824 */ /* 0x040fe200078e00ff */
[----:B------:R-:W-:Y:S01]  /*98b0*/  LOP3.LUT R40, R40, 0xffff0000, RZ, 0xc0, !PT ;  /* 0xffff000028287812 */ /* 0x000fe200078ec0ff */
[CC--:B------:R-:W-:Y:S01]  /*98c0*/  FMUL.FTZ R42, R41.reuse, R11.reuse ;  /* 0x0000000b292a7220 */ /* 0x0c0fe20000410000 */
[----:B------:R-:W-:Y:S01]  /*98d0*/  SHF.R.U64 R68, R68, 0x10, R69 ;  /* 0x0000001044447819 */ /* 0x000fe20000001245 */
[-C--:B------:R-:W-:Y:S01]  /*98e0*/  FMUL.FTZ R41, R41, R38.reuse ;  /* 0x0000002629297220 */ /* 0x080fe20000410000 */
[----:B------:R-:W-:Y:S01]  /*98f0*/  SHF.R.U64 R56, R56, 0x10, R57 ;  /* 0x0000001038387819 */ /* 0x000fe20000001239 */
[----:B------:R-:W-:Y:S01]  /*9900*/  FFMA.FTZ R38, R37, R38, -R42 ;  /* 0x0000002625267223 */ /* 0x000fe2000001082a */
[----:B------:R-:W-:Y:S01]  /*9910*/  PRMT R68, R149, 0x5410, R68 ;  /* 0x0000541095447816 */ /* 0x000fe20000000044 */
[----:B------:R-:W-:Y:S01]  /*9920*/  FFMA.FTZ R37, R37, R11, R41 ;  /* 0x0000000b25257223 */ /* 0x000fe20000010029 */
[----:B------:R-:W-:Y:S01]  /*9930*/  LOP3.LUT R11, R13, 0xffff0000, RZ, 0xc0, !PT ;  /* 0xffff00000d0b7812 */ /* 0x000fe200078ec0ff */
[C---:B------:R-:W-:Y:S01]  /*9940*/  FMUL.FTZ R13, R29.reuse, R39 ;  /* 0x000000271d0d7220 */ /* 0x040fe20000410000 */
[----:B------:R-:W-:Y:S01]  /*9950*/  FMUL.FTZ R29, R29, R40 ;  /* 0x000000281d1d7220 */ /* 0x000fe20000410000 */
[----:B------:R-:W-:-:S02]  /*9960*/  PRMT R56, R151, 0x5410, R56 ;  /* 0x0000541097387816 */ /* 0x000fc40000000038 */
[C---:B------:R-:W-:Y:S01]  /*9970*/  FFMA.FTZ R13, R11.reuse, R40, -R13 ;  /* 0x000000280b0d7223 */ /* 0x040fe2000001080d */
[----:B------:R-:W-:Y:S01]  /*9980*/  FFMA.FTZ R11, R11, R39, R29 ;  /* 0x000000270b0b7223 */ /* 0x000fe2000001001d */
[----:B------:R-:W-:Y:S01]  /*9990*/  SHF.R.U32.HI R39, RZ, 0x10, R71 ;  /* 0x00000010ff277819 */ /* 0x000fe20000011647 */
[----:B------:R-:W-:Y:S01]  /*99a0*/  IMAD.U32 R40, R15, 0x10000, RZ ;  /* 0x000100000f287824 */ /* 0x000fe200078e00ff */
[----:B------:R-:W-:Y:S02]  /*99b0*/  SHF.R.U32.HI R29, RZ, 0x10, R59 ;  /* 0x00000010ff1d7819 */ /* 0x000fe4000001163b */
[----:B------:R-:W-:Y:S02]  /*99c0*/  PRMT R39, R149, 0x5432, R39 ;  /* 0x0000543295277816 */ /* 0x000fe40000000027 */
[----:B------:R-:W-:Y:S02]  /*99d0*/  PRMT R29, R151, 0x5432, R29 ;  /* 0x00005432971d7816 */ /* 0x000fe4000000001d */
[----:B------:R-:W-:Y:S01]  /*99e0*/  LOP3.LUT R15, R15, 0xffff0000, RZ, 0xc0, !PT ;  /* 0xffff00000f0f7812 */ /* 0x000fe200078ec0ff */
[----:B------:R-:W-:Y:S01]  /*99f0*/  IMAD.U32 R41, R39, 0x10000, RZ ;  /* 0x0001000027297824 */ /* 0x000fe200078e00ff */
[----:B------:R-:W-:-:S02]  /*9a00*/  SHF.L.U32 R42, R29, 0x10, RZ ;  /* 0x000000101d2a7819 */ /* 0x000fc400000006ff */
[----:B------:R-:W-:Y:S01]  /*9a10*/  LOP3.LUT R39, R39, 0xffff0000, RZ, 0xc0, !PT ;  /* 0xffff000027277812 */ /* 0x000fe200078ec0ff */
[CC--:B------:R-:W-:Y:S01]  /*9a20*/  FMUL.FTZ R43, R44.reuse, R41.reuse ;  /* 0x000000292c2b7220 */ /* 0x0c0fe20000410000 */
[----:B------:R-:W-:Y:S01]  /*9a30*/  LOP3.LUT R29, R29, 0xffff0000, RZ, 0xc0, !PT ;  /* 0xffff00001d1d7812 */ /* 0x000fe200078ec0ff */
[-C--:B------:R-:W-:Y:S01]  /*9a40*/  FMUL.FTZ R44, R44, R42.reuse ;  /* 0x0000002a2c2c7220 */ /* 0x080fe20000410000 */
[----:B------:R-:W-:Y:S01]  /*9a50*/  SHF.R.U64 R70, R70, 0x10, R71 ;  /* 0x0000001046467819 */ /* 0x000fe20000001247 */
[----:B------:R-:W-:Y:S01]  /*9a60*/  FFMA.FTZ R43, R40, R42, -R43 ;  /* 0x0000002a282b7223 */ /* 0x000fe2000001082b */
[----:B------:R-:W-:Y:S02]  /*9a70*/  IMAD.U32 R42, R28, 0x10000, RZ ;  /* 0x000100001c2a7824 */ /* 0x000fe400078e00ff */
[----:B------:R-:W-:Y:S01]  /*9a80*/  FFMA.FTZ R44, R40, R41, R44 ;  /* 0x00000029282c7223 */ /* 0x000fe2000001002c */
[----:B------:R-:W-:Y:S02]  /*9a90*/  LOP3.LUT R40, R31, 0xffff0000, RZ, 0xc0, !PT ;  /* 0xffff00001f287812 */ /* 0x000fe400078ec0ff */
[----:B------:R-:W-:-:S02]  /*9aa0*/  SHF.R.U64 R58, R58, 0x10, R59 ;  /* 0x000000103a3a7819 */ /* 0x000fc4000000123b */
[----:B------:R-:W-:Y:S01]  /*9ab0*/  LOP3.LUT R28, R28, 0xffff0000, RZ, 0xc0, !PT ;  /* 0xffff00001c1c7812 */ /* 0x000fe200078ec0ff */
[C---:B------:R-:W-:Y:S01]  /*9ac0*/  FMUL.FTZ R31, R40.reuse, R39 ;  /* 0x00000027281f7220 */ /* 0x040fe20000410000 */
[-C--:B------:R-:W-:Y:S01]  /*9ad0*/  FMUL.FTZ R40, R40, R29.reuse ;  /* 0x0000001d28287220 */ /* 0x080fe20000410000 */
[----:B------:R-:W-:Y:S02]  /*9ae0*/  PRMT R70, R150, 0x5410, R70 ;  /* 0x0000541096467816 */ /* 0x000fe40000000046 */
[C---:B------:R-:W-:Y:S01]  /*9af0*/  FFMA.FTZ R31, R15.reuse, R29, -R31 ;  /* 0x0000001d0f1f7223 */ /* 0x040fe2000001081f */
[----:B------:R-:W-:Y:S01]  /*9b00*/  FFMA.FTZ R40, R15, R39, R40 ;  /* 0x000000270f287223 */ /* 0x000fe20000010028 */
[C---:B------:R-:W-:Y:S01]  /*9b10*/  IMAD.U32 R29, R68.reuse, 0x10000, RZ ;  /* 0x00010000441d7824 */ /* 0x040fe200078e00ff */
[----:B------:R-:W-:Y:S01]  /*9b20*/  LOP3.LUT R68, R68, 0xffff0000, RZ, 0xc0, !PT ;  /* 0xffff000044447812 */ /* 0x000fe200078ec0ff */
[C---:B------:R-:W-:Y:S01]  /*9b30*/  IMAD.U32 R39, R56.reuse, 0x10000, RZ ;  /* 0x0001000038277824 */ /* 0x040fe200078e00ff */
[----:B------:R-:W-:Y:S01]  /*9b40*/  LOP3.LUT R56, R56, 0xffff0000, RZ, 0xc0, !PT ;  /* 0xffff000038387812 */ /* 0x000fe200078ec0ff */
[----:B------:R-:W-:Y:S01]  /*9b50*/  FMUL.FTZ R41, R42, R29 ;  /* 0x0000001d2a297220 */ /* 0x000fe20000410000 */
[----:B------:R-:W-:-:S02]  /*9b60*/  IMAD.U32 R15, R12, 0x10000, RZ ;  /* 0x000100000c0f7824 */ /* 0x000fc400078e00ff */
[-C--:B------:R-:W-:Y:S01]  /*9b70*/  FMUL.FTZ R42, R42, R39.reuse ;  /* 0x000000272a2a7220 */ /* 0x080fe20000410000 */
[----:B------:R-:W-:Y:S01]  /*9b80*/  PRMT R58, R152, 0x5410, R58 ;  /* 0x00005410983a7816 */ /* 0x000fe2000000003a */
[C---:B------:R-:W-:Y:S02]  /*9b90*/  FFMA.FTZ R41, R15.reuse, R39, -R41 ;  /* 0x000000270f297223 */ /* 0x040fe40000010829 */
[----:B------:R-:W-:Y:S01]  /*9ba0*/  FFMA.FTZ R42, R15, R29, R42 ;  /* 0x0000001d0f2a7223 */ /* 0x000fe2000001002a */
[----:B------:R-:W-:Y:S01]  /*9bb0*/  LOP3.LUT R12, R12, 0xffff0000, RZ, 0xc0, !PT ;  /* 0xffff00000c0c7812 */ /* 0x000fe200078ec0ff */
[C---:B------:R-:W-:Y:S01]  /*9bc0*/  FMUL.FTZ R15, R28.reuse, R68 ;  /* 0x000000441c0f7220 */ /* 0x040fe20000410000 */
[----:B------:R-:W-:Y:S01]  /*9bd0*/  FMUL.FTZ R28, R28, R56 ;  /* 0x000000381c1c7220 */ /* 0x000fe20000410000 */
[----:B------:R-:W-:Y:S01]  /*9be0*/  IMAD.U32 R29, R70, 0x10000, RZ ;  /* 0x00010000461d7824 */ /* 0x000fe200078e00ff */
[----:B------:R-:W-:Y:S01]  /*9bf0*/  LOP3.LUT R30, R30, 0xffff0000, RZ, 0xc0, !PT ;  /* 0xffff00001e1e7812 */ /* 0x000fe200078ec0ff */
[----:B------:R-:W-:-:S02]  /*9c00*/  IMAD.U32 R39, R58, 0x10000, RZ ;  /* 0x000100003a277824 */ /* 0x000fc400078e00ff */
[C---:B------:R-:W-:Y:S01]  /*9c10*/  FFMA.FTZ R15, R12.reuse, R56, -R15 ;  /* 0x000000380c0f7223 */ /* 0x040fe2000001080f */
[----:B------:R-:W-:Y:S01]  /*9c20*/  FFMA.FTZ R28, R12, R68, R28 ;  /* 0x000000440c1c7223 */ /* 0x000fe2000001001c */
[----:B------:R-:W-:Y:S01]  /*9c30*/  FMUL.FTZ R45, R46, R29 ;  /* 0x0000001d2e2d7220 */ /* 0x000fe20000410000 */
[----:B------:R-:W-:Y:S02]  /*9c40*/  IMAD.U32 R12, R14, 0x10000, RZ ;  /* 0x000100000e0c7824 */ /* 0x000fe400078e00ff */
[-C--:B------:R-:W-:Y:S01]  /*9c50*/  FMUL.FTZ R46, R46, R39.reuse ;  /* 0x000000272e2e7220 */ /* 0x080fe20000410000 */
[----:B------:R-:W-:Y:S02]  /*9c60*/  LOP3.LUT R70, R70, 0xffff0000, RZ, 0xc0, !PT ;  /* 0xffff000046467812 */ /* 0x000fe400078ec0ff */
[----:B------:R-:W-:Y:S01]  /*9c70*/  LOP3.LUT R58, R58, 0xffff0000, RZ, 0xc0, !PT ;  /* 0xffff00003a3a7812 */ /* 0x000fe200078ec0ff */
[C---:B------:R-:W-:Y:S01]  /*9c80*/  FFMA.FTZ R45, R12.reuse, R39, -R45 ;  /* 0x000000270c2d7223 */ /* 0x040fe2000001082d */
[----:B------:R-:W-:Y:S01]  /*9c90*/  FFMA.FTZ R46, R12, R29, R46 ;  /* 0x0000001d0c2e7223 */ /* 0x000fe2000001002e */
[----:B------:R-:W-:Y:S01]  /*9ca0*/  LOP3.LUT R14, R14, 0xffff0000, RZ, 0xc0, !PT ;  /* 0xffff00000e0e7812 */ /* 0x000fe200078ec0ff */
[C---:B------:R-:W-:Y:S01]  /*9cb0*/  FMUL.FTZ R12, R30.reuse, R70 ;  /* 0x000000461e0c7220 */ /* 0x040fe20000410000 */
[----:B------:R-:W-:Y:S01]  /*9cc0*/  FMUL.FTZ R30, R30, R58 ;  /* 0x0000003a1e1e7220 */ /* 0x000fe20000410000 */
[----:B------:R-:W-:-:S02]  /*9cd0*/  F2FP.BF16.F32.PACK_AB R31, R31, R43 ;  /* 0x0000002b1f1f723e */ /* 0x000fc400000010ff */
[C---:B------:R-:W-:Y:S01]  /*9ce0*/  FFMA.FTZ R12, R14.reuse, R58, -R12 ;  /* 0x0000003a0e0c7223 */ /* 0x040fe2000001080c */
[----:B------:R-:W-:Y:S01]  /*9cf0*/  FFMA.FTZ R29, R14, R70, R30 ;  /* 0x000000460e1d7223 */ /* 0x000fe2000001001e */
[----:B------:R-:W-:Y:S01]  /*9d00*/  F2FP.BF16.F32.PACK_AB R14, R15, R41 ;  /* 0x000000290f0e723e */ /* 0x000fe200000010ff */
[----:B------:R-:W-:Y:S01]  /*9d10*/  IMAD.MOV.U32 R15, RZ, RZ, R31 ;  /* 0x000000ffff0f7224 */ /* 0x000fe200078e001f */
[----:B------:R-:W-:Y:S02]  /*9d20*/  F2FP.BF16.F32.PACK_AB R11, R11, R37 ;  /* 0x000000250b0b723e */ /* 0x000fe400000010ff */
[----:B------:R-:W-:Y:S02]  /*9d30*/  F2FP.BF16.F32.PACK_AB R40, R40, R44 ;  /* 0x0000002c2828723e */ /* 0x000fe400000010ff */
[----:B------:R-:W-:Y:S01]  /*9d40*/  F2FP.BF16.F32.PACK_AB R30, R12, R45 ;  /* 0x0000002d0c1e723e */ /* 0x000fe200000010ff */
[----:B------:R-:W-:Y:S01]  /*9d50*/  IMAD.MOV.U32 R12, RZ, RZ, R14 ;  /* 0x000000ffff0c7224 */ /* 0x000fe200078e000e */
[----:B------:R-:W-:Y:S01]  /*9d60*/  F2FP.BF16.F32.PACK_AB R37, R29, R46 ;  /* 0x0000002e1d25723e */ /* 0x000fe200000010ff */
[----:B------:R-:W-:Y:S01]  /*9d70*/  IMAD.MOV.U32 R29, RZ, RZ, R11 ;  /* 0x000000ffff1d7224 */ /* 0x000fe200078e000b */
[----:B------:R-:W-:Y:S01]  /*9d80*/  MOV R14, R30 ;  /* 0x0000001e000e7202 */ /* 0x000fe20000000f00 */
[----:B------:R-:W-:Y:S01]  /*9d90*/  IMAD.MOV.U32 R31, RZ, RZ, R40 ;  /* 0x000000ffff1f7224 */ /* 0x000fe200078e0028 */
[----:B------:R-:W-:Y:S01]  /*9da0*/  F2FP.BF16.F32.PACK_AB R13, R13, R38 ;  /* 0x000000260d0d723e */ /* 0x000fe200000010ff */
[----:B------:R-:W-:Y:S01]  /*9db0*/  IMAD.MOV.U32 R30, RZ, RZ, R37 ;  /* 0x000000ffff1e7224 */ /* 0x000fe200078e0025 */
[----:B------:R-:W-:-:S07]  /*9dc0*/  F2FP.BF16.F32.PACK_AB R28, R28, R42 ;  /* 0x0000002a1c1c723e */ /* 0x000fce00000010ff */
.L_x_544:
[----:B------:R-:W-:Y:S05]  /*9dd0*/  BSYNC B2 ;  /* 0x0000000000027941 */ /* 0x000fea0003800000 */
.L_x_543:
[----:B------:R-:W-:Y:S01]  /*9de0*/  @!P3 IMAD.WIDE R36, R36, 0x2, R32 ;  /* 0x000000022424b825 */ /* 0x000fe200078e0220 */
[----:B0-----:R2:W-:Y:S04]  /*9df0*/  ST.E.128 desc[UR56][R34.64], R12 ;  /* 0x0000000c22007985 */ /* 0x0015e8000c101d38 */
[----:B-1----:R2:W-:Y:S02]  /*9e00*/  @!P3 ST.E.128 desc[UR56][R36.64], R28 ;  /* 0x0000001c2400b985 */ /* 0x0025e4000c101d38 */
.L_x_542:
[----:B------:R-:W-:Y:S05]  /*9e10*/  BSYNC B1 ;  /* 0x0000000000017941 */ /* 0x000fea0003800000 */
.L_x_541:
[----:B------:R-:W-:-:S13]  /*9e20*/  ISETP.NE.AND P3, PT, R27, RZ, PT ;  /* 0x000000ff1b00720c */ /* 0x000fda0003f65270 */
[----:B------:R-:W-:Y:S05]  /*9e30*/  @!P3 BRA `(.L_x_493) ;  /* 0x0000000c00c8b947 */ /* 0x000fea0003800000 */
[----:B---3--:R-:W3:Y:S01]  /*9e40*/  LDL R11, [R1+0x38] ;  /* 0x00003800010b7983 */ /* 0x008ee20000100800 */
[----:B0-2---:R-:W-:Y:S01]  /*9e50*/  SHF.R.U32.HI R14, RZ, 0x3, R168 ;  /* 0x00000003ff0e7819 */ /* 0x005fe200000116a8 */
[----:B------:R-:W-:Y:S01]  /*9e60*/  BSSY B1, `(.L_x_545) ;  /* 0x0000076000017945 */ /* 0x000fe20003800000 */
[----:B------:R-:W-:-:S04]  /*9e70*/  LEA R34, P3, R8, R118, 0x1 ;  /* 0x0000007608227211 */ /* 0x000fc800078608ff */
[----:B------:R-:W-:Y:S02]  /*9e80*/  LEA.HI.X R35, R8, R115, R111, 0x1, P3 ;  /* 0x0000007308237211 */ /* 0x000fe400018f0c6f */
[----:B------:R-:W-:Y:S02]  /*9e90*/  ISETP.GE.AND P3, PT, R3, R124, PT ;  /* 0x0000007c0300720c */ /* 0x000fe40003f66270 */
[----:B---3--:R-:W-:-:S04]  /*9ea0*/  LOP3.LUT P4, RZ, R11, 0x1, RZ, 0xc0, !PT ;  /* 0x000000010bff7812 */ /* 0x008fc8000788c0ff */
[----:B------:R-:W-:-:S04]  /*9eb0*/  SEL R137, R125, R137, !P4 ;  /* 0x000000897d897207 */ /* 0x000fc80006000000 */
[----:B----4-:R-:W-:-:S04]  /*9ec0*/  SHF.R.S32.HI R12, RZ, 0x1f, R137 ;  /* 0x0000001fff0c7819 */ /* 0x010fc80000011489 */
        /* <DEDUP_REMOVED lines=19> */
[----:B------:R-:W-:Y:S01]  /*a000*/  SHF.R.U64 R41, R64, 0x10, R65 ;  /* 0x0000001040297819 */ /* 0x000fe20000001241 */
[----:B0-----:R-:W-:Y:S01]  /*a010*/  IMAD.U32 R38, R13, 0x10000, RZ ;  /* 0x000100000d267824 */ /* 0x001fe200078e00ff */
[----:B------:R-:W-:Y:S01]  /*a020*/  SHF.R.U32.HI R53, RZ, 0x10, R53 ;  /* 0x00000010ff357819 */ /* 0x000fe20000011635 */
[----:B------:R-:W-:Y:S01]  /*a030*/  IMAD.U32 R47, R31, 0x10000, RZ ;  /* 0x000100001f2f7824 */ /* 0x000fe200078e00ff */
[----:B------:R-:W-:Y:S01]  /*a040*/  SHF.R.U32.HI R65, RZ, 0x10, R65 ;  /* 0x00000010ff417819 */ /* 0x000fe20000011641 */
[----:B------:R-:W-:Y:S01]  /*a050*/  IMAD.U32 R44, R14, 0x10000, RZ ;  /* 0x000100000e2c7824 */ /* 0x000fe200078e00ff */
[----:B------:R-:W-:Y:S02]  /*a060*/  SHF.R.U64 R39, R54, 0x10, R55 ;  /* 0x0000001036277819 */ /* 0x000fe40000001237 */
[----:B------:R-:W-:-:S02]  /*a070*/  PRMT R53, R146, 0x5432, R53 ;  /* 0x0000543292357816 */ /* 0x000fc40000000035 */
[----:B------:R-:W-:Y:S02]  /*a080*/  PRMT R65, R148, 0x5432, R65 ;  /* 0x0000543294417816 */ /* 0x000fe40000000041 */
[--C-:B------:R-:W-:Y:S02]  /*a090*/  SHF.R.U64 R36, R66, 0x10, R67.reuse ;  /* 0x0000001042247819 */ /* 0x100fe40000001243 */
[----:B------:R-:W-:Y:S01]  /*a0a0*/  SHF.R.U32.HI R66, RZ, 0x10, R67 ;  /* 0x00000010ff427819 */ /* 0x000fe20000011643 */
[----:B------:R-:W-:Y:S01]  /*a0b0*/  IMAD.U32 R49, R65, 0x10000, RZ ;  /* 0x0001000041317824 */ /* 0x000fe200078e00ff */
[----:B------:R-:W-:Y:S01]  /*a0c0*/  PRMT R146, R146, 0x5410, R39 ;  /* 0x0000541092927816 */ /* 0x000fe20000000027 */
[----:B------:R-:W-:Y:S01]  /*a0d0*/  IMAD.U32 R39, R53, 0x10000, RZ ;  /* 0x0001000035277824 */ /* 0x000fe200078e00ff */
[----:B------:R-:W-:Y:S01]  /*a0e0*/  SHF.R.U32.HI R55, RZ, 0x10, R55 ;  /* 0x00000010ff377819 */ /* 0x000fe20000011637 */
[C---:B------:R-:W-:Y:S01]  /*a0f0*/  FMUL.FTZ R51, R42.reuse, R49 ;  /* 0x000000312a337220 */ /* 0x040fe20000410000 */
[----:B------:R-:W-:Y:S01]  /*a100*/  PRMT R66, R147, 0x5432, R66 ;  /* 0x0000543293427816 */ /* 0x000fe20000000042 */
[-C--:B------:R-:W-:Y:S01]  /*a110*/  FMUL.FTZ R57, R42, R39.reuse ;  /* 0x000000272a397220 */ /* 0x080fe20000410000 */
[----:B------:R-:W-:Y:S01]  /*a120*/  PRMT R148, R148, 0x5410, R41 ;  /* 0x0000541094947816 */ /* 0x000fe20000000029 */
[----:B------:R-:W-:Y:S01]  /*a130*/  FFMA.FTZ R39, R38, R39, -R51 ;  /* 0x0000002726277223 */ /* 0x000fe20000010833 */
[----:B------:R-:W-:Y:S01]  /*a140*/  LOP3.LUT R43, R29, 0xffff0000, RZ, 0xc0, !PT ;  /* 0xffff00001d2b7812 */ /* 0x000fe200078ec0ff */
[----:B------:R-:W-:Y:S01]  /*a150*/  IMAD.U32 R50, R66, 0x10000, RZ ;  /* 0x0001000042327824 */ /* 0x000fe200078e00ff */
[----:B------:R-:W-:Y:S01]  /*a160*/  LOP3.LUT R41, R65, 0xffff0000, RZ, 0xc0, !PT ;  /* 0xffff000041297812 */ /* 0x000fe200078ec0ff */
[----:B------:R-:W-:Y:S01]  /*a170*/  IMAD.U32 R29, R28, 0x10000, RZ ;  /* 0x000100001c1d7824 */ /* 0x000fe200078e00ff */
[----:B------:R-:W-:Y:S01]  /*a180*/  LOP3.LUT R42, R53, 0xffff0000, RZ, 0xc0, !PT ;  /* 0xffff0000352a7812 */ /* 0x000fe200078ec0ff */
[----:B------:R-:W-:Y:S01]  /*a190*/  FMUL.FTZ R54, R47, R50 ;  /* 0x000000322f367220 */ /* 0x000fe20000410000 */
[----:B------:R-:W-:Y:S01]  /*a1a0*/  PRMT R55, R144, 0x5432, R55 ;  /* 0x0000543290377816 */ /* 0x000fe20000000037 */
[-C--:B------:R-:W-:Y:S01]  /*a1b0*/  FMUL.FTZ R51, R43, R41.reuse ;  /* 0x000000292b337220 */ /* 0x080fe20000410000 */
[----:B------:R-:W-:Y:S01]  /*a1c0*/  LOP3.LUT R40, R13, 0xffff0000, RZ, 0xc0, !PT ;  /* 0xffff00000d287812 */ /* 0x000fe200078ec0ff */
[-C--:B------:R-:W-:Y:S01]  /*a1d0*/  FMUL.FTZ R43, R43, R42.reuse ;  /* 0x0000002a2b2b7220 */ /* 0x080fe20000410000 */
[----:B------:R-:W-:Y:S01]  /*a1e0*/  SHF.L.U32 R45, R15, 0x10, RZ ;  /* 0x000000100f2d7819 */ /* 0x000fe200000006ff */
[----:B------:R-:W-:Y:S01]  /*a1f0*/  IMAD.U32 R52, R55, 0x10000, RZ ;  /* 0x0001000037347824 */ /* 0x000fe200078e00ff */
[----:B------:R-:W-:Y:S01]  /*a200*/  LOP3.LUT R31, R31, 0xffff0000, RZ, 0xc0, !PT ;  /* 0xffff00001f1f7812 */ /* 0x000fe200078ec0ff */
[----:B------:R-:W-:Y:S01]  /*a210*/  FFMA.FTZ R42, R40, R42, -R51 ;  /* 0x0000002a282a7223 */ /* 0x000fe20000010833 */
[----:B------:R-:W-:Y:S01]  /*a220*/  LOP3.LUT R48, R66, 0xffff0000, RZ, 0xc0, !PT ;  /* 0xffff000042307812 */ /* 0x000fe200078ec0ff */
[----:B------:R-:W-:Y:S01]  /*a230*/  FFMA.FTZ R41, R40, R41, R43 ;  /* 0x0000002928297223 */ /* 0x000fe2000001002b */
[----:B------:R-:W-:Y:S01]  /*a240*/  PRMT R37, R144, 0x5410, R37 ;  /* 0x0000541090257816 */ /* 0x000fe20000000025 */
[-C--:B------:R-:W-:Y:S01]  /*a250*/  FMUL.FTZ R47, R47, R52.reuse ;  /* 0x000000342f2f7220 */ /* 0x080fe20000410000 */
[----:B------:R-:W-:Y:S01]  /*a260*/  FFMA.FTZ R40, R45, R52, -R54 ;  /* 0x000000342d287223 */ /* 0x000fe20000010836 */
[----:B------:R-:W-:Y:S01]  /*a270*/  LOP3.LUT R52, R55, 0xffff0000, RZ, 0xc0, !PT ;  /* 0xffff000037347812 */ /* 0x000fe200078ec0ff */
[----:B------:R-:W-:Y:S01]  /*a280*/  FMUL.FTZ R56, R31, R48 ;  /* 0x000000301f387220 */ /* 0x000fe20000410000 */
[----:B------:R-:W-:Y:S01]  /*a290*/  LOP3.LUT R15, R15, 0xffff0000, RZ, 0xc0, !PT ;  /* 0xffff00000f0f7812 */ /* 0x000fe200078ec0ff */
[----:B------:R-:W-:Y:S01]  /*a2a0*/  FFMA.FTZ R45, R45, R50, R47 ;  /* 0x000000322d2d7223 */ /* 0x000fe2000001002f */
[----:B------:R-:W-:Y:S01]  /*a2b0*/  LOP3.LUT R28, R28, 0xffff0000, RZ, 0xc0, !PT ;  /* 0xffff00001c1c7812 */ /* 0x000fe200078ec0ff */
[C---:B------:R-:W-:Y:S01]  /*a2c0*/  IMAD.U32 R54, R148.reuse, 0x10000, RZ ;  /* 0x0001000094367824 */ /* 0x040fe200078e00ff */
[----:B------:R-:W-:Y:S01]  /*a2d0*/  LOP3.LUT R43, R148, 0xffff0000, RZ, 0xc0, !PT ;  /* 0xffff0000942b7812 */ /* 0x000fe200078ec0ff */
[----:B------:R-:W-:-:S02]  /*a2e0*/  IMAD.U32 R50, R37, 0x10000, RZ ;  /* 0x0001000025327824 */ /* 0x000fc400078e00ff */
[-C--:B------:R-:W-:Y:S01]  /*a2f0*/  FMUL.FTZ R58, R31, R52.reuse ;  /* 0x000000341f3a7220 */ /* 0x080fe20000410000 */
[C---:B------:R-:W-:Y:S01]  /*a300*/  IMAD.U32 R13, R12.reuse, 0x10000, RZ ;  /* 0x000100000c0d7824 */ /* 0x040fe200078e00ff */
[----:B------:R-:W-:Y:S01]  /*a310*/  LOP3.LUT R37, R37, 0xffff0000, RZ, 0xc0, !PT ;  /* 0xffff000025257812 */ /* 0x000fe200078ec0ff */
[----:B------:R-:W-:Y:S01]  /*a320*/  FFMA.FTZ R31, R15, R52, -R56 ;  /* 0x000000340f1f7223 */ /* 0x000fe20000010838 */
[----:B------:R-:W-:Y:S01]  /*a330*/  LOP3.LUT R12, R12, 0xffff0000, RZ, 0xc0, !PT ;  /* 0xffff00000c0c7812 */ /* 0x000fe200078ec0ff */
[----:B------:R-:W-:Y:S01]  /*a340*/  FMUL.FTZ R52, R29, R54 ;  /* 0x000000361d347220 */ /* 0x000fe20000410000 */
[----:B------:R-:W-:Y:S01]  /*a350*/  PRMT R36, R147, 0x5410, R36 ;  /* 0x0000541093247816 */ /* 0x000fe20000000024 */
[----:B------:R-:W-:Y:S01]  /*a360*/  FMUL.FTZ R47, R28, R43 ;  /* 0x0000002b1c2f7220 */ /* 0x000fe20000410000 */
[----:B------:R-:W-:Y:S01]  /*a370*/  FMUL.FTZ R29, R29, R50 ;  /* 0x000000321d1d7220 */ /* 0x000fe20000410000 */
[----:B------:R-:W-:Y:S01]  /*a380*/  LOP3.LUT R46, R14, 0xffff0000, RZ, 0xc0, !PT ;  /* 0xffff00000e2e7812 */ /* 0x000fe200078ec0ff */
[----:B------:R-:W-:-:S02]  /*a390*/  IMAD.U32 R14, R30, 0x10000, RZ ;  /* 0x000100001e0e7824 */ /* 0x000fc400078e00ff */
[----:B------:R-:W-:Y:S01]  /*a3a0*/  FFMA.FTZ R38, R38, R49, R57 ;  /* 0x0000003126267223 */ /* 0x000fe20000010039 */
[----:B------:R-:W-:Y:S01]  /*a3b0*/  FFMA.FTZ R48, R15, R48, R58 ;  /* 0x000000300f307223 */ /* 0x000fe2000001003a */
[-C--:B------:R-:W-:Y:S01]  /*a3c0*/  FMUL.FTZ R51, R28, R37.reuse ;  /* 0x000000251c337220 */ /* 0x080fe20000410000 */
[----:B------:R-:W-:Y:S01]  /*a3d0*/  LOP3.LUT R30, R30, 0xffff0000, RZ, 0xc0, !PT ;  /* 0xffff00001e1e7812 */ /* 0x000fe200078ec0ff */
[C---:B------:R-:W-:Y:S01]  /*a3e0*/  FFMA.FTZ R15, R13.reuse, R50, -R52 ;  /* 0x000000320d0f7223 */ /* 0x040fe20000010834 */
[----:B------:R-:W-:Y:S01]  /*a3f0*/  FFMA.FTZ R28, R12, R37, -R47 ;  /* 0x000000250c1c7223 */ /* 0x000fe2000001082f */
[C---:B------:R-:W-:Y:S01]  /*a400*/  LOP3.LUT R49, R36.reuse, 0xffff0000, RZ, 0xc0, !PT ;  /* 0xffff000024317812 */ /* 0x040fe200078ec0ff */
[----:B------:R-:W-:Y:S01]  /*a410*/  FFMA.FTZ R13, R13, R54, R29 ;  /* 0x000000360d0d7223 */ /* 0x000fe2000001001d */
[----:B------:R-:W-:Y:S01]  /*a420*/  IMAD.U32 R47, R36, 0x10000, RZ ;  /* 0x00010000242f7824 */ /* 0x000fe200078e00ff */
[C---:B------:R-:W-:Y:S01]  /*a430*/  LOP3.LUT R37, R146.reuse, 0xffff0000, RZ, 0xc0, !PT ;  /* 0xffff000092257812 */ /* 0x040fe200078ec0ff */
[----:B------:R-:W-:-:S02]  /*a440*/  IMAD.U32 R29, R146, 0x10000, RZ ;  /* 0x00010000921d7824 */ /* 0x000fc400078e00ff */
[----:B------:R-:W-:Y:S01]  /*a450*/  FFMA.FTZ R12, R12, R43, R51 ;  /* 0x0000002b0c0c7223 */ /* 0x000fe20000010033 */
[----:B------:R-:W-:Y:S01]  /*a460*/  FMUL.FTZ R43, R14, R47 ;  /* 0x0000002f0e2b7220 */ /* 0x000fe20000410000 */
[----:B------:R-:W-:Y:S01]  /*a470*/  FMUL.FTZ R51, R30, R49 ;  /* 0x000000311e337220 */ /* 0x000fe20000410000 */
[----:B------:R-:W-:Y:S01]  /*a480*/  FMUL.FTZ R14, R14, R29 ;  /* 0x0000001d0e0e7220 */ /* 0x000fe20000410000 */
[----:B------:R-:W-:Y:S01]  /*a490*/  FMUL.FTZ R36, R30, R37 ;  /* 0x000000251e247220 */ /* 0x000fe20000410000 */
[----:B------:R-:W-:Y:S01]  /*a4a0*/  FFMA.FTZ R43, R44, R29, -R43 ;  /* 0x0000001d2c2b7223 */ /* 0x000fe2000001082b */
[----:B------:R-:W-:Y:S01]  /*a4b0*/  FFMA.FTZ R30, R46, R37, -R51 ;  /* 0x000000252e1e7223 */ /* 0x000fe20000010833 */
[----:B------:R-:W-:Y:S01]  /*a4c0*/  FFMA.FTZ R14, R44, R47, R14 ;  /* 0x0000002f2c0e7223 */ /* 0x000fe2000001000e */
[----:B------:R-:W-:Y:S01]  /*a4d0*/  FFMA.FTZ R49, R46, R49, R36 ;  /* 0x000000312e317223 */ /* 0x000fe20000010024 */
[----:B------:R-:W-:Y:S02]  /*a4e0*/  F2FP.BF16.F32.PACK_AB R31, R31, R40 ;  /* 0x000000281f1f723e */ /* 0x000fe400000010ff */
[----:B------:R-:W-:-:S02]  /*a4f0*/  F2FP.BF16.F32.PACK_AB R30, R30, R43 ;  /* 0x0000002b1e1e723e */ /* 0x000fc400000010ff */
[----:B------:R-:W-:Y:S02]  /*a500*/  F2FP.BF16.F32.PACK_AB R39, R42, R39 ;  /* 0x000000272a27723e */ /* 0x000fe400000010ff */
[----:B------:R-:W-:Y:S02]  /*a510*/  F2FP.BF16.F32.PACK_AB R29, R41, R38 ;  /* 0x00000026291d723e */ /* 0x000fe400000010ff */
[----:B------:R-:W-:Y:S02]  /*a520*/  F2FP.BF16.F32.PACK_AB R45, R48, R45 ;  /* 0x0000002d302d723e */ /* 0x000fe400000010ff */
[----:B------:R-:W-:Y:S01]  /*a530*/  F2FP.BF16.F32.PACK_AB R44, R49, R14 ;  /* 0x0000000e312c723e */ /* 0x000fe200000010ff */
[----:B------:R-:W-:Y:S01]  /*a540*/  IMAD.MOV.U32 R14, RZ, RZ, R30 ;  /* 0x000000ffff0e7224 */ /* 0x000fe200078e001e */
[----:B------:R-:W-:Y:S01]  /*a550*/  F2FP.BF16.F32.PACK_AB R38, R28, R15 ;  /* 0x0000000f1c26723e */ /* 0x000fe200000010ff */
[----:B------:R-:W-:Y:S01]  /*a560*/  IMAD.MOV.U32 R15, RZ, RZ, R31 ;  /* 0x000000ffff0f7224 */ /* 0x000fe200078e001f */
[----:B------:R-:W-:Y:S01]  /*a570*/  F2FP.BF16.F32.PACK_AB R28, R12, R13 ;  /* 0x0000000d0c1c723e */ /* 0x000fe200000010ff */
[----:B------:R-:W-:Y:S01]  /*a580*/  IMAD.MOV.U32 R13, RZ, RZ, R39 ;  /* 0x000000ffff0d7224 */ /* 0x000fe200078e0027 */
[----:B------:R-:W-:Y:S01]  /*a590*/  MOV R12, R38 ;  /* 0x00000026000c7202 */ /* 0x000fe20000000f00 */
[----:B------:R-:W-:-:S02]  /*a5a0*/  IMAD.MOV.U32 R30, RZ, RZ, R44 ;  /* 0x000000ffff1e7224 */ /* 0x000fc400078e002c */
[----:B------:R-:W-:-:S07]  /*a5b0*/  IMAD.MOV.U32 R31, RZ, RZ, R45 ;  /* 0x000000ffff1f7224 */ /* 0x000fce00078e002d */
.L_x_546:
[----:B------:R-:W-:Y:S05]  /*a5c0*/  BSYNC B1 ;  /* 0x0000000000017941 */ /* 0x000fea0003800000 */
.L_x_545:
[----:B0-----:R0:W-:Y:S01]  /*a5d0*/  ST.E.128 desc[UR56][R34.64], R12 ;  /* 0x0000000c22007985 */ /* 0x0011e2000c101d38 */
[----:B------:R-:W-:-:S13]  /*a5e0*/  ISETP.GE.AND P3, PT, R11, R135, PT ;  /* 0x000000870b00720c */ /* 0x000fda0003f66270 */
[----:B------:R-:W-:Y:S05]  /*a5f0*/  @P3 BRA `(.L_x_493) ;  /* 0x0000000400d83947 */ /* 0x000fea0003800000 */
[----:B------:R-:W-:-:S05]  /*a600*/  IMAD.WIDE R32, R11, 0x2, R32 ;  /* 0x000000020b207825 */ /* 0x000fca00078e0220 */
[----:B-1----:R1:W-:Y:S01]  /*a610*/  ST.E.128 desc[UR56][R32.64], R28 ;  /* 0x0000001c20007985 */ /* 0x0023e2000c101d38 */
[----:B------:R-:W-:Y:S05]  /*a620*/  BRA `(.L_x_493) ;  /* 0x0000000400cc7947 */ /* 0x000fea0003800000 */
.L_x_458:
[----:B------:R-:W-:-:S06]  /*a630*/  UISETP.NE.AND UP0, UPT, UR58, 0x3, UPT ;  /* 0x000000033a00788c */ /* 0x000fcc000bf05270 */
[----:B------:R-:W-:-:S13]  /*a640*/  PLOP3.LUT P2, PT, PT, PT, UP0, 0x80, 0x0 ;  /* 0x000000000000781c */ /* 0x000fda0003f4f008 */
[----:B------:R-:W-:Y:S05]  /*a650*/  @!P2 BRA `(.L_x_547) ;  /* 0x000000000004a947 */ /* 0x000fea0003800000 */
[----:B------:R-:W-:Y:S01]  /*a660*/  BPT.TRAP 0x1 ;  /* 0x000000040000795c */ /* 0x000fe20000300000 */
.L_x_547:
[----:B------:R-:W-:Y:S01]  /*a670*/  IMAD R85, R18, 0x8, R2 ;  /* 0x0000000812557824 */ /* 0x000fe200078e0202 */
[----:B------:R-:W-:Y:S01]  /*a680*/  SHF.L.U32 R86, R167, 0x1f, RZ ;  /* 0x0000001fa7567819 */ /* 0x000fe200000006ff */
[----:B------:R-:W-:Y:S01]  /*a690*/  BSSY B1, `(.L_x_548) ;  /* 0x0000004000017945 */ /* 0x000fe20003800000 */
[----:B------:R-:W-:Y:S02]  /*a6a0*/  SHF.R.S32.HI R82, RZ, 0x1f, R81 ;  /* 0x0000001fff527819 */ /* 0x000fe40000011451 */
[----:B------:R-:W1:Y:S02]  /*a6b0*/  SYNCS.PHASECHK.TRANS64.TRYWAIT P3, [R85+URZ+0x2a890], R86 ;  /* 0x02a89056550075a7 */ /* 0x000e64000806017f */
[----:B-1----:R-:W-:Y:S05]  /*a6c0*/  @!P3 BRA `(.L_x_549) ;  /* 0x0000017000bcb947 */ /* 0x002fea0003800000 */
.L_x_809:
[----:B------:R-:W-:Y:S05]  /*a6d0*/  BSYNC B1 ;  /* 0x0000000000017941 */ /* 0x000fea0003800000 */
.L_x_548:
[----:B------:R-:W-:Y:S01]  /*a6e0*/  ULDC.64 UR4, c[0x0][0x300] ;  /* 0x0000c00000047ab9 */ /* 0x000fe20000000a00 */
[----:B-----5:R-:W-:Y:S01]  /*a6f0*/  SHF.R.S32.HI R83, RZ, 0x1f, R80 ;  /* 0x0000001fff537819 */ /* 0x020fe20000011450 */
[----:B------:R-:W-:Y:S01]  /*a700*/  IMAD R14, R82, UR4, RZ ;  /* 0x00000004520e7c24 */ /* 0x000fe2000f8e02ff */
[----:B------:R-:W-:Y:S01]  /*a710*/  ULDC.64 UR6, c[0x0][0x2e8] ;  /* 0x0000ba0000067ab9 */ /* 0x000fe20000000a00 */
[----:B0-----:R-:W-:-:S04]  /*a720*/  IMAD.WIDE.U32 R12, R81, UR4, RZ ;  /* 0x00000004510c7c25 */ /* 0x001fc8000f8e00ff */
[----:B------:R-:W-:Y:S01]  /*a730*/  IMAD R11, R81, UR5, R14 ;  /* 0x00000005510b7c24 */ /* 0x000fe2000f8e020e */
[----:B------:R-:W-:Y:S01]  /*a740*/  ULDC.64 UR4, c[0x0][0x310] ;  /* 0x0000c40000047ab9 */ /* 0x000fe20000000a00 */
[----:B------:R-:W-:Y:S02]  /*a750*/  IMAD R84, R24, -0x60, R25 ;  /* 0xffffffa018547824 */ /* 0x000fe400078e0219 */
[----:B------:R-:W-:Y:S02]  /*a760*/  IMAD R15, R83, UR4, RZ ;  /* 0x00000004530f7c24 */ /* 0x000fe4000f8e02ff */
[----:B------:R-:W-:Y:S01]  /*a770*/  IMAD.IADD R13, R13, 0x1, R11 ;  /* 0x000000010d0d7824 */ /* 0x000fe200078e020b */
[----:B------:R-:W-:Y:S01]  /*a780*/  VIMNMX R84, R84, 0x60, PT ;  /* 0x0000006054547848 */ /* 0x000fe20003fe0100 */
[C---:B------:R-:W-:Y:S02]  /*a790*/  IMAD R15, R80.reuse, UR5, R15 ;  /* 0x00000005500f7c24 */ /* 0x040fe4000f8e020f */
[----:B------:R-:W-:Y:S01]  /*a7a0*/  IMAD.WIDE.U32 R12, R80, UR4, R12 ;  /* 0x00000004500c7c25 */ /* 0x000fe2000f8e000c */
[----:B------:R-:W-:-:S03]  /*a7b0*/  ULDC.64 UR4, c[0x0][0x308] ;  /* 0x0000c20000047ab9 */ /* 0x000fc60000000a00 */
[----:B------:R-:W-:Y:S02]  /*a7c0*/  IMAD.IADD R13, R13, 0x1, R15 ;  /* 0x000000010d0d7824 */ /* 0x000fe400078e020f */
[----:B------:R-:W-:Y:S02]  /*a7d0*/  IMAD.IADD R38, R84, 0x1, -R166 ;  /* 0x0000000154267824 */ /* 0x000fe400078e0aa6 */
[----:B------:R-:W-:Y:S01]  /*a7e0*/  IMAD.WIDE.U32 R12, R162, UR4, R12 ;  /* 0x00000004a20c7c25 */ /* 0x000fe2000f8e000c */
[----:B------:R-:W-:-:S03]  /*a7f0*/  UMOV UR4, 0xffffffff ;  /* 0xffffffff00047882 */ /* 0x000fc60000000000 */
[----:B------:R-:W-:Y:S01]  /*a800*/  IMAD R37, R162, UR5, R13 ;  /* 0x00000005a2257c24 */ /* 0x000fe2000f8e020d */
[----:B------:R-:W-:-:S04]  /*a810*/  LEA R36, P3, R12, UR6, 0x1 ;  /* 0x000000060c247c11 */ /* 0x000fc8000f8608ff */
[----:B------:R-:W-:Y:S02]  /*a820*/  LEA.HI.X R37, R12, UR7, R37, 0x1, P3 ;  /* 0x000000070c257c11 */ /* 0x000fe400098f0c25 */
[----:B------:R-:W-:Y:S01]  /*a830*/  ISETP.GE.AND P3, PT, R38, 0x1, PT ;  /* 0x000000012600780c */ /* 0x000fe20003f66270 */
[----:B------:R-:W-:-:S12]  /*a840*/  BRA.DIV UR4, `(.L_x_550) ;  /* 0x0000017204707947 */ /* 0x000fd8000b800000 */
[----:B------:R0:W2:Y:S04]  /*a850*/  SHFL.IDX PT, R40, R37, RZ, 0x1c1f ;  /* 0x001c1fff25287589 */ /* 0x0000a800000e0000 */
[----:B------:R0:W3:Y:S02]  /*a860*/  SHFL.IDX PT, R39, R36, RZ, 0x1c1f ;  /* 0x001c1fff24277589 */ /* 0x0000e400000e0000 */
.L_x_813:
[----:B------:R-:W-:Y:S04]  /*a870*/  BSSY B1, `(.L_x_551) ;  /* 0x0000025000017945 */ /* 0x000fe80003800000 */
[----:B------:R-:W-:Y:S05]  /*a880*/  @!P3 BRA `(.L_x_552) ;  /* 0x00000000008cb947 */ /* 0x000fea0003800000 */
[----:B------:R-:W-:Y:S02]  /*a890*/  ULDC UR4, c[0x0][0x2f4] ;  /* 0x0000bd0000047ab9 */ /* 0x000fe40000000800 */
[----:B------:R-:W-:Y:S02]  /*a8a0*/  ISETP.GE.AND P5, PT, R16, UR4, PT ;  /* 0x0000000410007c0c */ /* 0x000fe4000bfa6270 */
[----:B------:R-:W-:-:S11]  /*a8b0*/  ISETP.GE.AND P4, PT, R19, UR4, PT ;  /* 0x0000000413007c0c */ /* 0x000fd6000bf86270 */
[----:B------:R-:W4:Y:S01]  /*a8c0*/  @!P5 LDS.128 R12, [R29] ;  /* 0x000000001d0cd984 */ /* 0x000f220000000c00 */
[----:B---3--:R-:W-:-:S04]  /*a8d0*/  @!P5 LEA R34, P3, R16, R39, 0x1 ;  /* 0x000000271022d211 */ /* 0x008fc800078608ff */
[----:B--2---:R-:W-:Y:S02]  /*a8e0*/  @!P5 LEA.HI.X R35, R16, R40, R17, 0x1, P3 ;  /* 0x000000281023d211 */ /* 0x004fe400018f0c11 */
[----:B------:R-:W-:-:S04]  /*a8f0*/  @!P4 LEA R32, P3, R19, R39, 0x1 ;  /* 0x000000271320c211 */ /* 0x000fc800078608ff */
[----:B------:R-:W-:Y:S02]  /*a900*/  @!P4 LEA.HI.X R33, R19, R40, R165, 0x1, P3 ;  /* 0x000000281321c211 */ /* 0x000fe400018f0ca5 */
[----:B------:R-:W-:-:S13]  /*a910*/  ISETP.GE.AND P3, PT, R22, UR4, PT ;  /* 0x0000000416007c0c */ /* 0x000fda000bf66270 */
[----:B------:R-:W-:-:S04]  /*a920*/  @!P3 LEA R30, P6, R22, R39, 0x1 ;  /* 0x00000027161eb211 */ /* 0x000fc800078c08ff */
[----:B------:R-:W-:Y:S01]  /*a930*/  @!P3 LEA.HI.X R31, R22, R40, R176, 0x1, P6 ;  /* 0x00000028161fb211 */ /* 0x000fe200030f0cb0 */
[----:B----4-:R2:W-:Y:S01]  /*a940*/  @!P5 ST.E.128 desc[UR56][R34.64], R12 ;  /* 0x0000000c2200d985 */ /* 0x0105e2000c101d38 */
[----:B------:R-:W-:-:S13]  /*a950*/  ISETP.GE.AND P5, PT, R0, UR4, PT ;  /* 0x0000000400007c0c */ /* 0x000fda000bfa6270 */
[----:B------:R-:W3:Y:S01]  /*a960*/  @!P5 LDS.128 R12, [R28] ;  /* 0x000000001c0cd984 */ /* 0x000ee20000000c00 */
[----:B------:R-:W-:Y:S01]  /*a970*/  @!P5 IMAD.SHL.U32 R11, R163, 0x8, RZ ;  /* 0x00000008a30bd824 */ /* 0x000fe200078e00ff */
[----:B--2---:R-:W-:Y:S01]  /*a980*/  @!P5 MOV R35, R40 ;  /* 0x000000280023d202 */ /* 0x004fe20000000f00 */
[----:B------:R-:W-:-:S04]  /*a990*/  @!P5 IMAD.MOV.U32 R34, RZ, RZ, R39 ;  /* 0x000000ffff22d224 */ /* 0x000fc800078e0027 */
[----:B------:R-:W-:-:S05]  /*a9a0*/  @!P5 IMAD.WIDE R34, R11, 0x2, R34 ;  /* 0x000000020b22d825 */ /* 0x000fca00078e0222 */
[----:B---3--:R2:W-:Y:S01]  /*a9b0*/  @!P5 ST.E.128 desc[UR56][R34.64], R12 ;  /* 0x0000000c2200d985 */ /* 0x0085e2000c101d38 */
[----:B------:R-:W-:-:S13]  /*a9c0*/  ISETP.GE.AND P5, PT, R3, UR4, PT ;  /* 0x0000000403007c0c */ /* 0x000fda000bfa6270 */
[----:B------:R-:W3:Y:S01]  /*a9d0*/  @!P5 LDS.128 R12, [R29+0x3000] ;  /* 0x003000001d0cd984 */ /* 0x000ee20000000c00 */
[----:B------:R-:W-:Y:S02]  /*a9e0*/  @!P5 IMAD.SHL.U32 R11, R164, 0x8, RZ ;  /* 0x00000008a40bd824 */ /* 0x000fe400078e00ff */
[----:B--2---:R-:W-:Y:S02]  /*a9f0*/  @!P5 IMAD.MOV.U32 R34, RZ, RZ, R39 ;  /* 0x000000ffff22d224 */ /* 0x004fe400078e0027 */
[----:B------:R-:W-:Y:S02]  /*aa00*/  @!P5 IMAD.MOV.U32 R35, RZ, RZ, R40 ;  /* 0x000000ffff23d224 */ /* 0x000fe400078e0028 */
[----:B------:R-:W-:-:S05]  /*aa10*/  @!P5 IMAD.WIDE R34, R11, 0x2, R34 ;  /* 0x000000020b22d825 */ /* 0x000fca00078e0222 */
[----:B---3--:R2:W-:Y:S01]  /*aa20*/  @!P5 ST.E.128 desc[UR56][R34.64], R12 ;  /* 0x0000000c2200d985 */ /* 0x0085e2000c101d38 */
[----:B------:R-:W-:-:S03]  /*aa30*/  ISETP.GE.AND P5, PT, R23, UR4, PT ;  /* 0x0000000417007c0c */ /* 0x000fc6000bfa6270 */
[----:B------:R-:W3:Y:S10]  /*aa40*/  @!P4 LDS.128 R12, [R28+0x3000] ;  /* 0x003000001c0cc984 */ /* 0x000ef40000000c00 */
[----:B--2---:R-:W-:-:S04]  /*aa50*/  @!P5 LEA R34, P6, R23, R39, 0x1 ;  /* 0x000000271722d211 */ /* 0x004fc800078c08ff */
[----:B------:R-:W-:Y:S01]  /*aa60*/  @!P5 LEA.HI.X R35, R23, R40, R175, 0x1, P6 ;  /* 0x000000281723d211 */ /* 0x000fe200030f0caf */
[----:B---3--:R-:W-:Y:S04]  /*aa70*/  @!P4 ST.E.128 desc[UR56][R32.64], R12 ;  /* 0x0000000c2000c985 */ /* 0x008fe8000c101d38 */
[----:B------:R-:W2:Y:S04]  /*aa80*/  @!P3 LDS.128 R12, [R29+0x6000] ;  /* 0x006000001d0cb984 */ /* 0x000ea80000000c00 */
[----:B--2---:R-:W-:Y:S04]  /*aa90*/  @!P3 ST.E.128 desc[UR56][R30.64], R12 ;  /* 0x0000000c1e00b985 */ /* 0x004fe8000c101d38 */
[----:B------:R-:W2:Y:S04]  /*aaa0*/  @!P5 LDS.128 R12, [R28+0x6000] ;  /* 0x006000001c0cd984 */ /* 0x000ea80000000c00 */
[----:B--2---:R4:W-:Y:S02]  /*aab0*/  @!P5 ST.E.128 desc[UR56][R34.64], R12 ;  /* 0x0000000c2200d985 */ /* 0x0049e4000c101d38 */
.L_x_552:
[----:B------:R-:W-:Y:S05]  /*aac0*/  BSYNC B1 ;  /* 0x0000000000017941 */ /* 0x000fea0003800000 */
.L_x_551:
[----:B------:R-:W-:-:S03]  /*aad0*/  UMOV UR4, 0xffffffff ;  /* 0xffffffff00047882 */ /* 0x000fc60000000000 */
[----:B------:R-:W-:Y:S05]  /*aae0*/  BRA.DIV UR4, `(.L_x_553) ;  /* 0x0000017204147947 */ /* 0x000fea000b800000 */
[----:B--2---:R2:W0:Y:S04]  /*aaf0*/  SHFL.IDX PT, R40, R37, 0x1, 0x1c1f ;  /* 0x003c1f0025287f89 */ /* 0x00442800000e0000 */
[----:B---3--:R2:W3:Y:S02]  /*ab00*/  SHFL.IDX PT, R39, R36, 0x1, 0x1c1f ;  /* 0x003c1f0024277f89 */ /* 0x0084e400000e0000 */
.L_x_817:
[----:B------:R-:W-:-:S13]  /*ab10*/  ISETP.GE.AND P3, PT, R38, 0x41, PT ;  /* 0x000000412600780c */ /* 0x000fda0003f66270 */
[----:B------:R-:W-:Y:S05]  /*ab20*/  @!P3 BRA `(.L_x_493) ;  /* 0x00000000008cb947 */ /* 0x000fea0003800000 */
[----:B------:R-:W-:Y:S02]  /*ab30*/  ULDC UR4, c[0x0][0x2f4] ;  /* 0x0000bd0000047ab9 */ /* 0x000fe40000000800 */
[----:B------:R-:W-:Y:S02]  /*ab40*/  ISETP.GE.AND P5, PT, R16, UR4, PT ;  /* 0x0000000410007c0c */ /* 0x000fe4000bfa6270 */
[----:B------:R-:W-:-:S11]  /*ab50*/  ISETP.GE.AND P4, PT, R19, UR4, PT ;  /* 0x0000000413007c0c */ /* 0x000fd6000bf86270 */
[----:B----4-:R-:W4:Y:S01]  /*ab60*/  @!P5 LDS.128 R12, [R29+0x2000] ;  /* 0x002000001d0cd984 */ /* 0x010f220000000c00 */
[----:B---3--:R-:W-:-:S04]  /*ab70*/  @!P5 LEA R34, P3, R16, R39, 0x1 ;  /* 0x000000271022d211 */ /* 0x008fc800078608ff */
[----:B0-----:R-:W-:Y:S02]  /*ab80*/  @!P5 LEA.HI.X R35, R16, R40, R17, 0x1, P3 ;  /* 0x000000281023d211 */ /* 0x001fe400018f0c11 */
[----:B------:R-:W-:-:S04]  /*ab90*/  @!P4 LEA R32, P3, R19, R39, 0x1 ;  /* 0x000000271320c211 */ /* 0x000fc800078608ff */
[----:B------:R-:W-:Y:S02]  /*aba0*/  @!P4 LEA.HI.X R33, R19, R40, R165, 0x1, P3 ;  /* 0x000000281321c211 */ /* 0x000fe400018f0ca5 */
[----:B------:R-:W-:-:S13]  /*abb0*/  ISETP.GE.AND P3, PT, R22, UR4, PT ;  /* 0x0000000416007c0c */ /* 0x000fda000bf66270 */
[----:B------:R-:W-:-:S04]  /*abc0*/  @!P3 LEA R30, P6, R22, R39, 0x1 ;  /* 0x00000027161eb211 */ /* 0x000fc800078c08ff */
[----:B------:R-:W-:Y:S01]  /*abd0*/  @!P3 LEA.HI.X R31, R22, R40, R176, 0x1, P6 ;  /* 0x00000028161fb211 */ /* 0x000fe200030f0cb0 */
[----:B----4-:R0:W-:Y:S01]  /*abe0*/  @!P5 ST.E.128 desc[UR56][R34.64], R12 ;  /* 0x0000000c2200d985 */ /* 0x0101e2000c101d38 */
[----:B------:R-:W-:-:S13]  /*abf0*/  ISETP.GE.AND P5, PT, R0, UR4, PT ;  /* 0x0000000400007c0c */ /* 0x000fda000bfa6270 */
[----:B------:R-:W3:Y:S01]  /*ac00*/  @!P5 LDS.128 R12, [R28+0x2000] ;  /* 0x002000001c0cd984 */ /* 0x000ee20000000c00 */
[----:B------:R-:W-:Y:S02]  /*ac10*/  @!P5 IMAD.SHL.U32 R11, R163, 0x8, RZ ;  /* 0x00000008a30bd824 */ /* 0x000fe400078e00ff */
[----:B0-----:R-:W-:Y:S02]  /*ac20*/  @!P5 IMAD.MOV.U32 R34, RZ, RZ, R39 ;  /* 0x000000ffff22d224 */ /* 0x001fe400078e0027 */
[----:B------:R-:W-:Y:S02]  /*ac30*/  @!P5 IMAD.MOV.U32 R35, RZ, RZ, R40 ;  /* 0x000000ffff23d224 */ /* 0x000fe400078e0028 */
[----:B------:R-:W-:-:S05]  /*ac40*/  @!P5 IMAD.WIDE R34, R11, 0x2, R34 ;  /* 0x000000020b22d825 */ /* 0x000fca00078e0222 */
[----:B---3--:R0:W-:Y:S01]  /*ac50*/  @!P5 ST.E.128 desc[UR56][R34.64], R12 ;  /* 0x0000000c2200d985 */ /* 0x0081e2000c101d38 */
[----:B------:R-:W-:-:S13]  /*ac60*/  ISETP.GE.AND P5, PT, R3, UR4, PT ;  /* 0x0000000403007c0c */ /* 0x000fda000bfa6270 */
[----:B------:R-:W3:Y:S01]  /*ac70*/  @!P5 LDS.128 R12, [R29+0x5000] ;  /* 0x005000001d0cd984 */ /* 0x000ee20000000c00 */
[----:B------:R-:W-:Y:S02]  /*ac80*/  @!P5 IMAD.SHL.U32 R11, R164, 0x8, RZ ;  /* 0x00000008a40bd824 */ /* 0x000fe400078e00ff */
[----:B0-----:R-:W-:Y:S02]  /*ac90*/  @!P5 IMAD.MOV.U32 R34, RZ, RZ, R39 ;  /* 0x000000ffff22d224 */ /* 0x001fe400078e0027 */
[----:B------:R-:W-:Y:S02]  /*aca0*/  @!P5 IMAD.MOV.U32 R35, RZ, RZ, R40 ;  /* 0x000000ffff23d224 */ /* 0x000fe400078e0028 */
[----:B------:R-:W-:-:S05]  /*acb0*/  @!P5 IMAD.WIDE R34, R11, 0x2, R34 ;  /* 0x000000020b22d825 */ /* 0x000fca00078e0222 */
[----:B---3--:R0:W-:Y:S01]  /*acc0*/  @!P5 ST.E.128 desc[UR56][R34.64], R12 ;  /* 0x0000000c2200d985 */ /* 0x0081e2000c101d38 */
[----:B------:R-:W-:-:S03]  /*acd0*/  ISETP.GE.AND P5, PT, R23, UR4, PT ;  /* 0x0000000417007c0c */ /* 0x000fc6000bfa6270 */
[----:B------:R-:W3:Y:S10]  /*ace0*/  @!P4 LDS.128 R12, [R28+0x5000] ;  /* 0x005000001c0cc984 */ /* 0x000ef40000000c00 */
[----:B0-----:R-:W-:-:S04]  /*acf0*/  @!P5 LEA R34, P6, R23, R39, 0x1 ;  /* 0x000000271722d211 */ /* 0x001fc800078c08ff */
[----:B------:R-:W-:Y:S01]  /*ad00*/  @!P5 LEA.HI.X R35, R23, R40, R175, 0x1, P6 ;  /* 0x000000281723d211 */ /* 0x000fe200030f0caf */
[----:B---3--:R-:W-:Y:S04]  /*ad10*/  @!P4 ST.E.128 desc[UR56][R32.64], R12 ;  /* 0x0000000c2000c985 */ /* 0x008fe8000c101d38 */
[----:B------:R-:W0:Y:S04]  /*ad20*/  @!P3 LDS.128 R12, [R29+0x8000] ;  /* 0x008000001d0cb984 */ /* 0x000e280000000c00 */
[----:B0-----:R-:W-:Y:S04]  /*ad30*/  @!P3 ST.E.128 desc[UR56][R30.64], R12 ;  /* 0x0000000c1e00b985 */ /* 0x001fe8000c101d38 */
[----:B------:R-:W0:Y:S04]  /*ad40*/  @!P5 LDS.128 R12, [R28+0x8000] ;  /* 0x008000001c0cd984 */ /* 0x000e280000000c00 */
[----:B0-----:R0:W-:Y:S02]  /*ad50*/  @!P5 ST.E.128 desc[UR56][R34.64], R12 ;  /* 0x0000000c2200d985 */ /* 0x0011e4000c101d38 */
.L_x_493:
[----:B------:R-:W-:Y:S05]  /*ad60*/  BSYNC B0 ;  /* 0x0000000000007941 */ /* 0x000fea0003800000 */
.L_x_457:
[----:B---3--:R-:W3:Y:S01]  /*ad70*/  S2R R11, SR_TID.X ;  /* 0x00000000000b7919 */ /* 0x008ee20000002100 */
[----:B------:R-:W-:Y:S01]  /*ad80*/  @!PT LDS RZ, [RZ] ;  /* 0x00000000fffff984 */ /* 0x000fe20000000800 */
[----:B------:R-:W-:Y:S01]  /*ad90*/  @!PT LDS RZ, [RZ] ;  /* 0x00000000fffff984 */ /* 0x000fe20000000800 */
[----:B------:R-:W-:Y:S01]  /*ada0*/  @!PT LDS RZ, [RZ] ;  /* 0x00000000fffff984 */ /* 0x000fe20000000800 */
[----:B------:R-:W-:Y:S01]  /*adb0*/  @!PT LDS RZ, [RZ] ;  /* 0x00000000fffff984 */ /* 0x000fe20000000800 */
[----:B------:R5:W-:Y:S06]  /*adc0*/  MEMBAR.ALL.CTA ;  /* 0x0000000000007992 */ /* 0x000bec0000008000 */
[----:B-----5:R-:W5:Y:S01]  /*add0*/  FENCE.VIEW.ASYNC.S ;  /* 0x00000000000073c6 */ /* 0x020f620000000000 */
[----:B------:R-:W-:Y:S05]  /*ade0*/  WARPSYNC.ALL ;  /* 0x0000000000007948 */ /* 0x000fea0003800000 */
[----:B------:R-:W-:Y:S01]  /*adf0*/  BSSY B0, `(.L_x_554) ;  /* 0x0000009000007945 */ /* 0x000fe20003800000 */
[----:B---3--:R-:W-:Y:S01]  /*ae00*/  LOP3.LUT R11, R11, 0x7f, RZ, 0xc0, !PT ;  /* 0x0000007f0b0b7812 */ /* 0x008fe200078ec0ff */
[----:B-----5:R3:W-:Y:S03]  /*ae10*/  BAR.SYNC.DEFER_BLOCKING R218, 0x80 ;  /* 0x000200da0000751d */ /* 0x0207e60000010000 */
[----:B------:R-:W-:-:S13]  /*ae20*/  ISETP.NE.AND P3, PT, R11, RZ, PT ;  /* 0x000000ff0b00720c */ /* 0x000fda0003f65270 */
[----:B------:R-:W-:-:S05]  /*ae30*/  @!P3 VIADD R11, R85, 0x2a8a0 ;  /* 0x0002a8a0550bb836 */ /* 0x000fca0000000000 */
[----:B------:R-:W-:-:S04]  /*ae40*/  @!P3 PRMT R11, RZ, 0x654, R11 ;  /* 0x00000654ff0bb816 */ /* 0x000fc8000000000b */
[----:B------:R3:W-:Y:S01]  /*ae50*/  @!P3 SYNCS.ARRIVE.TRANS64.RED.A1T0 RZ, [R11+URZ], RZ ;  /* 0x000000ff0bffb9a7 */ /* 0x0007e2000810043f */
[----:B------:R-:W-:Y:S05]  /*ae60*/  @!P2 BRA `(.L_x_555) ;  /* 0x000000000004a947 */ /* 0x000fea0003800000 */
[----:B------:R-:W-:Y:S01]  /*ae70*/  BPT.TRAP 0x1 ;  /* 0x000000040000795c */ /* 0x000fe20000300000 */
.L_x_555:
[----:B------:R-:W-:Y:S05]  /*ae80*/  BSYNC B0 ;  /* 0x0000000000007941 */ /* 0x000fea0003800000 */
.L_x_554:
[----:B------:R-:W5:Y:S01]  /*ae90*/  SYNCS.PHASECHK.TRANS64.TRYWAIT P2, [R85+URZ+0x2a8b0], R86 ;  /* 0x02a8b056550075a7 */ /* 0x000f62000804017f */
[----:B------:R-:W-:Y:S04]  /*aea0*/  BSSY B0, `(.L_x_556) ;  /* 0x0000002000007945 */ /* 0x000fe80003800000 */
[----:B-----5:R-:W-:Y:S05]  /*aeb0*/  @!P2 BRA `(.L_x_557) ;  /* 0x0000016c006ca947 */ /* 0x020fea0003800000 */
.L_x_818:
[----:B------:R-:W-:Y:S05]  /*aec0*/  BSYNC B0 ;  /* 0x0000000000007941 */ /* 0x000fea0003800000 */
.L_x_556:
[----:B------:R-:W-:Y:S01]  /*aed0*/  ULDC.64 UR4, c[0x0][0x328] ;  /* 0x0000ca0000047ab9 */ /* 0x000fe20000000a00 */
[----:B------:R-:W-:Y:S01]  /*aee0*/  ULDC.64 UR6, c[0x0][0x318] ;  /* 0x0000c60000067ab9 */ /* 0x000fe20000000a00 */
[----:B------:R-:W-:Y:S01]  /*aef0*/  IMAD R82, R82, UR4, RZ ;  /* 0x0000000452527c24 */ /* 0x000fe2000f8e02ff */
[----:B------:R-:W-:Y:S01]  /*af00*/  BSSY B0, `(.L_x_558) ;  /* 0x000002b000007945 */ /* 0x000fe20003800000 */
[----:B0-2-4-:R-:W-:-:S04]  /*af10*/  IMAD.WIDE.U32 R12, R81, UR4, RZ ;  /* 0x00000004510c7c25 */ /* 0x015fc8000f8e00ff */
[----:B------:R-:W-:Y:S01]  /*af20*/  IMAD R81, R81, UR5, R82 ;  /* 0x0000000551517c24 */ /* 0x000fe2000f8e0252 */
[----:B------:R-:W-:Y:S01]  /*af30*/  ULDC.64 UR4, c[0x0][0x338] ;  /* 0x0000ce0000047ab9 */ /* 0x000fe20000000a00 */
[----:B------:R-:W-:Y:S02]  /*af40*/  IMAD.IADD R84, R84, 0x1, -R166 ;  /* 0x0000000154547824 */ /* 0x000fe400078e0aa6 */
[----:B------:R-:W-:Y:S02]  /*af50*/  IMAD R83, R83, UR4, RZ ;  /* 0x0000000453537c24 */ /* 0x000fe4000f8e02ff */
[----:B------:R-:W-:Y:S02]  /*af60*/  IMAD.IADD R13, R13, 0x1, R81 ;  /* 0x000000010d0d7824 */ /* 0x000fe400078e0251 */
[C---:B------:R-:W-:Y:S02]  /*af70*/  IMAD R83, R80.reuse, UR5, R83 ;  /* 0x0000000550537c24 */ /* 0x040fe4000f8e0253 */
[----:B------:R-:W-:Y:S01]  /*af80*/  IMAD.WIDE.U32 R12, R80, UR4, R12 ;  /* 0x00000004500c7c25 */ /* 0x000fe2000f8e000c */
[----:B------:R-:W-:-:S03]  /*af90*/  ULDC.64 UR4, c[0x0][0x330] ;  /* 0x0000cc0000047ab9 */ /* 0x000fc60000000a00 */
[----:B------:R-:W-:Y:S01]  /*afa0*/  IMAD R34, R18, 0x3000, R4 ;  /* 0x0000300012227824 */ /* 0x000fe200078e0204 */
[----:B------:R-:W-:-:S03]  /*afb0*/  IADD3 R13, R13, R83, RZ ;  /* 0x000000530d0d7210 */ /* 0x000fc60007ffe0ff */
[----:B------:R-:W-:-:S04]  /*afc0*/  IMAD.WIDE.U32 R12, R162, UR4, R12 ;  /* 0x00000004a20c7c25 */ /* 0x000fc8000f8e000c */
[----:B---3--:R-:W-:Y:S01]  /*afd0*/  IMAD R11, R162, UR5, R13 ;  /* 0x00000005a20b7c24 */ /* 0x008fe2000f8e020d */
[----:B------:R-:W-:-:S04]  /*afe0*/  LEA R35, P2, R12, UR6, 0x1 ;  /* 0x000000060c237c11 */ /* 0x000fc8000f8408ff */
[----:B------:R-:W-:Y:S01]  /*aff0*/  LEA.HI.X R36, R12, UR7, R11, 0x1, P2 ;  /* 0x000000070c247c11 */ /* 0x000fe200090f0c0b */
[----:B------:R-:W-:Y:S01]  /*b000*/  IMAD.IADD R11, R127, 0x1, R34 ;  /* 0x000000017f0b7824 */ /* 0x000fe200078e0222 */
[----:B------:R-:W-:Y:S01]  /*b010*/  ISETP.GE.AND P2, PT, R84, 0x1, PT ;  /* 0x000000015400780c */ /* 0x000fe20003f46270 */
[----:B-1----:R0:W1:Y:S01]  /*b020*/  SHFL.IDX PT, R30, R35, RZ, 0x1c1f ;  /* 0x001c1fff231e7589 */ /* 0x00206200000e0000 */
[--C-:B------:R-:W-:Y:S02]  /*b030*/  IMAD R34, R34, 0x2, R122.reuse ;  /* 0x0000000222227824 */ /* 0x100fe400078e027a */
[----:B------:R-:W-:Y:S01]  /*b040*/  IMAD R11, R11, 0x2, R122 ;  /* 0x000000020b0b7824 */ /* 0x000fe200078e027a */
[----:B------:R0:W2:Y:S08]  /*b050*/  SHFL.IDX PT, R31, R36, RZ, 0x1c1f ;  /* 0x001c1fff241f7589 */ /* 0x0000b000000e0000 */
[----:B0-----:R-:W-:Y:S05]  /*b060*/  @!P2 BRA `(.L_x_559) ;  /* 0x000000000050a947 */ /* 0x001fea0003800000 */
[----:B------:R-:W-:-:S13]  /*b070*/  ISETP.NE.AND P2, PT, R5, RZ, PT ;  /* 0x000000ff0500720c */ /* 0x000fda0003f45270 */
[----:B------:R-:W0:Y:S01]  /*b080*/  @P2 LDS.128 R12, [R34] ;  /* 0x00000000220c2984 */ /* 0x000e220000000c00 */
[----:B-1----:R-:W-:-:S04]  /*b090*/  @P2 LEA R32, P4, R16, R30, 0x1 ;  /* 0x0000001e10202211 */ /* 0x002fc800078808ff */
[----:B--2---:R-:W-:Y:S02]  /*b0a0*/  @P2 LEA.HI.X R33, R16, R31, R17, 0x1, P4 ;  /* 0x0000001f10212211 */ /* 0x004fe400020f0c11 */
[----:B------:R-:W-:-:S13]  /*b0b0*/  ISETP.NE.AND P4, PT, R21, RZ, PT ;  /* 0x000000ff1500720c */ /* 0x000fda0003f85270 */
[----:B------:R-:W-:-:S04]  /*b0c0*/  @P4 LEA R28, P5, R19, R30, 0x1 ;  /* 0x0000001e131c4211 */ /* 0x000fc800078a08ff */
[----:B------:R-:W-:Y:S01]  /*b0d0*/  @P4 LEA.HI.X R29, R19, R31, R165, 0x1, P5 ;  /* 0x0000001f131d4211 */ /* 0x000fe200028f0ca5 */
[----:B0-----:R0:W-:Y:S01]  /*b0e0*/  @P2 ST.E.128 desc[UR56][R32.64], R12 ;  /* 0x0000000c20002985 */ /* 0x0011e2000c101d38 */
[----:B------:R-:W-:-:S13]  /*b0f0*/  ISETP.NE.AND P2, PT, R10, RZ, PT ;  /* 0x000000ff0a00720c */ /* 0x000fda0003f45270 */
[----:B------:R-:W1:Y:S01]  /*b100*/  @P2 LDS.128 R12, [R11] ;  /* 0x000000000b0c2984 */ /* 0x000e620000000c00 */
[----:B------:R-:W-:-:S04]  /*b110*/  @P2 IMAD.SHL.U32 R37, R163, 0x8, RZ ;  /* 0x00000008a3252824 */ /* 0x000fc800078e00ff */
[----:B0-----:R-:W-:-:S05]  /*b120*/  @P2 IMAD.WIDE R32, R37, 0x2, R30 ;  /* 0x0000000225202825 */ /* 0x001fca00078e021e */
[----:B-1----:R-:W-:Y:S01]  /*b130*/  @P2 ST.E.128 desc[UR56][R32.64], R12 ;  /* 0x0000000c20002985 */ /* 0x002fe2000c101d38 */
[----:B------:R-:W-:-:S13]  /*b140*/  ISETP.NE.AND P2, PT, R20, RZ, PT ;  /* 0x000000ff1400720c */ /* 0x000fda0003f45270 */
[----:B------:R-:W0:Y:S01]  /*b150*/  @P2 LDS.128 R12, [R34+0x3000] ;  /* 0x00300000220c2984 */ /* 0x000e220000000c00 */
[----:B------:R-:W-:-:S04]  /*b160*/  @P2 IMAD.SHL.U32 R37, R164, 0x8, RZ ;  /* 0x00000008a4252824 */ /* 0x000fc800078e00ff */
[----:B------:R-:W-:-:S05]  /*b170*/  @P2 IMAD.WIDE R30, R37, 0x2, R30 ;  /* 0x00000002251e2825 */ /* 0x000fca00078e021e */
[----:B0-----:R-:W-:Y:S04]  /*b180*/  @P2 ST.E.128 desc[UR56][R30.64], R12 ;  /* 0x0000000c1e002985 */ /* 0x001fe8000c101d38 */
[----:B------:R-:W0:Y:S04]  /*b190*/  @P4 LDS.128 R12, [R11+0x3000] ;  /* 0x003000000b0c4984 */ /* 0x000e280000000c00 */
[----:B0-----:R0:W-:Y:S02]  /*b1a0*/  @P4 ST.E.128 desc[UR56][R28.64], R12 ;  /* 0x0000000c1c004985 */ /* 0x0011e4000c101d38 */
.L_x_559:
[----:B------:R-:W-:Y:S05]  /*b1b0*/  BSYNC B0 ;  /* 0x0000000000007941 */ /* 0x000fea0003800000 */
.L_x_558:
[----:B------:R-:W-:Y:S01]  /*b1c0*/  ISETP.GE.AND P2, PT, R84, 0x41, PT ;  /* 0x000000415400780c */ /* 0x000fe20003f46270 */
[----:B--2---:R2:W3:Y:S01]  /*b1d0*/  SHFL.IDX PT, R31, R36, 0x1, 0x1c1f ;  /* 0x003c1f00241f7f89 */ /* 0x0044e200000e0000 */
[----:B------:R-:W-:Y:S03]  /*b1e0*/  BSSY B0, `(.L_x_560) ;  /* 0x0000017000007945 */ /* 0x000fe60003800000 */
[----:B-1----:R2:W1:Y:S08]  /*b1f0*/  SHFL.IDX PT, R30, R35, 0x1, 0x1c1f ;  /* 0x003c1f00231e7f89 */ /* 0x00247000000e0000 */
[----:B--2---:R-:W-:Y:S05]  /*b200*/  @!P2 BRA `(.L_x_561) ;  /* 0x000000000050a947 */ /* 0x004fea0003800000 */
[----:B------:R-:W-:-:S13]  /*b210*/  ISETP.NE.AND P2, PT, R5, RZ, PT ;  /* 0x000000ff0500720c */ /* 0x000fda0003f45270 */
[----:B0-----:R-:W0:Y:S01]  /*b220*/  @P2 LDS.128 R12, [R34+0x2000] ;  /* 0x00200000220c2984 */ /* 0x001e220000000c00 */
[----:B-1----:R-:W-:-:S04]  /*b230*/  @P2 LEA R32, P4, R16, R30, 0x1 ;  /* 0x0000001e10202211 */ /* 0x002fc800078808ff */
[----:B---3--:R-:W-:Y:S02]  /*b240*/  @P2 LEA.HI.X R33, R16, R31, R17, 0x1, P4 ;  /* 0x0000001f10212211 */ /* 0x008fe400020f0c11 */
[----:B------:R-:W-:-:S13]  /*b250*/  ISETP.NE.AND P4, PT, R21, RZ, PT ;  /* 0x000000ff1500720c */ /* 0x000fda0003f85270 */
[----:B------:R-:W-:-:S04]  /*b260*/  @P4 LEA R28, P5, R19, R30, 0x1 ;  /* 0x0000001e131c4211 */ /* 0x000fc800078a08ff */
[----:B------:R-:W-:Y:S01]  /*b270*/  @P4 LEA.HI.X R29, R19, R31, R165, 0x1, P5 ;  /* 0x0000001f131d4211 */ /* 0x000fe200028f0ca5 */
[----:B0-----:R0:W-:Y:S01]  /*b280*/  @P2 ST.E.128 desc[UR56][R32.64], R12 ;  /* 0x0000000c20002985 */ /* 0x0011e2000c101d38 */
[----:B------:R-:W-:-:S13]  /*b290*/  ISETP.NE.AND P2, PT, R10, RZ, PT ;  /* 0x000000ff0a00720c */ /* 0x000fda0003f45270 */
[----:B------:R-:W1:Y:S01]  /*b2a0*/  @P2 LDS.128 R12, [R11+0x2000] ;  /* 0x002000000b0c2984 */ /* 0x000e620000000c00 */
        /* <DEDUP_REMOVED lines=10> */
.L_x_561:
[----:B------:R-:W-:Y:S05]  /*b350*/  BSYNC B0 ;  /* 0x0000000000007941 */ /* 0x000fea0003800000 */
.L_x_560:
[----:B------:R-:W4:Y:S01]  /*b360*/  LDL R11, [R1+0x38] ;  /* 0x00003800010b7983 */ /* 0x000f220000100800 */
[----:B------:R-:W-:Y:S01]  /*b370*/  @!P3 VIADD R85, R85, 0x2a8c0 ;  /* 0x0002a8c05555b836 */ /* 0x000fe20000000000 */
[----:B------:R-:W-:Y:S01]  /*b380*/  PLOP3.LUT P2, PT, PT, PT, PT, 0x8, 0x0 ;  /* 0x000000000000781c */ /* 0x000fe20003f4e170 */
[----:B------:R-:W-:Y:S01]  /*b390*/  VIADD R18, R18, 0x1 ;  /* 0x0000000112127836 */ /* 0x000fe20000000000 */
[----:B------:R-:W-:Y:S01]  /*b3a0*/  @!PT LDS RZ, [RZ] ;  /* 0x00000000fffff984 */ /* 0x000fe20000000800 */
[----:B------:R-:W-:Y:S01]  /*b3b0*/  @!PT LDS RZ, [RZ] ;  /* 0x00000000fffff984 */ /* 0x000fe20000000800 */
[----:B------:R-:W-:Y:S01]  /*b3c0*/  @!PT LDS RZ, [RZ] ;  /* 0x00000000fffff984 */ /* 0x000fe20000000800 */
[----:B------:R-:W-:Y:S01]  /*b3d0*/  @!PT LDS RZ, [RZ] ;  /* 0x00000000fffff984 */ /* 0x000fe20000000800 */
[----:B------:R5:W-:Y:S06]  /*b3e0*/  MEMBAR.ALL.CTA ;  /* 0x0000000000007992 */ /* 0x000bec0000008000 */
[----:B-----5:R-:W5:Y:S01]  /*b3f0*/  FENCE.VIEW.ASYNC.S ;  /* 0x00000000000073c6 */ /* 0x020f620000000000 */
[----:B------:R-:W-:Y:S01]  /*b400*/  @!P3 PRMT R85, RZ, 0x654, R85 ;  /* 0x00000654ff55b816 */ /* 0x000fe20000000055 */
[----:B-----5:R0:W-:Y:S06]  /*b410*/  BAR.SYNC.DEFER_BLOCKING R218, 0x80 ;  /* 0x000200da0000751d */ /* 0x0201ec0000010000 */
[----:B------:R1:W-:Y:S01]  /*b420*/  @!P3 SYNCS.ARRIVE.TRANS64.RED.A1T0 RZ, [R85+URZ], RZ ;  /* 0x000000ff55ffb9a7 */ /* 0x0003e2000810043f */
[----:B------:R-:W-:-:S04]  /*b430*/  ISETP.NE.AND P3, PT, R18, 0x2, PT ;  /* 0x000000021200780c */ /* 0x000fc80003f65270 */
[----:B0-2---:R-:W-:Y:S02]  /*b440*/  SEL R12, RZ, 0x1, P3 ;  /* 0x00000001ff0c7807 */ /* 0x005fe40001800000 */
[----:B------:R-:W-:Y:S02]  /*b450*/  SEL R18, R18, RZ, P3 ;  /* 0x000000ff12127207 */ /* 0x000fe40001800000 */
[----:B------:R-:W-:Y:S02]  /*b460*/  LOP3.LUT R167, R167, R12, RZ, 0x3c, !PT ;  /* 0x0000000ca7a77212 */ /* 0x000fe400078e3cff */
[----:B----4-:R-:W-:-:S13]  /*b470*/  LOP3.LUT P4, RZ, R11, 0x2, RZ, 0xc0, !PT ;  /* 0x000000020bff7812 */ /* 0x010fda000788c0ff */
[----:B-1----:R-:W-:Y:S05]  /*b480*/  @P4 BRA `(.L_x_562) ;  /* 0xffffff74009c4947 */ /* 0x002fea000383ffff */
.L_x_452:
[----:B------:R-:W-:Y:S01]  /*b490*/  BSSY B0, `(.L_x_563) ;  /* 0x0000005000007945 */ /* 0x000fe20003800000 */
[----:B------:R-:W-:-:S03]  /*b4a0*/  IMAD.MOV.U32 R3, RZ, RZ, RZ ;  /* 0x000000ffff037224 */ /* 0x000fc600078e00ff */
[----:B------:R-:W-:Y:S05]  /*b4b0*/  @P2 BRA `(.L_x_564) ;  /* 0x0000000000082947 */ /* 0x000fea0003800000 */
[----:B------:R-:W1:Y:S02]  /*b4c0*/  FENCE.VIEW.ASYNC.G ;  /* 0x00000000000073c6 */ /* 0x000e640000000100 */
[----:B-1----:R-:W-:Y:S06]  /*b4d0*/  BAR.ARV 0xc, 0x180 ;  /* 0x0306000000007b1d */ /* 0x002fec0000002000 */
.L_x_564:
[----:B------:R-:W-:Y:S05]  /*b4e0*/  BSYNC B0 ;  /* 0x0000000000007941 */ /* 0x000fea0003800000 */
.L_x_563:
[----:B------:R-:W2:Y:S01]  /*b4f0*/  LDL R0, [R1+0x38] ;  /* 0x0000380001007983 */ /* 0x000ea20000100800 */
[----:B------:R-:W-:Y:S01]  /*b500*/  BSSY B0, `(.L_x_565) ;  /* 0x0000020000007945 */ /* 0x000fe20003800000 */
[----:B--2---:R-:W-:-:S13]  /*b510*/  LOP3.LUT P0, RZ, R0, 0x4, RZ, 0xc0, !PT ;  /* 0x0000000400ff7812 */ /* 0x004fda000780c0ff */
        /* <DEDUP_REMOVED lines=12> */
[----:B0-----:R-:W-:Y:S01]  /*b5e0*/  IADD3 R4, R3, 0xffffffe, RZ ;  /* 0x0ffffffe03047810 */ /* 0x001fe20007ffe0ff */
[----:B------:R-:W-:-:S05]  /*b5f0*/  IMAD.MOV R3, RZ, RZ, -R10 ;  /* 0x000000ffff037224 */ /* 0x000fca00078e0a0a */
        /* <DEDUP_REMOVED lines=16> */
.L_x_566:
[----:B------:R-:W-:Y:S05]  /*b700*/  BSYNC B0 ;  /* 0x0000000000007941 */ /* 0x000fea0003800000 */
.L_x_565:
[-C--:B------:R-:W-:Y:S01]  /*b710*/  IMAD R182, R200, R3.reuse, RZ ;  /* 0x00000003c8b67224 */ /* 0x080fe200078e02ff */
[----:B------:R-:W-:Y:S01]  /*b720*/  PLOP3.LUT P0, PT, PT, PT, PT, 0x80, 0x0 ;  /* 0x000000000000781c */ /* 0x000fe20003f0f070 */
[----:B------:R-:W-:Y:S01]  /*b730*/  IMAD.MOV.U32 R0, RZ, RZ, RZ ;  /* 0x000000ffff007224 */ /* 0x000fe200078e00ff */
[----:B------:R-:W-:Y:S02]  /*b740*/  CS2R R86, SRZ ;  /* 0x0000000000567805 */ /* 0x000fe4000001ff00 */
        /* <DEDUP_REMOVED lines=33> */
[----:B------:R-:W-:Y:S01]  /*b960*/  CS2R R20, SRZ ;  /* 0x0000000000147805 */ /* 0x000fe2000001ff00 */
[----:B------:R-:W-:Y:S06]  /*b970*/  @!P1 BRA `(.L_x_567) ;  /* 0x000000b800dc9947 */ /* 0x000fec0003800000 */
[----:B------:R-:W2:Y:S01]  /*b980*/  LDL R4, [R1+0x64] ;  /* 0x0000640001047983 */ /* 0x000ea20000100800 */
[----:B------:R-:W-:-:S06]  /*b990*/  ULOP3.LUT UP0, URZ, UR59, 0x1bf, URZ, 0xc0, !UPT ;  /* 0x000001bf3b3f7892 */ /* 0x000fcc000f80c03f */
[----:B------:R-:W-:Y:S01]  /*b9a0*/  PLOP3.LUT P0, PT, PT, PT, UP0, 0x80, 0x0 ;  /* 0x000000000000781c */ /* 0x000fe20003f0f008 */
[----:B--2---:R-:W1:Y:S02]  /*b9b0*/  SHFL.IDX PT, R0, R4, RZ, 0x1f ;  /* 0x00001fff04007589 */ /* 0x004e6400000e0000 */
[----:B-1----:R-:W-:-:S04]  /*b9c0*/  LEA.HI R3, R0, R0, RZ, 0x1 ;  /* 0x0000000000037211 */ /* 0x002fc800078f08ff */
[----:B------:R-:W-:-:S05]  /*b9d0*/  LOP3.LUT R3, R3, 0x1e, RZ, 0xc0, !PT ;  /* 0x0000001e03037812 */ /* 0x000fca00078ec0ff */
[----:B------:R-:W-:-:S05]  /*b9e0*/  IMAD.IADD R3, R0, 0x1, -R3 ;  /* 0x0000000100037824 */ /* 0x000fca00078e0a03 */
[----:B------:R-:W-:-:S04]  /*b9f0*/  LEA R3, R3, UR59, 0xd ;  /* 0x0000003b03037c11 */ /* 0x000fc8000f8e68ff */
[----:B------:R-:W-:-:S04]  /*ba00*/  SHF.R.U32.HI R3, RZ, 0x4, R3 ;  /* 0x00000004ff037819 */ /* 0x000fc80000011603 */
[----:B------:R-:W-:Y:S01]  /*ba10*/  LOP3.LUT R36, R3, 0x3fff, RZ, 0xc0, !PT ;  /* 0x00003fff03247812 */ /* 0x000fe200078ec0ff */
[----:B------:R-:W-:Y:S06]  /*ba20*/  @!P0 BRA `(.L_x_568) ;  /* 0x0000000000408947 */ /* 0x000fec0003800000 */
[----:B------:R-:W-:Y:S01]  /*ba30*/  MOV R14, 0x0 ;  /* 0x00000000000e7802 */ /* 0x000fe20000000f00 */
[----:B------:R-:W-:Y:S01]  /*ba40*/  ULDC.64 UR4, c[0x4][0x90] ;  /* 0x0100240000047ab9 */ /* 0x000fe20000000a00 */
[----:B------:R-:W-:Y:S01]  /*ba50*/  ULDC.64 UR6, c[0x4][0x98] ;  /* 0x0100260000067ab9 */ /* 0x000fe20000000a00 */
[----:B------:R-:W-:Y:S01]  /*ba60*/  MOV R4, UR4 ;  /* 0x0000000400047c02 */ /* 0x000fe20008000f00 */
[----:B------:R-:W-:Y:S01]  /*ba70*/  IMAD.U32 R5, RZ, RZ, UR5 ;  /* 0x00000005ff057e24 */ /* 0x000fe2000f8e00ff */
[----:B------:R-:W-:Y:S01]  /*ba80*/  ULDC.64 UR4, c[0x4][0x30] ;  /* 0x01000c0000047ab9 */ /* 0x000fe20000000a00 */
[----:B------:R-:W1:Y:S01]  /*ba90*/  LDC.64 R14, c[0x4][R14] ;  /* 0x010000000e0e7b82 */ /* 0x000e620000000a00 */
[----:B0-----:R-:W-:Y:S02]  /*baa0*/  IMAD.U32 R6, RZ, RZ, UR6 ;  /* 0x00000006ff067e24 */ /* 0x001fe4000f8e00ff */
[----:B------:R-:W-:Y:S02]  /*bab0*/  IMAD.U32 R7, RZ, RZ, UR7 ;  /* 0x00000007ff077e24 */ /* 0x000fe4000f8e00ff */
[----:B------:R-:W-:-:S02]  /*bac0*/  IMAD.U32 R10, RZ, RZ, UR4 ;  /* 0x00000004ff0a7e24 */ /* 0x000fc4000f8e00ff */
[----:B------:R-:W-:Y:S02]  /*bad0*/  IMAD.U32 R11, RZ, RZ, UR5 ;  /* 0x00000005ff0b7e24 */ /* 0x000fe4000f8e00ff */
[----:B------:R-:W-:Y:S02]  /*bae0*/  IMAD.MOV.U32 R8, RZ, RZ, 0x70 ;  /* 0x00000070ff087424 */ /* 0x000fe400078e00ff */
[----:B------:R-:W-:Y:S02]  /*baf0*/  IMAD.MOV.U32 R12, RZ, RZ, 0x1 ;  /* 0x00000001ff0c7424 */ /* 0x000fe400078e00ff */
[----:B------:R-:W-:-:S07]  /*bb00*/  IMAD.MOV.U32 R13, RZ, RZ, RZ ;  /* 0x000000ffff0d7224 */ /* 0x000fce00078e00ff */
[----:B------:R-:W-:-:S07]  /*bb10*/  LEPC R20, `(.L_x_568) ;  /* 0x000000001014794e */ /* 0x000fce0000000000 */
[----:B-1-3-5:R-:W-:Y:S05]  /*bb20*/  CALL.ABS.NOINC R14 ;  /* 0x000000000e007343 */ /* 0x02afea0003c00000 */
.L_x_568:
[----:B------:R-:W-:Y:S02]  /*bb30*/  ULDC UR4, c[0x0][0x3f4] ;  /* 0x0000fd0000047ab9 */ /* 0x000fe40000000800 */
[----:B------:R-:W-:-:S13]  /*bb40*/  ISETP.LT.AND P0, PT, RZ, UR4, PT ;  /* 0x00000004ff007c0c */ /* 0x000fda000bf01270 */
[----:B------:R-:W-:Y:S05]  /*bb50*/  @P0 BRA `(.L_x_569) ;  /* 0x00000000003c0947 */ /* 0x000fea0003800000 */
[----:B------:R-:W-:-:S04]  /*bb60*/  LEA.HI R0, R191, R191, RZ, 0x1 ;  /* 0x000000bfbf007211 */ /* 0x000fc800078f08ff */
[----:B------:R-:W-:-:S05]  /*bb70*/  LOP3.LUT R0, R0, 0xfffffffe, RZ, 0xc0, !PT ;  /* 0xfffffffe00007812 */ /* 0x000fca00078ec0ff */
[----:B------:R-:W-:-:S05]  /*bb80*/  IMAD.IADD R0, R191, 0x1, -R0 ;  /* 0x00000001bf007824 */ /* 0x000fca00078e0a00 */
[----:B------:R-:W-:-:S04]  /*bb90*/  SHF.L.U32 R3, R0, 0x1f, RZ ;  /* 0x0000001f00037819 */ /* 0x000fc800000006ff */
[----:B------:R1:W2:Y:S03]  /*bba0*/  SYNCS.PHASECHK.TRANS64.TRYWAIT P0, [R2+URZ+0x2a800], R3 ;  /* 0x02a80003020075a7 */ /* 0x0002a6000800017f */
[----:B--2---:R-:W-:Y:S05]  /*bbb0*/  @!P0 NANOSLEEP.SYNCS 0x989680 ;  /* 0x009896800000895d */ /* 0x004fea0003900000 */
[----:B------:R-:W2:Y:S01]  /*bbc0*/  @!P0 SYNCS.PHASECHK.TRANS64 P0, [R2+URZ+0x2a800], R3 ;  /* 0x02a80003020085a7 */ /* 0x000ea2000800007f */
[----:B------:R-:W-:Y:S04]  /*bbd0*/  BSSY B0, `(.L_x_570) ;  /* 0x0000006000007945 */ /* 0x000fe80003800000 */
[----:B--2---:R-:W-:Y:S05]  /*bbe0*/  @P0 BRA `(.L_x_571) ;  /* 0x0000000000100947 */ /* 0x004fea0003800000 */
.L_x_572:
[----:B--2---:R2:W4:Y:S02]  /*bbf0*/  SYNCS.PHASECHK.TRANS64.TRYWAIT P0, [R2+URZ+0x2a800], R3 ;  /* 0x02a80003020075a7 */ /* 0x004524000800017f */
[----:B----4-:R-:W-:Y:S05]  /*bc00*/  @!P0 NANOSLEEP.SYNCS 0x989680 ;  /* 0x009896800000895d */ /* 0x010fea0003900000 */
[----:B------:R-:W4:Y:S02]  /*bc10*/  @!P0 SYNCS.PHASECHK.TRANS64 P0, [R2+URZ+0x2a800], R3 ;  /* 0x02a80003020085a7 */ /* 0x000f24000800007f */
[----:B----4-:R-:W-:Y:S05]  /*bc20*/  @!P0 BRA `(.L_x_572) ;  /* 0xfffffffc00f08947 */ /* 0x010fea000383ffff */
.L_x_571:
[----:B------:R-:W-:Y:S05]  /*bc30*/  BSYNC B0 ;  /* 0x0000000000007941 */ /* 0x000fea0003800000 */
.L_x_570:
[----:B------:R-:W-:Y:S05]  /*bc40*/  BRA `(.L_x_573) ;  /* 0x0000005800747947 */ /* 0x000fea0003800000 */
.L_x_569:
[----:B-----5:R-:W-:Y:S01]  /*bc50*/  SHF.R.S32.HI R0, RZ, 0x1f, R141 ;  /* 0x0000001fff007819 */ /* 0x020fe2000001148d */
[----:B------:R-:W-:Y:S01]  /*bc60*/  ULOP3.LUT UP0, URZ, UR59, 0x3ff, URZ, 0xc0, !UPT ;  /* 0x000003ff3b3f7892 */ /* 0x000fe2000f80c03f */
[----:B------:R-:W-:Y:S01]  /*bc70*/  ULDC.64 UR4, c[0x0][0x3f8] ;  /* 0x0000fe0000047ab9 */ /* 0x000fe20000000a00 */
[----:B------:R-:W-:Y:S02]  /*bc80*/  ULDC.64 UR6, c[0x0][0x408] ;  /* 0x0001020000067ab9 */ /* 0x000fe40000000a00 */
[C---:B------:R-:W-:Y:S02]  /*bc90*/  IMAD R4, R0.reuse, UR4, RZ ;  /* 0x0000000400047c24 */ /* 0x040fe4000f8e02ff */
[----:B------:R-:W-:Y:S01]  /*bca0*/  IMAD R0, R0, UR6, RZ ;  /* 0x0000000600007c24 */ /* 0x000fe2000f8e02ff */
[----:B------:R-:W-:Y:S01]  /*bcb0*/  PLOP3.LUT P2, PT, PT, PT, UP0, 0x80, 0x0 ;  /* 0x000000000000781c */ /* 0x000fe20003f4f008 */
[C---:B------:R-:W-:Y:S02]  /*bcc0*/  IMAD R3, R141.reuse, UR5, R4 ;  /* 0x000000058d037c24 */ /* 0x040fe4000f8e0204 */
[----:B------:R-:W-:Y:S01]  /*bcd0*/  IMAD.WIDE.U32 R42, R141, UR4, RZ ;  /* 0x000000048d2a7c25 */ /* 0x000fe2000f8e00ff */
[----:B------:R-:W-:-:S03]  /*bce0*/  ULDC.64 UR4, c[0x0][0x3e8] ;  /* 0x0000fa0000047ab9 */ /* 0x000fc60000000a00 */
[C---:B------:R-:W-:Y:S01]  /*bcf0*/  IMAD R37, R141.reuse, UR7, R0 ;  /* 0x000000078d257c24 */ /* 0x040fe2000f8e0200 */
[----:B------:R-:W-:Y:S01]  /*bd00*/  LEA R39, P0, R42, UR4, 0x1 ;  /* 0x000000042a277c11 */ /* 0x000fe2000f8008ff */
[----:B------:R-:W-:Y:S01]  /*bd10*/  IMAD.WIDE.U32 R4, R141, UR6, RZ ;  /* 0x000000068d047c25 */ /* 0x000fe2000f8e00ff */
[----:B------:R-:W-:-:S03]  /*bd20*/  ULDC.64 UR6, c[0x0][0x400] ;  /* 0x0001000000067ab9 */ /* 0x000fc60000000a00 */
[----:B------:R-:W-:Y:S01]  /*bd30*/  IMAD.IADD R3, R3, 0x1, R43 ;  /* 0x0000000103037824 */ /* 0x000fe200078e022b */
[----:B------:R-:W-:Y:S01]  /*bd40*/  LEA R40, P1, R4, UR6, 0x1 ;  /* 0x0000000604287c11 */ /* 0x000fe2000f8208ff */
[----:B------:R-:W-:-:S03]  /*bd50*/  IMAD.IADD R37, R37, 0x1, R5 ;  /* 0x0000000125257824 */ /* 0x000fc600078e0205 */
[----:B------:R-:W-:Y:S02]  /*bd60*/  LEA.HI.X R42, R42, UR5, R3, 0x1, P0 ;  /* 0x000000052a2a7c11 */ /* 0x000fe400080f0c03 */
[----:B------:R-:W-:Y:S01]  /*bd70*/  LEA.HI.X R37, R4, UR7, R37, 0x1, P1 ;  /* 0x0000000704257c11 */ /* 0x000fe200088f0c25 */
        /* <DEDUP_REMOVED lines=16> */
[----:B-1-3--:R-:W-:Y:S05]  /*be80*/  CALL.ABS.NOINC R14 ;  /* 0x000000000e007343 */ /* 0x00afea0003c00000 */
.L_x_574:
[----:B------:R-:W-:Y:S01]  /*be90*/  ULDC.U8 UR4, c[0x0][0x410] ;  /* 0x0001040000047ab9 */ /* 0x000fe20000000000 */
[----:B------:R-:W-:Y:S01]  /*bea0*/  BSSY B0, `(.L_x_575) ;  /* 0x000056f000007945 */ /* 0x000fe20003800000 */
[----:B------:R-:W-:Y:S01]  /*beb0*/  ISETP.NE.AND P0, PT, RZ, UR4, PT ;  /* 0x00000004ff007c0c */ /* 0x000fe2000bf05270 */
[----:B0-----:R-:W-:-:S12]  /*bec0*/  IMAD R6, R145, 0x80, R166 ;  /* 0x0000008091067824 */ /* 0x001fd800078e02a6 */
[----:B------:R-:W-:Y:S05]  /*bed0*/  @!P0 BRA `(.L_x_576) ;  /* 0x0000002800a88947 */ /* 0x000fea0003800000 */
[----:B------:R-:W-:-:S03]  /*bee0*/  UMOV UR4, 0xffffffff ;  /* 0xffffffff00047882 */ /* 0x000fc60000000000 */
[----:B------:R-:W-:Y:S05]  /*bef0*/  BRA.DIV UR4, `(.L_x_577) ;  /* 0x0000015e04707947 */ /* 0x000fea000b800000 */
[----:B------:R-:W0:Y:S04]  /*bf00*/  SHFL.IDX PT, R42, R42, RZ, 0x1c1f ;  /* 0x001c1fff2a2a7589 */ /* 0x000e2800000e0000 */
[----:B------:R-:W1:Y:S04]  /*bf10*/  SHFL.IDX PT, R39, R39, RZ, 0x1c1f ;  /* 0x001c1fff27277589 */ /* 0x000e6800000e0000 */
[----:B------:R2:W4:Y:S04]  /*bf20*/  SHFL.IDX PT, R44, R37, RZ, 0x1c1f ;  /* 0x001c1fff252c7589 */ /* 0x00052800000e0000 */
[----:B------:R2:W0:Y:S02]  /*bf30*/  SHFL.IDX PT, R41, R40, RZ, 0x1c1f ;  /* 0x001c1fff28297589 */ /* 0x00042400000e0000 */
.L_x_824:
[----:B------:R-:W-:Y:S01]  /*bf40*/  ULDC UR4, c[0x0][0x448] ;  /* 0x0001120000047ab9 */ /* 0x000fe20000000800 */
[----:B------:R-:W-:Y:S01]  /*bf50*/  LOP3.LUT R3, R177, 0x18, R16, 0xf8, !PT ;  /* 0x00000018b1037812 */ /* 0x000fe200078ef810 */
[----:B--2---:R-:W-:Y:S01]  /*bf60*/  IMAD R37, R143, UR4, RZ ;  /* 0x000000048f257c24 */ /* 0x004fe2000f8e02ff */
[----:B------:R-:W-:Y:S01]  /*bf70*/  BSSY B1, `(.L_x_578) ;  /* 0x0000050000017945 */ /* 0x000fe20003800000 */
[----:B------:R-:W-:Y:S02]  /*bf80*/  LOP3.LUT P0, RZ, R219, 0x4, RZ, 0xc0, !PT ;  /* 0x00000004dbff7812 */ /* 0x000fe4000780c0ff */
[----:B------:R-:W-:Y:S02]  /*bf90*/  CS2R R4, SRZ ;  /* 0x0000000000047805 */ /* 0x000fe4000001ff00 */
[----:B------:R-:W-:Y:S02]  /*bfa0*/  LOP3.LUT R0, R3, R178, RZ, 0x3c, !PT ;  /* 0x000000b203007212 */ /* 0x000fe400078e3cff */
[----:B------:R-:W-:-:S02]  /*bfb0*/  CS2R R8, SRZ ;  /* 0x0000000000087805 */ /* 0x000fc4000001ff00 */
[----:B------:R-:W-:Y:S01]  /*bfc0*/  ISETP.GE.AND P1, PT, R6, R37, PT ;  /* 0x000000250600720c */ /* 0x000fe20003f26270 */
[----:B------:R-:W-:Y:S01]  /*bfd0*/  IMAD R37, R145, -0x80, R37 ;  /* 0xffffff8091257824 */ /* 0x000fe200078e0225 */
[----:B------:R-:W-:Y:S01]  /*bfe0*/  CS2R R6, SRZ ;  /* 0x0000000000067805 */ /* 0x000fe2000001ff00 */
[----:B------:R-:W-:Y:S01]  /*bff0*/  IMAD.IADD R3, R179, 0x1, R0 ;  /* 0x00000001b3037824 */ /* 0x000fe200078e0200 */
[----:B------:R-:W-:Y:S02]  /*c000*/  CS2R R10, SRZ ;  /* 0x00000000000a7805 */ /* 0x000fe4000001ff00 */
[----:B------:R-:W-:Y:S02]  /*c010*/  CS2R R12, SRZ ;  /* 0x00000000000c7805 */ /* 0x000fe4000001ff00 */
[----:B------:R-:W-:Y:S01]  /*c020*/  CS2R R14, SRZ ;  /* 0x00000000000e7805 */ /* 0x000fe2000001ff00 */
[----:B------:R-:W-:Y:S01]  /*c030*/  IMAD R3, R3, 0x2, R2 ;  /* 0x0000000203037824 */ /* 0x000fe200078e0202 */
[----:B------:R-:W-:-:S02]  /*c040*/  CS2R R20, SRZ ;  /* 0x0000000000147805 */ /* 0x000fc4000001ff00 */
[----:B------:R-:W-:Y:S02]  /*c050*/  CS2R R24, SRZ ;  /* 0x0000000000187805 */ /* 0x000fe4000001ff00 */
[----:B------:R-:W-:Y:S02]  /*c060*/  CS2R R26, SRZ ;  /* 0x00000000001a7805 */ /* 0x000fe4000001ff00 */
[----:B------:R-:W-:Y:S02]  /*c070*/  CS2R R28, SRZ ;  /* 0x00000000001c7805 */ /* 0x000fe4000001ff00 */
[----:B---3--:R-:W-:Y:S02]  /*c080*/  CS2R R30, SRZ ;  /* 0x00000000001e7805 */ /* 0x008fe4000001ff00 */
[C---:B------:R-:W-:Y:S01]  /*c090*/  IADD3 R43, R3.reuse, 0xc400, RZ ;  /* 0x0000c400032b7810 */ /* 0x040fe20007ffe0ff */
[----:B------:R-:W-:Y:S01]  /*c0a0*/  VIADD R0, R3, 0xc440 ;  /* 0x0000c44003007836 */ /* 0x000fe20000000000 */
[----:B------:R-:W-:Y:S01]  /*c0b0*/  CS2R R32, SRZ ;  /* 0x0000000000207805 */ /* 0x000fe2000001ff00 */
[----:B------:R-:W-:Y:S06]  /*c0c0*/  @P1 BRA `(.L_x_579) ;  /* 0x0000000000e81947 */ /* 0x000fec0003800000 */
[----:B------:R-:W2:Y:S01]  /*c0d0*/  LDL R40, [R1+0x3c] ;  /* 0x00003c0001287983 */ /* 0x000ea20000100800 */
[----:B------:R-:W-:Y:S01]  /*c0e0*/  ULDC UR4, c[0x0][0x3f4] ;  /* 0x0000fd0000047ab9 */ /* 0x000fe20000000800 */
[----:B------:R-:W-:Y:S02]  /*c0f0*/  CS2R R20, SRZ ;  /* 0x0000000000147805 */ /* 0x000fe4000001ff00 */
[----:B------:R-:W-:Y:S02]  /*c100*/  ISETP.GE.AND P2, PT, R160, UR4, PT ;  /* 0x00000004a0007c0c */ /* 0x000fe4000bf46270 */
[----:B------:R-:W-:Y:S02]  /*c110*/  CS2R R4, SRZ ;  /* 0x0000000000047805 */ /* 0x000fe4000001ff00 */
[----:B------:R-:W-:Y:S02]  /*c120*/  ISETP.GE.AND P3, PT, R170, UR4, PT ;  /* 0x00000004aa007c0c */ /* 0x000fe4000bf66270 */
[----:B------:R-:W-:-:S02]  /*c130*/  CS2R R24, SRZ ;  /* 0x0000000000187805 */ /* 0x000fc4000001ff00 */
[----:B------:R-:W-:-:S05]  /*c140*/  ISETP.GE.AND P4, PT, R169, UR4, PT ;  /* 0x00000004a9007c0c */ /* 0x000fca000bf86270 */
[----:B-1----:R-:W-:Y:S02]  /*c150*/  @!P2 IMAD.MOV.U32 R8, RZ, RZ, R39 ;  /* 0x000000ffff08a224 */ /* 0x002fe400078e0027 */
[----:B0-----:R-:W-:Y:S02]  /*c160*/  @!P2 IMAD.MOV.U32 R9, RZ, RZ, R42 ;  /* 0x000000ffff09a224 */ /* 0x001fe400078e002a */
[----:B------:R-:W-:Y:S01]  /*c170*/  @!P3 IADD3 R28, P1, R39, R222, RZ ;  /* 0x000000de271cb210 */ /* 0x000fe20007f3e0ff */
[----:B------:R-:W-:Y:S02]  /*c180*/  @!P2 IMAD.MOV.U32 R6, RZ, RZ, R41 ;  /* 0x000000ffff06a224 */ /* 0x000fe400078e0029 */
[----:B----4-:R-:W-:Y:S02]  /*c190*/  @!P2 IMAD.MOV.U32 R7, RZ, RZ, R44 ;  /* 0x000000ffff07a224 */ /* 0x010fe400078e002c */
[----:B------:R-:W-:-:S04]  /*c1a0*/  @!P2 IMAD.WIDE R8, R160, 0x2, R8 ;  /* 0x00000002a008a825 */ /* 0x000fc800078e0208 */
[----:B------:R-:W-:Y:S01]  /*c1b0*/  @!P2 IMAD.WIDE R30, R160, 0x2, R6 ;  /* 0x00000002a01ea825 */ /* 0x000fe200078e0206 */
[----:B------:R0:W5:Y:S03]  /*c1c0*/  @!P2 LD.E.64 R20, desc[UR56][R8.64] ;  /* 0x000000380814a980 */ /* 0x000166000c101b00 */
[----:B------:R-:W-:Y:S01]  /*c1d0*/  @!P3 IMAD.X R29, R42, 0x1, R221, P1 ;  /* 0x000000012a1db824 */ /* 0x000fe200008e06dd */
[----:B------:R-:W5:Y:S01]  /*c1e0*/  @!P2 LD.E.64 R4, desc[UR56][R30.64] ;  /* 0x000000381e04a980 */ /* 0x000f62000c101b00 */
[----:B------:R-:W-:Y:S02]  /*c1f0*/  @!P3 IADD3 R10, P1, R41, R222, RZ ;  /* 0x000000de290ab210 */ /* 0x000fe40007f3e0ff */
[----:B------:R-:W-:Y:S02]  /*c200*/  ISETP.GE.AND P2, PT, R172, UR4, PT ;  /* 0x00000004ac007c0c */ /* 0x000fe4000bf46270 */
[----:B------:R-:W-:-:S02]  /*c210*/  CS2R R6, SRZ ;  /* 0x0000000000067805 */ /* 0x000fc4000001ff00 */
[-C--:B------:R-:W-:Y:S02]  /*c220*/  @!P4 IADD3 R12, P5, R39, R224.reuse, RZ ;  /* 0x000000e0270cc210 */ /* 0x080fe40007fbe0ff */
[----:B------:R-:W-:Y:S01]  /*c230*/  @!P4 IADD3 R14, P6, R41, R224, RZ ;  /* 0x000000e0290ec210 */ /* 0x000fe20007fde0ff */
[----:B------:R-:W-:Y:S01]  /*c240*/  @!P3 IMAD.X R11, R44, 0x1, R221, P1 ;  /* 0x000000012c0bb824 */ /* 0x000fe200008e06dd */
[----:B------:R-:W-:Y:S02]  /*c250*/  ISETP.GE.AND P1, PT, R171, UR4, PT ;  /* 0x00000004ab007c0c */ /* 0x000fe4000bf26270 */
[----:B------:R-:W-:Y:S02]  /*c260*/  CS2R R26, SRZ ;  /* 0x00000000001a7805 */ /* 0x000fe4000001ff00 */
[----:B0-----:R-:W-:Y:S01]  /*c270*/  CS2R R8, SRZ ;  /* 0x0000000000087805 */ /* 0x001fe2000001ff00 */
[--C-:B------:R-:W-:Y:S01]  /*c280*/  @!P4 IMAD.X R13, R42, 0x1, R223.reuse, P5 ;  /* 0x000000012a0dc824 */ /* 0x100fe200028e06df */
[----:B------:R0:W5:Y:S01]  /*c290*/  @!P3 LD.E.64 R24, desc[UR56][R28.64] ;  /* 0x000000381c18b980 */ /* 0x000162000c101b00 */
[----:B------:R-:W-:-:S03]  /*c2a0*/  @!P4 IMAD.X R15, R44, 0x1, R223, P6 ;  /* 0x000000012c0fc824 */ /* 0x000fc600030e06df */
[----:B------:R1:W5:Y:S01]  /*c2b0*/  @!P3 LD.E.64 R6, desc[UR56][R10.64] ;  /* 0x000000380a06b980 */ /* 0x000362000c101b00 */
[----:B------:R-:W-:-:S03]  /*c2c0*/  ISETP.GE.AND P3, PT, R173, UR4, PT ;  /* 0x00000004ad007c0c */ /* 0x000fc6000bf66270 */
[----:B------:R3:W5:Y:S04]  /*c2d0*/  @!P4 LD.E.64 R26, desc[UR56][R12.64] ;  /* 0x000000380c1ac980 */ /* 0x000768000c101b00 */
[----:B------:R4:W5:Y:S01]  /*c2e0*/  @!P4 LD.E.64 R8, desc[UR56][R14.64] ;  /* 0x000000380e08c980 */ /* 0x000962000c101b00 */
[----:B0-----:R-:W-:Y:S02]  /*c2f0*/  CS2R R28, SRZ ;  /* 0x00000000001c7805 */ /* 0x001fe4000001ff00 */
[----:B-1----:R-:W-:Y:S02]  /*c300*/  CS2R R10, SRZ ;  /* 0x00000000000a7805 */ /* 0x002fe4000001ff00 */
[-C--:B---3--:R-:W-:Y:S02]  /*c310*/  @!P2 IADD3 R12, P4, R39, R226.reuse, RZ ;  /* 0x000000e2270ca210 */ /* 0x088fe40007f9e0ff */
[----:B----4-:R-:W-:-:S03]  /*c320*/  @!P2 IADD3 R14, P5, R41, R226, RZ ;  /* 0x000000e2290ea210 */ /* 0x010fc60007fbe0ff */
[--C-:B------:R-:W-:Y:S01]  /*c330*/  @!P2 IMAD.X R13, R42, 0x1, R225.reuse, P4 ;  /* 0x000000012a0da824 */ /* 0x100fe200020e06e1 */
[-C--:B------:R-:W-:Y:S01]  /*c340*/  @!P1 IADD3 R32, P6, R39, R228.reuse, RZ ;  /* 0x000000e427209210 */ /* 0x080fe20007fde0ff */
[----:B------:R-:W-:Y:S01]  /*c350*/  @!P2 IMAD.X R15, R44, 0x1, R225, P5 ;  /* 0x000000012c0fa824 */ /* 0x000fe200028e06e1 */
[----:B------:R-:W-:Y:S02]  /*c360*/  CS2R R30, SRZ ;  /* 0x00000000001e7805 */ /* 0x000fe4000001ff00 */
[----:B------:R-:W-:Y:S01]  /*c370*/  @!P1 IADD3.X R33, R42, R227, RZ, P6, !PT ;  /* 0x000000e32a219210 */ /* 0x000fe200037fe4ff */
[----:B------:R0:W5:Y:S04]  /*c380*/  @!P2 LD.E.64 R28, desc[UR56][R12.64] ;  /* 0x000000380c1ca980 */ /* 0x000168000c101b00 */
[----:B------:R1:W5:Y:S01]  /*c390*/  @!P2 LD.E.64 R10, desc[UR56][R14.64] ;  /* 0x000000380e0aa980 */ /* 0x000362000c101b00 */
[----:B------:R-:W-:-:S03]  /*c3a0*/  @!P1 IADD3 R34, P2, R41, R228, RZ ;  /* 0x000000e429229210 */ /* 0x000fc60007f5e0ff */
[----:B------:R3:W5:Y:S01]  /*c3b0*/  @!P1 LD.E.64 R30, desc[UR56][R32.64] ;  /* 0x00000038201e9980 */ /* 0x000762000c101b00 */
[----:B0-----:R-:W-:Y:S01]  /*c3c0*/  CS2R R12, SRZ ;  /* 0x00000000000c7805 */ /* 0x001fe2000001ff00 */
[----:B------:R-:W-:Y:S01]  /*c3d0*/  @!P1 IMAD.X R35, R44, 0x1, R227, P2 ;  /* 0x000000012c239824 */ /* 0x000fe200010e06e3 */
[----:B-1----:R-:W-:-:S04]  /*c3e0*/  CS2R R14, SRZ ;  /* 0x00000000000e7805 */ /* 0x002fc8000001ff00 */
[----:B------:R0:W5:Y:S01]  /*c3f0*/  @!P1 LD.E.64 R12, desc[UR56][R34.64] ;  /* 0x00000038220c9980 */ /* 0x000162000c101b00 */
[----:B---3--:R-:W-:Y:S02]  /*c400*/  CS2R R32, SRZ ;  /* 0x0000000000207805 */ /* 0x008fe4000001ff00 */
[-C--:B--2---:R-:W-:Y:S02]  /*c410*/  @!P3 IADD3 R38, P4, R39, R40.reuse, RZ ;  /* 0x000000282726b210 */ /* 0x084fe40007f9e0ff */
[----:B------:R-:W-:-:S03]  /*c420*/  @!P3 IADD3 R40, P5, R41, R40, RZ ;  /* 0x000000282928b210 */ /* 0x000fc60007fbe0ff */
[--C-:B------:R-:W-:Y:S02]  /*c430*/  @!P3 IMAD.X R39, R42, 0x1, R229.reuse, P4 ;  /* 0x000000012a27b824 */ /* 0x100fe400020e06e5 */
[----:B------:R-:W-:-:S03]  /*c440*/  @!P3 IMAD.X R41, R44, 0x1, R229, P5 ;  /* 0x000000012c29b824 */ /* 0x000fc600028e06e5 */
[----:B------:R0:W5:Y:S04]  /*c450*/  @!P3 LD.E.64 R32, desc[UR56][R38.64] ;  /* 0x000000382620b980 */ /* 0x000168000c101b00 */
[----:B------:R0:W5:Y:S02]  /*c460*/  @!P3 LD.E.64 R14, desc[UR56][R40.64] ;  /* 0x00000038280eb980 */ /* 0x000164000c101b00 */
.L_x_579:
[----:B------:R-:W-:Y:S05]  /*c470*/  BSYNC B1 ;  /* 0x0000000000017941 */ /* 0x000fea0003800000 */
.L_x_578:
[----:B0----5:R-:W-:Y:S01]  /*c480*/  IMAD.MOV.U32 R34, RZ, RZ, R20 ;  /* 0x000000ffff227224 */ /* 0x021fe200078e0014 */
[----:B------:R-:W-:Y:S01]  /*c490*/  SHF.R.U64 R69, R20, 0x10, R21 ;  /* 0x0000001014457819 */ /* 0x000fe20000001215 */
[----:B------:R-:W-:Y:S01]  /*c4a0*/  IMAD.MOV.U32 R20, RZ, RZ, R24 ;  /* 0x000000ffff147224 */ /* 0x000fe200078e0018 */
[----:B------:R-:W-:Y:S01]  /*c4b0*/  SHF.R.U64 R67, R24, 0x10, R25 ;  /* 0x0000001018437819 */ /* 0x000fe20000001219 */
[----:B------:R-:W-:Y:S01]  /*c4c0*/  IMAD.MOV.U32 R35, RZ, RZ, R21 ;  /* 0x000000ffff237224 */ /* 0x000fe200078e0015 */
[----:B------:R-:W-:Y:S01]  /*c4d0*/  LEA.HI R24, R191, R191, RZ, 0x1 ;  /* 0x000000bfbf187211 */ /* 0x000fe200078f08ff */
[----:B------:R-:W-:Y:S01]  /*c4e0*/  IMAD.MOV.U32 R38, RZ, RZ, R5 ;  /* 0x000000ffff267224 */ /* 0x000fe200078e0005 */
[----:B------:R-:W-:Y:S01]  /*c4f0*/  SHF.R.U32.HI R66, RZ, 0x10, R21 ;  /* 0x00000010ff427819 */ /* 0x000fe20000011615 */
[--C-:B------:R-:W-:Y:S01]  /*c500*/  IMAD.MOV.U32 R21, RZ, RZ, R25.reuse ;  /* 0x000000ffff157224 */ /* 0x100fe200078e0019 */
[----:B------:R-:W-:Y:S01]  /*c510*/  LOP3.LUT R24, R24, 0xfffffffe, RZ, 0xc0, !PT ;  /* 0xfffffffe18187812 */ /* 0x000fe200078ec0ff */
[----:B------:R-:W-:Y:S01]  /*c520*/  @P0 VIADD R0, R43, 0xffffffc0 ;  /* 0xffffffc02b000836 */ /* 0x000fe20000000000 */
[----:B------:R-:W-:Y:S01]  /*c530*/  SHF.R.U32.HI R64, RZ, 0x10, R25 ;  /* 0x00000010ff407819 */ /* 0x000fe20000011619 */
[----:B-1----:R-:W-:Y:S01]  /*c540*/  IMAD.MOV.U32 R39, RZ, RZ, R26 ;  /* 0x000000ffff277224 */ /* 0x002fe200078e001a */
[--C-:B------:R-:W-:Y:S01]  /*c550*/  SHF.R.U64 R59, R4, 0x10, R5.reuse ;  /* 0x00000010043b7819 */ /* 0x100fe20000001205 */
[----:B------:R-:W-:Y:S01]  /*c560*/  IMAD.IADD R25, R191, 0x1, -R24 ;  /* 0x00000001bf197824 */ /* 0x000fe200078e0a18 */
[----:B------:R-:W-:Y:S01]  /*c570*/  SHF.R.U32.HI R57, RZ, 0x10, R5 ;  /* 0x00000010ff397819 */ /* 0x000fe20000011605 */
[----:B------:R-:W-:Y:S01]  /*c580*/  IMAD.MOV.U32 R41, RZ, RZ, R28 ;  /* 0x000000ffff297224 */ /* 0x000fe200078e001c */
[----:B------:R-:W-:Y:S01]  /*c590*/  SHF.R.U64 R26, R26, 0x10, R27 ;  /* 0x000000101a1a7819 */ /* 0x000fe2000000121b */
[----:B------:R-:W-:Y:S01]  /*c5a0*/  IMAD.MOV.U32 R45, RZ, RZ, R32 ;  /* 0x000000ffff2d7224 */ /* 0x000fe200078e0020 */
[----:B------:R-:W-:Y:S01]  /*c5b0*/  SHF.L.U32 R5, R25, 0x1f, RZ ;  /* 0x0000001f19057819 */ /* 0x000fe200000006ff */
[----:B------:R-:W-:Y:S01]  /*c5c0*/  IMAD.MOV.U32 R46, RZ, RZ, R33 ;  /* 0x000000ffff2e7224 */ /* 0x000fe200078e0021 */
[----:B------:R-:W-:Y:S01]  /*c5d0*/  SHF.R.U64 R62, R28, 0x10, R29 ;  /* 0x000000101c3e7819 */ /* 0x000fe2000000121d */
[----:B------:R-:W-:Y:S01]  /*c5e0*/  IMAD.MOV.U32 R24, RZ, RZ, R4 ;  /* 0x000000ffff187224 */ /* 0x000fe200078e0004 */
[----:B------:R-:W0:Y:S01]  /*c5f0*/  SYNCS.PHASECHK.TRANS64.TRYWAIT P0, [R2+URZ+0x2a800], R5 ;  /* 0x02a80005020075a7 */ /* 0x000e22000800017f */
[----:B------:R-:W-:Y:S01]  /*c600*/  MOV R42, R29 ;  /* 0x0000001d002a7202 */ /* 0x000fe20000000f00 */
[----:B------:R-:W-:Y:S01]  /*c610*/  IMAD.MOV.U32 R40, RZ, RZ, R27 ;  /* 0x000000ffff287224 */ /* 0x000fe200078e001b */
[----:B------:R-:W-:Y:S01]  /*c620*/  SHF.R.U32.HI R65, RZ, 0x10, R29 ;  /* 0x00000010ff417819 */ /* 0x000fe2000001161d */
[----:B------:R-:W-:Y:S01]  /*c630*/  IMAD.MOV.U32 R43, RZ, RZ, R30 ;  /* 0x000000ffff2b7224 */ /* 0x000fe200078e001e */
[----:B------:R-:W-:Y:S01]  /*c640*/  SHF.R.U64 R58, R32, 0x10, R33 ;  /* 0x00000010203a7819 */ /* 0x000fe20000001221 */
[----:B----4-:R-:W-:Y:S01]  /*c650*/  IMAD.MOV.U32 R44, RZ, RZ, R31 ;  /* 0x000000ffff2c7224 */ /* 0x010fe200078e001f */
[----:B------:R-:W-:Y:S01]  /*c660*/  SHF.R.U32.HI R61, RZ, 0x10, R33 ;  /* 0x00000010ff3d7819 */ /* 0x000fe20000011621 */
[----:B------:R-:W-:Y:S01]  /*c670*/  IMAD.MOV.U32 R32, RZ, RZ, R6 ;  /* 0x000000ffff207224 */ /* 0x000fe200078e0006 */
[----:B------:R-:W-:Y:S01]  /*c680*/  PRMT R26, R39, 0x5410, R26 ;  /* 0x00005410271a7816 */ /* 0x000fe2000000001a */
[----:B------:R-:W-:Y:S01]  /*c690*/  IMAD.MOV.U32 R33, RZ, RZ, R7 ;  /* 0x000000ffff217224 */ /* 0x000fe200078e0007 */
[----:B------:R-:W-:Y:S01]  /*c6a0*/  SHF.R.U32.HI R27, RZ, 0x10, R27 ;  /* 0x00000010ff1b7819 */ /* 0x000fe2000001161b */
[----:B------:R-:W-:Y:S01]  /*c6b0*/  IMAD.MOV.U32 R28, RZ, RZ, R8 ;  /* 0x000000ffff1c7224 */ /* 0x000fe200078e0008 */
[----:B------:R-:W-:Y:S01]  /*c6c0*/  SHF.R.U64 R60, R30, 0x10, R31 ;  /* 0x000000101e3c7819 */ /* 0x000fe2000000121f */
[----:B------:R-:W-:Y:S01]  /*c6d0*/  IMAD.MOV.U32 R29, RZ, RZ, R9 ;  /* 0x000000ffff1d7224 */ /* 0x000fe200078e0009 */
[----:B------:R-:W-:Y:S01]  /*c6e0*/  SHF.R.U32.HI R63, RZ, 0x10, R31 ;  /* 0x00000010ff3f7819 */ /* 0x000fe2000001161f */
[----:B------:R-:W-:Y:S01]  /*c6f0*/  IMAD.MOV.U32 R25, RZ, RZ, R11 ;  /* 0x000000ffff197224 */ /* 0x000fe200078e000b */
[--C-:B------:R-:W-:Y:S01]  /*c700*/  SHF.R.U64 R55, R6, 0x10, R7.reuse ;  /* 0x0000001006377819 */ /* 0x100fe20000001207 */
[----:B------:R-:W-:Y:S01]  /*c710*/  BSSY B1, `(.L_x_580) ;  /* 0x0000025000017945 */ /* 0x000fe20003800000 */
[----:B------:R-:W-:Y:S01]  /*c720*/  SHF.R.U32.HI R56, RZ, 0x10, R7 ;  /* 0x00000010ff387819 */ /* 0x000fe20000011607 */
[----:B------:R-:W-:Y:S01]  /*c730*/  IMAD.MOV.U32 R6, RZ, RZ, R12 ;  /* 0x000000ffff067224 */ /* 0x000fe200078e000c */
[----:B------:R-:W-:Y:S01]  /*c740*/  SHF.R.U64 R53, R8, 0x10, R9 ;  /* 0x0000001008357819 */ /* 0x000fe20000001209 */
[----:B------:R-:W-:Y:S01]  /*c750*/  IMAD.MOV.U32 R7, RZ, RZ, R13 ;  /* 0x000000ffff077224 */ /* 0x000fe200078e000d */
[----:B------:R-:W-:-:S02]  /*c760*/  SHF.R.U32.HI R54, RZ, 0x10, R9 ;  /* 0x00000010ff367819 */ /* 0x000fc40000011609 */
[----:B------:R-:W-:Y:S02]  /*c770*/  MOV R4, R10 ;  /* 0x0000000a00047202 */ /* 0x000fe40000000f00 */
[--C-:B------:R-:W-:Y:S01]  /*c780*/  SHF.R.U64 R51, R10, 0x10, R11.reuse ;  /* 0x000000100a337819 */ /* 0x100fe2000000120b */
[----:B------:R-:W-:Y:S01]  /*c790*/  IMAD.MOV.U32 R10, RZ, RZ, R14 ;  /* 0x000000ffff0a7224 */ /* 0x000fe200078e000e */
[----:B------:R-:W-:Y:S01]  /*c7a0*/  SHF.R.U32.HI R52, RZ, 0x10, R11 ;  /* 0x00000010ff347819 */ /* 0x000fe2000001160b */
[----:B------:R-:W-:Y:S01]  /*c7b0*/  IMAD.MOV.U32 R11, RZ, RZ, R15 ;  /* 0x000000ffff0b7224 */ /* 0x000fe200078e000f */
[----:B------:R-:W-:Y:S02]  /*c7c0*/  VIMNMX R39, R37, 0x80, PT ;  /* 0x0000008025277848 */ /* 0x000fe40003fe0100 */
[--C-:B------:R-:W-:Y:S02]  /*c7d0*/  SHF.R.U64 R49, R12, 0x10, R13.reuse ;  /* 0x000000100c317819 */ /* 0x100fe4000000120d */
[----:B------:R-:W-:-:S02]  /*c7e0*/  SHF.R.U32.HI R50, RZ, 0x10, R13 ;  /* 0x00000010ff327819 */ /* 0x000fc4000001160d */
[----:B------:R-:W-:Y:S02]  /*c7f0*/  PRMT R30, R20, 0x5410, R67 ;  /* 0x00005410141e7816 */ /* 0x000fe40000000043 */
[----:B------:R-:W-:Y:S02]  /*c800*/  PRMT R31, R21, 0x5410, R64 ;  /* 0x00005410151f7816 */ /* 0x000fe40000000040 */
[----:B------:R-:W-:Y:S02]  /*c810*/  PRMT R37, R24, 0x5410, R59 ;  /* 0x0000541018257816 */ /* 0x000fe4000000003b */
[--C-:B------:R-:W-:Y:S02]  /*c820*/  SHF.R.U64 R47, R14, 0x10, R15.reuse ;  /* 0x000000100e2f7819 */ /* 0x100fe4000000120f */
[----:B------:R-:W-:Y:S02]  /*c830*/  SHF.R.U32.HI R48, RZ, 0x10, R15 ;  /* 0x00000010ff307819 */ /* 0x000fe4000001160f */
[----:B------:R-:W-:-:S02]  /*c840*/  PRMT R34, R34, 0x5410, R69 ;  /* 0x0000541022227816 */ /* 0x000fc40000000045 */
[----:B------:R-:W-:Y:S02]  /*c850*/  PRMT R35, R35, 0x5410, R66 ;  /* 0x0000541023237816 */ /* 0x000fe40000000042 */
[----:B------:R-:W-:Y:S02]  /*c860*/  PRMT R27, R40, 0x5410, R27 ;  /* 0x00005410281b7816 */ /* 0x000fe4000000001b */
[----:B------:R-:W-:Y:S02]  /*c870*/  PRMT R20, R41, 0x5410, R62 ;  /* 0x0000541029147816 */ /* 0x000fe4000000003e */
[----:B------:R-:W-:Y:S02]  /*c880*/  PRMT R21, R42, 0x5410, R65 ;  /* 0x000054102a157816 */ /* 0x000fe40000000041 */
[----:B------:R-:W-:Y:S02]  /*c890*/  PRMT R12, R43, 0x5410, R60 ;  /* 0x000054102b0c7816 */ /* 0x000fe4000000003c */
[----:B------:R-:W-:-:S02]  /*c8a0*/  PRMT R13, R44, 0x5410, R63 ;  /* 0x000054102c0d7816 */ /* 0x000fc4000000003f */
[----:B------:R-:W-:Y:S02]  /*c8b0*/  PRMT R8, R45, 0x5410, R58 ;  /* 0x000054102d087816 */ /* 0x000fe4000000003a */
[----:B------:R-:W-:Y:S02]  /*c8c0*/  PRMT R9, R46, 0x5410, R61 ;  /* 0x000054102e097816 */ /* 0x000fe4000000003d */
[----:B------:R-:W-:Y:S02]  /*c8d0*/  ISETP.GE.AND P1, PT, R166, R39, PT ;  /* 0x00000027a600720c */ /* 0x000fe40003f26270 */
[----:B------:R-:W-:Y:S02]  /*c8e0*/  PRMT R38, R38, 0x5410, R57 ;  /* 0x0000541026267816 */ /* 0x000fe40000000039 */
[----:B------:R-:W-:Y:S02]  /*c8f0*/  PRMT R32, R32, 0x5410, R55 ;  /* 0x0000541020207816 */ /* 0x000fe40000000037 */
[----:B------:R-:W-:-:S02]  /*c900*/  PRMT R33, R33, 0x5410, R56 ;  /* 0x0000541021217816 */ /* 0x000fc40000000038 */
[----:B------:R-:W-:Y:S02]  /*c910*/  PRMT R28, R28, 0x5410, R53 ;  /* 0x000054101c1c7816 */ /* 0x000fe40000000035 */
[----:B------:R-:W-:Y:S02]  /*c920*/  PRMT R29, R29, 0x5410, R54 ;  /* 0x000054101d1d7816 */ /* 0x000fe40000000036 */
[----:B------:R-:W-:Y:S02]  /*c930*/  PRMT R24, R4, 0x5410, R51 ;  /* 0x0000541004187816 */ /* 0x000fe40000000033 */
[----:B------:R-:W-:Y:S01]  /*c940*/  PRMT R25, R25, 0x5410, R52 ;  /* 0x0000541019197816 */ /* 0x000fe20000000034 */
[----:B0-----:R-:W-:Y:S06]  /*c950*/  @!P0 BRA `(.L_x_581) ;  /* 0x00000154004c8947 */ /* 0x001fec0003800000 */
.L_x_825:
[----:B------:R-:W-:Y:S05]  /*c960*/  BSYNC B1 ;  /* 0x0000000000017941 */ /* 0x000fea0003800000 */
.L_x_580:
[----:B------:R-:W-:Y:S01]  /*c970*/  BSSY B1, `(.L_x_582) ;  /* 0x0000101000017945 */ /* 0x000fe20003800000 */
[----:B------:R-:W-:Y:S02]  /*c980*/  PRMT R14, R6, 0x5410, R49 ;  /* 0x00005410060e7816 */ /* 0x000fe40000000031 */
[----:B------:R-:W-:Y:S02]  /*c990*/  PRMT R15, R7, 0x5410, R50 ;  /* 0x00005410070f7816 */ /* 0x000fe40000000032 */
[----:B------:R-:W-:Y:S02]  /*c9a0*/  PRMT R10, R10, 0x5410, R47 ;  /* 0x000054100a0a7816 */ /* 0x000fe4000000002f */
[----:B------:R-:W-:Y:S01]  /*c9b0*/  PRMT R11, R11, 0x5410, R48 ;  /* 0x000054100b0b7816 */ /* 0x000fe20000000030 */
[----:B------:R-:W-:Y:S06]  /*c9c0*/  @P1 BRA `(.L_x_583) ;  /* 0x0000000c00ec1947 */ /* 0x000fec0003800000 */
[----:B------:R-:W1:Y:S01]  /*c9d0*/  LDC R4, c[0x0][0x3f4] ;  /* 0x0000fd00ff047b82 */ /* 0x000e620000000800 */
[----:B------:R-:W-:Y:S01]  /*c9e0*/  BSSY B2, `(.L_x_584) ;  /* 0x000002e000027945 */ /* 0x000fe20003800000 */
[-C--:B-1----:R-:W-:Y:S02]  /*c9f0*/  ISETP.GE.AND P0, PT, R160, R4.reuse, PT ;  /* 0x00000004a000720c */ /* 0x082fe40003f06270 */
[-C--:B------:R-:W-:Y:S02]  /*ca00*/  ISETP.GE.AND P1, PT, R170, R4.reuse, PT ;  /* 0x00000004aa00720c */ /* 0x080fe40003f26270 */
[-C--:B------:R-:W-:Y:S02]  /*ca10*/  ISETP.GE.AND P2, PT, R169, R4.reuse, PT ;  /* 0x00000004a900720c */ /* 0x080fe40003f46270 */
[-C--:B------:R-:W-:Y:S02]  /*ca20*/  ISETP.GE.AND P3, PT, R172, R4.reuse, PT ;  /* 0x00000004ac00720c */ /* 0x080fe40003f66270 */
[----:B------:R-:W-:-:S02]  /*ca30*/  ISETP.GE.AND P4, PT, R171, R4, PT ;  /* 0x00000004ab00720c */ /* 0x000fc40003f86270 */
[----:B------:R-:W-:-:S03]  /*ca40*/  ISETP.GE.AND P5, PT, R173, R4, PT ;  /* 0x00000004ad00720c */ /* 0x000fc60003fa6270 */
[----:B------:R-:W-:Y:S10]  /*ca50*/  @P0 BRA `(.L_x_585) ;  /* 0x0000000000980947 */ /* 0x000ff40003800000 */
[----:B0-----:R-:W0:Y:S01]  /*ca60*/  LDS.128 R4, [R3+0xc400] ;  /* 0x00c4000003047984 */ /* 0x001e220000000c00 */
[C---:B------:R-:W-:Y:S01]  /*ca70*/  IMAD.U32 R47, R37.reuse, 0x10000, RZ ;  /* 0x00010000252f7824 */ /* 0x040fe200078e00ff */
[----:B------:R-:W-:Y:S01]  /*ca80*/  LOP3.LUT R46, R37, 0xffff0000, RZ, 0xc0, !PT ;  /* 0xffff0000252e7812 */ /* 0x000fe200078ec0ff */
[C---:B------:R-:W-:Y:S01]  /*ca90*/  IMAD.U32 R45, R34.reuse, 0x10000, RZ ;  /* 0x00010000222d7824 */ /* 0x040fe200078e00ff */
[----:B------:R-:W-:Y:S01]  /*caa0*/  LOP3.LUT R44, R34, 0xffff0000, RZ, 0xc0, !PT ;  /* 0xffff0000222c7812 */ /* 0x000fe200078ec0ff */
[C---:B0-----:R-:W-:Y:S01]  /*cab0*/  IMAD.U32 R40, R4.reuse, 0x10000, RZ ;  /* 0x0001000004287824 */ /* 0x041fe200078e00ff */
[----:B------:R-:W-:Y:S01]  /*cac0*/  LOP3.LUT R4, R4, 0xffff0000, RZ, 0xc0, !PT ;  /* 0xffff000004047812 */ /* 0x000fe200078ec0ff */
[C---:B------:R-:W-:Y:S01]  /*cad0*/  IMAD.U32 R41, R5.reuse, 0x10000, RZ ;  /* 0x0001000005297824 */ /* 0x040fe200078e00ff */
[----:B------:R-:W-:Y:S01]  /*cae0*/  LOP3.LUT R5, R5, 0xffff0000, RZ, 0xc0, !PT ;  /* 0xffff000005057812 */ /* 0x000fe200078ec0ff */
[C---:B------:R-:W-:Y:S01]  /*caf0*/  IMAD.U32 R42, R6.reuse, 0x10000, RZ ;  /* 0x00010000062a7824 */ /* 0x040fe200078e00ff */
[----:B------:R-:W-:Y:S01]  /*cb00*/  LOP3.LUT R6, R6, 0xffff0000, RZ, 0xc0, !PT ;  /* 0xffff000006067812 */ /* 0x000fe200078ec0ff */
[C---:B------:R-:W-:Y:S01]  /*cb10*/  FMUL.FTZ R49, R4.reuse, R47 ;  /* 0x0000002f04317220 */ /* 0x040fe20000410000 */
[----:B------:R-:W-:Y:S01]  /*cb20*/  FMUL.FTZ R4, R4, R45 ;  /* 0x0000002d04047220 */ /* 0x000fe20000410000 */
[----:B------:R-:W-:-:S02]  /*cb30*/  IMAD.U32 R43, R7, 0x10000, RZ ;  /* 0x00010000072b7824 */ /* 0x000fc400078e00ff */
[----:B------:R-:W-:Y:S01]  /*cb40*/  FMUL.FTZ R50, R5, R46 ;  /* 0x0000002e05327220 */ /* 0x000fe20000410000 */
[C---:B------:R-:W-:Y:S01]  /*cb50*/  FFMA.FTZ R49, R40.reuse, R45, -R49 ;  /* 0x0000002d28317223 */ /* 0x040fe20000010831 */
[----:B------:R-:W-:Y:S01]  /*cb60*/  FFMA.FTZ R48, R40, R47, R4 ;  /* 0x0000002f28307223 */ /* 0x000fe20000010004 */
[----:B------:R-:W-:Y:S01]  /*cb70*/  LOP3.LUT R7, R7, 0xffff0000, RZ, 0xc0, !PT ;  /* 0xffff000007077812 */ /* 0x000fe200078ec0ff */
[-C--:B------:R-:W-:Y:S01]  /*cb80*/  FMUL.FTZ R52, R5, R44.reuse ;  /* 0x0000002c05347220 */ /* 0x080fe20000410000 */
[C---:B------:R-:W-:Y:S01]  /*cb90*/  SHF.L.U32 R45, R38.reuse, 0x10, RZ ;  /* 0x00000010262d7819 */ /* 0x040fe200000006ff */
[----:B------:R-:W-:Y:S01]  /*cba0*/  IMAD.U32 R5, R35, 0x10000, RZ ;  /* 0x0001000023057824 */ /* 0x000fe200078e00ff */
[----:B------:R-:W-:Y:S01]  /*cbb0*/  LOP3.LUT R40, R38, 0xffff0000, RZ, 0xc0, !PT ;  /* 0xffff000026287812 */ /* 0x000fe200078ec0ff */
[----:B------:R-:W-:Y:S01]  /*cbc0*/  FFMA.FTZ R50, R41, R44, -R50 ;  /* 0x0000002c29327223 */ /* 0x000fe20000010832 */
[----:B------:R-:W-:Y:S01]  /*cbd0*/  LOP3.LUT R4, R35, 0xffff0000, RZ, 0xc0, !PT ;  /* 0xffff000023047812 */ /* 0x000fe200078ec0ff */
[----:B------:R-:W-:Y:S01]  /*cbe0*/  FFMA.FTZ R41, R41, R46, R52 ;  /* 0x0000002e29297223 */ /* 0x000fe20000010034 */
[C---:B------:R-:W-:Y:S01]  /*cbf0*/  FMUL.FTZ R47, R6.reuse, R45 ;  /* 0x0000002d062f7220 */ /* 0x040fe20000410000 */
[-C--:B------:R-:W-:Y:S01]  /*cc00*/  FMUL.FTZ R44, R6, R5.reuse ;  /* 0x00000005062c7220 */ /* 0x080fe20000410000 */
[C---:B------:R-:W-:Y:S01]  /*cc10*/  FMUL.FTZ R46, R7.reuse, R40 ;  /* 0x00000028072e7220 */ /* 0x040fe20000410000 */
[-C--:B------:R-:W-:Y:S01]  /*cc20*/  FMUL.FTZ R51, R7, R4.reuse ;  /* 0x0000000407337220 */ /* 0x080fe20000410000 */
[C---:B------:R-:W-:Y:S01]  /*cc30*/  FFMA.FTZ R6, R42.reuse, R5, -R47 ;  /* 0x000000052a067223 */ /* 0x040fe2000001082f */
[----:B------:R-:W-:Y:S01]  /*cc40*/  FFMA.FTZ R45, R42, R45, R44 ;  /* 0x0000002d2a2d7223 */ /* 0x000fe2000001002c */
[C---:B------:R-:W-:Y:S01]  /*cc50*/  FFMA.FTZ R7, R43.reuse, R4, -R46 ;  /* 0x000000042b077223 */ /* 0x040fe2000001082e */
[----:B------:R-:W-:Y:S01]  /*cc60*/  FFMA.FTZ R40, R43, R40, R51 ;  /* 0x000000282b287223 */ /* 0x000fe20000010033 */
[----:B------:R-:W-:-:S02]  /*cc70*/  F2FP.BF16.F32.PACK_AB R4, R48, R49 ;  /* 0x000000313004723e */ /* 0x000fc400000010ff */
[----:B------:R-:W-:Y:S02]  /*cc80*/  F2FP.BF16.F32.PACK_AB R5, R41, R50 ;  /* 0x000000322905723e */ /* 0x000fe400000010ff */
[----:B------:R-:W-:Y:S02]  /*cc90*/  F2FP.BF16.F32.PACK_AB R6, R45, R6 ;  /* 0x000000062d06723e */ /* 0x000fe400000010ff */
[----:B------:R-:W-:-:S05]  /*cca0*/  F2FP.BF16.F32.PACK_AB R7, R40, R7 ;  /* 0x000000072807723e */ /* 0x000fca00000010ff */
[----:B------:R1:W-:Y:S02]  /*ccb0*/  STS.128 [R3+0xc400], R4 ;  /* 0x00c4000403007388 */ /* 0x0003e40000000c00 */
.L_x_585:
[----:B------:R-:W-:Y:S05]  /*ccc0*/  BSYNC B2 ;  /* 0x0000000000027941 */ /* 0x000fea0003800000 */
.L_x_584:
[----:B------:R-:W-:Y:S04]  /*ccd0*/  BSSY B2, `(.L_x_586) ;  /* 0x0000028000027945 */ /* 0x000fe80003800000 */
[----:B------:R-:W-:Y:S05]  /*cce0*/  @P1 BRA `(.L_x_587) ;  /* 0x0000000000981947 */ /* 0x000fea0003800000 */
[----:B01----:R-:W0:Y:S01]  /*ccf0*/  LDS.128 R4, [R0] ;  /* 0x0000000000047984 */ /* 0x003e220000000c00 */
        /* <DEDUP_REMOVED lines=18> */
[C---:B------:R-:W-:Y:S01]  /*ce20*/  LOP3.LUT R40, R33.reuse, 0xffff0000, RZ, 0xc0, !PT ;  /* 0xffff000021287812 */ /* 0x040fe200078ec0ff */
[----:B------:R-:W-:Y:S01]  /*ce30*/  IMAD.U32 R45, R33, 0x10000, RZ ;  /* 0x00010000212d7824 */ /* 0x000fe200078e00ff */
[C---:B------:R-:W-:Y:S01]  /*ce40*/  LOP3.LUT R4, R31.reuse, 0xffff0000, RZ, 0xc0, !PT ;  /* 0xffff00001f047812 */ /* 0x040fe200078ec0ff */
[----:B------:R-:W-:Y:S02]  /*ce50*/  IMAD.U32 R5, R31, 0x10000, RZ ;  /* 0x000100001f057824 */ /* 0x000fe400078e00ff */
[C---:B------:R-:W-:Y:S01]  /*ce60*/  FFMA.FTZ R50, R41.reuse, R44, -R50 ;  /* 0x0000002c29327223 */ /* 0x040fe20000010832 */
        /* <DEDUP_REMOVED lines=13> */
[----:B------:R2:W-:Y:S02]  /*cf40*/  STS.128 [R0], R4 ;  /* 0x0000000400007388 */ /* 0x0005e40000000c00 */
.L_x_587:
[----:B------:R-:W-:Y:S05]  /*cf50*/  BSYNC B2 ;  /* 0x0000000000027941 */ /* 0x000fea0003800000 */
.L_x_586:
[----:B------:R-:W-:Y:S04]  /*cf60*/  BSSY B2, `(.L_x_588) ;  /* 0x0000028000027945 */ /* 0x000fe80003800000 */
[----:B------:R-:W-:Y:S05]  /*cf70*/  @P2 BRA `(.L_x_589) ;  /* 0x0000000000982947 */ /* 0x000fea0003800000 */
[----:B012---:R-:W0:Y:S01]  /*cf80*/  LDS.128 R4, [R3+0x10400] ;  /* 0x0104000003047984 */ /* 0x007e220000000c00 */
[----:B------:R-:W-:Y:S01]  /*cf90*/  SHF.L.U32 R45, R26, 0x10, RZ ;  /* 0x000000101a2d7819 */ /* 0x000fe200000006ff */
[C---:B------:R-:W-:Y:S01]  /*cfa0*/  IMAD.U32 R47, R28.reuse, 0x10000, RZ ;  /* 0x000100001c2f7824 */ /* 0x040fe200078e00ff */
[----:B------:R-:W-:Y:S02]  /*cfb0*/  LOP3.LUT R46, R28, 0xffff0000, RZ, 0xc0, !PT ;  /* 0xffff00001c2e7812 */ /* 0x000fe400078ec0ff */
        /* <DEDUP_REMOVED lines=34> */
.L_x_589:
[----:B------:R-:W-:Y:S05]  /*d1e0*/  BSYNC B2 ;  /* 0x0000000000027941 */ /* 0x000fea0003800000 */
.L_x_588:
[----:B------:R-:W-:Y:S04]  /*d1f0*/  BSSY B2, `(.L_x_590) ;  /* 0x0000028000027945 */ /* 0x000fe80003800000 */
[----:B------:R-:W-:Y:S05]  /*d200*/  @P3 BRA `(.L_x_591) ;  /* 0x0000000000983947 */ /* 0x000fea0003800000 */
[----:B0123--:R-:W0:Y:S01]  /*d210*/  LDS.128 R4, [R0+0x4000] ;  /* 0x0040000000047984 */ /* 0x00fe220000000c00 */
        /* <DEDUP_REMOVED lines=37> */
.L_x_591:
[----:B------:R-:W-:Y:S05]  /*d470*/  BSYNC B2 ;  /* 0x0000000000027941 */ /* 0x000fea0003800000 */
.L_x_590:
[----:B------:R-:W-:Y:S04]  /*d480*/  BSSY B2, `(.L_x_592) ;  /* 0x0000028000027945 */ /* 0x000fe80003800000 */
[----:B------:R-:W-:Y:S05]  /*d490*/  @P4 BRA `(.L_x_593) ;  /* 0x0000000000984947 */ /* 0x000fea0003800000 */
[----:B01234-:R-:W0:Y:S01]  /*d4a0*/  LDS.128 R4, [R3+0x14400] ;  /* 0x0144000003047984 */ /* 0x01fe220000000c00 */
        /* <DEDUP_REMOVED lines=37> */
.L_x_593:
[----:B------:R-:W-:Y:S05]  /*d700*/  BSYNC B2 ;  /* 0x0000000000027941 */ /* 0x000fea0003800000 */
.L_x_592:
[----:B------:R-:W-:Y:S05]  /*d710*/  @P5 BRA `(.L_x_583) ;  /* 0x0000000000985947 */ /* 0x000fea0003800000 */
[----:B01234-:R-:W0:Y:S01]  /*d720*/  LDS.128 R4, [R0+0x8000] ;  /* 0x0080000000047984 */ /* 0x01fe220000000c00 */
        /* <DEDUP_REMOVED lines=37> */
.L_x_583:
[----:B------:R-:W-:Y:S05]  /*d980*/  BSYNC B1 ;  /* 0x0000000000017941 */ /* 0x000fea0003800000 */
.L_x_582:
[----:B01234-:R-:W-:-:S05]  /*d990*/  VIADD R4, R166, 0x40 ;  /* 0x00000040a6047836 */ /* 0x01ffca0000000000 */
[----:B------:R-:W-:-:S13]  /*d9a0*/  ISETP.GE.AND P0, PT, R4, R39, PT ;  /* 0x000000270400720c */ /* 0x000fda0003f06270 */
[----:B------:R-:W-:Y:S05]  /*d9b0*/  @P0 BRA `(.L_x_594) ;  /* 0x0000003800f40947 */ /* 0x000fea0003800000 */
[----:B------:R-:W0:Y:S01]  /*d9c0*/  LDC R4, c[0x0][0x3f4] ;  /* 0x0000fd00ff047b82 */ /* 0x000e220000000800 */
[----:B------:R-:W-:Y:S01]  /*d9d0*/  BSSY B1, `(.L_x_595) ;  /* 0x000002e000017945 */ /* 0x000fe20003800000 */
[-C--:B0-----:R-:W-:Y:S02]  /*d9e0*/  ISETP.GE.AND P0, PT, R160, R4.reuse, PT ;  /* 0x00000004a000720c */ /* 0x081fe40003f06270 */
[-C--:B------:R-:W-:Y:S02]  /*d9f0*/  ISETP.GE.AND P1, PT, R170, R4.reuse, PT ;  /* 0x00000004aa00720c */ /* 0x080fe40003f26270 */
[-C--:B------:R-:W-:Y:S02]  /*da00*/  ISETP.GE.AND P2, PT, R169, R4.reuse, PT ;  /* 0x00000004a900720c */ /* 0x080fe40003f46270 */
[-C--:B------:R-:W-:Y:S02]  /*da10*/  ISETP.GE.AND P3, PT, R172, R4.reuse, PT ;  /* 0x00000004ac00720c */ /* 0x080fe40003f66270 */
[----:B------:R-:W-:-:S02]  /*da20*/  ISETP.GE.AND P4, PT, R171, R4, PT ;  /* 0x00000004ab00720c */ /* 0x000fc40003f86270 */
[----:B------:R-:W-:-:S03]  /*da30*/  ISETP.GE.AND P5, PT, R173, R4, PT ;  /* 0x00000004ad00720c */ /* 0x000fc60003fa6270 */
[----:B------:R-:W-:Y:S10]  /*da40*/  @P0 BRA `(.L_x_596) ;  /* 0x0000000000980947 */ /* 0x000ff40003800000 */
[----:B------:R-:W0:Y:S01]  /*da50*/  LDS.128 R4, [R3+0xe400] ;  /* 0x00e4000003047984 */ /* 0x000e220000000c00 */
[C---:B------:R-:W-:Y:S01]  /*da60*/  IMAD.U32 R45, R37.reuse, 0x10000, RZ ;  /* 0x00010000252d7824 */ /* 0x040fe200078e00ff */
[----:B------:R-:W-:Y:S01]  /*da70*/  LOP3.LUT R48, R37, 0xffff0000, RZ, 0xc0, !PT ;  /* 0xffff000025307812 */ /* 0x000fe200078ec0ff */
[C---:B------:R-:W-:Y:S01]  /*da80*/  IMAD.U32 R43, R34.reuse, 0x10000, RZ ;  /* 0x00010000222b7824 */ /* 0x040fe200078e00ff */
[----:B------:R-:W-:Y:S02]  /*da90*/  LOP3.LUT R46, R34, 0xffff0000, RZ, 0xc0, !PT ;  /* 0xffff0000222e7812 */ /* 0x000fe400078ec0ff */
[----:B------:R-:W-:Y:S01]  /*daa0*/  LOP3.LUT R47, R38, 0xffff0000, RZ, 0xc0, !PT ;  /* 0xffff0000262f7812 */ /* 0x000fe200078ec0ff */
[C---:B0-----:R-:W-:Y:S01]  /*dab0*/  IMAD.U32 R39, R4.reuse, 0x10000, RZ ;  /* 0x0001000004277824 */ /* 0x041fe200078e00ff */
[----:B------:R-:W-:Y:S01]  /*dac0*/  LOP3.LUT R4, R4, 0xffff0000, RZ, 0xc0, !PT ;  /* 0xffff000004047812 */ /* 0x000fe200078ec0ff */
[C---:B------:R-:W-:Y:S01]  /*dad0*/  IMAD.U32 R40, R5.reuse, 0x10000, RZ ;  /* 0x0001000005287824 */ /* 0x040fe200078e00ff */
[----:B------:R-:W-:Y:S01]  /*dae0*/  LOP3.LUT R5, R5, 0xffff0000, RZ, 0xc0, !PT ;  /* 0xffff000005057812 */ /* 0x000fe200078ec0ff */
[----:B------:R-:W-:Y:S01]  /*daf0*/  IMAD.U32 R34, R6, 0x10000, RZ ;  /* 0x0001000006227824 */ /* 0x000fe200078e00ff */
[----:B------:R-:W-:Y:S01]  /*db00*/  SHF.L.U32 R37, R7, 0x10, RZ ;  /* 0x0000001007257819 */ /* 0x000fe200000006ff */
[-C--:B------:R-:W-:Y:S01]  /*db10*/  FMUL.FTZ R42, R45, R4.reuse ;  /* 0x000000042d2a7220 */ /* 0x080fe20000410000 */
[C---:B------:R-:W-:Y:S01]  /*db20*/  FMUL.FTZ R44, R43.reuse, R4 ;  /* 0x000000042b2c7220 */ /* 0x040fe20000410000 */
[----:B------:R-:W-:Y:S01]  /*db30*/  FMUL.FTZ R41, R48, R5 ;  /* 0x0000000530297220 */ /* 0x000fe20000410000 */
[----:B------:R-:W-:Y:S01]  /*db40*/  LOP3.LUT R6, R6, 0xffff0000, RZ, 0xc0, !PT ;  /* 0xffff000006067812 */ /* 0x000fe200078ec0ff */
[-C--:B------:R-:W-:Y:S01]  /*db50*/  FFMA.FTZ R4, R43, R39.reuse, -R42 ;  /* 0x000000272b047223 */ /* 0x080fe2000001082a */
[----:B------:R-:W-:Y:S01]  /*db60*/  FFMA.FTZ R39, R45, R39, R44 ;  /* 0x000000272d277223 */ /* 0x000fe2000001002c */
[C---:B------:R-:W-:Y:S01]  /*db70*/  FMUL.FTZ R43, R46.reuse, R5 ;  /* 0x000000052e2b7220 */ /* 0x040fe20000410000 */
[----:B------:R-:W-:Y:S01]  /*db80*/  LOP3.LUT R7, R7, 0xffff0000, RZ, 0xc0, !PT ;  /* 0xffff000007077812 */ /* 0x000fe200078ec0ff */
[----:B------:R-:W-:Y:S01]  /*db90*/  FFMA.FTZ R5, R46, R40, -R41 ;  /* 0x000000282e057223 */ /* 0x000fe20000010829 */
[----:B------:R-:W-:Y:S01]  /*dba0*/  LOP3.LUT R45, R35, 0xffff0000, RZ, 0xc0, !PT ;  /* 0xffff0000232d7812 */ /* 0x000fe200078ec0ff */
[----:B------:R-:W-:-:S02]  /*dbb0*/  IMAD.U32 R46, R38, 0x10000, RZ ;  /* 0x00010000262e7824 */ /* 0x000fc400078e00ff */
[----:B------:R-:W-:Y:S01]  /*dbc0*/  FFMA.FTZ R40, R48, R40, R43 ;  /* 0x0000002830287223 */ /* 0x000fe2000001002b */
[----:B------:R-:W-:Y:S02]  /*dbd0*/  IMAD.U32 R44, R35, 0x10000, RZ ;  /* 0x00010000232c7824 */ /* 0x000fe400078e00ff */
[-C--:B------:R-:W-:Y:S01]  /*dbe0*/  FMUL.FTZ R38, R47, R7.reuse ;  /* 0x000000072f267220 */ /* 0x080fe20000410000 */
[-C--:B------:R-:W-:Y:S01]  /*dbf0*/  FMUL.FTZ R35, R46, R6.reuse ;  /* 0x000000062e237220 */ /* 0x080fe20000410000 */
[C---:B------:R-:W-:Y:S01]  /*dc00*/  FMUL.FTZ R42, R45.reuse, R7 ;  /* 0x000000072d2a7220 */ /* 0x040fe20000410000 */
[C---:B------:R-:W-:Y:S01]  /*dc10*/  FMUL.FTZ R41, R44.reuse, R6 ;  /* 0x000000062c297220 */ /* 0x040fe20000410000 */
[-C--:B------:R-:W-:Y:S01]  /*dc20*/  FFMA.FTZ R7, R45, R37.reuse, -R38 ;  /* 0x000000252d077223 */ /* 0x080fe20000010826 */
[-C--:B------:R-:W-:Y:S01]  /*dc30*/  FFMA.FTZ R6, R44, R34.reuse, -R35 ;  /* 0x000000222c067223 */ /* 0x080fe20000010823 */
[----:B------:R-:W-:Y:S01]  /*dc40*/  FFMA.FTZ R42, R47, R37, R42 ;  /* 0x000000252f2a7223 */ /* 0x000fe2000001002a */
[----:B------:R-:W-:Y:S01]  /*dc50*/  FFMA.FTZ R41, R46, R34, R41 ;  /* 0x000000222e297223 */ /* 0x000fe20000010029 */
[----:B------:R-:W-:-:S02]  /*dc60*/  F2FP.BF16.F32.PACK_AB R4, R39, R4 ;  /* 0x000000042704723e */ /* 0x000fc400000010ff */
[----:B------:R-:W-:Y:S02]  /*dc70*/  F2FP.BF16.F32.PACK_AB R5, R40, R5 ;  /* 0x000000052805723e */ /* 0x000fe400000010ff */
[----:B------:R-:W-:Y:S02]  /*dc80*/  F2FP.BF16.F32.PACK_AB R6, R41, R6 ;  /* 0x000000062906723e */ /* 0x000fe400000010ff */
[----:B------:R-:W-:-:S05]  /*dc90*/  F2FP.BF16.F32.PACK_AB R7, R42, R7 ;  /* 0x000000072a07723e */ /* 0x000fca00000010ff */
[----:B------:R0:W-:Y:S02]  /*dca0*/  STS.128 [R3+0xe400], R4 ;  /* 0x00e4000403007388 */ /* 0x0001e40000000c00 */
.L_x_596:
[----:B------:R-:W-:Y:S05]  /*dcb0*/  BSYNC B1 ;  /* 0x0000000000017941 */ /* 0x000fea0003800000 */
.L_x_595:
[----:B------:R-:W-:Y:S04]  /*dcc0*/  BSSY B1, `(.L_x_597) ;  /* 0x0000028000017945 */ /* 0x000fe80003800000 */
[----:B------:R-:W-:Y:S05]  /*dcd0*/  @P1 BRA `(.L_x_598) ;  /* 0x0000000000981947 */ /* 0x000fea0003800000 */
[----:B0-----:R-:W0:Y:S01]  /*dce0*/  LDS.128 R4, [R0+0x2000] ;  /* 0x0020000000047984 */ /* 0x001e220000000c00 */
[----:B------:R-:W-:Y:S01]  /*dcf0*/  IMAD.U32 R40, R30, 0x10000, RZ ;  /* 0x000100001e287824 */ /* 0x000fe200078e00ff */
[C---:B------:R-:W-:Y:S01]  /*dd00*/  LOP3.LUT R43, R32.reuse, 0xffff0000, RZ, 0xc0, !PT ;  /* 0xffff0000202b7812 */ /* 0x040fe200078ec0ff */
[----:B------:R-:W-:Y:S01]  /*dd10*/  IMAD.U32 R42, R32, 0x10000, RZ ;  /* 0x00010000202a7824 */ /* 0x000fe200078e00ff */
        /* <DEDUP_REMOVED lines=8> */
[-C--:B------:R-:W-:Y:S01]  /*dda0*/  FMUL.FTZ R37, R42, R4.reuse ;  /* 0x000000042a257220 */ /* 0x080fe20000410000 */
[----:B------:R-:W-:Y:S01]  /*ddb0*/  FMUL.FTZ R39, R40, R4 ;  /* 0x0000000428277220 */ /* 0x000fe20000410000 */
[----:B------:R-:W-:Y:S01]  /*ddc0*/  FMUL.FTZ R38, R43, R5 ;  /* 0x000000052b267220 */ /* 0x000fe20000410000 */
[----:B------:R-:W-:-:S02]  /*ddd0*/  IMAD.U32 R30, R6, 0x10000, RZ ;  /* 0x00010000061e7824 */ /* 0x000fc400078e00ff */
[-C--:B------:R-:W-:Y:S01]  /*dde0*/  FFMA.FTZ R4, R40, R34.reuse, -R37 ;  /* 0x0000002228047223 */ /* 0x080fe20000010825 */
[----:B------:R-:W-:Y:S01]  /*ddf0*/  FFMA.FTZ R39, R42, R34, R39 ;  /* 0x000000222a277223 */ /* 0x000fe20000010027 */
[C---:B------:R-:W-:Y:S01]  /*de00*/  FMUL.FTZ R34, R41.reuse, R5 ;  /* 0x0000000529227220 */ /* 0x040fe20000410000 */
[----:B------:R-:W-:Y:S01]  /*de10*/  LOP3.LUT R6, R6, 0xffff0000, RZ, 0xc0, !PT ;  /* 0xffff000006067812 */ /* 0x000fe200078ec0ff */
[-C--:B------:R-:W-:Y:S01]  /*de20*/  FFMA.FTZ R5, R41, R35.reuse, -R38 ;  /* 0x0000002329057223 */ /* 0x080fe20000010826 */
[----:B------:R-:W-:Y:S01]  /*de30*/  LOP3.LUT R40, R31, 0xffff0000, RZ, 0xc0, !PT ;  /* 0xffff00001f287812 */ /* 0x000fe200078ec0ff */
[----:B------:R-:W-:Y:S02]  /*de40*/  IMAD.U32 R42, R33, 0x10000, RZ ;  /* 0x00010000212a7824 */ /* 0x000fe400078e00ff */
[----:B------:R-:W-:Y:S01]  /*de50*/  FFMA.FTZ R34, R43, R35, R34 ;  /* 0x000000232b227223 */ /* 0x000fe20000010022 */
[----:B------:R-:W-:Y:S02]  /*de60*/  IMAD.U32 R38, R31, 0x10000, RZ ;  /* 0x000100001f267824 */ /* 0x000fe400078e00ff */
[-C--:B------:R-:W-:Y:S01]  /*de70*/  FMUL.FTZ R35, R44, R7.reuse ;  /* 0x000000072c237220 */ /* 0x080fe20000410000 */
[-C--:B------:R-:W-:Y:S01]  /*de80*/  FMUL.FTZ R31, R42, R6.reuse ;  /* 0x000000062a1f7220 */ /* 0x080fe20000410000 */
[----:B------:R-:W-:Y:S01]  /*de90*/  FMUL.FTZ R37, R40, R7 ;  /* 0x0000000728257220 */ /* 0x000fe20000410000 */
[----:B------:R-:W-:Y:S01]  /*dea0*/  FMUL.FTZ R33, R38, R6 ;  /* 0x0000000626217220 */ /* 0x000fe20000410000 */
[----:B------:R-:W-:Y:S01]  /*deb0*/  FFMA.FTZ R7, R40, R32, -R35 ;  /* 0x0000002028077223 */ /* 0x000fe20000010823 */
[----:B------:R-:W-:Y:S01]  /*dec0*/  FFMA.FTZ R6, R38, R30, -R31 ;  /* 0x0000001e26067223 */ /* 0x000fe2000001081f */
[----:B------:R-:W-:Y:S01]  /*ded0*/  FFMA.FTZ R32, R44, R32, R37 ;  /* 0x000000202c207223 */ /* 0x000fe20000010025 */
[----:B------:R-:W-:Y:S01]  /*dee0*/  FFMA.FTZ R33, R42, R30, R33 ;  /* 0x0000001e2a217223 */ /* 0x000fe20000010021 */
[----:B------:R-:W-:-:S02]  /*def0*/  F2FP.BF16.F32.PACK_AB R4, R39, R4 ;  /* 0x000000042704723e */ /* 0x000fc400000010ff */
[----:B------:R-:W-:Y:S02]  /*df00*/  F2FP.BF16.F32.PACK_AB R5, R34, R5 ;  /* 0x000000052205723e */ /* 0x000fe400000010ff */
[----:B------:R-:W-:Y:S02]  /*df10*/  F2FP.BF16.F32.PACK_AB R6, R33, R6 ;  /* 0x000000062106723e */ /* 0x000fe400000010ff */
[----:B------:R-:W-:-:S05]  /*df20*/  F2FP.BF16.F32.PACK_AB R7, R32, R7 ;  /* 0x000000072007723e */ /* 0x000fca00000010ff */
[----:B------:R1:W-:Y:S02]  /*df30*/  STS.128 [R0+0x2000], R4 ;  /* 0x0020000400007388 */ /* 0x0003e40000000c00 */
.L_x_598:
[----:B------:R-:W-:Y:S05]  /*df40*/  BSYNC B1 ;  /* 0x0000000000017941 */ /* 0x000fea0003800000 */
.L_x_597:
[----:B------:R-:W-:Y:S04]  /*df50*/  BSSY B1, `(.L_x_599) ;  /* 0x0000028000017945 */ /* 0x000fe80003800000 */
[----:B------:R-:W-:Y:S05]  /*df60*/  @P2 BRA `(.L_x_600) ;  /* 0x0000000000982947 */ /* 0x000fea0003800000 */
[----:B01----:R-:W0:Y:S01]  /*df70*/  LDS.128 R4, [R3+0x12400] ;  /* 0x0124000003047984 */ /* 0x003e220000000c00 */
[----:B------:R-:W-:Y:S01]  /*df80*/  IMAD.U32 R34, R26, 0x10000, RZ ;  /* 0x000100001a227824 */ /* 0x000fe200078e00ff */
[C---:B------:R-:W-:Y:S01]  /*df90*/  LOP3.LUT R39, R28.reuse, 0xffff0000, RZ, 0xc0, !PT ;  /* 0xffff00001c277812 */ /* 0x040fe200078ec0ff */
[----:B------:R-:W-:Y:S01]  /*dfa0*/  IMAD.U32 R38, R28, 0x10000, RZ ;  /* 0x000100001c267824 */ /* 0x000fe200078e00ff */
[----:B------:R-:W-:Y:S02]  /*dfb0*/  LOP3.LUT R37, R26, 0xffff0000, RZ, 0xc0, !PT ;  /* 0xffff00001a257812 */ /* 0x000fe400078ec0ff */
[----:B------:R-:W-:Y:S01]  /*dfc0*/  LOP3.LUT R40, R29, 0xffff0000, RZ, 0xc0, !PT ;  /* 0xffff00001d287812 */ /* 0x000fe200078ec0ff */
[C---:B0-----:R-:W-:Y:S01]  /*dfd0*/  IMAD.U32 R30, R4.reuse, 0x10000, RZ ;  /* 0x00010000041e7824 */ /* 0x041fe200078e00ff */
[----:B------:R-:W-:Y:S01]  /*dfe0*/  LOP3.LUT R4, R4, 0xffff0000, RZ, 0xc0, !PT ;  /* 0xffff000004047812 */ /* 0x000fe200078ec0ff */
[----:B------:R-:W-:Y:S01]  /*dff0*/  IMAD.U32 R28, R7, 0x10000, RZ ;  /* 0x00010000071c7824 */ /* 0x000fe200078e00ff */
[C---:B------:R-:W-:Y:S01]  /*e000*/  SHF.L.U32 R31, R5.reuse, 0x10, RZ ;  /* 0x00000010051f7819 */ /* 0x040fe200000006ff */
[----:B------:R-:W-:Y:S01]  /*e010*/  IMAD.U32 R26, R6, 0x10000, RZ ;  /* 0x00010000061a7824 */ /* 0x000fe200078e00ff */
[----:B------:R-:W-:Y:S01]  /*e020*/  LOP3.LUT R5, R5, 0xffff0000, RZ, 0xc0, !PT ;  /* 0xffff000005057812 */ /* 0x000fe200078ec0ff */
[-C--:B------:R-:W-:Y:S01]  /*e030*/  FMUL.FTZ R33, R38, R4.reuse ;  /* 0x0000000426217220 */ /* 0x080fe20000410000 */
[----:B------:R-:W-:Y:S01]  /*e040*/  FMUL.FTZ R35, R34, R4 ;  /* 0x0000000422237220 */ /* 0x000fe20000410000 */
[----:B------:R-:W-:-:S02]  /*e050*/  LOP3.LUT R7, R7, 0xffff0000, RZ, 0xc0, !PT ;  /* 0xffff000007077812 */ /* 0x000fc400078ec0ff */
[-C--:B------:R-:W-:Y:S01]  /*e060*/  FMUL.FTZ R32, R39, R5.reuse ;  /* 0x0000000527207220 */ /* 0x080fe20000410000 */
        /* <DEDUP_REMOVED lines=8> */
[----:B------:R-:W-:-:S02]  /*e0f0*/  IMAD.U32 R32, R27, 0x10000, RZ ;  /* 0x000100001b207824 */ /* 0x000fc400078e00ff */
        /* <DEDUP_REMOVED lines=11> */
[----:B------:R-:W-:-:S05]  /*e1b0*/  F2FP.BF16.F32.PACK_AB R7, R28, R7 ;  /* 0x000000071c07723e */ /* 0x000fca00000010ff */
[----:B------:R2:W-:Y:S02]  /*e1c0*/  STS.128 [R3+0x12400], R4 ;  /* 0x0124000403007388 */ /* 0x0005e40000000c00 */
.L_x_600:
[----:B------:R-:W-:Y:S05]  /*e1d0*/  BSYNC B1 ;  /* 0x0000000000017941 */ /* 0x000fea0003800000 */
.L_x_599:
[----:B------:R-:W-:Y:S04]  /*e1e0*/  BSSY B1, `(.L_x_601) ;  /* 0x0000028000017945 */ /* 0x000fe80003800000 */
[----:B------:R-:W-:Y:S05]  /*e1f0*/  @P3 BRA `(.L_x_602) ;  /* 0x0000000000983947 */ /* 0x000fea0003800000 */
[----:B012---:R-:W0:Y:S01]  /*e200*/  LDS.128 R4, [R0+0x6000] ;  /* 0x0060000000047984 */ /* 0x007e220000000c00 */
        /* <DEDUP_REMOVED lines=13> */
[-C--:B------:R-:W-:Y:S01]  /*e2e0*/  FMUL.FTZ R28, R35, R5.reuse ;  /* 0x00000005231c7220 */ /* 0x080fe20000410000 */
        /* <DEDUP_REMOVED lines=23> */
.L_x_602:
[----:B------:R-:W-:Y:S05]  /*e460*/  BSYNC B1 ;  /* 0x0000000000017941 */ /* 0x000fea0003800000 */
.L_x_601:
[----:B------:R-:W-:Y:S04]  /*e470*/  BSSY B1, `(.L_x_603) ;  /* 0x0000028000017945 */ /* 0x000fe80003800000 */
[----:B------:R-:W-:Y:S05]  /*e480*/  @P4 BRA `(.L_x_604) ;  /* 0x0000000000984947 */ /* 0x000fea0003800000 */
[----:B0123--:R-:W0:Y:S01]  /*e490*/  LDS.128 R4, [R3+0x16400] ;  /* 0x0164000003047984 */ /* 0x00fe220000000c00 */
        /* <DEDUP_REMOVED lines=37> */
.L_x_604:
[----:B------:R-:W-:Y:S05]  /*e6f0*/  BSYNC B1 ;  /* 0x0000000000017941 */ /* 0x000fea0003800000 */
.L_x_603:
[----:B------:R-:W-:Y:S05]  /*e700*/  @P5 BRA `(.L_x_594) ;  /* 0x0000002c00a05947 */ /* 0x000fea0003800000 */
[----:B01234-:R-:W0:Y:S01]  /*e710*/  LDS.128 R4, [R0+0xa000] ;  /* 0x00a0000000047984 */ /* 0x01fe220000000c00 */
[C---:B------:R-:W-:Y:S01]  /*e720*/  IMAD.U32 R21, R10.reuse, 0x10000, RZ ;  /* 0x000100000a157824 */ /* 0x040fe200078e00ff */
[----:B------:R-:W-:Y:S01]  /*e730*/  LOP3.LUT R26, R10, 0xffff0000, RZ, 0xc0, !PT ;  /* 0xffff00000a1a7812 */ /* 0x000fe200078ec0ff */
[C---:B------:R-:W-:Y:S01]  /*e740*/  IMAD.U32 R15, R8.reuse, 0x10000, RZ ;  /* 0x00010000080f7824 */ /* 0x040fe200078e00ff */
        /* <DEDUP_REMOVED lines=11> */
[----:B------:R-:W-:Y:S01]  /*e800*/  FMUL.FTZ R13, R26, R5 ;  /* 0x000000051a0d7220 */ /* 0x000fe20000410000 */
[-C--:B------:R-:W-:Y:S01]  /*e810*/  FFMA.FTZ R4, R15, R3.reuse, -R14 ;  /* 0x000000030f047223 */ /* 0x080fe2000001080e */
[----:B------:R-:W-:Y:S01]  /*e820*/  FFMA.FTZ R3, R21, R3, R20 ;  /* 0x0000000315037223 */ /* 0x000fe20000010014 */
[----:B------:R-:W-:Y:S01]  /*e830*/  FMUL.FTZ R15, R24, R5 ;  /* 0x00000005180f7220 */ /* 0x000fe20000410000 */
        /* <DEDUP_REMOVED lines=18> */
[----:B------:R0:W-:Y:S01]  /*e960*/  STS.128 [R0+0xa000], R4 ;  /* 0x00a0000400007388 */ /* 0x0001e20000000c00 */
[----:B------:R-:W-:Y:S05]  /*e970*/  BRA `(.L_x_594) ;  /* 0x0000002c00047947 */ /* 0x000fea0003800000 */
.L_x_576:
[----:B------:R-:W-:-:S03]  /*e980*/  UMOV UR4, 0xffffffff ;  /* 0xffffffff00047882 */ /* 0x000fc60000000000 */
[----:B------:R-:W-:Y:S05]  /*e990*/  BRA.DIV UR4, `(.L_x_605) ;  /* 0x0000013604507947 */ /* 0x000fea000b800000 */
[----:B------:R0:W1:Y:S04]  /*e9a0*/  SHFL.IDX PT, R3, R42, RZ, 0x1c1f ;  /* 0x001c1fff2a037589 */ /* 0x00006800000e0000 */
[----:B------:R0:W2:Y:S04]  /*e9b0*/  SHFL.IDX PT, R0, R39, RZ, 0x1c1f ;  /* 0x001c1fff27007589 */ /* 0x0000a800000e0000 */
[----:B------:R-:W4:Y:S04]  /*e9c0*/  SHFL.IDX PT, R37, R37, RZ, 0x1c1f ;  /* 0x001c1fff25257589 */ /* 0x000f2800000e0000 */
[----:B------:R-:W0:Y:S02]  /*e9d0*/  SHFL.IDX PT, R40, R40, RZ, 0x1c1f ;  /* 0x001c1fff28287589 */ /* 0x000e2400000e0000 */
.L_x_831:
[----:B------:R-:W-:Y:S01]  /*e9e0*/  ULDC UR4, c[0x0][0x448] ;  /* 0x0001120000047ab9 */ /* 0x000fe20000000800 */
[----:B------:R-:W-:Y:S01]  /*e9f0*/  BSSY B1, `(.L_x_606) ;  /* 0x0000039000017945 */ /* 0x000fe20003800000 */
[----:B0-----:R-:W-:Y:S01]  /*ea00*/  IMAD R42, R143, UR4, RZ ;  /* 0x000000048f2a7c24 */ /* 0x001fe2000f8e02ff */
[----:B------:R-:W-:Y:S02]  /*ea10*/  CS2R R4, SRZ ;  /* 0x0000000000047805 */ /* 0x000fe4000001ff00 */
[----:B------:R-:W-:Y:S02]  /*ea20*/  CS2R R8, SRZ ;  /* 0x0000000000087805 */ /* 0x000fe4000001ff00 */
[----:B------:R-:W-:Y:S02]  /*ea30*/  CS2R R10, SRZ ;  /* 0x00000000000a7805 */ /* 0x000fe4000001ff00 */
[----:B------:R-:W-:Y:S02]  /*ea40*/  CS2R R12, SRZ ;  /* 0x00000000000c7805 */ /* 0x000fe4000001ff00 */
[----:B------:R-:W-:Y:S01]  /*ea50*/  ISETP.GE.AND P0, PT, R6, R42, PT ;  /* 0x0000002a0600720c */ /* 0x000fe20003f06270 */
[----:B------:R-:W-:Y:S01]  /*ea60*/  IMAD R42, R145, -0x80, R42 ;  /* 0xffffff80912a7824 */ /* 0x000fe200078e022a */
[----:B------:R-:W-:-:S02]  /*ea70*/  CS2R R6, SRZ ;  /* 0x0000000000067805 */ /* 0x000fc4000001ff00 */
[----:B------:R-:W-:Y:S02]  /*ea80*/  CS2R R14, SRZ ;  /* 0x00000000000e7805 */ /* 0x000fe4000001ff00 */
[----:B------:R-:W-:Y:S02]  /*ea90*/  CS2R R24, SRZ ;  /* 0x0000000000187805 */ /* 0x000fe4000001ff00 */
[----:B------:R-:W-:Y:S02]  /*eaa0*/  CS2R R26, SRZ ;  /* 0x00000000001a7805 */ /* 0x000fe4000001ff00 */
[----:B------:R-:W-:Y:S02]  /*eab0*/  CS2R R28, SRZ ;  /* 0x00000000001c7805 */ /* 0x000fe4000001ff00 */
[----:B---3--:R-:W-:Y:S02]  /*eac0*/  CS2R R30, SRZ ;  /* 0x00000000001e7805 */ /* 0x008fe4000001ff00 */
[----:B------:R-:W-:-:S02]  /*ead0*/  CS2R R32, SRZ ;  /* 0x0000000000207805 */ /* 0x000fc4000001ff00 */
[----:B------:R-:W-:Y:S01]  /*eae0*/  CS2R R34, SRZ ;  /* 0x0000000000227805 */ /* 0x000fe2000001ff00 */
[----:B------:R-:W-:Y:S06]  /*eaf0*/  @P0 BRA `(.L_x_607) ;  /* 0x0000000000a00947 */ /* 0x000fec0003800000 */
[C---:B------:R-:W-:Y:S01]  /*eb00*/  VIADD R4, R16.reuse, 0x20 ;  /* 0x0000002010047836 */ /* 0x040fe20000000000 */
[----:B------:R-:W-:Y:S01]  /*eb10*/  ULDC UR4, c[0x0][0x3f4] ;  /* 0x0000fd0000047ab9 */ /* 0x000fe20000000800 */
[C---:B------:R-:W-:Y:S01]  /*eb20*/  VIADD R5, R16.reuse, 0x40 ;  /* 0x0000004010057836 */ /* 0x040fe20000000000 */
[----:B------:R-:W-:Y:S01]  /*eb30*/  ISETP.GE.AND P2, PT, R16, UR4, PT ;  /* 0x0000000410007c0c */ /* 0x000fe2000bf46270 */
[----:B--2---:R-:W-:Y:S01]  /*eb40*/  IMAD.MOV.U32 R6, RZ, RZ, R0 ;  /* 0x000000ffff067224 */ /* 0x004fe200078e0000 */
[----:B------:R-:W-:Y:S01]  /*eb50*/  ISETP.GE.AND P3, PT, R4, UR4, PT ;  /* 0x0000000404007c0c */ /* 0x000fe2000bf66270 */
[----:B-1----:R-:W-:Y:S01]  /*eb60*/  IMAD.MOV.U32 R7, RZ, RZ, R3 ;  /* 0x000000ffff077224 */ /* 0x002fe200078e0003 */
[----:B------:R-:W-:Y:S01]  /*eb70*/  ISETP.GE.AND P4, PT, R5, UR4, PT ;  /* 0x0000000405007c0c */ /* 0x000fe2000bf86270 */
[----:B------:R-:W-:Y:S01]  /*eb80*/  IMAD.MOV.U32 R8, RZ, RZ, R40 ;  /* 0x000000ffff087224 */ /* 0x000fe200078e0028 */
[----:B------:R-:W-:Y:S01]  /*eb90*/  CS2R R28, SRZ ;  /* 0x00000000001c7805 */ /* 0x000fe2000001ff00 */
[----:B----4-:R-:W-:Y:S01]  /*eba0*/  IMAD.MOV.U32 R9, RZ, RZ, R37 ;  /* 0x000000ffff097224 */ /* 0x010fe200078e0025 */
[----:B------:R-:W-:-:S02]  /*ebb0*/  CS2R R30, SRZ ;  /* 0x00000000001e7805 */ /* 0x000fc4000001ff00 */
[----:B------:R-:W-:Y:S02]  /*ebc0*/  CS2R R10, SRZ ;  /* 0x00000000000a7805 */ /* 0x000fe4000001ff00 */
[----:B------:R-:W-:Y:S02]  /*ebd0*/  CS2R R32, SRZ ;  /* 0x0000000000207805 */ /* 0x000fe4000001ff00 */
[----:B------:R-:W-:Y:S01]  /*ebe0*/  CS2R R34, SRZ ;  /* 0x0000000000227805 */ /* 0x000fe2000001ff00 */
[----:B------:R-:W-:Y:S01]  /*ebf0*/  @!P2 IMAD.SHL.U32 R39, R16, 0x2, RZ ;  /* 0x000000021027a824 */ /* 0x000fe200078e00ff */
[----:B------:R-:W-:Y:S01]  /*ec00*/  @!P3 SHF.L.U32 R13, R163, 0x3, RZ ;  /* 0x00000003a30db819 */ /* 0x000fe200000006ff */
[----:B------:R-:W-:-:S03]  /*ec10*/  @!P4 IMAD.SHL.U32 R41, R164, 0x8, RZ ;  /* 0x00000008a429c824 */ /* 0x000fc600078e00ff */
[-C--:B------:R-:W-:Y:S01]  /*ec20*/  @!P2 IADD3 R38, P1, R40, R39.reuse, RZ ;  /* 0x000000272826a210 */ /* 0x080fe20007f3e0ff */
[----:B------:R-:W-:Y:S01]  /*ec30*/  @!P3 IMAD.WIDE R4, R13, 0x2, R6 ;  /* 0x000000020d04b825 */ /* 0x000fe200078e0206 */
[----:B------:R-:W-:Y:S02]  /*ec40*/  @!P2 IADD3 R20, P0, R0, R39, RZ ;  /* 0x000000270014a210 */ /* 0x000fe40007f1e0ff */
[----:B------:R-:W-:Y:S01]  /*ec50*/  @!P2 SHF.L.U64.HI R0, R16, 0x1, R17 ;  /* 0x000000011000a819 */ /* 0x000fe20000010211 */
[----:B------:R-:W-:Y:S01]  /*ec60*/  @!P4 IMAD.WIDE R6, R41, 0x2, R6 ;  /* 0x000000022906c825 */ /* 0x000fe200078e0206 */
[----:B------:R0:W5:Y:S03]  /*ec70*/  @!P3 LD.E.128 R28, desc[UR56][R4.64] ;  /* 0x00000038041cb980 */ /* 0x000166000c101d00 */
[--C-:B------:R-:W-:Y:S01]  /*ec80*/  @!P3 IMAD.WIDE R12, R13, 0x2, R8.reuse ;  /* 0x000000020d0cb825 */ /* 0x100fe200078e0208 */
[----:B------:R1:W5:Y:S03]  /*ec90*/  @!P4 LD.E.128 R32, desc[UR56][R6.64] ;  /* 0x000000380620c980 */ /* 0x000366000c101d00 */
[----:B------:R-:W-:Y:S01]  /*eca0*/  @!P4 IMAD.WIDE R40, R41, 0x2, R8 ;  /* 0x000000022928c825 */ /* 0x000fe200078e0208 */
[----:B------:R-:W-:-:S02]  /*ecb0*/  CS2R R8, SRZ ;  /* 0x0000000000087805 */ /* 0x000fc4000001ff00 */
[----:B------:R-:W-:Y:S02]  /*ecc0*/  CS2R R14, SRZ ;  /* 0x00000000000e7805 */ /* 0x000fe4000001ff00 */
[----:B------:R-:W-:Y:S02]  /*ecd0*/  CS2R R24, SRZ ;  /* 0x0000000000187805 */ /* 0x000fe4000001ff00 */
[----:B------:R-:W-:Y:S02]  /*ece0*/  CS2R R26, SRZ ;  /* 0x00000000001a7805 */ /* 0x000fe4000001ff00 */
[----:B0-----:R-:W-:Y:S01]  /*ecf0*/  CS2R R4, SRZ ;  /* 0x0000000000047805 */ /* 0x001fe2000001ff00 */
[--C-:B------:R-:W-:Y:S01]  /*ed00*/  @!P2 IMAD.X R21, R3, 0x1, R0.reuse, P0 ;  /* 0x000000010315a824 */ /* 0x100fe200000e0600 */
[----:B------:R0:W5:Y:S01]  /*ed10*/  @!P3 LD.E.128 R8, desc[UR56][R12.64] ;  /* 0x000000380c08b980 */ /* 0x000162000c101d00 */
[----:B-1----:R-:W-:Y:S01]  /*ed20*/  CS2R R6, SRZ ;  /* 0x0000000000067805 */ /* 0x002fe2000001ff00 */
[----:B------:R-:W-:-:S02]  /*ed30*/  @!P2 IMAD.X R39, R37, 0x1, R0, P1 ;  /* 0x000000012527a824 */ /* 0x000fc400008e0600 */
[----:B------:R3:W5:Y:S04]  /*ed40*/  @!P2 LD.E.128 R24, desc[UR56][R20.64] ;  /* 0x000000381418a980 */ /* 0x000768000c101d00 */
[----:B------:R3:W5:Y:S01]  /*ed50*/  @!P2 LD.E.128 R4, desc[UR56][R38.64] ;  /* 0x000000382604a980 */ /* 0x000762000c101d00 */
[----:B0-----:R-:W-:-:S06]  /*ed60*/  CS2R R12, SRZ ;  /* 0x00000000000c7805 */ /* 0x001fcc000001ff00 */
[----:B------:R3:W5:Y:S02]  /*ed70*/  @!P4 LD.E.128 R12, desc[UR56][R40.64] ;  /* 0x00000038280cc980 */ /* 0x000764000c101d00 */
.L_x_607:
[----:B------:R-:W-:Y:S05]  /*ed80*/  BSYNC B1 ;  /* 0x0000000000017941 */ /* 0x000fea0003800000 */
.L_x_606:
[C---:B--2---:R-:W-:Y:S01]  /*ed90*/  LEA.HI R0, R191.reuse, R191, RZ, 0x1 ;  /* 0x000000bfbf007211 */ /* 0x044fe200078f08ff */
[----:B---3-5:R-:W-:Y:S01]  /*eda0*/  IMAD.MOV.U32 R20, RZ, RZ, R24 ;  /* 0x000000ffff147224 */ /* 0x028fe200078e0018 */
[--C-:B------:R-:W-:Y:S01]  /*edb0*/  SHF.R.U64 R65, R24, 0x10, R25.reuse ;  /* 0x0000001018417819 */ /* 0x100fe20000001219 */
[----:B------:R-:W-:Y:S01]  /*edc0*/  IMAD.MOV.U32 R24, RZ, RZ, R26 ;  /* 0x000000ffff187224 */ /* 0x000fe200078e001a */
[----:B------:R-:W-:Y:S01]  /*edd0*/  LOP3.LUT R0, R0, 0xfffffffe, RZ, 0xc0, !PT ;  /* 0xfffffffe00007812 */ /* 0x000fe200078ec0ff */
[----:B------:R-:W-:Y:S01]  /*ede0*/  IMAD.MOV.U32 R21, RZ, RZ, R25 ;  /* 0x000000ffff157224 */ /* 0x000fe200078e0019 */
[----:B------:R-:W-:Y:S01]  /*edf0*/  SHF.R.U64 R63, R26, 0x10, R27 ;  /* 0x000000101a3f7819 */ /* 0x000fe2000000121b */
[----:B------:R-:W-:Y:S01]  /*ee00*/  IMAD.MOV.U32 R26, RZ, RZ, R28 ;  /* 0x000000ffff1a7224 */ /* 0x000fe200078e001c */
[----:B------:R-:W-:Y:S01]  /*ee10*/  SHF.R.U64 R61, R28, 0x10, R29 ;  /* 0x000000101c3d7819 */ /* 0x000fe2000000121d */
[----:B------:R-:W-:Y:S01]  /*ee20*/  IMAD.IADD R0, R191, 0x1, -R0 ;  /* 0x00000001bf007824 */ /* 0x000fe200078e0a00 */
[----:B------:R-:W-:Y:S01]  /*ee30*/  MOV R41, R30 ;  /* 0x0000001e00297202 */ /* 0x000fe20000000f00 */
[----:B------:R-:W-:Y:S01]  /*ee40*/  IMAD.MOV.U32 R46, RZ, RZ, R34 ;  /* 0x000000ffff2e7224 */ /* 0x000fe200078e0022 */
[--C-:B------:R-:W-:Y:S01]  /*ee50*/  SHF.R.U64 R60, R30, 0x10, R31.reuse ;  /* 0x000000101e3c7819 */ /* 0x100fe2000000121f */
[----:B------:R-:W-:Y:S01]  /*ee60*/  IMAD.MOV.U32 R43, RZ, RZ, R31 ;  /* 0x000000ffff2b7224 */ /* 0x000fe200078e001f */
[----:B-1----:R-:W-:Y:S01]  /*ee70*/  SHF.L.U32 R3, R0, 0x1f, RZ ;  /* 0x0000001f00037819 */ /* 0x002fe200000006ff */
[----:B------:R-:W-:Y:S01]  /*ee80*/  IMAD.MOV.U32 R44, RZ, RZ, R32 ;  /* 0x000000ffff2c7224 */ /* 0x000fe200078e0020 */
[----:B------:R-:W-:Y:S01]  /*ee90*/  SHF.R.U32.HI R66, RZ, 0x10, R25 ;  /* 0x00000010ff427819 */ /* 0x000fe20000011619 */
[----:B------:R-:W-:Y:S01]  /*eea0*/  IMAD.MOV.U32 R25, RZ, RZ, R27 ;  /* 0x000000ffff197224 */ /* 0x000fe200078e001b */
[----:B------:R-:W0:Y:S01]  /*eeb0*/  SYNCS.PHASECHK.TRANS64.TRYWAIT P0, [R2+URZ+0x2a800], R3 ;  /* 0x02a80003020075a7 */ /* 0x000e22000800017f */
[----:B------:R-:W-:Y:S01]  /*eec0*/  SHF.R.U64 R57, R34, 0x10, R35 ;  /* 0x0000001022397819 */ /* 0x000fe20000001223 */
[----:B------:R-:W-:Y:S01]  /*eed0*/  IMAD.MOV.U32 R45, RZ, RZ, R33 ;  /* 0x000000ffff2d7224 */ /* 0x000fe200078e0021 */
[----:B------:R-:W-:Y:S01]  /*eee0*/  SHF.R.U32.HI R64, RZ, 0x10, R27 ;  /* 0x00000010ff407819 */ /* 0x000fe2000001161b */
[----:B------:R-:W-:Y:S01]  /*eef0*/  IMAD.MOV.U32 R27, RZ, RZ, R29 ;  /* 0x000000ffff1b7224 */ /* 0x000fe200078e001d */
[----:B------:R-:W-:Y:S01]  /*ef00*/  PRMT R34, R24, 0x5410, R63 ;  /* 0x0000541018227816 */ /* 0x000fe2000000003f */
[----:B------:R-:W-:Y:S01]  /*ef10*/  IMAD.MOV.U32 R47, RZ, RZ, R35 ;  /* 0x000000ffff2f7224 */ /* 0x000fe200078e0023 */
[----:B------:R-:W-:Y:S01]  /*ef20*/  SHF.R.U32.HI R58, RZ, 0x10, R31 ;  /* 0x00000010ff3a7819 */ /* 0x000fe2000001161f */
[----:B----4-:R-:W-:Y:S01]  /*ef30*/  IMAD.MOV.U32 R37, RZ, RZ, R4 ;  /* 0x000000ffff257224 */ /* 0x010fe200078e0004 */
[----:B------:R-:W-:Y:S01]  /*ef40*/  PRMT R24, R26, 0x5410, R61 ;  /* 0x000054101a187816 */ /* 0x000fe2000000003d */
[----:B------:R-:W-:Y:S01]  /*ef50*/  IMAD.MOV.U32 R38, RZ, RZ, R5 ;  /* 0x000000ffff267224 */ /* 0x000fe200078e0005 */
[----:B------:R-:W-:Y:S01]  /*ef60*/  SHF.R.U32.HI R62, RZ, 0x10, R29 ;  /* 0x00000010ff3e7819 */ /* 0x000fe2000001161d */
[----:B------:R-:W-:Y:S01]  /*ef70*/  IMAD.MOV.U32 R39, RZ, RZ, R6 ;  /* 0x000000ffff277224 */ /* 0x000fe200078e0006 */
[----:B------:R-:W-:Y:S01]  /*ef80*/  SHF.R.U64 R49, R10, 0x10, R11 ;  /* 0x000000100a317819 */ /* 0x000fe2000000120b */
[----:B------:R-:W-:Y:S01]  /*ef90*/  IMAD.MOV.U32 R40, RZ, RZ, R7 ;  /* 0x000000ffff287224 */ /* 0x000fe200078e0007 */
[----:B------:R-:W-:Y:S01]  /*efa0*/  PRMT R26, R41, 0x5410, R60 ;  /* 0x00005410291a7816 */ /* 0x000fe2000000003c */
[----:B------:R-:W-:Y:S01]  /*efb0*/  IMAD.MOV.U32 R28, RZ, RZ, R8 ;  /* 0x000000ffff1c7224 */ /* 0x000fe200078e0008 */
[--C-:B------:R-:W-:Y:S01]  /*efc0*/  SHF.R.U64 R59, R32, 0x10, R33.reuse ;  /* 0x00000010203b7819 */ /* 0x100fe20000001221 */
[----:B------:R-:W-:Y:S01]  /*efd0*/  IMAD.MOV.U32 R30, RZ, RZ, R10 ;  /* 0x000000ffff1e7224 */ /* 0x000fe200078e000a */
[----:B------:R-:W-:Y:S01]  /*efe0*/  SHF.R.U32.HI R56, RZ, 0x10, R33 ;  /* 0x00000010ff387819 */ /* 0x000fe20000011621 */
[----:B------:R-:W-:Y:S01]  /*eff0*/  IMAD.MOV.U32 R31, RZ, RZ, R11 ;  /* 0x000000ffff1f7224 */ /* 0x000fe200078e000b */
[----:B------:R-:W-:Y:S01]  /*f000*/  SHF.R.U32.HI R54, RZ, 0x10, R35 ;  /* 0x00000010ff367819 */ /* 0x000fe20000011623 */
[----:B------:R-:W-:Y:S01]  /*f010*/  BSSY B1, `(.L_x_608) ;  /* 0x0000025000017945 */ /* 0x000fe20003800000 */
[--C-:B------:R-:W-:Y:S01]  /*f020*/  SHF.R.U64 R52, R4, 0x10, R5.reuse ;  /* 0x0000001004347819 */ /* 0x100fe20000001205 */
[----:B------:R-:W-:Y:S01]  /*f030*/  IMAD.MOV.U32 R0, RZ, RZ, R12 ;  /* 0x000000ffff007224 */ /* 0x000fe200078e000c */
[----:B------:R-:W-:Y:S01]  /*f040*/  SHF.R.U32.HI R55, RZ, 0x10, R5 ;  /* 0x00000010ff377819 */ /* 0x000fe20000011605 */
[----:B------:R-:W-:Y:S01]  /*f050*/  IMAD.MOV.U32 R5, RZ, RZ, R14 ;  /* 0x000000ffff057224 */ /* 0x000fe200078e000e */
[----:B------:R-:W-:Y:S01]  /*f060*/  SHF.R.U64 R50, R6, 0x10, R7 ;  /* 0x0000001006327819 */ /* 0x000fe20000001207 */
[----:B------:R-:W-:Y:S01]  /*f070*/  IMAD.MOV.U32 R6, RZ, RZ, R15 ;  /* 0x000000ffff067224 */ /* 0x000fe200078e000f */
[----:B------:R-:W-:Y:S01]  /*f080*/  SHF.R.U32.HI R53, RZ, 0x10, R7 ;  /* 0x00000010ff357819 */ /* 0x000fe20000011607 */
[----:B------:R-:W-:Y:S01]  /*f090*/  IMAD.MOV.U32 R4, RZ, RZ, R13 ;  /* 0x000000ffff047224 */ /* 0x000fe200078e000d */
[----:B------:R-:W-:-:S02]  /*f0a0*/  SHF.R.U64 R51, R8, 0x10, R9 ;  /* 0x0000001008337819 */ /* 0x000fc40000001209 */
[----:B------:R-:W-:Y:S02]  /*f0b0*/  MOV R29, R9 ;  /* 0x00000009001d7202 */ /* 0x000fe40000000f00 */
[----:B------:R-:W-:Y:S02]  /*f0c0*/  SHF.R.U32.HI R48, RZ, 0x10, R9 ;  /* 0x00000010ff307819 */ /* 0x000fe40000011609 */
[----:B------:R-:W-:Y:S02]  /*f0d0*/  SHF.R.U32.HI R10, RZ, 0x10, R11 ;  /* 0x00000010ff0a7819 */ /* 0x000fe4000001160b */
[----:B------:R-:W-:Y:S02]  /*f0e0*/  VIMNMX R41, R42, 0x80, PT ;  /* 0x000000802a297848 */ /* 0x000fe40003fe0100 */
[----:B------:R-:W-:Y:S02]  /*f0f0*/  PRMT R35, R25, 0x5410, R64 ;  /* 0x0000541019237816 */ /* 0x000fe40000000040 */
[----:B------:R-:W-:-:S02]  /*f100*/  SHF.R.U64 R8, R14, 0x10, R15 ;  /* 0x000000100e087819 */ /* 0x000fc4000000120f */
[----:B------:R-:W-:Y:S02]  /*f110*/  SHF.R.U32.HI R7, RZ, 0x10, R15 ;  /* 0x00000010ff077819 */ /* 0x000fe4000001160f */
[----:B------:R-:W-:Y:S02]  /*f120*/  PRMT R32, R20, 0x5410, R65 ;  /* 0x0000541014207816 */ /* 0x000fe40000000041 */
[----:B------:R-:W-:Y:S02]  /*f130*/  PRMT R33, R21, 0x5410, R66 ;  /* 0x0000541015217816 */ /* 0x000fe40000000042 */
[----:B------:R-:W-:Y:S02]  /*f140*/  PRMT R25, R27, 0x5410, R62 ;  /* 0x000054101b197816 */ /* 0x000fe4000000003e */
[--C-:B------:R-:W-:Y:S02]  /*f150*/  SHF.R.U64 R11, R12, 0x10, R13.reuse ;  /* 0x000000100c0b7819 */ /* 0x100fe4000000120d */
[----:B------:R-:W-:-:S02]  /*f160*/  SHF.R.U32.HI R9, RZ, 0x10, R13 ;  /* 0x00000010ff097819 */ /* 0x000fc4000001160d */
[----:B------:R-:W-:Y:S02]  /*f170*/  PRMT R27, R43, 0x5410, R58 ;  /* 0x000054102b1b7816 */ /* 0x000fe4000000003a */
[----:B------:R-:W-:Y:S02]  /*f180*/  PRMT R21, R44, 0x5410, R59 ;  /* 0x000054102c157816 */ /* 0x000fe4000000003b */
[----:B------:R-:W-:Y:S02]  /*f190*/  PRMT R20, R45, 0x5410, R56 ;  /* 0x000054102d147816 */ /* 0x000fe40000000038 */
[----:B------:R-:W-:Y:S02]  /*f1a0*/  PRMT R15, R46, 0x5410, R57 ;  /* 0x000054102e0f7816 */ /* 0x000fe40000000039 */
[----:B------:R-:W-:Y:S02]  /*f1b0*/  PRMT R14, R47, 0x5410, R54 ;  /* 0x000054102f0e7816 */ /* 0x000fe40000000036 */
[----:B------:R-:W-:-:S02]  /*f1c0*/  PRMT R37, R37, 0x5410, R52 ;  /* 0x0000541025257816 */ /* 0x000fc40000000034 */
[----:B------:R-:W-:Y:S02]  /*f1d0*/  ISETP.GE.AND P1, PT, R166, R41, PT ;  /* 0x00000029a600720c */ /* 0x000fe40003f26270 */
[----:B------:R-:W-:Y:S02]  /*f1e0*/  PRMT R38, R38, 0x5410, R55 ;  /* 0x0000541026267816 */ /* 0x000fe40000000037 */
[----:B------:R-:W-:Y:S02]  /*f1f0*/  PRMT R39, R39, 0x5410, R50 ;  /* 0x0000541027277816 */ /* 0x000fe40000000032 */
[----:B------:R-:W-:Y:S02]  /*f200*/  PRMT R40, R40, 0x5410, R53 ;  /* 0x0000541028287816 */ /* 0x000fe40000000035 */
[----:B------:R-:W-:Y:S02]  /*f210*/  PRMT R28, R28, 0x5410, R51 ;  /* 0x000054101c1c7816 */ /* 0x000fe40000000033 */
[----:B------:R-:W-:-:S02]  /*f220*/  PRMT R29, R29, 0x5410, R48 ;  /* 0x000054101d1d7816 */ /* 0x000fc40000000030 */
[----:B------:R-:W-:Y:S02]  /*f230*/  PRMT R30, R30, 0x5410, R49 ;  /* 0x000054101e1e7816 */ /* 0x000fe40000000031 */
[----:B------:R-:W-:Y:S01]  /*f240*/  PRMT R31, R31, 0x5410, R10 ;  /* 0x000054101f1f7816 */ /* 0x000fe2000000000a */
[----:B0-----:R-:W-:Y:S06]  /*f250*/  @!P0 BRA `(.L_x_609) ;  /* 0x0000012c00948947 */ /* 0x001fec0003800000 */
.L_x_832:
[----:B------:R-:W-:Y:S05]  /*f260*/  BSYNC B1 ;  /* 0x0000000000017941 */ /* 0x000fea0003800000 */
.L_x_608:
[----:B------:R-:W-:Y:S01]  /*f270*/  BSSY B1, `(.L_x_610) ;  /* 0x000011b000017945 */ /* 0x000fe20003800000 */
[----:B------:R-:W-:Y:S02]  /*f280*/  PRMT R13, R0, 0x5410, R11 ;  /* 0x00005410000d7816 */ /* 0x000fe4000000000b */
[----:B------:R-:W-:Y:S02]  /*f290*/  PRMT R12, R4, 0x5410, R9 ;  /* 0x00005410040c7816 */ /* 0x000fe40000000009 */
[----:B0-----:R-:W-:Y:S02]  /*f2a0*/  PRMT R3, R5, 0x5410, R8 ;  /* 0x0000541005037816 */ /* 0x001fe40000000008 */
[----:B------:R-:W-:Y:S01]  /*f2b0*/  PRMT R0, R6, 0x5410, R7 ;  /* 0x0000541006007816 */ /* 0x000fe20000000007 */
[----:B------:R-:W-:Y:S06]  /*f2c0*/  @P1 BRA `(.L_x_611) ;  /* 0x0000001000541947 */ /* 0x000fec0003800000 */
[----:B------:R-:W0:Y:S01]  /*f2d0*/  LDC R43, c[0x0][0x3f4] ;  /* 0x0000fd00ff2b7b82 */ /* 0x000e220000000800 */
[C---:B------:R-:W-:Y:S01]  /*f2e0*/  VIADD R4, R16.reuse, 0x20 ;  /* 0x0000002010047836 */ /* 0x040fe20000000000 */
[----:B------:R-:W-:Y:S01]  /*f2f0*/  BSSY B2, `(.L_x_612) ;  /* 0x0000060000027945 */ /* 0x000fe20003800000 */
[C---:B------:R-:W-:Y:S01]  /*f300*/  VIADD R6, R16.reuse, 0x40 ;  /* 0x0000004010067836 */ /* 0x040fe20000000000 */
[-C--:B0-----:R-:W-:Y:S02]  /*f310*/  ISETP.GE.AND P0, PT, R16, R43.reuse, PT ;  /* 0x0000002b1000720c */ /* 0x081fe40003f06270 */
[-C--:B------:R-:W-:Y:S02]  /*f320*/  ISETP.GE.AND P1, PT, R4, R43.reuse, PT ;  /* 0x0000002b0400720c */ /* 0x080fe40003f26270 */
[----:B------:R-:W-:-:S09]  /*f330*/  ISETP.GE.AND P2, PT, R6, R43, PT ;  /* 0x0000002b0600720c */ /* 0x000fd20003f46270 */
[----:B------:R-:W-:Y:S05]  /*f340*/  @P0 BRA `(.L_x_613) ;  /* 0x0000000400680947 */ /* 0x000fea0003800000 */
[----:B------:R-:W-:Y:S01]  /*f350*/  LEA.HI R6, R43, R214, RZ, 0x1d ;  /* 0x000000d62b067211 */ /* 0x000fe200078fe8ff */
[----:B------:R-:W-:Y:S01]  /*f360*/  IMAD.U32 R52, R37, 0x10000, RZ ;  /* 0x0001000025347824 */ /* 0x000fe200078e00ff */
[----:B------:R-:W-:Y:S01]  /*f370*/  LOP3.LUT R5, R177, 0x38, R16, 0xf8, !PT ;  /* 0x00000038b1057812 */ /* 0x000fe200078ef810 */
[----:B------:R-:W-:Y:S01]  /*f380*/  IMAD.U32 R51, R32, 0x10000, RZ ;  /* 0x0001000020337824 */ /* 0x000fe200078e00ff */
[----:B------:R-:W-:Y:S01]  /*f390*/  SHF.R.S32.HI R7, RZ, 0x1f, R6 ;  /* 0x0000001fff077819 */ /* 0x000fe20000011406 */
[----:B------:R-:W-:Y:S01]  /*f3a0*/  IMAD.SHL.U32 R8, R6, 0x8, RZ ;  /* 0x0000000806087824 */ /* 0x000fe200078e00ff */
[----:B------:R-:W-:Y:S02]  /*f3b0*/  LOP3.LUT R4, R5, R178, RZ, 0x3c, !PT ;  /* 0x000000b205047212 */ /* 0x000fe400078e3cff */
[----:B------:R-:W-:Y:S02]  /*f3c0*/  LEA.HI R6, R7, R6, RZ, 0x3 ;  /* 0x0000000607067211 */ /* 0x000fe400078f18ff */
[----:B------:R-:W-:Y:S01]  /*f3d0*/  LOP3.LUT R7, R177, 0x38, R8, 0xf8, !PT ;  /* 0x00000038b1077812 */ /* 0x000fe200078ef808 */
[----:B------:R-:W-:Y:S01]  /*f3e0*/  IMAD.IADD R5, R179, 0x1, R4 ;  /* 0x00000001b3057824 */ /* 0x000fe200078e0204 */
[----:B------:R-:W-:Y:S01]  /*f3f0*/  LOP3.LUT R53, R37, 0xffff0000, RZ, 0xc0, !PT ;  /* 0xffff000025357812 */ /* 0x000fe200078ec0ff */
[----:B------:R-:W-:Y:S01]  /*f400*/  IMAD.SHL.U32 R6, R6, 0x400, RZ ;  /* 0x0000040006067824 */ /* 0x000fe200078e00ff */
[----:B------:R-:W-:-:S02]  /*f410*/  LOP3.LUT R7, R7, R178, RZ, 0x3c, !PT ;  /* 0x000000b207077212 */ /* 0x000fc400078e3cff */
[----:B------:R-:W-:Y:S02]  /*f420*/  LEA R60, R5, R2, 0x1 ;  /* 0x00000002053c7211 */ /* 0x000fe400078e08ff */
[----:B------:R-:W-:-:S04]  /*f430*/  LOP3.LUT R6, R6, 0x7fffe000, RZ, 0xc0, !PT ;  /* 0x7fffe00006067812 */ /* 0x000fc800078ec0ff */
[----:B------:R-:W-:Y:S02]  /*f440*/  IADD3 R9, R7, R6, R179 ;  /* 0x0000000607097210 */ /* 0x000fe40007ffe0b3 */
[----:B------:R-:W0:Y:S03]  /*f450*/  LDS.128 R4, [R60+0xc400] ;  /* 0x00c400003c047984 */ /* 0x000e260000000c00 */
[----:B------:R-:W-:-:S05]  /*f460*/  IMAD R62, R9, 0x2, R2 ;  /* 0x00000002093e7824 */ /* 0x000fca00078e0202 */
[----:B------:R-:W1:Y:S01]  /*f470*/  LDS.128 R8, [R62+0xc400] ;  /* 0x00c400003e087984 */ /* 0x000e620000000c00 */
[C---:B0-----:R-:W-:Y:S01]  /*f480*/  IMAD.U32 R42, R4.reuse, 0x10000, RZ ;  /* 0x00010000042a7824 */ /* 0x041fe200078e00ff */
[----:B------:R-:W-:Y:S01]  /*f490*/  LOP3.LUT R4, R4, 0xffff0000, RZ, 0xc0, !PT ;  /* 0xffff000004047812 */ /* 0x000fe200078ec0ff */
[C---:B------:R-:W-:Y:S01]  /*f4a0*/  IMAD.U32 R44, R5.reuse, 0x10000, RZ ;  /* 0x00010000052c7824 */ /* 0x040fe200078e00ff */
[----:B------:R-:W-:Y:S01]  /*f4b0*/  LOP3.LUT R5, R5, 0xffff0000, RZ, 0xc0, !PT ;  /* 0xffff000005057812 */ /* 0x000fe200078ec0ff */
[C---:B------:R-:W-:Y:S01]  /*f4c0*/  IMAD.U32 R45, R6.reuse, 0x10000, RZ ;  /* 0x00010000062d7824 */ /* 0x040fe200078e00ff */
[----:B------:R-:W-:Y:S01]  /*f4d0*/  LOP3.LUT R6, R6, 0xffff0000, RZ, 0xc0, !PT ;  /* 0xffff000006067812 */ /* 0x000fe200078ec0ff */
[C---:B------:R-:W-:Y:S01]  /*f4e0*/  IMAD.U32 R46, R7.reuse, 0x10000, RZ ;  /* 0x00010000072e7824 */ /* 0x040fe200078e00ff */
[----:B------:R-:W-:Y:S01]  /*f4f0*/  LOP3.LUT R7, R7, 0xffff0000, RZ, 0xc0, !PT ;  /* 0xffff000007077812 */ /* 0x000fe200078ec0ff */
[C---:B-1----:R-:W-:Y:S01]  /*f500*/  IMAD.U32 R47, R8.reuse, 0x10000, RZ ;  /* 0x00010000082f7824 */ /* 0x042fe200078e00ff */
[----:B------:R-:W-:Y:S01]  /*f510*/  LOP3.LUT R8, R8, 0xffff0000, RZ, 0xc0, !PT ;  /* 0xffff000008087812 */ /* 0x000fe200078ec0ff */
[C---:B------:R-:W-:Y:S01]  /*f520*/  IMAD.U32 R48, R9.reuse, 0x10000, RZ ;  /* 0x0001000009307824 */ /* 0x040fe200078e00ff */
[----:B------:R-:W-:Y:S01]  /*f530*/  LOP3.LUT R9, R9, 0xffff0000, RZ, 0xc0, !PT ;  /* 0xffff000009097812 */ /* 0x000fe200078ec0ff */
[C---:B------:R-:W-:Y:S01]  /*f540*/  FMUL.FTZ R55, R47.reuse, R52 ;  /* 0x000000342f377220 */ /* 0x040fe20000410000 */
[----:B------:R-:W-:Y:S01]  /*f550*/  FMUL.FTZ R57, R47, R51 ;  /* 0x000000332f397220 */ /* 0x000fe20000410000 */
[----:B------:R-:W-:Y:S01]  /*f560*/  LOP3.LUT R47, R32, 0xffff0000, RZ, 0xc0, !PT ;  /* 0xffff0000202f7812 */ /* 0x000fe200078ec0ff */
[----:B------:R-:W-:Y:S01]  /*f570*/  FMUL.FTZ R59, R8, R53 ;  /* 0x00000035083b7220 */ /* 0x000fe20000410000 */
[----:B------:R-:W-:Y:S01]  /*f580*/  FFMA.FTZ R54, R42, R51, -R55 ;  /* 0x000000332a367223 */ /* 0x000fe20000010837 */
[----:B------:R-:W-:Y:S01]  /*f590*/  SHF.L.U32 R55, R38, 0x10, RZ ;  /* 0x0000001026377819 */ /* 0x000fe200000006ff */
[----:B------:R-:W-:-:S02]  /*f5a0*/  IMAD.U32 R51, R33, 0x10000, RZ ;  /* 0x0001000021337824 */ /* 0x000fc400078e00ff */
[-C--:B------:R-:W-:Y:S01]  /*f5b0*/  FMUL.FTZ R61, R8, R47.reuse ;  /* 0x0000002f083d7220 */ /* 0x080fe20000410000 */
[----:B------:R-:W-:Y:S01]  /*f5c0*/  FFMA.FTZ R59, R4, R47, -R59 ;  /* 0x0000002f043b7223 */ /* 0x000fe2000001083b */
[----:B------:R-:W-:Y:S01]  /*f5d0*/  FFMA.FTZ R57, R42, R52, R57 ;  /* 0x000000342a397223 */ /* 0x000fe20000010039 */
[C---:B------:R-:W-:Y:S01]  /*f5e0*/  FMUL.FTZ R47, R48.reuse, R55 ;  /* 0x00000037302f7220 */ /* 0x040fe20000410000 */
[-C--:B------:R-:W-:Y:S01]  /*f5f0*/  FMUL.FTZ R52, R48, R51.reuse ;  /* 0x0000003330347220 */ /* 0x080fe20000410000 */
[C---:B------:R-:W-:Y:S01]  /*f600*/  IMAD.U32 R49, R10.reuse, 0x10000, RZ ;  /* 0x000100000a317824 */ /* 0x040fe200078e00ff */
[----:B------:R-:W-:Y:S01]  /*f610*/  LOP3.LUT R10, R10, 0xffff0000, RZ, 0xc0, !PT ;  /* 0xffff00000a0a7812 */ /* 0x000fe200078ec0ff */
[----:B------:R-:W-:Y:S01]  /*f620*/  FFMA.FTZ R48, R44, R51, -R47 ;  /* 0x000000332c307223 */ /* 0x000fe2000001082f */
[C---:B------:R-:W-:Y:S01]  /*f630*/  LOP3.LUT R51, R39.reuse, 0xffff0000, RZ, 0xc0, !PT ;  /* 0xffff000027337812 */ /* 0x040fe200078ec0ff */
[----:B------:R-:W-:Y:S01]  /*f640*/  FFMA.FTZ R42, R4, R53, R61 ;  /* 0x00000035042a7223 */ /* 0x000fe2000001003d */
[----:B------:R-:W-:Y:S01]  /*f650*/  LOP3.LUT R47, R34, 0xffff0000, RZ, 0xc0, !PT ;  /* 0xffff0000222f7812 */ /* 0x000fe200078ec0ff */
[----:B------:R-:W-:-:S02]  /*f660*/  IMAD.U32 R8, R39, 0x10000, RZ ;  /* 0x0001000027087824 */ /* 0x000fc400078e00ff */
[----:B------:R-:W-:Y:S01]  /*f670*/  FFMA.FTZ R52, R44, R55, R52 ;  /* 0x000000372c347223 */ /* 0x000fe20000010034 */
[----:B------:R-:W-:Y:S02]  /*f680*/  IMAD.U32 R4, R34, 0x10000, RZ ;  /* 0x0001000022047824 */ /* 0x000fe400078e00ff */
[C---:B------:R-:W-:Y:S01]  /*f690*/  FMUL.FTZ R61, R10.reuse, R51 ;  /* 0x000000330a3d7220 */ /* 0x040fe20000410000 */
[C---:B------:R-:W-:Y:S01]  /*f6a0*/  FMUL.FTZ R44, R49.reuse, R8 ;  /* 0x00000008312c7220 */ /* 0x040fe20000410000 */
[----:B------:R-:W-:Y:S01]  /*f6b0*/  FMUL.FTZ R10, R10, R47 ;  /* 0x0000002f0a0a7220 */ /* 0x000fe20000410000 */
[-C--:B------:R-:W-:Y:S01]  /*f6c0*/  FMUL.FTZ R56, R49, R4.reuse ;  /* 0x0000000431387220 */ /* 0x080fe20000410000 */
[----:B------:R-:W-:Y:S02]  /*f6d0*/  IMAD.U32 R50, R11, 0x10000, RZ ;  /* 0x000100000b327824 */ /* 0x000fe400078e00ff */
[----:B------:R-:W-:Y:S01]  /*f6e0*/  FFMA.FTZ R55, R45, R4, -R44 ;  /* 0x000000042d377223 */ /* 0x000fe2000001082c */
[----:B------:R-:W-:-:S02]  /*f6f0*/  IMAD.U32 R53, R40, 0x10000, RZ ;  /* 0x0001000028357824 */ /* 0x000fc400078e00ff */
[----:B------:R-:W-:Y:S01]  /*f700*/  FFMA.FTZ R56, R45, R8, R56 ;  /* 0x000000082d387223 */ /* 0x000fe20000010038 */
[----:B------:R-:W-:Y:S02]  /*f710*/  IMAD.U32 R49, R35, 0x10000, RZ ;  /* 0x0001000023317824 */ /* 0x000fe400078e00ff */
[C---:B------:R-:W-:Y:S01]  /*f720*/  FFMA.FTZ R58, R6.reuse, R47, -R61 ;  /* 0x0000002f063a7223 */ /* 0x040fe2000001083d */
[----:B------:R-:W-:Y:S01]  /*f730*/  FFMA.FTZ R51, R6, R51, R10 ;  /* 0x0000003306337223 */ /* 0x000fe2000001000a */
[----:B------:R-:W-:Y:S01]  /*f740*/  LOP3.LUT R11, R11, 0xffff0000, RZ, 0xc0, !PT ;  /* 0xffff00000b0b7812 */ /* 0x000fe200078ec0ff */
[C---:B------:R-:W-:Y:S01]  /*f750*/  FMUL.FTZ R45, R50.reuse, R53 ;  /* 0x00000035322d7220 */ /* 0x040fe20000410000 */
[-C--:B------:R-:W-:Y:S01]  /*f760*/  FMUL.FTZ R47, R50, R49.reuse ;  /* 0x00000031322f7220 */ /* 0x080fe20000410000 */
[----:B------:R-:W-:Y:S02]  /*f770*/  LOP3.LUT R8, R38, 0xffff0000, RZ, 0xc0, !PT ;  /* 0xffff000026087812 */ /* 0x000fe400078ec0ff */
[----:B------:R-:W-:Y:S01]  /*f780*/  LOP3.LUT R10, R40, 0xffff0000, RZ, 0xc0, !PT ;  /* 0xffff0000280a7812 */ /* 0x000fe200078ec0ff */
[C---:B------:R-:W-:Y:S01]  /*f790*/  FFMA.FTZ R49, R46.reuse, R49, -R45 ;  /* 0x000000312e317223 */ /* 0x040fe2000001082d */
[----:B------:R-:W-:Y:S01]  /*f7a0*/  LOP3.LUT R4, R33, 0xffff0000, RZ, 0xc0, !PT ;  /* 0xffff000021047812 */ /* 0x000fe200078ec0ff */
[----:B------:R-:W-:Y:S01]  /*f7b0*/  FFMA.FTZ R47, R46, R53, R47 ;  /* 0x000000352e2f7223 */ /* 0x000fe2000001002f */
[----:B------:R-:W-:Y:S01]  /*f7c0*/  LOP3.LUT R6, R35, 0xffff0000, RZ, 0xc0, !PT ;  /* 0xffff000023067812 */ /* 0x000fe200078ec0ff */
[----:B------:R-:W-:Y:S01]  /*f7d0*/  FMUL.FTZ R44, R9, R8 ;  /* 0x00000008092c7220 */ /* 0x000fe20000410000 */
[----:B------:R-:W-:Y:S01]  /*f7e0*/  FMUL.FTZ R46, R11, R10 ;  /* 0x0000000a0b2e7220 */ /* 0x000fe20000410000 */
[----:B------:R-:W-:-:S02]  /*f7f0*/  FMUL.FTZ R45, R9, R4 ;  /* 0x00000004092d7220 */ /* 0x000fc40000410000 */
[----:B------:R-:W-:Y:S01]  /*f800*/  FMUL.FTZ R11, R11, R6 ;  /* 0x000000060b0b7220 */ /* 0x000fe20000410000 */
[----:B------:R-:W-:Y:S01]  /*f810*/  FFMA.FTZ R9, R5, R4, -R44 ;  /* 0x0000000405097223 */ /* 0x000fe2000001082c */
[----:B------:R-:W-:Y:S01]  /*f820*/  FFMA.FTZ R46, R7, R6, -R46 ;  /* 0x00000006072e7223 */ /* 0x000fe2000001082e */
[----:B------:R-:W-:Y:S01]  /*f830*/  FFMA.FTZ R45, R5, R8, R45 ;  /* 0x00000008052d7223 */ /* 0x000fe2000001002d */
[----:B------:R-:W-:Y:S01]  /*f840*/  FFMA.FTZ R44, R7, R10, R11 ;  /* 0x0000000a072c7223 */ /* 0x000fe2000001000b */
[----:B------:R-:W-:Y:S02]  /*f850*/  F2FP.BF16.F32.PACK_AB R6, R58, R55 ;  /* 0x000000373a06723e */ /* 0x000fe400000010ff */
[----:B------:R-:W-:Y:S02]  /*f860*/  F2FP.BF16.F32.PACK_AB R4, R59, R54 ;  /* 0x000000363b04723e */ /* 0x000fe400000010ff */
[----:B------:R-:W-:Y:S02]  /*f870*/  F2FP.BF16.F32.PACK_AB R5, R9, R48 ;  /* 0x000000300905723e */ /* 0x000fe400000010ff */
[----:B------:R-:W-:-:S02]  /*f880*/  F2FP.BF16.F32.PACK_AB R7, R46, R49 ;  /* 0x000000312e07723e */ /* 0x000fc400000010ff */
[----:B------:R-:W-:Y:S02]  /*f890*/  F2FP.BF16.F32.PACK_AB R10, R51, R56 ;  /* 0x00000038330a723e */ /* 0x000fe400000010ff */
[----:B------:R-:W-:Y:S01]  /*f8a0*/  F2FP.BF16.F32.PACK_AB R8, R42, R57 ;  /* 0x000000392a08723e */ /* 0x000fe200000010ff */
[----:B------:R0:W-:Y:S01]  /*f8b0*/  STS.128 [R60+0xc400], R4 ;  /* 0x00c400043c007388 */ /* 0x0001e20000000c00 */
[----:B------:R-:W-:Y:S02]  /*f8c0*/  F2FP.BF16.F32.PACK_AB R9, R45, R52 ;  /* 0x000000342d09723e */ /* 0x000fe400000010ff */
[----:B------:R-:W-:-:S05]  /*f8d0*/  F2FP.BF16.F32.PACK_AB R11, R44, R47 ;  /* 0x0000002f2c0b723e */ /* 0x000fca00000010ff */
[----:B------:R0:W-:Y:S02]  /*f8e0*/  STS.128 [R62+0xc400], R8 ;  /* 0x00c400083e007388 */ /* 0x0001e40000000c00 */
.L_x_613:
[----:B------:R-:W-:Y:S05]  /*f8f0*/  BSYNC B2 ;  /* 0x0000000000027941 */ /* 0x000fea0003800000 */
.L_x_612:
[----:B------:R-:W-:Y:S04]  /*f900*/  BSSY B2, `(.L_x_614) ;  /* 0x0000059000027945 */ /* 0x000fe80003800000 */
[----:B------:R-:W-:Y:S05]  /*f910*/  @P1 BRA `(.L_x_615) ;  /* 0x00000004005c1947 */ /* 0x000fea0003800000 */
[----:B0-----:R-:W2:Y:S01]  /*f920*/  LDL R60, [R1+0x60] ;  /* 0x00006000013c7983 */ /* 0x001ea20000100800 */
[----:B------:R-:W-:Y:S01]  /*f930*/  LEA.HI R4, R43, R163, RZ, 0x1d ;  /* 0x000000a32b047211 */ /* 0x000fe200078fe8ff */
[C---:B------:R-:W-:Y:S01]  /*f940*/  IMAD.U32 R55, R28.reuse, 0x10000, RZ ;  /* 0x000100001c377824 */ /* 0x040fe200078e00ff */
[----:B------:R-:W-:Y:S01]  /*f950*/  LOP3.LUT R57, R28, 0xffff0000, RZ, 0xc0, !PT ;  /* 0xffff00001c397812 */ /* 0x000fe200078ec0ff */
[----:B------:R-:W-:Y:S01]  /*f960*/  IMAD.U32 R53, R24, 0x10000, RZ ;  /* 0x0001000018357824 */ /* 0x000fe200078e00ff */
[----:B------:R-:W-:Y:S01]  /*f970*/  SHF.R.S32.HI R5, RZ, 0x1f, R4 ;  /* 0x0000001fff057819 */ /* 0x000fe20000011404 */
[----:B------:R-:W-:-:S03]  /*f980*/  IMAD.SHL.U32 R6, R4, 0x8, RZ ;  /* 0x0000000804067824 */ /* 0x000fc600078e00ff */
[----:B------:R-:W-:Y:S02]  /*f990*/  LEA.HI R4, R5, R4, RZ, 0x3 ;  /* 0x0000000405047211 */ /* 0x000fe400078f18ff */
[----:B------:R-:W-:-:S03]  /*f9a0*/  LOP3.LUT R5, R177, 0x38, R6, 0xf8, !PT ;  /* 0x00000038b1057812 */ /* 0x000fc600078ef806 */
[----:B------:R-:W-:Y:S01]  /*f9b0*/  IMAD.SHL.U32 R4, R4, 0x400, RZ ;  /* 0x0000040004047824 */ /* 0x000fe200078e00ff */
[----:B------:R-:W-:-:S04]  /*f9c0*/  LOP3.LUT R5, R5, R178, RZ, 0x3c, !PT ;  /* 0x000000b205057212 */ /* 0x000fc800078e3cff */
[----:B------:R-:W-:-:S04]  /*f9d0*/  LOP3.LUT R4, R4, 0x7fffe000, RZ, 0xc0, !PT ;  /* 0x7fffe00004047812 */ /* 0x000fc800078ec0ff */
[----:B------:R-:W-:-:S05]  /*f9e0*/  IADD3 R9, R5, R4, R179 ;  /* 0x0000000405097210 */ /* 0x000fca0007ffe0b3 */
[----:B------:R-:W-:-:S05]  /*f9f0*/  IMAD R42, R9, 0x2, R2 ;  /* 0x00000002092a7824 */ /* 0x000fca00078e0202 */
[----:B------:R-:W0:Y:S02]  /*fa00*/  LDS.128 R8, [R42+0xc400] ;  /* 0x00c400002a087984 */ /* 0x000e240000000c00 */
[C---:B0-----:R-:W-:Y:S01]  /*fa10*/  IMAD.U32 R48, R8.reuse, 0x10000, RZ ;  /* 0x0001000008307824 */ /* 0x041fe200078e00ff */
[----:B------:R-:W-:Y:S01]  /*fa20*/  LOP3.LUT R8, R8, 0xffff0000, RZ, 0xc0, !PT ;  /* 0xffff000008087812 */ /* 0x000fe200078ec0ff */
[C---:B------:R-:W-:Y:S01]  /*fa30*/  IMAD.U32 R49, R9.reuse, 0x10000, RZ ;  /* 0x0001000009317824 */ /* 0x040fe200078e00ff */
[----:B------:R-:W-:Y:S01]  /*fa40*/  LOP3.LUT R9, R9, 0xffff0000, RZ, 0xc0, !PT ;  /* 0xffff000009097812 */ /* 0x000fe200078ec0ff */
[C---:B------:R-:W-:Y:S01]  /*fa50*/  FMUL.FTZ R59, R48.reuse, R55 ;  /* 0x00000037303b7220 */ /* 0x040fe20000410000 */
[----:B------:R-:W-:Y:S01]  /*fa60*/  FMUL.FTZ R61, R48, R53 ;  /* 0x00000035303d7220 */ /* 0x000fe20000410000 */
[----:B------:R-:W-:Y:S01]  /*fa70*/  FMUL.FTZ R63, R8, R57 ;  /* 0x00000039083f7220 */ /* 0x000fe20000410000 */
[----:B------:R-:W-:Y:S02]  /*fa80*/  IMAD.U32 R48, R29, 0x10000, RZ ;  /* 0x000100001d307824 */ /* 0x000fe400078e00ff */
[C---:B------:R-:W-:Y:S01]  /*fa90*/  IMAD.U32 R50, R10.reuse, 0x10000, RZ ;  /* 0x000100000a327824 */ /* 0x040fe200078e00ff */
[----:B------:R-:W-:Y:S01]  /*faa0*/  LOP3.LUT R10, R10, 0xffff0000, RZ, 0xc0, !PT ;  /* 0xffff00000a0a7812 */ /* 0x000fe200078ec0ff */
[C---:B------:R-:W-:Y:S01]  /*fab0*/  IMAD.U32 R51, R11.reuse, 0x10000, RZ ;  /* 0x000100000b337824 */ /* 0x040fe200078e00ff */
[----:B------:R-:W-:Y:S01]  /*fac0*/  LOP3.LUT R11, R11, 0xffff0000, RZ, 0xc0, !PT ;  /* 0xffff00000b0b7812 */ /* 0x000fe200078ec0ff */
[----:B--2---:R-:W0:Y:S02]  /*fad0*/  LDS.128 R4, [R60] ;  /* 0x000000003c047984 */ /* 0x004e240000000c00 */
[C---:B0-----:R-:W-:Y:S01]  /*fae0*/  IMAD.U32 R44, R4.reuse, 0x10000, RZ ;  /* 0x00010000042c7824 */ /* 0x041fe200078e00ff */
[----:B------:R-:W-:Y:S01]  /*faf0*/  LOP3.LUT R4, R4, 0xffff0000, RZ, 0xc0, !PT ;  /* 0xffff000004047812 */ /* 0x000fe200078ec0ff */
[----:B------:R-:W-:Y:S01]  /*fb00*/  IMAD.U32 R45, R5, 0x10000, RZ ;  /* 0x00010000052d7824 */ /* 0x000fe200078e00ff */
[----:B------:R-:W-:Y:S01]  /*fb10*/  SHF.L.U32 R47, R7, 0x10, RZ ;  /* 0x00000010072f7819 */ /* 0x000fe200000006ff */
[----:B------:R-:W-:Y:S01]  /*fb20*/  FFMA.FTZ R59, R44, R53, -R59 ;  /* 0x000000352c3b7223 */ /* 0x000fe2000001083b */
[----:B------:R-:W-:Y:S01]  /*fb30*/  LOP3.LUT R53, R24, 0xffff0000, RZ, 0xc0, !PT ;  /* 0xffff000018357812 */ /* 0x000fe200078ec0ff */
[----:B------:R-:W-:Y:S01]  /*fb40*/  FFMA.FTZ R61, R44, R55, R61 ;  /* 0x000000372c3d7223 */ /* 0x000fe2000001003d */
[----:B------:R-:W-:Y:S01]  /*fb50*/  IMAD.U32 R44, R25, 0x10000, RZ ;  /* 0x00010000192c7824 */ /* 0x000fe200078e00ff */
[----:B------:R-:W-:Y:S01]  /*fb60*/  LOP3.LUT R5, R5, 0xffff0000, RZ, 0xc0, !PT ;  /* 0xffff000005057812 */ /* 0x000fe200078ec0ff */
[----:B------:R-:W-:-:S02]  /*fb70*/  IMAD.U32 R46, R6, 0x10000, RZ ;  /* 0x00010000062e7824 */ /* 0x000fc400078e00ff */
[-C--:B------:R-:W-:Y:S01]  /*fb80*/  FMUL.FTZ R55, R8, R53.reuse ;  /* 0x0000003508377220 */ /* 0x080fe20000410000 */
[----:B------:R-:W-:Y:S01]  /*fb90*/  FFMA.FTZ R52, R4, R53, -R63 ;  /* 0x0000003504347223 */ /* 0x000fe2000001083f */
[C---:B------:R-:W-:Y:S01]  /*fba0*/  FMUL.FTZ R8, R49.reuse, R48 ;  /* 0x0000003031087220 */ /* 0x040fe20000410000 */
[----:B------:R-:W-:Y:S02]  /*fbb0*/  IMAD.U32 R53, R30, 0x10000, RZ ;  /* 0x000100001e357824 */ /* 0x000fe400078e00ff */
[-C--:B------:R-:W-:Y:S01]  /*fbc0*/  FMUL.FTZ R63, R49, R44.reuse ;  /* 0x0000002c313f7220 */ /* 0x080fe20000410000 */
[----:B------:R-:W-:Y:S01]  /*fbd0*/  FFMA.FTZ R54, R4, R57, R55 ;  /* 0x0000003904367223 */ /* 0x000fe20000010037 */
[C---:B------:R-:W-:Y:S01]  /*fbe0*/  FFMA.FTZ R56, R45.reuse, R44, -R8 ;  /* 0x0000002c2d387223 */ /* 0x040fe20000010808 */
[----:B------:R-:W-:Y:S02]  /*fbf0*/  IMAD.U32 R49, R26, 0x10000, RZ ;  /* 0x000100001a317824 */ /* 0x000fe400078e00ff */
[----:B------:R-:W-:Y:S01]  /*fc00*/  FFMA.FTZ R63, R45, R48, R63 ;  /* 0x000000302d3f7223 */ /* 0x000fe2000001003f */
[----:B------:R-:W-:Y:S01]  /*fc10*/  FMUL.FTZ R57, R50, R53 ;  /* 0x0000003532397220 */ /* 0x000fe20000410000 */
[----:B------:R-:W-:Y:S01]  /*fc20*/  LOP3.LUT R55, R30, 0xffff0000, RZ, 0xc0, !PT ;  /* 0xffff00001e377812 */ /* 0x000fe200078ec0ff */
[----:B------:R-:W-:Y:S01]  /*fc30*/  IMAD.U32 R44, R31, 0x10000, RZ ;  /* 0x000100001f2c7824 */ /* 0x000fe200078e00ff */
[----:B------:R-:W-:Y:S01]  /*fc40*/  LOP3.LUT R45, R26, 0xffff0000, RZ, 0xc0, !PT ;  /* 0xffff00001a2d7812 */ /* 0x000fe200078ec0ff */
[-C--:B------:R-:W-:Y:S01]  /*fc50*/  FMUL.FTZ R65, R50, R49.reuse ;  /* 0x0000003132417220 */ /* 0x080fe20000410000 */
[----:B------:R-:W-:Y:S01]  /*fc60*/  LOP3.LUT R6, R6, 0xffff0000, RZ, 0xc0, !PT ;  /* 0xffff000006067812 */ /* 0x000fe200078ec0ff */
[----:B------:R-:W-:Y:S01]  /*fc70*/  FFMA.FTZ R57, R46, R49, -R57 ;  /* 0x000000312e397223 */ /* 0x000fe20000010839 */
[----:B------:R-:W-:Y:S01]  /*fc80*/  SHF.L.U32 R4, R27, 0x10, RZ ;  /* 0x000000101b047819 */ /* 0x000fe200000006ff */
[C---:B------:R-:W-:Y:S01]  /*fc90*/  FMUL.FTZ R49, R10.reuse, R55 ;  /* 0x000000370a317220 */ /* 0x040fe20000410000 */
[----:B------:R-:W-:Y:S01]  /*fca0*/  FMUL.FTZ R10, R10, R45 ;  /* 0x0000002d0a0a7220 */ /* 0x000fe20000410000 */
[----:B------:R-:W-:Y:S01]  /*fcb0*/  FMUL.FTZ R8, R51, R44 ;  /* 0x0000002c33087220 */ /* 0x000fe20000410000 */
[----:B------:R-:W-:Y:S01]  /*fcc0*/  FFMA.FTZ R65, R46, R53, R65 ;  /* 0x000000352e417223 */ /* 0x000fe20000010041 */
[C---:B------:R-:W-:Y:S01]  /*fcd0*/  FFMA.FTZ R46, R6.reuse, R45, -R49 ;  /* 0x0000002d062e7223 */ /* 0x040fe20000010831 */
[----:B------:R-:W-:Y:S01]  /*fce0*/  FFMA.FTZ R48, R6, R55, R10 ;  /* 0x0000003706307223 */ /* 0x000fe2000001000a */
[-C--:B------:R-:W-:Y:S01]  /*fcf0*/  FFMA.FTZ R49, R47, R4.reuse, -R8 ;  /* 0x000000042f317223 */ /* 0x080fe20000010808 */
[----:B------:R-:W-:Y:S01]  /*fd00*/  FMUL.FTZ R50, R51, R4 ;  /* 0x0000000433327220 */ /* 0x000fe20000410000 */
[----:B------:R-:W-:-:S02]  /*fd10*/  LOP3.LUT R8, R29, 0xffff0000, RZ, 0xc0, !PT ;  /* 0xffff00001d087812 */ /* 0x000fc400078ec0ff */
[----:B------:R-:W-:Y:S01]  /*fd20*/  LOP3.LUT R10, R31, 0xffff0000, RZ, 0xc0, !PT ;  /* 0xffff00001f0a7812 */ /* 0x000fe200078ec0ff */
[----:B------:R-:W-:Y:S01]  /*fd30*/  FFMA.FTZ R50, R47, R44, R50 ;  /* 0x0000002c2f327223 */ /* 0x000fe20000010032 */
[----:B------:R-:W-:Y:S01]  /*fd40*/  LOP3.LUT R4, R25, 0xffff0000, RZ, 0xc0, !PT ;  /* 0xffff000019047812 */ /* 0x000fe200078ec0ff */
[----:B------:R-:W-:Y:S01]  /*fd50*/  FMUL.FTZ R44, R9, R8 ;  /* 0x00000008092c7220 */ /* 0x000fe20000410000 */
[----:B------:R-:W-:Y:S01]  /*fd60*/  LOP3.LUT R6, R27, 0xffff0000, RZ, 0xc0, !PT ;  /* 0xffff00001b067812 */ /* 0x000fe200078ec0ff */
[----:B------:R-:W-:Y:S01]  /*fd70*/  FMUL.FTZ R58, R11, R10 ;  /* 0x0000000a0b3a7220 */ /* 0x000fe20000410000 */
[----:B------:R-:W-:Y:S01]  /*fd80*/  LOP3.LUT R7, R7, 0xffff0000, RZ, 0xc0, !PT ;  /* 0xffff000007077812 */ /* 0x000fe200078ec0ff */
[-C--:B------:R-:W-:Y:S01]  /*fd90*/  FMUL.FTZ R45, R9, R4.reuse ;  /* 0x00000004092d7220 */ /* 0x080fe20000410000 */
[----:B------:R-:W-:Y:S01]  /*fda0*/  FFMA.FTZ R9, R5, R4, -R44 ;  /* 0x0000000405097223 */ /* 0x000fe2000001082c */
[-C--:B------:R-:W-:Y:S01]  /*fdb0*/  FMUL.FTZ R11, R11, R6.reuse ;  /* 0x000000060b0b7220 */ /* 0x080fe20000410000 */
[----:B------:R-:W-:Y:S01]  /*fdc0*/  F2FP.BF16.F32.PACK_AB R4, R52, R59 ;  /* 0x0000003b3404723e */ /* 0x000fe200000010ff */
[----:B------:R-:W-:Y:S01]  /*fdd0*/  FFMA.FTZ R58, R7, R6, -R58 ;  /* 0x00000006073a7223 */ /* 0x000fe2000001083a */
[----:B------:R-:W-:Y:S01]  /*fde0*/  FFMA.FTZ R44, R5, R8, R45 ;  /* 0x00000008052c7223 */ /* 0x000fe2000001002d */
[----:B------:R-:W-:Y:S01]  /*fdf0*/  FFMA.FTZ R11, R7, R10, R11 ;  /* 0x0000000a070b7223 */ /* 0x000fe2000001000b */
[----:B------:R-:W-:-:S02]  /*fe00*/  F2FP.BF16.F32.PACK_AB R6, R46, R57 ;  /* 0x000000392e06723e */ /* 0x000fc400000010ff */
[----:B------:R-:W-:Y:S02]  /*fe10*/  F2FP.BF16.F32.PACK_AB R5, R9, R56 ;  /* 0x000000380905723e */ /* 0x000fe400000010ff */
[----:B------:R-:W-:Y:S02]  /*fe20*/  F2FP.BF16.F32.PACK_AB R7, R58, R49 ;  /* 0x000000313a07723e */ /* 0x000fe400000010ff */
[----:B------:R-:W-:Y:S02]  /*fe30*/  F2FP.BF16.F32.PACK_AB R10, R48, R65 ;  /* 0x00000041300a723e */ /* 0x000fe400000010ff */
[----:B------:R-:W-:Y:S01]  /*fe40*/  F2FP.BF16.F32.PACK_AB R8, R54, R61 ;  /* 0x0000003d3608723e */ /* 0x000fe200000010ff */
[----:B------:R1:W-:Y:S01]  /*fe50*/  STS.128 [R60], R4 ;  /* 0x000000043c007388 */ /* 0x0003e20000000c00 */
[----:B------:R-:W-:Y:S02]  /*fe60*/  F2FP.BF16.F32.PACK_AB R9, R44, R63 ;  /* 0x0000003f2c09723e */ /* 0x000fe400000010ff */
[----:B------:R-:W-:-:S05]  /*fe70*/  F2FP.BF16.F32.PACK_AB R11, R11, R50 ;  /* 0x000000320b0b723e */ /* 0x000fca00000010ff */
[----:B------:R1:W-:Y:S02]  /*fe80*/  STS.128 [R42+0xc400], R8 ;  /* 0x00c400082a007388 */ /* 0x0003e40000000c00 */
.L_x_615:
[----:B------:R-:W-:Y:S05]  /*fe90*/  BSYNC B2 ;  /* 0x0000000000027941 */ /* 0x000fea0003800000 */
.L_x_614:
[----:B------:R-:W-:Y:S05]  /*fea0*/  @P2 BRA `(.L_x_611) ;  /* 0x00000004005c2947 */ /* 0x000fea0003800000 */
[----:B------:R-:W2:Y:S01]  /*feb0*/  LDL R61, [R1+0x4c] ;  /* 0x00004c00013d7983 */ /* 0x000ea20000100800 */
[----:B------:R-:W-:Y:S01]  /*fec0*/  LEA.HI R43, R43, R164, RZ, 0x1d ;  /* 0x000000a42b2b7211 */ /* 0x000fe200078fe8ff */
[C---:B------:R-:W-:Y:S01]  /*fed0*/  IMAD.U32 R54, R13.reuse, 0x10000, RZ ;  /* 0x000100000d367824 */ /* 0x040fe200078e00ff */
[----:B------:R-:W-:Y:S01]  /*fee0*/  LOP3.LUT R51, R13, 0xffff0000, RZ, 0xc0, !PT ;  /* 0xffff00000d337812 */ /* 0x000fe200078ec0ff */
[----:B------:R-:W-:Y:S01]  /*fef0*/  IMAD.U32 R52, R21, 0x10000, RZ ;  /* 0x0001000015347824 */ /* 0x000fe200078e00ff */
[----:B01----:R-:W-:Y:S01]  /*ff00*/  SHF.R.S32.HI R6, RZ, 0x1f, R43 ;  /* 0x0000001fff067819 */ /* 0x003fe2000001142b */
[----:B------:R-:W-:Y:S02]  /*ff10*/  IMAD.SHL.U32 R4, R43, 0x8, RZ ;  /* 0x000000082b047824 */ /* 0x000fe400078e00ff */
[----:B------:R-:W-:Y:S01]  /*ff20*/  IMAD.U32 R53, R12, 0x10000, RZ ;  /* 0x000100000c357824 */ /* 0x000fe200078e00ff */
        /* <DEDUP_REMOVED lines=10> */
[----:B------:R-:W-:Y:S01]  /*ffd0*/  IMAD.U32 R48, R9, 0x10000, RZ ;  /* 0x0001000009307824 */ /* 0x000fe200078e00ff */
[----:B------:R-:W-:Y:S01]  /*ffe0*/  SHF.L.U32 R49, R10, 0x10, RZ ;  /* 0x000000100a317819 */ /* 0x000fe200000006ff */
[C---:B------:R-:W-:Y:S01]  /*fff0*/  FMUL.FTZ R56, R47.reuse, R54 ;  /* 0x000000362f387220 */ /* 0x040fe20000410000 */
[-C--:B------:R-:W-:Y:S01]  /*10000*/  FMUL.FTZ R58, R47, R52.reuse ;  /* 0x000000342f3a7220 */ /* 0x080fe20000410000 */
[----:B------:R-:W-:Y:S01]  /*10010*/  LOP3.LUT R47, R21, 0xffff0000, RZ, 0xc0, !PT ;  /* 0xffff0000152f7812 */ /* 0x000fe200078ec0ff */
[----:B------:R-:W-:Y:S01]  /*10020*/  FMUL.FTZ R55, R8, R51 ;  /* 0x0000003308377220 */ /* 0x000fe20000410000 */
[----:B------:R-:W-:Y:S01]  /*10030*/  LOP3.LUT R10, R10, 0xffff0000, RZ, 0xc0, !PT ;  /* 0xffff00000a0a7812 */ /* 0x000fe200078ec0ff */
[----:B------:R-:W-:Y:S01]  /*10040*/  IMAD.U32 R50, R11, 0x10000, RZ ;  /* 0x000100000b327824 */ /* 0x000fe200078e00ff */
[----:B------:R-:W-:Y:S01]  /*10050*/  LOP3.LUT R9, R9, 0xffff0000, RZ, 0xc0, !PT ;  /* 0xffff000009097812 */ /* 0x000fe200078ec0ff */
[----:B------:R-:W-:Y:S01]  /*10060*/  FMUL.FTZ R57, R8, R47 ;  /* 0x0000002f08397220 */ /* 0x000fe20000410000 */
[----:B------:R-:W-:Y:S01]  /*10070*/  IMAD.U32 R8, R3, 0x10000, RZ ;  /* 0x0001000003087824 */ /* 0x000fe200078e00ff */
[----:B------:R-:W-:Y:S01]  /*10080*/  LOP3.LUT R11, R11, 0xffff0000, RZ, 0xc0, !PT ;  /* 0xffff00000b0b7812 */ /* 0x000fe200078ec0ff */
[----:B--2---:R-:W0:Y:S02]  /*10090*/  LDS.128 R4, [R61] ;  /* 0x000000003d047984 */ /* 0x004e240000000c00 */
[C---:B0-----:R-:W-:Y:S01]  /*100a0*/  IMAD.U32 R43, R4.reuse, 0x10000, RZ ;  /* 0x00010000042b7824 */ /* 0x041fe200078e00ff */
[----:B------:R-:W-:Y:S01]  /*100b0*/  LOP3.LUT R4, R4, 0xffff0000, RZ, 0xc0, !PT ;  /* 0xffff000004047812 */ /* 0x000fe200078ec0ff */
[C---:B------:R-:W-:Y:S01]  /*100c0*/  IMAD.U32 R44, R5.reuse, 0x10000, RZ ;  /* 0x00010000052c7824 */ /* 0x040fe200078e00ff */
[----:B------:R-:W-:Y:S01]  /*100d0*/  LOP3.LUT R5, R5, 0xffff0000, RZ, 0xc0, !PT ;  /* 0xffff000005057812 */ /* 0x000fe200078ec0ff */
[C---:B------:R-:W-:Y:S01]  /*100e0*/  FFMA.FTZ R56, R43.reuse, R52, -R56 ;  /* 0x000000342b387223 */ /* 0x040fe20000010838 */
[----:B------:R-:W-:Y:S01]  /*100f0*/  FFMA.FTZ R58, R43, R54, R58 ;  /* 0x000000362b3a7223 */ /* 0x000fe2000001003a */
[----:B------:R-:W-:-:S02]  /*10100*/  IMAD.U32 R43, R20, 0x10000, RZ ;  /* 0x00010000142b7824 */ /* 0x000fc400078e00ff */
[----:B------:R-:W-:Y:S01]  /*10110*/  FFMA.FTZ R55, R4, R47, -R55 ;  /* 0x0000002f04377223 */ /* 0x000fe20000010837 */
[----:B------:R-:W-:Y:S01]  /*10120*/  FMUL.FTZ R47, R48, R53 ;  /* 0x00000035302f7220 */ /* 0x000fe20000410000 */
[----:B------:R-:W-:Y:S01]  /*10130*/  FFMA.FTZ R57, R4, R51, R57 ;  /* 0x0000003304397223 */ /* 0x000fe20000010039 */
[-C--:B------:R-:W-:Y:S01]  /*10140*/  FMUL.FTZ R52, R48, R43.reuse ;  /* 0x0000002b30347220 */ /* 0x080fe20000410000 */
[----:B------:R-:W-:Y:S01]  /*10150*/  LOP3.LUT R51, R3, 0xffff0000, RZ, 0xc0, !PT ;  /* 0xffff000003337812 */ /* 0x000fe200078ec0ff */
[C---:B------:R-:W-:Y:S01]  /*10160*/  FFMA.FTZ R48, R44.reuse, R43, -R47 ;  /* 0x0000002b2c307223 */ /* 0x040fe2000001082f */
[C---:B------:R-:W-:Y:S01]  /*10170*/  LOP3.LUT R43, R15.reuse, 0xffff0000, RZ, 0xc0, !PT ;  /* 0xffff00000f2b7812 */ /* 0x040fe200078ec0ff */
[----:B------:R-:W-:Y:S02]  /*10180*/  IMAD.U32 R4, R15, 0x10000, RZ ;  /* 0x000100000f047824 */ /* 0x000fe400078e00ff */
[----:B------:R-:W-:Y:S01]  /*10190*/  FFMA.FTZ R52, R44, R53, R52 ;  /* 0x000000352c347223 */ /* 0x000fe20000010034 */
[C---:B------:R-:W-:Y:S01]  /*101a0*/  IMAD.U32 R45, R6.reuse, 0x10000, RZ ;  /* 0x00010000062d7824 */ /* 0x040fe200078e00ff */
[----:B------:R-:W-:Y:S01]  /*101b0*/  LOP3.LUT R6, R6, 0xffff0000, RZ, 0xc0, !PT ;  /* 0xffff000006067812 */ /* 0x000fe200078ec0ff */
[C---:B------:R-:W-:Y:S01]  /*101c0*/  FMUL.FTZ R59, R10.reuse, R51 ;  /* 0x000000330a3b7220 */ /* 0x040fe20000410000 */
[C---:B------:R-:W-:Y:S01]  /*101d0*/  FMUL.FTZ R44, R49.reuse, R8 ;  /* 0x00000008312c7220 */ /* 0x040fe20000410000 */
[----:B------:R-:W-:Y:S01]  /*101e0*/  FMUL.FTZ R54, R49, R4 ;  /* 0x0000000431367220 */ /* 0x000fe20000410000 */
[----:B------:R-:W-:Y:S01]  /*101f0*/  FMUL.FTZ R10, R10, R43 ;  /* 0x0000002b0a0a7220 */ /* 0x000fe20000410000 */
[----:B------:R-:W-:-:S02]  /*10200*/  IMAD.U32 R49, R0, 0x10000, RZ ;  /* 0x0001000000317824 */ /* 0x000fc400078e00ff */
[C---:B------:R-:W-:Y:S01]  /*10210*/  FFMA.FTZ R53, R45.reuse, R4, -R44 ;  /* 0x000000042d357223 */ /* 0x040fe2000001082c */
[----:B------:R-:W-:Y:S02]  /*10220*/  IMAD.U32 R47, R14, 0x10000, RZ ;  /* 0x000100000e2f7824 */ /* 0x000fe400078e00ff */
[----:B------:R-:W-:Y:S01]  /*10230*/  FFMA.FTZ R54, R45, R8, R54 ;  /* 0x000000082d367223 */ /* 0x000fe20000010036 */
[----:B------:R-:W-:Y:S01]  /*10240*/  FFMA.FTZ R51, R6, R51, R10 ;  /* 0x0000003306337223 */ /* 0x000fe2000001000a */
[----:B------:R-:W-:Y:S02]  /*10250*/  IMAD.U32 R46, R7, 0x10000, RZ ;  /* 0x00010000072e7824 */ /* 0x000fe400078e00ff */
[----:B------:R-:W-:Y:S01]  /*10260*/  FMUL.FTZ R45, R50, R49 ;  /* 0x00000031322d7220 */ /* 0x000fe20000410000 */
[----:B------:R-:W-:Y:S01]  /*10270*/  FFMA.FTZ R60, R6, R43, -R59 ;  /* 0x0000002b063c7223 */ /* 0x000fe2000001083b */
[----:B------:R-:W-:Y:S01]  /*10280*/  LOP3.LUT R8, R12, 0xffff0000, RZ, 0xc0, !PT ;  /* 0xffff00000c087812 */ /* 0x000fe200078ec0ff */
[-C--:B------:R-:W-:Y:S01]  /*10290*/  FMUL.FTZ R43, R50, R47.reuse ;  /* 0x0000002f322b7220 */ /* 0x080fe20000410000 */
[----:B------:R-:W-:Y:S01]  /*102a0*/  LOP3.LUT R10, R0, 0xffff0000, RZ, 0xc0, !PT ;  /* 0xffff0000000a7812 */ /* 0x000fe200078ec0ff */
[----:B------:R-:W-:Y:S01]  /*102b0*/  FFMA.FTZ R45, R46, R47, -R45 ;  /* 0x0000002f2e2d7223 */ /* 0x000fe2000001082d */
[----:B------:R-:W-:Y:S01]  /*102c0*/  LOP3.LUT R4, R20, 0xffff0000, RZ, 0xc0, !PT ;  /* 0xffff000014047812 */ /* 0x000fe200078ec0ff */
[----:B------:R-:W-:Y:S01]  /*102d0*/  FFMA.FTZ R46, R46, R49, R43 ;  /* 0x000000312e2e7223 */ /* 0x000fe2000001002b */
[----:B------:R-:W-:Y:S01]  /*102e0*/  LOP3.LUT R6, R14, 0xffff0000, RZ, 0xc0, !PT ;  /* 0xffff00000e067812 */ /* 0x000fe200078ec0ff */
[----:B------:R-:W-:Y:S01]  /*102f0*/  FMUL.FTZ R44, R9, R8 ;  /* 0x00000008092c7220 */ /* 0x000fe20000410000 */
[----:B------:R-:W-:Y:S01]  /*10300*/  LOP3.LUT R7, R7, 0xffff0000, RZ, 0xc0, !PT ;  /* 0xffff000007077812 */ /* 0x000fe200078ec0ff */
[----:B------:R-:W-:Y:S01]  /*10310*/  FMUL.FTZ R50, R11, R10 ;  /* 0x0000000a0b327220 */ /* 0x000fe20000410000 */
        /* <DEDUP_REMOVED lines=9> */
[----:B------:R-:W-:Y:S02]  /*103b0*/  F2FP.BF16.F32.PACK_AB R7, R50, R45 ;  /* 0x0000002d3207723e */ /* 0x000fe400000010ff */
[----:B------:R-:W-:Y:S02]  /*103c0*/  F2FP.BF16.F32.PACK_AB R10, R51, R54 ;  /* 0x00000036330a723e */ /* 0x000fe400000010ff */
[----:B------:R-:W-:Y:S01]  /*103d0*/  F2FP.BF16.F32.PACK_AB R8, R57, R58 ;  /* 0x0000003a3908723e */ /* 0x000fe200000010ff */
[----:B------:R2:W-:Y:S01]  /*103e0*/  STS.128 [R61], R4 ;  /* 0x000000043d007388 */ /* 0x0005e20000000c00 */
[----:B------:R-:W-:-:S02]  /*103f0*/  F2FP.BF16.F32.PACK_AB R9, R43, R52 ;  /* 0x000000342b09723e */ /* 0x000fc400000010ff */
[----:B------:R-:W-:-:S05]  /*10400*/  F2FP.BF16.F32.PACK_AB R11, R11, R46 ;  /* 0x0000002e0b0b723e */ /* 0x000fca00000010ff */
[----:B------:R2:W-:Y:S02]  /*10410*/  STS.128 [R42+0xc400], R8 ;  /* 0x00c400082a007388 */ /* 0x0005e40000000c00 */
.L_x_611:
[----:B------:R-:W-:Y:S05]  /*10420*/  BSYNC B1 ;  /* 0x0000000000017941 */ /* 0x000fea0003800000 */
.L_x_610:
[----:B012---:R-:W-:-:S05]  /*10430*/  VIADD R4, R166, 0x40 ;  /* 0x00000040a6047836 */ /* 0x007fca0000000000 */
[----:B------:R-:W-:-:S13]  /*10440*/  ISETP.GE.AND P0, PT, R4, R41, PT ;  /* 0x000000290400720c */ /* 0x000fda0003f06270 */
[----:B------:R-:W-:Y:S05]  /*10450*/  @P0 BRA `(.L_x_594) ;  /* 0x00000010004c0947 */ /* 0x000fea0003800000 */
[----:B------:R-:W0:Y:S01]  /*10460*/  LDC R41, c[0x0][0x3f4] ;  /* 0x0000fd00ff297b82 */ /* 0x000e220000000800 */
[C---:B------:R-:W-:Y:S01]  /*10470*/  VIADD R4, R16.reuse, 0x20 ;  /* 0x0000002010047836 */ /* 0x040fe20000000000 */
[----:B------:R-:W-:Y:S01]  /*10480*/  BSSY B1, `(.L_x_616) ;  /* 0x000005e000017945 */ /* 0x000fe20003800000 */
[C---:B------:R-:W-:Y:S01]  /*10490*/  VIADD R6, R16.reuse, 0x40 ;  /* 0x0000004010067836 */ /* 0x040fe20000000000 */
[----:B------:R-:W-:Y:S02]  /*104a0*/  SHF.R.U32.HI R59, RZ, 0x3, R168 ;  /* 0x00000003ff3b7819 */ /* 0x000fe400000116a8 */
[-C--:B0-----:R-:W-:Y:S02]  /*104b0*/  ISETP.GE.AND P0, PT, R16, R41.reuse, PT ;  /* 0x000000291000720c */ /* 0x081fe40003f06270 */
[-C--:B------:R-:W-:Y:S02]  /*104c0*/  ISETP.GE.AND P1, PT, R4, R41.reuse, PT ;  /* 0x000000290400720c */ /* 0x080fe40003f26270 */
[----:B------:R-:W-:-:S09]  /*104d0*/  ISETP.GE.AND P2, PT, R6, R41, PT ;  /* 0x000000290600720c */ /* 0x000fd20003f46270 */
[----:B------:R-:W-:Y:S05]  /*104e0*/  @P0 BRA `(.L_x_617) ;  /* 0x00000004005c0947 */ /* 0x000fea0003800000 */
[----:B------:R-:W2:Y:S01]  /*104f0*/  LDL R61, [R1+0x50] ;  /* 0x00005000013d7983 */ /* 0x000ea20000100800 */
[----:B------:R-:W-:Y:S01]  /*10500*/  LEA.HI R4, R41, R214, RZ, 0x1d ;  /* 0x000000d629047211 */ /* 0x000fe200078fe8ff */
[C---:B------:R-:W-:Y:S01]  /*10510*/  IMAD.U32 R53, R37.reuse, 0x10000, RZ ;  /* 0x0001000025357824 */ /* 0x040fe200078e00ff */
[----:B------:R-:W-:Y:S01]  /*10520*/  SHF.L.U32 R60, R38, 0x10, RZ ;  /* 0x00000010263c7819 */ /* 0x000fe200000006ff */
[----:B------:R-:W-:Y:S01]  /*10530*/  IMAD.U32 R51, R32, 0x10000, RZ ;  /* 0x0001000020337824 */ /* 0x000fe200078e00ff */
[----:B------:R-:W-:Y:S01]  /*10540*/  SHF.R.S32.HI R7, RZ, 0x1f, R4 ;  /* 0x0000001fff077819 */ /* 0x000fe20000011404 */
[----:B------:R-:W-:Y:S01]  /*10550*/  IMAD.SHL.U32 R5, R4, 0x8, RZ ;  /* 0x0000000804057824 */ /* 0x000fe200078e00ff */
[----:B------:R-:W-:Y:S01]  /*10560*/  LOP3.LUT R58, R37, 0xffff0000, RZ, 0xc0, !PT ;  /* 0xffff0000253a7812 */ /* 0x000fe200078ec0ff */
[----:B------:R-:W-:Y:S01]  /*10570*/  IMAD.U32 R56, R33, 0x10000, RZ ;  /* 0x0001000021387824 */ /* 0x000fe200078e00ff */
[----:B------:R-:W-:Y:S01]  /*10580*/  LEA.HI R7, R7, R4, RZ, 0x3 ;  /* 0x0000000407077211 */ /* 0x000fe200078f18ff */
[----:B------:R-:W-:Y:S01]  /*10590*/  IMAD.U32 R55, R39, 0x10000, RZ ;  /* 0x0001000027377824 */ /* 0x000fe200078e00ff */
[----:B------:R-:W-:-:S02]  /*105a0*/  LOP3.LUT R4, R168, 0x38, R5, 0xf8, !PT ;  /* 0x00000038a8047812 */ /* 0x000fc400078ef805 */
[----:B------:R-:W-:Y:S02]  /*105b0*/  SHF.L.U32 R7, R7, 0xa, RZ ;  /* 0x0000000a07077819 */ /* 0x000fe400000006ff */
[----:B------:R-:W-:Y:S02]  /*105c0*/  LOP3.LUT R5, R4, R59, RZ, 0x3c, !PT ;  /* 0x0000003b04057212 */ /* 0x000fe400078e3cff */
[----:B------:R-:W-:Y:S02]  /*105d0*/  LOP3.LUT R7, R7, 0x7fffe000, RZ, 0xc0, !PT ;  /* 0x7fffe00007077812 */ /* 0x000fe400078ec0ff */
[----:B------:R-:W-:Y:S02]  /*105e0*/  LOP3.LUT R32, R32, 0xffff0000, RZ, 0xc0, !PT ;  /* 0xffff000020207812 */ /* 0x000fe400078ec0ff */
[----:B------:R-:W-:Y:S02]  /*105f0*/  IADD3 R9, R5, R7, R180 ;  /* 0x0000000705097210 */ /* 0x000fe40007ffe0b4 */
[----:B------:R-:W-:-:S02]  /*10600*/  LOP3.LUT R57, R40, 0xffff0000, RZ, 0xc0, !PT ;  /* 0xffff000028397812 */ /* 0x000fc400078ec0ff */
[----:B------:R-:W-:Y:S01]  /*10610*/  LOP3.LUT R33, R33, 0xffff0000, RZ, 0xc0, !PT ;  /* 0xffff000021217812 */ /* 0x000fe200078ec0ff */
[----:B------:R-:W-:-:S05]  /*10620*/  IMAD R42, R9, 0x2, R2 ;  /* 0x00000002092a7824 */ /* 0x000fca00078e0202 */
[----:B------:R-:W0:Y:S02]  /*10630*/  LDS.128 R8, [R42+0xc400] ;  /* 0x00c400002a087984 */ /* 0x000e240000000c00 */
[C---:B0-----:R-:W-:Y:S01]  /*10640*/  IMAD.U32 R47, R8.reuse, 0x10000, RZ ;  /* 0x00010000082f7824 */ /* 0x041fe200078e00ff */
[----:B------:R-:W-:Y:S01]  /*10650*/  LOP3.LUT R8, R8, 0xffff0000, RZ, 0xc0, !PT ;  /* 0xffff000008087812 */ /* 0x000fe200078ec0ff */
[C---:B------:R-:W-:Y:S01]  /*10660*/  IMAD.U32 R48, R9.reuse, 0x10000, RZ ;  /* 0x0001000009307824 */ /* 0x040fe200078e00ff */
[----:B------:R-:W-:Y:S01]  /*10670*/  LOP3.LUT R9, R9, 0xffff0000, RZ, 0xc0, !PT ;  /* 0xffff000009097812 */ /* 0x000fe200078ec0ff */
[-C--:B------:R-:W-:Y:S01]  /*10680*/  FMUL.FTZ R52, R53, R47.reuse ;  /* 0x0000002f35347220 */ /* 0x080fe20000410000 */
[----:B------:R-:W-:Y:S01]  /*10690*/  FMUL.FTZ R54, R51, R47 ;  /* 0x0000002f33367220 */ /* 0x000fe20000410000 */
[----:B------:R-:W-:Y:S01]  /*106a0*/  FMUL.FTZ R47, R60, R48 ;  /* 0x000000303c2f7220 */ /* 0x000fe20000410000 */
[----:B------:R-:W-:Y:S01]  /*106b0*/  FMUL.FTZ R37, R58, R8 ;  /* 0x000000083a257220 */ /* 0x000fe20000410000 */
[C---:B------:R-:W-:Y:S01]  /*106c0*/  IMAD.U32 R49, R10.reuse, 0x10000, RZ ;  /* 0x000100000a317824 */ /* 0x040fe200078e00ff */
[----:B------:R-:W-:Y:S01]  /*106d0*/  LOP3.LUT R10, R10, 0xffff0000, RZ, 0xc0, !PT ;  /* 0xffff00000a0a7812 */ /* 0x000fe200078ec0ff */
[C---:B------:R-:W-:Y:S01]  /*106e0*/  IMAD.U32 R50, R11.reuse, 0x10000, RZ ;  /* 0x000100000b327824 */ /* 0x040fe200078e00ff */
[----:B------:R-:W-:Y:S01]  /*106f0*/  LOP3.LUT R11, R11, 0xffff0000, RZ, 0xc0, !PT ;  /* 0xffff00000b0b7812 */ /* 0x000fe200078ec0ff */
[----:B--2---:R-:W0:Y:S02]  /*10700*/  LDS.128 R4, [R61] ;  /* 0x000000003d047984 */ /* 0x004e240000000c00 */
[C---:B0-----:R-:W-:Y:S01]  /*10710*/  IMAD.U32 R43, R4.reuse, 0x10000, RZ ;  /* 0x00010000042b7824 */ /* 0x041fe200078e00ff */
[----:B------:R-:W-:Y:S01]  /*10720*/  LOP3.LUT R4, R4, 0xffff0000, RZ, 0xc0, !PT ;  /* 0xffff000004047812 */ /* 0x000fe200078ec0ff */
[C---:B------:R-:W-:Y:S01]  /*10730*/  IMAD.U32 R44, R5.reuse, 0x10000, RZ ;  /* 0x00010000052c7824 */ /* 0x040fe200078e00ff */
[----:B------:R-:W-:Y:S01]  /*10740*/  LOP3.LUT R5, R5, 0xffff0000, RZ, 0xc0, !PT ;  /* 0xffff000005057812 */ /* 0x000fe200078ec0ff */
[-C--:B------:R-:W-:Y:S01]  /*10750*/  FFMA.FTZ R52, R51, R43.reuse, -R52 ;  /* 0x0000002b33347223 */ /* 0x080fe20000010834 */
[----:B------:R-:W-:Y:S01]  /*10760*/  FMUL.FTZ R51, R56, R48 ;  /* 0x0000003038337220 */ /* 0x000fe20000410000 */
[----:B------:R-:W-:Y:S01]  /*10770*/  FFMA.FTZ R54, R53, R43, R54 ;  /* 0x0000002b35367223 */ /* 0x000fe20000010036 */
[----:B------:R-:W-:Y:S01]  /*10780*/  FMUL.FTZ R43, R32, R8 ;  /* 0x00000008202b7220 */ /* 0x000fe20000410000 */
[----:B------:R-:W-:-:S02]  /*10790*/  IMAD.U32 R53, R34, 0x10000, RZ ;  /* 0x0001000022357824 */ /* 0x000fc400078e00ff */
[-C--:B------:R-:W-:Y:S01]  /*107a0*/  FFMA.FTZ R47, R56, R44.reuse, -R47 ;  /* 0x0000002c382f7223 */ /* 0x080fe2000001082f */
[----:B------:R-:W-:Y:S01]  /*107b0*/  FFMA.FTZ R51, R60, R44, R51 ;  /* 0x0000002c3c337223 */ /* 0x000fe20000010033 */
[----:B------:R-:W-:Y:S01]  /*107c0*/  LOP3.LUT R34, R34, 0xffff0000, RZ, 0xc0, !PT ;  /* 0xffff000022227812 */ /* 0x000fe200078ec0ff */
[-C--:B------:R-:W-:Y:S01]  /*107d0*/  FFMA.FTZ R37, R32, R4.reuse, -R37 ;  /* 0x0000000420257223 */ /* 0x080fe20000010825 */
[----:B------:R-:W-:Y:S01]  /*107e0*/  LOP3.LUT R44, R39, 0xffff0000, RZ, 0xc0, !PT ;  /* 0xffff0000272c7812 */ /* 0x000fe200078ec0ff */
[----:B------:R-:W-:Y:S01]  /*107f0*/  FFMA.FTZ R43, R58, R4, R43 ;  /* 0x000000043a2b7223 */ /* 0x000fe2000001002b */
[----:B------:R-:W-:Y:S02]  /*10800*/  IMAD.U32 R45, R6, 0x10000, RZ ;  /* 0x00010000062d7824 */ /* 0x000fe400078e00ff */
[-C--:B------:R-:W-:Y:S01]  /*10810*/  FMUL.FTZ R4, R55, R49.reuse ;  /* 0x0000003137047220 */ /* 0x080fe20000410000 */
[----:B------:R-:W-:Y:S01]  /*10820*/  FMUL.FTZ R32, R53, R49 ;  /* 0x0000003135207220 */ /* 0x000fe20000410000 */
[----:B------:R-:W-:-:S02]  /*10830*/  IMAD.U32 R48, R40, 0x10000, RZ ;  /* 0x0001000028307824 */ /* 0x000fc400078e00ff */
[-C--:B------:R-:W-:Y:S01]  /*10840*/  FMUL.FTZ R39, R44, R10.reuse ;  /* 0x0000000a2c277220 */ /* 0x080fe20000410000 */
[----:B------:R-:W-:Y:S01]  /*10850*/  FMUL.FTZ R49, R34, R10 ;  /* 0x0000000a22317220 */ /* 0x000fe20000410000 */
[-C--:B------:R-:W-:Y:S01]  /*10860*/  FFMA.FTZ R8, R53, R45.reuse, -R4 ;  /* 0x0000002d35087223 */ /* 0x080fe20000010804 */
[----:B------:R-:W-:Y:S01]  /*10870*/  FFMA.FTZ R10, R55, R45, R32 ;  /* 0x0000002d370a7223 */ /* 0x000fe20000010020 */
[----:B------:R-:W-:Y:S01]  /*10880*/  LOP3.LUT R6, R6, 0xffff0000, RZ, 0xc0, !PT ;  /* 0xffff000006067812 */ /* 0x000fe200078ec0ff */
[----:B------:R-:W-:Y:S02]  /*10890*/  IMAD.U32 R46, R7, 0x10000, RZ ;  /* 0x00010000072e7824 */ /* 0x000fe400078e00ff */
[----:B------:R-:W-:Y:S01]  /*108a0*/  FMUL.FTZ R45, R48, R50 ;  /* 0x00000032302d7220 */ /* 0x000fe20000410000 */
[C---:B------:R-:W-:Y:S01]  /*108b0*/  IMAD.U32 R4, R35.reuse, 0x10000, RZ ;  /* 0x0001000023047824 */ /* 0x040fe200078e00ff */
[----:B------:R-:W-:Y:S01]  /*108c0*/  LOP3.LUT R55, R38, 0xffff0000, RZ, 0xc0, !PT ;  /* 0xffff000026377812 */ /* 0x000fe200078ec0ff */
[----:B------:R-:W-:Y:S01]  /*108d0*/  FFMA.FTZ R39, R34, R6, -R39 ;  /* 0x0000000622277223 */ /* 0x000fe20000010827 */
[----:B------:R-:W-:Y:S01]  /*108e0*/  LOP3.LUT R35, R35, 0xffff0000, RZ, 0xc0, !PT ;  /* 0xffff000023237812 */ /* 0x000fe200078ec0ff */
[C---:B------:R-:W-:Y:S01]  /*108f0*/  FMUL.FTZ R53, R4.reuse, R50 ;  /* 0x0000003204357220 */ /* 0x040fe20000410000 */
[----:B------:R-:W-:Y:S01]  /*10900*/  LOP3.LUT R7, R7, 0xffff0000, RZ, 0xc0, !PT ;  /* 0xffff000007077812 */ /* 0x000fe200078ec0ff */
[----:B------:R-:W-:Y:S01]  /*10910*/  FFMA.FTZ R45, R4, R46, -R45 ;  /* 0x0000002e042d7223 */ /* 0x000fe2000001082d */
        /* <DEDUP_REMOVED lines=20> */
.L_x_617:
[----:B------:R-:W-:Y:S05]  /*10a60*/  BSYNC B1 ;  /* 0x0000000000017941 */ /* 0x000fea0003800000 */
.L_x_616:
[----:B------:R-:W-:Y:S04]  /*10a70*/  BSSY B1, `(.L_x_618) ;  /* 0x0000059000017945 */ /* 0x000fe80003800000 */
[----:B------:R-:W-:Y:S05]  /*10a80*/  @P1 BRA `(.L_x_619) ;  /* 0x00000004005c1947 */ /* 0x000fea0003800000 */
[----:B------:R-:W2:Y:S01]  /*10a90*/  LDL R50, [R1+0x48] ;  /* 0x0000480001327983 */ /* 0x000ea20000100800 */
[----:B0-----:R-:W-:Y:S01]  /*10aa0*/  LEA.HI R4, R41, R163, RZ, 0x1d ;  /* 0x000000a329047211 */ /* 0x001fe200078fe8ff */
[C---:B------:R-:W-:Y:S01]  /*10ab0*/  IMAD.U32 R45, R28.reuse, 0x10000, RZ ;  /* 0x000100001c2d7824 */ /* 0x040fe200078e00ff */
[----:B------:R-:W-:Y:S01]  /*10ac0*/  LOP3.LUT R46, R28, 0xffff0000, RZ, 0xc0, !PT ;  /* 0xffff00001c2e7812 */ /* 0x000fe200078ec0ff */
[----:B------:R-:W-:Y:S01]  /*10ad0*/  IMAD.U32 R43, R24, 0x10000, RZ ;  /* 0x00010000182b7824 */ /* 0x000fe200078e00ff */
[----:B------:R-:W-:Y:S01]  /*10ae0*/  SHF.R.S32.HI R7, RZ, 0x1f, R4 ;  /* 0x0000001fff077819 */ /* 0x000fe20000011404 */
[----:B------:R-:W-:Y:S01]  /*10af0*/  IMAD.SHL.U32 R5, R4, 0x8, RZ ;  /* 0x0000000804057824 */ /* 0x000fe200078e00ff */
[----:B------:R-:W-:Y:S01]  /*10b00*/  LOP3.LUT R24, R24, 0xffff0000, RZ, 0xc0, !PT ;  /* 0xffff000018187812 */ /* 0x000fe200078ec0ff */
[----:B------:R-:W-:Y:S01]  /*10b10*/  IMAD.U32 R53, R30, 0x10000, RZ ;  /* 0x000100001e357824 */ /* 0x000fe200078e00ff */
[----:B------:R-:W-:Y:S01]  /*10b20*/  LEA.HI R7, R7, R4, RZ, 0x3 ;  /* 0x0000000407077211 */ /* 0x000fe200078f18ff */
[----:B------:R-:W-:Y:S01]  /*10b30*/  IMAD.U32 R47, R26, 0x10000, RZ ;  /* 0x000100001a2f7824 */ /* 0x000fe200078e00ff */
[----:B------:R-:W-:Y:S01]  /*10b40*/  LOP3.LUT R4, R168, 0x38, R5, 0xf8, !PT ;  /* 0x00000038a8047812 */ /* 0x000fe200078ef805 */
[----:B------:R-:W-:Y:S01]  /*10b50*/  IMAD.U32 R48, R29, 0x10000, RZ ;  /* 0x000100001d307824 */ /* 0x000fe200078e00ff */
[----:B------:R-:W-:Y:S01]  /*10b60*/  LOP3.LUT R26, R26, 0xffff0000, RZ, 0xc0, !PT ;  /* 0xffff00001a1a7812 */ /* 0x000fe200078ec0ff */
[----:B------:R-:W-:Y:S01]  /*10b70*/  IMAD.SHL.U32 R7, R7, 0x400, RZ ;  /* 0x0000040007077824 */ /* 0x000fe200078e00ff */
[----:B------:R-:W-:Y:S01]  /*10b80*/  LOP3.LUT R5, R4, R59, RZ, 0x3c, !PT ;  /* 0x0000003b04057212 */ /* 0x000fe200078e3cff */
[----:B------:R-:W-:Y:S01]  /*10b90*/  IMAD.U32 R55, R31, 0x10000, RZ ;  /* 0x000100001f377824 */ /* 0x000fe200078e00ff */
[----:B------:R-:W-:Y:S01]  /*10ba0*/  LOP3.LUT R30, R30, 0xffff0000, RZ, 0xc0, !PT ;  /* 0xffff00001e1e7812 */ /* 0x000fe200078ec0ff */
[----:B------:R-:W-:Y:S01]  /*10bb0*/  IMAD.U32 R28, R25, 0x10000, RZ ;  /* 0x00010000191c7824 */ /* 0x000fe200078e00ff */
[----:B------:R-:W-:-:S02]  /*10bc0*/  LOP3.LUT R7, R7, 0x7fffe000, RZ, 0xc0, !PT ;  /* 0x7fffe00007077812 */ /* 0x000fc400078ec0ff */
[----:B------:R-:W-:Y:S02]  /*10bd0*/  SHF.L.U32 R51, R27, 0x10, RZ ;  /* 0x000000101b337819 */ /* 0x000fe400000006ff */
[----:B------:R-:W-:Y:S02]  /*10be0*/  IADD3 R9, R5, R7, R180 ;  /* 0x0000000705097210 */ /* 0x000fe40007ffe0b4 */
[----:B------:R-:W-:Y:S02]  /*10bf0*/  LOP3.LUT R29, R29, 0xffff0000, RZ, 0xc0, !PT ;  /* 0xffff00001d1d7812 */ /* 0x000fe400078ec0ff */
[----:B------:R-:W-:Y:S01]  /*10c00*/  LOP3.LUT R31, R31, 0xffff0000, RZ, 0xc0, !PT ;  /* 0xffff00001f1f7812 */ /* 0x000fe200078ec0ff */
[----:B------:R-:W-:Y:S01]  /*10c10*/  IMAD R32, R9, 0x2, R2 ;  /* 0x0000000209207824 */ /* 0x000fe200078e0202 */
[----:B------:R-:W-:Y:S02]  /*10c20*/  LOP3.LUT R25, R25, 0xffff0000, RZ, 0xc0, !PT ;  /* 0xffff000019197812 */ /* 0x000fe400078ec0ff */
[----:B------:R-:W-:-:S02]  /*10c30*/  LOP3.LUT R27, R27, 0xffff0000, RZ, 0xc0, !PT ;  /* 0xffff00001b1b7812 */ /* 0x000fc400078ec0ff */
[----:B------:R-:W0:Y:S02]  /*10c40*/  LDS.128 R8, [R32+0xc400] ;  /* 0x00c4000020087984 */ /* 0x000e240000000c00 */
[C---:B0-----:R-:W-:Y:S01]  /*10c50*/  IMAD.U32 R38, R8.reuse, 0x10000, RZ ;  /* 0x0001000008267824 */ /* 0x041fe200078e00ff */
[----:B------:R-:W-:Y:S01]  /*10c60*/  LOP3.LUT R8, R8, 0xffff0000, RZ, 0xc0, !PT ;  /* 0xffff000008087812 */ /* 0x000fe200078ec0ff */
[C---:B------:R-:W-:Y:S01]  /*10c70*/  IMAD.U32 R40, R10.reuse, 0x10000, RZ ;  /* 0x000100000a287824 */ /* 0x040fe200078e00ff */
[----:B------:R-:W-:Y:S01]  /*10c80*/  LOP3.LUT R10, R10, 0xffff0000, RZ, 0xc0, !PT ;  /* 0xffff00000a0a7812 */ /* 0x000fe200078ec0ff */
[-C--:B------:R-:W-:Y:S01]  /*10c90*/  FMUL.FTZ R44, R45, R38.reuse ;  /* 0x000000262d2c7220 */ /* 0x080fe20000410000 */
[----:B------:R-:W-:Y:S01]  /*10ca0*/  FMUL.FTZ R38, R43, R38 ;  /* 0x000000262b267220 */ /* 0x000fe20000410000 */
[C---:B------:R-:W-:Y:S01]  /*10cb0*/  IMAD.U32 R39, R9.reuse, 0x10000, RZ ;  /* 0x0001000009277824 */ /* 0x040fe200078e00ff */
[----:B------:R-:W-:Y:S01]  /*10cc0*/  LOP3.LUT R9, R9, 0xffff0000, RZ, 0xc0, !PT ;  /* 0xffff000009097812 */ /* 0x000fe200078ec0ff */
[C---:B------:R-:W-:Y:S01]  /*10cd0*/  IMAD.U32 R42, R11.reuse, 0x10000, RZ ;  /* 0x000100000b2a7824 */ /* 0x040fe200078e00ff */
[----:B------:R-:W-:Y:S01]  /*10ce0*/  LOP3.LUT R11, R11, 0xffff0000, RZ, 0xc0, !PT ;  /* 0xffff00000b0b7812 */ /* 0x000fe200078ec0ff */
[----:B------:R-:W-:Y:S01]  /*10cf0*/  FMUL.FTZ R49, R26, R10 ;  /* 0x0000000a1a317220 */ /* 0x000fe20000410000 */
[----:B--2---:R-:W0:Y:S02]  /*10d00*/  LDS.128 R4, [R50] ;  /* 0x0000000032047984 */ /* 0x004e240000000c00 */
[C---:B0-----:R-:W-:Y:S01]  /*10d10*/  IMAD.U32 R33, R4.reuse, 0x10000, RZ ;  /* 0x0001000004217824 */ /* 0x041fe200078e00ff */
[----:B------:R-:W-:Y:S01]  /*10d20*/  LOP3.LUT R4, R4, 0xffff0000, RZ, 0xc0, !PT ;  /* 0xffff000004047812 */ /* 0x000fe200078ec0ff */
[C---:B------:R-:W-:Y:S01]  /*10d30*/  IMAD.U32 R35, R6.reuse, 0x10000, RZ ;  /* 0x0001000006237824 */ /* 0x040fe200078e00ff */
[----:B------:R-:W-:Y:S01]  /*10d40*/  LOP3.LUT R6, R6, 0xffff0000, RZ, 0xc0, !PT ;  /* 0xffff000006067812 */ /* 0x000fe200078ec0ff */
[-C--:B------:R-:W-:Y:S01]  /*10d50*/  FFMA.FTZ R44, R43, R33.reuse, -R44 ;  /* 0x000000212b2c7223 */ /* 0x080fe2000001082c */
[----:B------:R-:W-:Y:S01]  /*10d60*/  FFMA.FTZ R38, R45, R33, R38 ;  /* 0x000000212d267223 */ /* 0x000fe20000010026 */
[-C--:B------:R-:W-:Y:S01]  /*10d70*/  FMUL.FTZ R43, R46, R8.reuse ;  /* 0x000000082e2b7220 */ /* 0x080fe20000410000 */
[C---:B------:R-:W-:Y:S01]  /*10d80*/  FMUL.FTZ R33, R24.reuse, R8 ;  /* 0x0000000818217220 */ /* 0x040fe20000410000 */
[----:B------:R-:W-:Y:S01]  /*10d90*/  IMAD.U32 R34, R5, 0x10000, RZ ;  /* 0x0001000005227824 */ /* 0x000fe200078e00ff */
[----:B------:R-:W-:Y:S01]  /*10da0*/  SHF.L.U32 R37, R7, 0x10, RZ ;  /* 0x0000001007257819 */ /* 0x000fe200000006ff */
[-C--:B------:R-:W-:Y:S01]  /*10db0*/  FFMA.FTZ R43, R24, R4.reuse, -R43 ;  /* 0x00000004182b7223 */ /* 0x080fe2000001082b */
[----:B------:R-:W-:Y:S01]  /*10dc0*/  FFMA.FTZ R33, R46, R4, R33 ;  /* 0x000000042e217223 */ /* 0x000fe20000010021 */
[-C--:B------:R-:W-:Y:S01]  /*10dd0*/  FMUL.FTZ R4, R53, R40.reuse ;  /* 0x0000002835047220 */ /* 0x080fe20000410000 */
[-C--:B------:R-:W-:Y:S01]  /*10de0*/  FMUL.FTZ R45, R48, R39.reuse ;  /* 0x00000027302d7220 */ /* 0x080fe20000410000 */
[C---:B------:R-:W-:Y:S01]  /*10df0*/  FMUL.FTZ R40, R47.reuse, R40 ;  /* 0x000000282f287220 */ /* 0x040fe20000410000 */
[----:B------:R-:W-:Y:S01]  /*10e00*/  FMUL.FTZ R39, R28, R39 ;  /* 0x000000271c277220 */ /* 0x000fe20000410000 */
[----:B------:R-:W-:Y:S01]  /*10e10*/  FFMA.FTZ R8, R47, R35, -R4 ;  /* 0x000000232f087223 */ /* 0x000fe20000010804 */
[----:B------:R-:W-:Y:S01]  /*10e20*/  FMUL.FTZ R4, R55, R42 ;  /* 0x0000002a37047220 */ /* 0x000fe20000410000 */
[----:B------:R-:W-:Y:S01]  /*10e30*/  FMUL.FTZ R47, R30, R10 ;  /* 0x0000000a1e2f7220 */ /* 0x000fe20000410000 */
[----:B------:R-:W-:Y:S01]  /*10e40*/  FFMA.FTZ R45, R28, R34, -R45 ;  /* 0x000000221c2d7223 */ /* 0x000fe2000001082d */
[----:B------:R-:W-:Y:S01]  /*10e50*/  LOP3.LUT R5, R5, 0xffff0000, RZ, 0xc0, !PT ;  /* 0xffff000005057812 */ /* 0x000fe200078ec0ff */
[----:B------:R-:W-:Y:S01]  /*10e60*/  FFMA.FTZ R49, R30, R6, R49 ;  /* 0x000000061e317223 */ /* 0x000fe20000010031 */
[----:B------:R-:W-:Y:S01]  /*10e70*/  LOP3.LUT R7, R7, 0xffff0000, RZ, 0xc0, !PT ;  /* 0xffff000007077812 */ /* 0x000fe200078ec0ff */
[----:B------:R-:W-:Y:S01]  /*10e80*/  FFMA.FTZ R28, R51, R37, -R4 ;  /* 0x00000025331c7223 */ /* 0x000fe20000010804 */
[----:B------:R-:W-:Y:S01]  /*10e90*/  FFMA.FTZ R39, R48, R34, R39 ;  /* 0x0000002230277223 */ /* 0x000fe20000010027 */
[----:B------:R-:W-:Y:S01]  /*10ea0*/  FFMA.FTZ R47, R26, R6, -R47 ;  /* 0x000000061a2f7223 */ /* 0x000fe2000001082f */
[----:B------:R-:W-:Y:S01]  /*10eb0*/  FMUL.FTZ R4, R29, R9 ;  /* 0x000000091d047220 */ /* 0x000fe20000410000 */
        /* <DEDUP_REMOVED lines=20> */
.L_x_619:
[----:B------:R-:W-:Y:S05]  /*11000*/  BSYNC B1 ;  /* 0x0000000000017941 */ /* 0x000fea0003800000 */
.L_x_618:
[----:B------:R-:W-:Y:S05]  /*11010*/  @P2 BRA `(.L_x_594) ;  /* 0x00000004005c2947 */ /* 0x000fea0003800000 */
[----:B------:R-:W2:Y:S01]  /*11020*/  LDL R43, [R1+0x44] ;  /* 0x00004400012b7983 */ /* 0x000ea20000100800 */
[----:B------:R-:W-:Y:S01]  /*11030*/  LEA.HI R41, R41, R164, RZ, 0x1d ;  /* 0x000000a429297211 */ /* 0x000fe200078fe8ff */
[C---:B------:R-:W-:Y:S01]  /*11040*/  IMAD.U32 R35, R13.reuse, 0x10000, RZ ;  /* 0x000100000d237824 */ /* 0x040fe200078e00ff */
[----:B------:R-:W-:Y:S01]  /*11050*/  LOP3.LUT R44, R13, 0xffff0000, RZ, 0xc0, !PT ;  /* 0xffff00000d2c7812 */ /* 0x000fe200078ec0ff */
[----:B------:R-:W-:Y:S01]  /*11060*/  IMAD.U32 R33, R21, 0x10000, RZ ;  /* 0x0001000015217824 */ /* 0x000fe200078e00ff */
[----:B01----:R-:W-:Y:S01]  /*11070*/  SHF.R.S32.HI R4, RZ, 0x1f, R41 ;  /* 0x0000001fff047819 */ /* 0x003fe20000011429 */
[----:B------:R-:W-:Y:S01]  /*11080*/  IMAD.SHL.U32 R5, R41, 0x8, RZ ;  /* 0x0000000829057824 */ /* 0x000fe200078e00ff */
[----:B------:R-:W-:Y:S01]  /*11090*/  LOP3.LUT R40, R21, 0xffff0000, RZ, 0xc0, !PT ;  /* 0xffff000015287812 */ /* 0x000fe200078ec0ff */
[----:B------:R-:W-:Y:S01]  /*110a0*/  IMAD.U32 R46, R12, 0x10000, RZ ;  /* 0x000100000c2e7824 */ /* 0x000fe200078e00ff */
[----:B------:R-:W-:Y:S01]  /*110b0*/  LEA.HI R41, R4, R41, RZ, 0x3 ;  /* 0x0000002904297211 */ /* 0x000fe200078f18ff */
[----:B------:R-:W-:Y:S01]  /*110c0*/  IMAD.U32 R42, R20, 0x10000, RZ ;  /* 0x00010000142a7824 */ /* 0x000fe200078e00ff */
[----:B------:R-:W-:-:S02]  /*110d0*/  LOP3.LUT R4, R168, 0x38, R5, 0xf8, !PT ;  /* 0x00000038a8047812 */ /* 0x000fc400078ef805 */
[----:B------:R-:W-:Y:S01]  /*110e0*/  LOP3.LUT R37, R12, 0xffff0000, RZ, 0xc0, !PT ;  /* 0xffff00000c257812 */ /* 0x000fe200078ec0ff */
[----:B------:R-:W-:Y:S01]  /*110f0*/  IMAD.SHL.U32 R41, R41, 0x400, RZ ;  /* 0x0000040029297824 */ /* 0x000fe200078e00ff */
[----:B------:R-:W-:Y:S02]  /*11100*/  LOP3.LUT R5, R4, R59, RZ, 0x3c, !PT ;  /* 0x0000003b04057212 */ /* 0x000fe400078e3cff */
[----:B------:R-:W-:Y:S02]  /*11110*/  LOP3.LUT R39, R0, 0xffff0000, RZ, 0xc0, !PT ;  /* 0xffff000000277812 */ /* 0x000fe400078ec0ff */
        /* <DEDUP_REMOVED lines=8> */
[-C--:B------:R-:W-:Y:S01]  /*111a0*/  FMUL.FTZ R34, R35, R29.reuse ;  /* 0x0000001d23227220 */ /* 0x080fe20000410000 */
[----:B------:R-:W-:Y:S01]  /*111b0*/  FMUL.FTZ R38, R33, R29 ;  /* 0x0000001d21267220 */ /* 0x000fe20000410000 */
[----:B------:R-:W-:Y:S01]  /*111c0*/  FMUL.FTZ R29, R42, R30 ;  /* 0x0000001e2a1d7220 */ /* 0x000fe20000410000 */
[-C--:B------:R-:W-:Y:S01]  /*111d0*/  FMUL.FTZ R13, R44, R8.reuse ;  /* 0x000000082c0d7220 */ /* 0x080fe20000410000 */
[----:B------:R-:W-:Y:S01]  /*111e0*/  FMUL.FTZ R21, R40, R8 ;  /* 0x0000000828157220 */ /* 0x000fe20000410000 */
[----:B------:R-:W-:Y:S01]  /*111f0*/  LOP3.LUT R10, R10, 0xffff0000, RZ, 0xc0, !PT ;  /* 0xffff00000a0a7812 */ /* 0x000fe200078ec0ff */
[----:B------:R-:W-:Y:S01]  /*11200*/  IMAD.U32 R32, R11, 0x10000, RZ ;  /* 0x000100000b207824 */ /* 0x000fe200078e00ff */
[----:B------:R-:W-:-:S02]  /*11210*/  LOP3.LUT R9, R9, 0xffff0000, RZ, 0xc0, !PT ;  /* 0xffff000009097812 */ /* 0x000fc400078ec0ff */
[----:B------:R-:W-:Y:S01]  /*11220*/  LOP3.LUT R11, R11, 0xffff0000, RZ, 0xc0, !PT ;  /* 0xffff00000b0b7812 */ /* 0x000fe200078ec0ff */
[----:B--2---:R-:W0:Y:S02]  /*11230*/  LDS.128 R4, [R43] ;  /* 0x000000002b047984 */ /* 0x004e240000000c00 */
[C---:B0-----:R-:W-:Y:S01]  /*11240*/  IMAD.U32 R25, R4.reuse, 0x10000, RZ ;  /* 0x0001000004197824 */ /* 0x041fe200078e00ff */
[----:B------:R-:W-:Y:S01]  /*11250*/  LOP3.LUT R4, R4, 0xffff0000, RZ, 0xc0, !PT ;  /* 0xffff000004047812 */ /* 0x000fe200078ec0ff */
[C---:B------:R-:W-:Y:S01]  /*11260*/  IMAD.U32 R26, R5.reuse, 0x10000, RZ ;  /* 0x00010000051a7824 */ /* 0x040fe200078e00ff */
[----:B------:R-:W-:Y:S01]  /*11270*/  LOP3.LUT R5, R5, 0xffff0000, RZ, 0xc0, !PT ;  /* 0xffff000005057812 */ /* 0x000fe200078ec0ff */
[-C--:B------:R-:W-:Y:S01]  /*11280*/  FFMA.FTZ R34, R33, R25.reuse, -R34 ;  /* 0x0000001921227223 */ /* 0x080fe20000010822 */
[----:B------:R-:W-:Y:S01]  /*11290*/  FFMA.FTZ R38, R35, R25, R38 ;  /* 0x0000001923267223 */ /* 0x000fe20000010026 */
[----:B------:R-:W-:Y:S01]  /*112a0*/  FMUL.FTZ R25, R46, R30 ;  /* 0x0000001e2e197220 */ /* 0x000fe20000410000 */
[----:B------:R-:W-:-:S02]  /*112b0*/  IMAD.U32 R35, R3, 0x10000, RZ ;  /* 0x0001000003237824 */ /* 0x000fc400078e00ff */
[-C--:B------:R-:W-:Y:S01]  /*112c0*/  FFMA.FTZ R29, R46, R26.reuse, R29 ;  /* 0x0000001a2e1d7223 */ /* 0x080fe2000001001d */
[C---:B------:R-:W-:Y:S02]  /*112d0*/  IMAD.U32 R33, R15.reuse, 0x10000, RZ ;  /* 0x000100000f217824 */ /* 0x040fe400078e00ff */
[----:B------:R-:W-:Y:S01]  /*112e0*/  FFMA.FTZ R25, R42, R26, -R25 ;  /* 0x0000001a2a197223 */ /* 0x000fe20000010819 */
[-C--:B------:R-:W-:Y:S01]  /*112f0*/  FFMA.FTZ R13, R40, R4.reuse, -R13 ;  /* 0x00000004280d7223 */ /* 0x080fe2000001080d */
[----:B------:R-:W-:Y:S01]  /*11300*/  FFMA.FTZ R21, R44, R4, R21 ;  /* 0x000000042c157223 */ /* 0x000fe20000010015 */
[----:B------:R-:W-:Y:S01]  /*11310*/  LOP3.LUT R26, R15, 0xffff0000, RZ, 0xc0, !PT ;  /* 0xffff00000f1a7812 */ /* 0x000fe200078ec0ff */
[----:B------:R-:W-:Y:S01]  /*11320*/  IMAD.U32 R27, R6, 0x10000, RZ ;  /* 0x00010000061b7824 */ /* 0x000fe200078e00ff */
[----:B------:R-:W-:Y:S01]  /*11330*/  LOP3.LUT R30, R3, 0xffff0000, RZ, 0xc0, !PT ;  /* 0xffff0000031e7812 */ /* 0x000fe200078ec0ff */
[-C--:B------:R-:W-:Y:S01]  /*11340*/  FMUL.FTZ R4, R35, R31.reuse ;  /* 0x0000001f23047220 */ /* 0x080fe20000410000 */
[C---:B------:R-:W-:Y:S01]  /*11350*/  FMUL.FTZ R8, R33.reuse, R31 ;  /* 0x0000001f21087220 */ /* 0x040fe20000410000 */
[----:B------:R-:W-:Y:S01]  /*11360*/  IMAD.U32 R40, R0, 0x10000, RZ ;  /* 0x0001000000287824 */ /* 0x000fe200078e00ff */
[----:B------:R-:W-:Y:S01]  /*11370*/  LOP3.LUT R6, R6, 0xffff0000, RZ, 0xc0, !PT ;  /* 0xffff000006067812 */ /* 0x000fe200078ec0ff */
[-C--:B------:R-:W-:Y:S01]  /*11380*/  FFMA.FTZ R3, R33, R27.reuse, -R4 ;  /* 0x0000001b21037223 */ /* 0x080fe20000010804 */
[-C--:B------:R-:W-:Y:S01]  /*11390*/  FMUL.FTZ R15, R30, R10.reuse ;  /* 0x0000000a1e0f7220 */ /* 0x080fe20000410000 */
[----:B------:R-:W-:Y:S01]  /*113a0*/  FMUL.FTZ R31, R26, R10 ;  /* 0x0000000a1a1f7220 */ /* 0x000fe20000410000 */
[----:B------:R-:W-:Y:S01]  /*113b0*/  FFMA.FTZ R8, R35, R27, R8 ;  /* 0x0000001b23087223 */ /* 0x000fe20000010008 */
[----:B------:R-:W-:-:S02]  /*113c0*/  IMAD.U32 R28, R7, 0x10000, RZ ;  /* 0x00010000071c7824 */ /* 0x000fc400078e00ff */
[----:B------:R-:W-:Y:S01]  /*113d0*/  FMUL.FTZ R27, R40, R32 ;  /* 0x00000020281b7220 */ /* 0x000fe20000410000 */
[----:B------:R-:W-:Y:S01]  /*113e0*/  IMAD.U32 R4, R14, 0x10000, RZ ;  /* 0x000100000e047824 */ /* 0x000fe200078e00ff */
[----:B------:R-:W-:Y:S01]  /*113f0*/  LOP3.LUT R33, R20, 0xffff0000, RZ, 0xc0, !PT ;  /* 0xffff000014217812 */ /* 0x000fe200078ec0ff */
[-C--:B------:R-:W-:Y:S01]  /*11400*/  FFMA.FTZ R10, R26, R6.reuse, -R15 ;  /* 0x000000061a0a7223 */ /* 0x080fe2000001080f */
[----:B------:R-:W-:Y:S01]  /*11410*/  LOP3.LUT R35, R14, 0xffff0000, RZ, 0xc0, !PT ;  /* 0xffff00000e237812 */ /* 0x000fe200078ec0ff */
[----:B------:R-:W-:Y:S01]  /*11420*/  FFMA.FTZ R31, R30, R6, R31 ;  /* 0x000000061e1f7223 */ /* 0x000fe2000001001f */
[----:B------:R-:W-:Y:S01]  /*11430*/  LOP3.LUT R7, R7, 0xffff0000, RZ, 0xc0, !PT ;  /* 0xffff000007077812 */ /* 0x000fe200078ec0ff */
[C---:B------:R-:W-:Y:S01]  /*11440*/  FMUL.FTZ R15, R4.reuse, R32 ;  /* 0x00000020040f7220 */ /* 0x040fe20000410000 */
[-C--:B------:R-:W-:Y:S01]  /*11450*/  FFMA.FTZ R27, R4, R28.reuse, -R27 ;  /* 0x0000001c041b7223 */ /* 0x080fe2000001081b */
        /* <DEDUP_REMOVED lines=14> */
[----:B------:R-:W-:Y:S02]  /*11540*/  F2FP.BF16.F32.PACK_AB R8, R21, R38 ;  /* 0x000000261508723e */ /* 0x000fe400000010ff */
[----:B------:R-:W-:Y:S01]  /*11550*/  F2FP.BF16.F32.PACK_AB R9, R12, R29 ;  /* 0x0000001d0c09723e */ /* 0x000fe200000010ff */
[----:B------:R2:W-:Y:S01]  /*11560*/  STS.128 [R43], R4 ;  /* 0x000000042b007388 */ /* 0x0005e20000000c00 */
[----:B------:R-:W-:-:S05]  /*11570*/  F2FP.BF16.F32.PACK_AB R11, R20, R15 ;  /* 0x0000000f140b723e */ /* 0x000fca00000010ff */
[----:B------:R2:W-:Y:S02]  /*11580*/  STS.128 [R24+0xc400], R8 ;  /* 0x00c4000818007388 */ /* 0x0005e40000000c00 */
.L_x_594:
[----:B------:R-:W-:Y:S05]  /*11590*/  BSYNC B0 ;  /* 0x0000000000007941 */ /* 0x000fea0003800000 */
.L_x_575:
[----:B------:R-:W-:Y:S01]  /*115a0*/  @!PT LDS RZ, [RZ] ;  /* 0x00000000fffff984 */ /* 0x000fe20000000800 */
[----:B------:R-:W-:Y:S01]  /*115b0*/  @!PT LDS RZ, [RZ] ;  /* 0x00000000fffff984 */ /* 0x000fe20000000800 */
[----:B------:R-:W-:Y:S01]  /*115c0*/  @!PT LDS RZ, [RZ] ;  /* 0x00000000fffff984 */ /* 0x000fe20000000800 */
[----:B------:R-:W-:Y:S01]  /*115d0*/  @!PT LDS RZ, [RZ] ;  /* 0x00000000fffff984 */ /* 0x000fe20000000800 */
[----:B------:R5:W-:Y:S06]  /*115e0*/  MEMBAR.ALL.CTA ;  /* 0x0000000000007992 */ /* 0x000bec0000008000 */
[----:B-----5:R-:W5:Y:S01]  /*115f0*/  FENCE.VIEW.ASYNC.S ;  /* 0x00000000000073c6 */ /* 0x020f620000000000 */
[----:B------:R-:W-:Y:S05]  /*11600*/  WARPSYNC.ALL ;  /* 0x0000000000007948 */ /* 0x000fea0003800000 */
[----:B-----5:R-:W-:Y:S06]  /*11610*/  BAR.SYNC.DEFER_BLOCKING 0xd, 0x100 ;  /* 0x0344000000007b1d */ /* 0x020fec0000010000 */
.L_x_573:
[----:B01-3--:R-:W-:-:S05]  /*11620*/  IMAD.U32 R0, RZ, RZ, UR58 ;  /* 0x0000003aff007e24 */ /* 0x00bfca000f8e00ff */
[----:B------:R-:W-:-:S13]  /*11630*/  ISETP.NE.AND P0, PT, R0, 0x3, PT ;  /* 0x000000030000780c */ /* 0x000fda0003f05270 */
[----:B------:R-:W-:Y:S05]  /*11640*/  @!P0 BRA `(.L_x_620) ;  /* 0x0000000000048947 */ /* 0x000fea0003800000 */
[----:B------:R-:W-:Y:S01]  /*11650*/  BPT.TRAP 0x1 ;  /* 0x000000040000795c */ /* 0x000fe20000300000 */
.L_x_620:
[----:B------:R-:W-:Y:S01]  /*11660*/  IMAD R0, R174, 0x8, R2 ;  /* 0x00000008ae007824 */ /* 0x000fe200078e0202 */
[----:B--2-4-:R-:W-:-:S04]  /*11670*/  SHF.L.U32 R3, R181, 0x1f, RZ ;  /* 0x0000001fb5037819 */ /* 0x014fc800000006ff */
[----:B------:R0:W1:Y:S01]  /*11680*/  SYNCS.PHASECHK.TRANS64.TRYWAIT P1, [R0+URZ+0x2a830], R3 ;  /* 0x02a83003000075a7 */ /* 0x000062000802017f */
[----:B------:R-:W-:Y:S05]  /*11690*/  @!P0 BRA `(.L_x_621) ;  /* 0x0000000000048947 */ /* 0x000fea0003800000 */
[----:B------:R-:W-:Y:S01]  /*116a0*/  BPT.TRAP 0x1 ;  /* 0x000000040000795c */ /* 0x000fe20000300000 */
.L_x_621:
[----:B------:R-:W-:Y:S01]  /*116b0*/  IMAD.MOV.U32 R87, RZ, RZ, RZ ;  /* 0x000000ffff577224 */ /* 0x000fe200078e00ff */
[----:B-1----:R-:W-:Y:S06]  /*116c0*/  @P1 BRA `(.L_x_622) ;  /* 0x0000000000081947 */ /* 0x002fec0003800000 */
[----:B------:R-:W1:Y:S02]  /*116d0*/  SYNCS.PHASECHK.TRANS64.TRYWAIT P1, [R0+URZ+0x2a830], R3 ;  /* 0x02a83003000075a7 */ /* 0x000e64000802017f */
[----:B-1----:R-:W-:Y:S05]  /*116e0*/  @!P1 BRA `(.L_x_623) ;  /* 0x0000010800849947 */ /* 0x002fea0003800000 */
.L_x_622:
[----:B------:R-:W-:Y:S05]  /*116f0*/  WARPSYNC.ALL ;  /* 0x0000000000007948 */ /* 0x000fea0003800000 */
[----:B01----:R-:W-:Y:S01]  /*11700*/  VIADD R3, R2, 0x18400 ;  /* 0x0001840002037836 */ /* 0x003fe20000000000 */
[----:B------:R-:W-:Y:S01]  /*11710*/  R2UR UR4, R36 ;  /* 0x00000000240472ca */ /* 0x000fe200000e0000 */
[----:B------:R-:W-:Y:S01]  /*11720*/  UMOV UR9, 0x40000040 ;  /* 0x4000004000097882 */ /* 0x000fe20000000000 */
[----:B------:R-:W-:Y:S01]  /*11730*/  MOV R7, 0x40000040 ;  /* 0x4000004000077802 */ /* 0x000fe20000000f00 */
[----:B------:R-:W-:Y:S01]  /*11740*/  WARPGROUP.ARRIVE ;  /* 0x00000000000079c5 */ /* 0x000fe20000000000 */
[----:B------:R-:W-:Y:S01]  /*11750*/  SHF.R.U32.HI R3, RZ, 0x4, R3 ;  /* 0x00000004ff037819 */ /* 0x000fe20000011603 */
[----:B------:R-:W-:Y:S01]  /*11760*/  IMAD.MOV.U32 R9, RZ, RZ, 0x40000040 ;  /* 0x40000040ff097424 */ /* 0x000fe200078e00ff */
[----:B------:R-:W-:Y:S01]  /*11770*/  R2UR UR11, R7 ;  /* 0x00000000070b72ca */ /* 0x000fe200000e0000 */
[----:B------:R-:W-:Y:S01]  /*11780*/  IMAD.U32 R11, RZ, RZ, UR9 ;  /* 0x00000009ff0b7e24 */ /* 0x000fe2000f8e00ff */
[----:B------:R-:W-:Y:S01]  /*11790*/  LOP3.LUT R3, R3, 0x3fff, RZ, 0xc0, !PT ;  /* 0x00003fff03037812 */ /* 0x000fe200078ec0ff */
[----:B------:R-:W-:Y:S01]  /*117a0*/  UMOV UR53, 0x40000040 ;  /* 0x4000004000357882 */ /* 0x000fe20000000000 */
[----:B------:R-:W-:Y:S01]  /*117b0*/  UMOV UR49, 0x40000040 ;  /* 0x4000004000317882 */ /* 0x000fe20000000000 */
[----:B------:R-:W-:Y:S01]  /*117c0*/  UMOV UR45, 0x40000040 ;  /* 0x40000040002d7882 */ /* 0x000fe20000000000 */
[----:B------:R-:W-:Y:S01]  /*117d0*/  LOP3.LUT R4, R3, 0x10000, RZ, 0xfc, !PT ;  /* 0x0001000003047812 */ /* 0x000fe200078efcff */
[----:B------:R-:W-:Y:S01]  /*117e0*/  ULOP3.LUT UR4, UR4, 0x10000, URZ, 0xfc, !UPT ;  /* 0x0001000004047892 */ /* 0x000fe2000f8efc3f */
[----:B------:R-:W-:Y:S01]  /*117f0*/  MOV R7, 0x40000040 ;  /* 0x4000004000077802 */ /* 0x000fe20000000f00 */
[----:B------:R-:W-:Y:S01]  /*11800*/  UMOV UR41, 0x40000040 ;  /* 0x4000004000297882 */ /* 0x000fe20000000000 */
[----:B------:R-:W-:Y:S01]  /*11810*/  UMOV UR37, 0x40000040 ;  /* 0x4000004000257882 */ /* 0x000fe20000000000 */
[----:B------:R-:W-:Y:S01]  /*11820*/  IMAD R6, R174, 0x900, R4 ;  /* 0x00000900ae067824 */ /* 0x000fe200078e0204 */
[----:B------:R-:W-:Y:S01]  /*11830*/  UIADD3 UR5, UR4, 0x2, URZ ;  /* 0x0000000204057890 */ /* 0x000fe2000fffe03f */
[----:B------:R-:W-:Y:S01]  /*11840*/  R2UR UR39, R7 ;  /* 0x00000000072772ca */ /* 0x000fe200000e0000 */
[----:B------:R-:W-:Y:S01]  /*11850*/  UMOV UR8, UR4 ;  /* 0x0000000400087c82 */ /* 0x000fe20008000000 */
[C---:B------:R-:W-:Y:S01]  /*11860*/  VIADD R8, R6.reuse, 0x2 ;  /* 0x0000000206087836 */ /* 0x040fe20000000000 */
[----:B------:R-:W-:Y:S01]  /*11870*/  R2UR UR10, R6 ;  /* 0x00000000060a72ca */ /* 0x000fe200000e0000 */
[----:B------:R-:W-:Y:S01]  /*11880*/  IMAD.U32 R10, RZ, RZ, UR8 ;  /* 0x00000008ff0a7e24 */ /* 0x000fe2000f8e00ff */
[----:B------:R-:W-:-:S02]  /*11890*/  UIADD3 UR52, UR4, 0x406, URZ ;  /* 0x0000040604347890 */ /* 0x000fc4000fffe03f */
[----:B------:R-:W-:Y:S02]  /*118a0*/  UIADD3 UR48, UR4, 0x800, URZ ;  /* 0x0000080004307890 */ /* 0x000fe4000fffe03f */
[----:B------:R0:W-:Y:S01]  /*118b0*/  STL.64 [R1+0x30], R10 ;  /* 0x0000300a01007387 */ /* 0x0001e20000100a00 */
[----:B------:R-:W-:Y:S02]  /*118c0*/  UIADD3 UR44, UR4, 0x802, URZ ;  /* 0x00000802042c7890 */ /* 0x000fe4000fffe03f */
[----:B------:R-:W-:Y:S02]  /*118d0*/  UIADD3 UR40, UR4, 0x804, URZ ;  /* 0x0000080404287890 */ /* 0x000fe4000fffe03f */
[----:B------:R-:W-:Y:S02]  /*118e0*/  UIADD3 UR36, UR4, 0x806, URZ ;  /* 0x0000080604247890 */ /* 0x000fe4000fffe03f */
[----:B------:R-:W-:Y:S01]  /*118f0*/  HGMMA.64x96x16.F32.BF16 R24, gdesc[UR8], RZ, !UPT, gsb0 ;  /* 0x01600000081879f0 */ /* 0x000fe2000c0018ff */
[----:B------:R-:W-:Y:S01]  /*11900*/  R2UR UR10, R8 ;  /* 0x00000000080a72ca */ /* 0x000fe200000e0000 */
[----:B------:R-:W-:Y:S01]  /*11910*/  UMOV UR8, UR5 ;  /* 0x0000000500087c82 */ /* 0x000fe20008000000 */
[----:B------:R-:W-:Y:S01]  /*11920*/  R2UR UR11, R9 ;  /* 0x00000000090b72ca */ /* 0x000fe200000e0000 */
[----:B------:R-:W-:Y:S01]  /*11930*/  UMOV UR9, 0x40000040 ;  /* 0x4000004000097882 */ /* 0x000fe20000000000 */
[----:B------:R-:W-:Y:S01]  /*11940*/  VIADD R8, R6, 0x4 ;  /* 0x0000000406087836 */ /* 0x000fe20000000000 */
[----:B------:R-:W-:Y:S01]  /*11950*/  UIADD3 UR5, UR4, 0x4, URZ ;  /* 0x0000000404057890 */ /* 0x000fe2000fffe03f */
[----:B------:R-:W-:-:S02]  /*11960*/  IMAD.MOV.U32 R9, RZ, RZ, 0x40000040 ;  /* 0x40000040ff097424 */ /* 0x000fc400078e00ff */
[----:B0-----:R-:W-:Y:S02]  /*11970*/  IMAD.U32 R10, RZ, RZ, UR8 ;  /* 0x00000008ff0a7e24 */ /* 0x001fe4000f8e00ff */
[----:B------:R-:W-:-:S05]  /*11980*/  IMAD.U32 R11, RZ, RZ, UR9 ;  /* 0x00000009ff0b7e24 */ /* 0x000fca000f8e00ff */
[----:B------:R0:W-:Y:S01]  /*11990*/  STL.64 [R1+0x28], R10 ;  /* 0x0000280a01007387 */ /* 0x0001e20000100a00 */
[----:B------:R-:W-:Y:S02]  /*119a0*/  WARPGROUP.DEPBAR.LE gsb0, 0x0 ;  /* 0x00008000000079c5 */ /* 0x000fe40000010000 */
[----:B------:R-:W-:-:S06]  /*119b0*/  WARPGROUP.ARRIVE ;  /* 0x00000000000079c5 */ /* 0x000fcc0000000000 */
[----:B------:R-:W-:Y:S01]  /*119c0*/  HGMMA.64x96x16.F32.BF16 R24, gdesc[UR8], R24, gsb0 ;  /* 0x01600000081879f0 */ /* 0x000fe20008001818 */
[----:B------:R-:W-:Y:S01]  /*119d0*/  R2UR UR10, R8 ;  /* 0x00000000080a72ca */ /* 0x000fe200000e0000 */
[----:B------:R-:W-:Y:S01]  /*119e0*/  UMOV UR8, UR5 ;  /* 0x0000000500087c82 */ /* 0x000fe20008000000 */
[----:B------:R-:W-:Y:S01]  /*119f0*/  R2UR UR11, R9 ;  /* 0x00000000090b72ca */ /* 0x000fe200000e0000 */
[----:B------:R-:W-:Y:S01]  /*11a00*/  UMOV UR9, 0x40000040 ;  /* 0x4000004000097882 */ /* 0x000fe20000000000 */
[----:B------:R-:W-:Y:S01]  /*11a10*/  VIADD R8, R6, 0x6 ;  /* 0x0000000606087836 */ /* 0x000fe20000000000 */
[----:B------:R-:W-:Y:S01]  /*11a20*/  MOV R9, 0x40000040 ;  /* 0x4000004000097802 */ /* 0x000fe20000000f00 */
[----:B------:R-:W-:Y:S01]  /*11a30*/  UIADD3 UR5, UR4, 0x6, URZ ;  /* 0x0000000604057890 */ /* 0x000fe2000fffe03f */
        /* <DEDUP_REMOVED lines=11> */
[----:B------:R-:W-:Y:S01]  /*11af0*/  UIADD3 UR5, UR4, 0x400, URZ ;  /* 0x0000040004057890 */ /* 0x000fe2000fffe03f */
[----:B------:R-:W-:Y:S02]  /*11b00*/  IMAD.MOV.U32 R9, RZ, RZ, 0x40000040 ;  /* 0x40000040ff097424 */ /* 0x000fe400078e00ff */
        /* <DEDUP_REMOVED lines=36> */
[----:B------:R-:W-:Y:S02]  /*11d50*/  VIADD R8, R6, 0x306 ;  /* 0x0000030606087836 */ /* 0x000fe40000000000 */
[----:B------:R-:W-:Y:S02]  /*11d60*/  IMAD.MOV.U32 R9, RZ, RZ, 0x40000040 ;  /* 0x40000040ff097424 */ /* 0x000fe400078e00ff */
[----:B0-----:R-:W-:Y:S01]  /*11d70*/  IMAD.U32 R10, RZ, RZ, UR8 ;  /* 0x00000008ff0a7e24 */ /* 0x001fe2000f8e00ff */
[----:B------:R-:W-:Y:S01]  /*11d80*/  R2UR UR54, R8 ;  /* 0x00000000083672ca */ /* 0x000fe200000e0000 */
[----:B------:R-:W-:Y:S01]  /*11d90*/  VIADD R8, R6, 0x600 ;  /* 0x0000060006087836 */ /* 0x000fe20000000000 */
[----:B------:R-:W-:Y:S01]  /*11da0*/  R2UR UR55, R9 ;  /* 0x00000000093772ca */ /* 0x000fe200000e0000 */
[----:B------:R-:W-:-:S02]  /*11db0*/  IMAD.MOV.U32 R9, RZ, RZ, 0x40000040 ;  /* 0x40000040ff097424 */ /* 0x000fc400078e00ff */
[----:B------:R-:W-:Y:S01]  /*11dc0*/  IMAD.U32 R11, RZ, RZ, UR9 ;  /* 0x00000009ff0b7e24 */ /* 0x000fe2000f8e00ff */
[----:B------:R-:W-:Y:S01]  /*11dd0*/  R2UR UR50, R8 ;  /* 0x00000000083272ca */ /* 0x000fe200000e0000 */
[----:B------:R-:W-:Y:S01]  /*11de0*/  VIADD R8, R6, 0x602 ;  /* 0x0000060206087836 */ /* 0x000fe20000000000 */
[----:B------:R-:W-:Y:S01]  /*11df0*/  R2UR UR51, R9 ;  /* 0x00000000093372ca */ /* 0x000fe200000e0000 */
[----:B------:R-:W-:Y:S01]  /*11e00*/  IMAD.MOV.U32 R9, RZ, RZ, 0x40000040 ;  /* 0x40000040ff097424 */ /* 0x000fe200078e00ff */
[----:B------:R0:W-:Y:S02]  /*11e10*/  STL.64 [R1], R10 ;  /* 0x0000000a01007387 */ /* 0x0001e40000100a00 */
[----:B------:R-:W-:Y:S01]  /*11e20*/  R2UR UR46, R8 ;  /* 0x00000000082e72ca */ /* 0x000fe200000e0000 */
[----:B------:R-:W-:Y:S01]  /*11e30*/  VIADD R8, R6, 0x604 ;  /* 0x0000060406087836 */ /* 0x000fe20000000000 */
[----:B------:R-:W-:Y:S01]  /*11e40*/  R2UR UR47, R9 ;  /* 0x00000000092f72ca */ /* 0x000fe200000e0000 */
[----:B------:R-:W-:-:S02]  /*11e50*/  IMAD.MOV.U32 R9, RZ, RZ, 0x40000040 ;  /* 0x40000040ff097424 */ /* 0x000fc400078e00ff */
[----:B------:R-:W-:Y:S01]  /*11e60*/  VIADD R6, R6, 0x606 ;  /* 0x0000060606067836 */ /* 0x000fe20000000000 */
[----:B------:R-:W-:Y:S02]  /*11e70*/  R2UR UR42, R8 ;  /* 0x00000000082a72ca */ /* 0x000fe400000e0000 */
[----:B------:R-:W-:Y:S02]  /*11e80*/  R2UR UR43, R9 ;  /* 0x00000000092b72ca */ /* 0x000fe400000e0000 */
[----:B------:R-:W-:Y:S01]  /*11e90*/  R2UR UR38, R6 ;  /* 0x00000000062672ca */ /* 0x000fe200000e0000 */
        /* <DEDUP_REMOVED lines=19> */
[----:B0-----:R-:W-:Y:S05]  /*11fd0*/  @!P0 BRA `(.L_x_624) ;  /* 0x0000000000048947 */ /* 0x001fea0003800000 */
[----:B------:R-:W-:Y:S01]  /*11fe0*/  BPT.TRAP 0x1 ;  /* 0x000000040000795c */ /* 0x000fe20000300000 */
.L_x_624:
[----:B------:R-:W-:Y:S01]  /*11ff0*/  ULDC UR4, c[0x0][0x9d8] ;  /* 0x0002760000047ab9 */ /* 0x000fe20000000800 */
[----:B------:R-:W-:Y:S01]  /*12000*/  ULDC UR5, c[0x0][0x988] ;  /* 0x0002620000057ab9 */ /* 0x000fe20000000800 */
[----:B------:R-:W-:Y:S01]  /*12010*/  FMUL.FTZ R6, R24, UR4 ;  /* 0x0000000418067c20 */ /* 0x000fe20008410000 */
[----:B------:R-:W-:Y:S01]  /*12020*/  FMUL.FTZ R7, R25, UR4 ;  /* 0x0000000419077c20 */ /* 0x000fe20008410000 */
[----:B------:R-:W-:Y:S01]  /*12030*/  FMUL.FTZ R10, R28, UR4 ;  /* 0x000000041c0a7c20 */ /* 0x000fe20008410000 */
[----:B------:R-:W-:Y:S01]  /*12040*/  FMUL.FTZ R13, R29, UR4 ;  /* 0x000000041d0d7c20 */ /* 0x000fe20008410000 */
[----:B------:R-:W-:Y:S01]  /*12050*/  FMUL.FTZ R14, R39, UR4 ;  /* 0x00000004270e7c20 */ /* 0x000fe20008410000 */
[----:B------:R-:W-:Y:S01]  /*12060*/  IADD3 R39, R215, 0x60, -R199 ;  /* 0x00000060d7277810 */ /* 0x000fe20007ffe8c7 */
[----:B------:R-:W0:Y:S01]  /*12070*/  MUFU.TANH R6, R6 ;  /* 0x0000000600067308 */ /* 0x000e220000002400 */
[----:B------:R-:W-:Y:S01]  /*12080*/  FMUL.FTZ R21, R32, UR4 ;  /* 0x0000000420157c20 */ /* 0x000fe20008410000 */
[----:B------:R-:W-:Y:S01]  /*12090*/  FMUL.FTZ R3, R26, UR4 ;  /* 0x000000041a037c20 */ /* 0x000fe20008410000 */
[----:B------:R-:W-:Y:S01]  /*120a0*/  FMUL.FTZ R20, R33, UR4 ;  /* 0x0000000421147c20 */ /* 0x000fe20008410000 */
[----:B------:R-:W-:-:S02]  /*120b0*/  IMAD R39, R72, -0x60, R39 ;  /* 0xffffffa048277824 */ /* 0x000fc400078e0227 */
[----:B------:R-:W-:Y:S01]  /*120c0*/  FMUL.FTZ R5, R27, UR4 ;  /* 0x000000041b057c20 */ /* 0x000fe20008410000 */
[----:B------:R-:W-:Y:S01]  /*120d0*/  FMUL.FTZ R26, R36, UR4 ;  /* 0x00000004241a7c20 */ /* 0x000fe20008410000 */
[----:B------:R-:W-:Y:S01]  /*120e0*/  FMUL.FTZ R15, R38, UR4 ;  /* 0x00000004260f7c20 */ /* 0x000fe20008410000 */
[----:B------:R-:W1:Y:S01]  /*120f0*/  MUFU.TANH R7, R7 ;  /* 0x0000000700077308 */ /* 0x000e620000002400 */
[C---:B------:R-:W-:Y:S01]  /*12100*/  ISETP.GT.AND P6, PT, R39.reuse, RZ, PT ;  /* 0x000000ff2700720c */ /* 0x040fe20003fc4270 */
[----:B------:R-:W-:Y:S01]  /*12110*/  FMUL.FTZ R38, R50, UR4 ;  /* 0x0000000432267c20 */ /* 0x000fe20008410000 */
[C---:B------:R-:W-:Y:S01]  /*12120*/  ISETP.GT.AND P5, PT, R39.reuse, 0x1, PT ;  /* 0x000000012700780c */ /* 0x040fe20003fa4270 */
[----:B------:R-:W-:Y:S01]  /*12130*/  FMUL.FTZ R9, R30, UR4 ;  /* 0x000000041e097c20 */ /* 0x000fe20008410000 */
[----:B------:R-:W-:Y:S01]  /*12140*/  ISETP.GT.AND P4, PT, R39, 0x8, PT ;  /* 0x000000082700780c */ /* 0x000fe20003f84270 */
[----:B------:R-:W-:Y:S01]  /*12150*/  FMUL.FTZ R24, R37, UR4 ;  /* 0x0000000425187c20 */ /* 0x000fe20008410000 */
[----:B------:R-:W-:Y:S01]  /*12160*/  FMUL.FTZ R27, R41, UR4 ;  /* 0x00000004291b7c20 */ /* 0x000fe20008410000 */
[----:B------:R-:W2:Y:S01]  /*12170*/  MUFU.TANH R10, R10 ;  /* 0x0000000a000a7308 */ /* 0x000ea20000002400 */
[----:B0-----:R-:W-:Y:S01]  /*12180*/  FSEL R50, R6, -INF , P6 ;  /* 0xff80000006327808 */ /* 0x001fe20003000000 */
[----:B------:R-:W-:Y:S01]  /*12190*/  FMUL.FTZ R37, R52, UR4 ;  /* 0x0000000434257c20 */ /* 0x000fe20008410000 */
[----:B------:R-:W-:Y:S01]  /*121a0*/  FMUL.FTZ R8, R31, UR4 ;  /* 0x000000041f087c20 */ /* 0x000fe20008410000 */
[----:B------:R-:W-:Y:S01]  /*121b0*/  ISETP.GT.AND P3, PT, R39, 0x9, PT ;  /* 0x000000092700780c */ /* 0x000fe20003f64270 */
[----:B------:R-:W-:Y:S01]  /*121c0*/  FMUL.FTZ R28, R40, UR4 ;  /* 0x00000004281c7c20 */ /* 0x000fe20008410000 */
[----:B------:R-:W-:Y:S01]  /*121d0*/  FMUL.FTZ R30, R42, UR4 ;  /* 0x000000042a1e7c20 */ /* 0x000fe20008410000 */
[----:B------:R-:W-:Y:S01]  /*121e0*/  FMUL.FTZ R42, R54, UR4 ;  /* 0x00000004362a7c20 */ /* 0x000fe20008410000 */
[----:B------:R-:W0:Y:S01]  /*121f0*/  MUFU.TANH R13, R13 ;  /* 0x0000000d000d7308 */ /* 0x000e220000002400 */
[----:B-1----:R-:W-:Y:S01]  /*12200*/  FSEL R7, R7, -INF , P5 ;  /* 0xff80000007077808 */ /* 0x002fe20002800000 */
[----:B------:R-:W-:Y:S01]  /*12210*/  FMUL.FTZ R56, R56, UR4 ;  /* 0x0000000438387c20 */ /* 0x000fe20008410000 */
[----:B------:R-:W-:Y:S01]  /*12220*/  FMUL.FTZ R11, R34, UR4 ;  /* 0x00000004220b7c20 */ /* 0x000fe20008410000 */
[----:B------:R-:W-:Y:S01]  /*12230*/  ISETP.GT.AND P2, PT, R39, 0x10, PT ;  /* 0x000000102700780c */ /* 0x000fe20003f44270 */
[----:B------:R-:W-:Y:S01]  /*12240*/  FMUL.FTZ R12, R35, UR4 ;  /* 0x00000004230c7c20 */ /* 0x000fe20008410000 */
[----:B------:R-:W-:Y:S01]  /*12250*/  FMNMX.FTZ R41, R50, R7, !PT ;  /* 0x0000000732297209 */ /* 0x000fe20007810000 */
[----:B------:R-:W-:Y:S01]  /*12260*/  FMUL.FTZ R31, R44, UR4 ;  /* 0x000000042c1f7c20 */ /* 0x000fe20008410000 */
[----:B------:R-:W-:Y:S01]  /*12270*/  MUFU.TANH R21, R21 ;  /* 0x0000001500157308 */ /* 0x000fe20000002400 */
[----:B--2---:R-:W-:Y:S01]  /*12280*/  FSEL R52, R10, -INF , P4 ;  /* 0xff8000000a347808 */ /* 0x004fe20002000000 */
[----:B------:R-:W-:Y:S01]  /*12290*/  FMUL.FTZ R33, R48, UR4 ;  /* 0x0000000430217c20 */ /* 0x000fe20008410000 */
[----:B------:R-:W-:Y:S01]  /*122a0*/  ISETP.GT.AND P1, PT, R39, 0x11, PT ;  /* 0x000000112700780c */ /* 0x000fe20003f24270 */
[----:B------:R-:W-:Y:S01]  /*122b0*/  FMUL.FTZ R48, R58, UR4 ;  /* 0x000000043a307c20 */ /* 0x000fe20008410000 */
[----:B------:R-:W-:Y:S01]  /*122c0*/  FMNMX.FTZ R41, R52, R41, !PT ;  /* 0x0000002934297209 */ /* 0x000fe20007810000 */
[----:B------:R-:W-:Y:S01]  /*122d0*/  FMUL.FTZ R60, R60, UR4 ;  /* 0x000000043c3c7c20 */ /* 0x000fe20008410000 */
[----:B------:R-:W-:Y:S01]  /*122e0*/  FMUL.FTZ R29, R45, UR4 ;  /* 0x000000042d1d7c20 */ /* 0x000fe20008410000 */
[----:B------:R-:W1:Y:S01]  /*122f0*/  MUFU.TANH R3, R3 ;  /* 0x0000000300037308 */ /* 0x000e620000002400 */
[----:B0-----:R-:W-:Y:S01]  /*12300*/  FSEL R54, R13, -INF , P3 ;  /* 0xff8000000d367808 */ /* 0x001fe20001800000 */
[----:B------:R-:W-:Y:S01]  /*12310*/  FMUL.FTZ R68, R68, UR4 ;  /* 0x0000000444447c20 */ /* 0x000fe20008410000 */
[----:B------:R-:W-:Y:S01]  /*12320*/  FMUL.FTZ R32, R49, UR4 ;  /* 0x0000000431207c20 */ /* 0x000fe20008410000 */
[----:B------:R-:W-:Y:S01]  /*12330*/  FMUL.FTZ R64, R64, UR4 ;  /* 0x0000000440407c20 */ /* 0x000fe20008410000 */
[----:B------:R-:W-:Y:S01]  /*12340*/  FMNMX.FTZ R41, R54, R41, !PT ;  /* 0x0000002936297209 */ /* 0x000fe20007810000 */
        /* <DEDUP_REMOVED lines=10> */
[----:B------:R-:W2:Y:S01]  /*123f0*/  MUFU.TANH R5, R5 ;  /* 0x0000000500057308 */ /* 0x000ea20000002400 */
[----:B-1----:R-:W-:Y:S01]  /*12400*/  FSEL R10, R3, -INF , P6 ;  /* 0xff800000030a7808 */ /* 0x002fe20003000000 */
[----:B------:R-:W-:Y:S01]  /*12410*/  FMUL.FTZ R46, R59, UR4 ;  /* 0x000000043b2e7c20 */ /* 0x000fe20008410000 */
[----:B------:R-:W-:Y:S01]  /*12420*/  ISETP.GT.AND P6, PT, R39, 0x18, PT ;  /* 0x000000182700780c */ /* 0x000fe20003fc4270 */
[----:B------:R-:W-:Y:S01]  /*12430*/  FMUL.FTZ R69, R69, UR4 ;  /* 0x0000000445457c20 */ /* 0x000fe20008410000 */
[----:B------:R-:W-:Y:S01]  /*12440*/  P2R R73, PR, RZ, 0x1 ;  /* 0x00000001ff497803 */ /* 0x000fe20000000000 */
[----:B------:R-:W-:Y:S01]  /*12450*/  FMUL.FTZ R62, R62, UR4 ;  /* 0x000000043e3e7c20 */ /* 0x000fe20008410000 */
[----:B------:R-:W-:Y:S01]  /*12460*/  FMUL.FTZ R63, R63, UR4 ;  /* 0x000000043f3f7c20 */ /* 0x000fe20008410000 */
[----:B------:R-:W-:Y:S01]  /*12470*/  MUFU.TANH R26, R26 ;  /* 0x0000001a001a7308 */ /* 0x000fe20000002400 */
[----:B0-----:R-:W-:Y:S01]  /*12480*/  FSEL R58, R20, -INF , P1 ;  /* 0xff800000143a7808 */ /* 0x001fe20000800000 */
[----:B------:R-:W-:Y:S01]  /*12490*/  FMUL.FTZ R66, R66, UR4 ;  /* 0x0000000442427c20 */ /* 0x000fe20008410000 */
[----:B------:R-:W-:Y:S01]  /*124a0*/  FMUL.FTZ R67, R67, UR4 ;  /* 0x0000000443437c20 */ /* 0x000fe20008410000 */
[----:B------:R-:W-:Y:S01]  /*124b0*/  FMUL.FTZ R70, R70, UR4 ;  /* 0x0000000446467c20 */ /* 0x000fe20008410000 */
[----:B------:R-:W-:Y:S01]  /*124c0*/  FMUL.FTZ R71, R71, UR4 ;  /* 0x0000000447477c20 */ /* 0x000fe20008410000 */
[----:B------:R-:W-:Y:S01]  /*124d0*/  VIADD R0, R0, 0x2a840 ;  /* 0x0002a84000007836 */ /* 0x000fe20000000000 */
[----:B------:R-:W-:Y:S01]  /*124e0*/  ULDC UR38, c[0x0][0x9d8] ;  /* 0x0002760000267ab9 */ /* 0x000fe20000000800 */
[----:B------:R-:W0:Y:S01]  /*124f0*/  MUFU.TANH R9, R9 ;  /* 0x0000000900097308 */ /* 0x000e220000002400 */
[----:B--2---:R-:W-:Y:S01]  /*12500*/  FSEL R5, R5, -INF , P5 ;  /* 0xff80000005057808 */ /* 0x004fe20002800000 */
[----:B------:R-:W-:Y:S01]  /*12510*/  ULDC UR39, c[0x0][0x988] ;  /* 0x0002620000277ab9 */ /* 0x000fe20000000800 */
[----:B------:R-:W-:Y:S01]  /*12520*/  ISETP.GT.AND P5, PT, R39, 0x19, PT ;  /* 0x000000192700780c */ /* 0x000fe20003fa4270 */
[----:B------:R-:W-:Y:S01]  /*12530*/  BSSY B0, `(.L_x_625) ;  /* 0x000041b000007945 */ /* 0x000fe20003800000 */
[----:B------:R-:W-:-:S02]  /*12540*/  IMAD.MOV.U32 R85, RZ, RZ, R87 ;  /* 0x000000ffff557224 */ /* 0x000fc400078e0057 */
[--C-:B------:R-:W-:Y:S01]  /*12550*/  IMAD.MOV.U32 R83, RZ, RZ, R87.reuse ;  /* 0x000000ffff537224 */ /* 0x100fe200078e0057 */
[----:B------:R-:W1:Y:S01]  /*12560*/  MUFU.TANH R24, R24 ;  /* 0x0000001800187308 */ /* 0x000e620000002400 */
[--C-:B------:R-:W-:Y:S02]  /*12570*/  IMAD.MOV.U32 R81, RZ, RZ, R87.reuse ;  /* 0x000000ffff517224 */ /* 0x100fe400078e0057 */
[--C-:B------:R-:W-:Y:S02]  /*12580*/  IMAD.MOV.U32 R79, RZ, RZ, R87.reuse ;  /* 0x000000ffff4f7224 */ /* 0x100fe400078e0057 */
[--C-:B------:R-:W-:Y:S02]  /*12590*/  IMAD.MOV.U32 R77, RZ, RZ, R87.reuse ;  /* 0x000000ffff4d7224 */ /* 0x100fe400078e0057 */
[--C-:B------:R-:W-:Y:S01]  /*125a0*/  IMAD.MOV.U32 R75, RZ, RZ, R87.reuse ;  /* 0x000000ffff4b7224 */ /* 0x100fe200078e0057 */
[----:B------:R-:W2:Y:S01]  /*125b0*/  MUFU.TANH R8, R8 ;  /* 0x0000000800087308 */ /* 0x000ea20000002400 */
[----:B0-----:R-:W-:Y:S01]  /*125c0*/  FSEL R20, R9, -INF , P4 ;  /* 0xff80000009147808 */ /* 0x001fe20002000000 */
[----:B------:R-:W-:Y:S01]  /*125d0*/  IMAD.U32 R9, RZ, RZ, UR5 ;  /* 0x00000005ff097e24 */ /* 0x000fe2000f8e00ff */
[----:B------:R-:W-:Y:S01]  /*125e0*/  ISETP.GT.AND P4, PT, R39, 0x20, PT ;  /* 0x000000202700780c */ /* 0x000fe20003f84270 */
[----:B------:R-:W-:-:S02]  /*125f0*/  IMAD.MOV.U32 R59, RZ, RZ, R87 ;  /* 0x000000ffff3b7224 */ /* 0x000fc400078e0057 */
[--C-:B------:R-:W-:Y:S02]  /*12600*/  IMAD.MOV.U32 R55, RZ, RZ, R87.reuse ;  /* 0x000000ffff377224 */ /* 0x100fe400078e0057 */
[----:B------:R-:W-:Y:S01]  /*12610*/  MUFU.TANH R28, R28 ;  /* 0x0000001c001c7308 */ /* 0x000fe20000002400 */
[----:B-1----:R-:W-:Y:S01]  /*12620*/  FSEL R74, R24, -INF , P5 ;  /* 0xff800000184a7808 */ /* 0x002fe20002800000 */
[--C-:B------:R-:W-:Y:S02]  /*12630*/  IMAD.MOV.U32 R53, RZ, RZ, R87.reuse ;  /* 0x000000ffff357224 */ /* 0x100fe400078e0057 */
[--C-:B------:R-:W-:Y:S02]  /*12640*/  IMAD.MOV.U32 R51, RZ, RZ, R87.reuse ;  /* 0x000000ffff337224 */ /* 0x100fe400078e0057 */
[--C-:B------:R-:W-:Y:S02]  /*12650*/  IMAD.MOV.U32 R49, RZ, RZ, R87.reuse ;  /* 0x000000ffff317224 */ /* 0x100fe400078e0057 */
[----:B------:R0:W-:Y:S01]  /*12660*/  MUFU.TANH R86, R56 ;  /* 0x0000003800567308 */ /* 0x0001e20000002400 */
[----:B--2---:R-:W-:Y:S01]  /*12670*/  FSEL R8, R8, -INF , P3 ;  /* 0xff80000008087808 */ /* 0x004fe20001800000 */
[--C-:B------:R-:W-:Y:S01]  /*12680*/  IMAD.MOV.U32 R47, RZ, RZ, R87.reuse ;  /* 0x000000ffff2f7224 */ /* 0x100fe200078e0057 */
[----:B------:R-:W-:Y:S01]  /*12690*/  ISETP.GT.AND P3, PT, R39, 0x21, PT ;  /* 0x000000212700780c */ /* 0x000fe20003f64270 */
[----:B------:R-:W-:-:S02]  /*126a0*/  IMAD.MOV.U32 R45, RZ, RZ, R87 ;  /* 0x000000ffff2d7224 */ /* 0x000fc400078e0057 */
[----:B------:R-:W-:Y:S02]  /*126b0*/  IMAD.MOV.U32 R43, RZ, RZ, R87 ;  /* 0x000000ffff2b7224 */ /* 0x000fe400078e0057 */
[----:B------:R-:W1:Y:S01]  /*126c0*/  MUFU.TANH R11, R11 ;  /* 0x0000000b000b7308 */ /* 0x000e620000002400 */
[----:B0-----:R-:W-:-:S04]  /*126d0*/  FSEL R56, R21, -INF , P2 ;  /* 0xff80000015387808 */ /* 0x001fc80001000000 */
[----:B------:R-:W-:-:S03]  /*126e0*/  FMNMX.FTZ R41, R56, R41, !PT ;  /* 0x0000002938297209 */ /* 0x000fc60007810000 */
[----:B------:R-:W-:Y:S01]  /*126f0*/  MUFU.TANH R27, R27 ;  /* 0x0000001b001b7308 */ /* 0x000fe20000002400 */
[----:B------:R-:W-:-:S07]  /*12700*/  FMNMX.FTZ R41, R58, R41, !PT ;  /* 0x000000293a297209 */ /* 0x000fce0007810000 */
[----:B------:R-:W0:Y:S01]  /*12710*/  MUFU.TANH R12, R12 ;  /* 0x0000000c000c7308 */ /* 0x000e220000002400 */
[----:B-1----:R-:W-:Y:S02]  /*12720*/  FSEL R24, R11, -INF , P2 ;  /* 0xff8000000b187808 */ /* 0x002fe40001000000 */
[----:B------:R-:W-:-:S05]  /*12730*/  ISETP.GT.AND P2, PT, R39, 0x28, PT ;  /* 0x000000282700780c */ /* 0x000fca0003f44270 */
[----:B------:R-:W1:Y:S08]  /*12740*/  MUFU.TANH R31, R31 ;  /* 0x0000001f001f7308 */ /* 0x000e700000002400 */
[----:B------:R2:W-:Y:S01]  /*12750*/  MUFU.TANH R90, R60 ;  /* 0x0000003c005a7308 */ /* 0x0005e20000002400 */
[----:B0-----:R-:W-:Y:S02]  /*12760*/  FSEL R12, R12, -INF , P1 ;  /* 0xff8000000c0c7808 */ /* 0x001fe40000800000 */
[----:B------:R-:W-:-:S05]  /*12770*/  ISETP.GT.AND P1, PT, R39, 0x29, PT ;  /* 0x000000292700780c */ /* 0x000fca0003f24270 */
[----:B------:R-:W0:Y:S01]  /*12780*/  MUFU.TANH R15, R15 ;  /* 0x0000000f000f7308 */ /* 0x000e220000002400 */
[----:B--2---:R-:W-:Y:S02]  /*12790*/  FSEL R60, R26, -INF , P6 ;  /* 0xff8000001a3c7808 */ /* 0x004fe40003000000 */
[----:B-1----:R-:W-:Y:S02]  /*127a0*/  FSEL R76, R31, -INF , P2 ;  /* 0xff8000001f4c7808 */ /* 0x002fe40001000000 */
[----:B------:R-:W-:-:S03]  /*127b0*/  FMNMX.FTZ R41, R60, R41, !PT ;  /* 0x000000293c297209 */ /* 0x000fc60007810000 */
[----:B------:R-:W1:Y:S01]  /*127c0*/  MUFU.TANH R29, R29 ;  /* 0x0000001d001d7308 */ /* 0x000e620000002400 */
[----:B------:R-:W-:-:S07]  /*127d0*/  FMNMX.FTZ R41, R74, R41, !PT ;  /* 0x000000294a297209 */ /* 0x000fce0007810000 */
[----:B------:R-:W2:Y:S01]  /*127e0*/  MUFU.TANH R14, R14 ;  /* 0x0000000e000e7308 */ /* 0x000ea20000002400 */
[----:B0-----:R-:W-:Y:S02]  /*127f0*/  FSEL R26, R15, -INF , P6 ;  /* 0xff8000000f1a7808 */ /* 0x001fe40003000000 */
[----:B------:R-:W-:-:S05]  /*12800*/  ISETP.GT.AND P6, PT, R39, 0x30, PT ;  /* 0x000000302700780c */ /* 0x000fca0003fc4270 */
[----:B------:R-:W0:Y:S01]  /*12810*/  MUFU.TANH R33, R33 ;  /* 0x0000002100217308 */ /* 0x000e220000002400 */
[----:B-1----:R-:W-:-:S07]  /*12820*/  FSEL R78, R29, -INF , P1 ;  /* 0xff8000001d4e7808 */ /* 0x002fce0000800000 */
[----:B------:R1:W-:Y:S08]  /*12830*/  MUFU.TANH R98, R68 ;  /* 0x0000004400627308 */ /* 0x0003f00000002400 */
[----:B------:R-:W3:Y:S01]  /*12840*/  MUFU.TANH R30, R30 ;  /* 0x0000001e001e7308 */ /* 0x000ee20000002400 */
[----:B-1----:R-:W-:Y:S02]  /*12850*/  FSEL R68, R28, -INF , P4 ;  /* 0xff8000001c447808 */ /* 0x002fe40002000000 */
[----:B--2---:R-:W-:-:S02]  /*12860*/  FSEL R28, R14, -INF , P5 ;  /* 0xff8000000e1c7808 */ /* 0x004fc40002800000 */
[----:B------:R-:W-:Y:S02]  /*12870*/  FMNMX.FTZ R41, R68, R41, !PT ;  /* 0x0000002944297209 */ /* 0x000fe40007810000 */
[----:B------:R-:W-:Y:S01]  /*12880*/  ISETP.GT.AND P5, PT, R39, 0x31, PT ;  /* 0x000000312700780c */ /* 0x000fe20003fa4270 */
[----:B------:R-:W1:Y:S01]  /*12890*/  MUFU.TANH R32, R32 ;  /* 0x0000002000207308 */ /* 0x000e620000002400 */
[----:B0-----:R-:W-:-:S07]  /*128a0*/  FSEL R14, R33, -INF , P6 ;  /* 0xff800000210e7808 */ /* 0x001fce0003000000 */
[----:B------:R0:W-:Y:S01]  /*128b0*/  MUFU.TANH R94, R64 ;  /* 0x00000040005e7308 */ /* 0x0001e20000002400 */
[----:B---3--:R-:W-:Y:S02]  /*128c0*/  FSEL R30, R30, -INF , P4 ;  /* 0xff8000001e1e7808 */ /* 0x008fe40002000000 */
[----:B------:R-:W-:-:S05]  /*128d0*/  ISETP.GT.AND P4, PT, R39, 0x38, PT ;  /* 0x000000382700780c */ /* 0x000fca0003f84270 */
[----:B------:R-:W2:Y:S01]  /*128e0*/  MUFU.TANH R25, R25 ;  /* 0x0000001900197308 */ /* 0x000ea20000002400 */
[----:B0-----:R-:W-:Y:S02]  /*128f0*/  FSEL R64, R27, -INF , P3 ;  /* 0xff8000001b407808 */ /* 0x001fe40001800000 */
[----:B-1----:R-:W-:Y:S02]  /*12900*/  FSEL R80, R32, -INF , P5 ;  /* 0xff80000020507808 */ /* 0x002fe40002800000 */
[----:B------:R-:W-:-:S03]  /*12910*/  FMNMX.FTZ R41, R64, R41, !PT ;  /* 0x0000002940297209 */ /* 0x000fc60007810000 */
[----:B------:R-:W0:Y:S01]  /*12920*/  MUFU.TANH R37, R37 ;  /* 0x0000002500257308 */ /* 0x000e220000002400 */
[----:B------:R-:W-:-:S04]  /*12930*/  FMNMX.FTZ R41, R76, R41, !PT ;  /* 0x000000294c297209 */ /* 0x000fc80007810000 */
[----:B------:R-:W-:-:S03]  /*12940*/  FMNMX.FTZ R41, R78, R41, !PT ;  /* 0x000000294e297209 */ /* 0x000fc60007810000 */
[----:B------:R-:W1:Y:S01]  /*12950*/  MUFU.TANH R34, R34 ;  /* 0x0000002200227308 */ /* 0x000e620000002400 */
[----:B------:R-:W-:Y:S02]  /*12960*/  FMNMX.FTZ R41, R14, R41, !PT ;  /* 0x000000290e297209 */ /* 0x000fe40007810000 */
[----:B--2---:R-:W-:Y:S02]  /*12970*/  FSEL R32, R25, -INF , P3 ;  /* 0xff80000019207808 */ /* 0x004fe40001800000 */
[----:B------:R-:W-:Y:S02]  /*12980*/  ISETP.GT.AND P3, PT, R39, 0x39, PT ;  /* 0x000000392700780c */ /* 0x000fe40003f64270 */
[----:B------:R-:W-:Y:S01]  /*12990*/  FMNMX.FTZ R41, R80, R41, !PT ;  /* 0x0000002950297209 */ /* 0x000fe20007810000 */
[----:B------:R-:W2:Y:S01]  /*129a0*/  MUFU.TANH R35, R35 ;  /* 0x0000002300237308 */ /* 0x000ea20000002400 */
[----:B0-----:R-:W-:-:S04]  /*129b0*/  FSEL R82, R37, -INF , P4 ;  /* 0xff80000025527808 */ /* 0x001fc80002000000 */
[----:B------:R-:W-:-:S03]  /*129c0*/  FMNMX.FTZ R41, R82, R41, !PT ;  /* 0x0000002952297209 */ /* 0x000fc60007810000 */
[----:B------:R-:W0:Y:S01]  /*129d0*/  MUFU.TANH R36, R36 ;  /* 0x0000002400247308 */ /* 0x000e220000002400 */
[----:B-1----:R-:W-:Y:S02]  /*129e0*/  FSEL R34, R34, -INF , P2 ;  /* 0xff80000022227808 */ /* 0x002fe40001000000 */
[----:B------:R-:W-:-:S04]  /*129f0*/  ISETP.GT.AND P2, PT, R39, 0x40, PT ;  /* 0x000000402700780c */ /* 0x000fc80003f44270 */
[----:B------:R-:W-:Y:S01]  /*12a00*/  FSEL R86, R86, -INF , P2 ;  /* 0xff80000056567808 */ /* 0x000fe20001000000 */
[----:B------:R-:W1:Y:S01]  /*12a10*/  MUFU.TANH R38, R38 ;  /* 0x0000002600267308 */ /* 0x000e620000002400 */
[----:B--2---:R-:W-:-:S04]  /*12a20*/  FSEL R84, R35, -INF , P3 ;  /* 0xff80000023547808 */ /* 0x004fc80001800000 */
[----:B------:R-:W-:-:S03]  /*12a30*/  FMNMX.FTZ R41, R84, R41, !PT ;  /* 0x0000002954297209 */ /* 0x000fc60007810000 */
[----:B------:R-:W2:Y:S01]  /*12a40*/  MUFU.TANH R57, R57 ;  /* 0x0000003900397308 */ /* 0x000ea20000002400 */
[----:B0-----:R-:W-:Y:S02]  /*12a50*/  FSEL R36, R36, -INF , P1 ;  /* 0xff80000024247808 */ /* 0x001fe40000800000 */
[----:B------:R-:W-:Y:S02]  /*12a60*/  ISETP.GT.AND P1, PT, R39, 0x41, PT ;  /* 0x000000412700780c */ /* 0x000fe40003f24270 */
[----:B------:R-:W-:-:S03]  /*12a70*/  FMNMX.FTZ R41, R86, R41, !PT ;  /* 0x0000002956297209 */ /* 0x000fc60007810000 */
[----:B------:R-:W0:Y:S01]  /*12a80*/  MUFU.TANH R40, R40 ;  /* 0x0000002800287308 */ /* 0x000e220000002400 */
[----:B-1----:R-:W-:Y:S02]  /*12a90*/  FSEL R38, R38, -INF , P6 ;  /* 0xff80000026267808 */ /* 0x002fe40003000000 */
[----:B------:R-:W-:-:S04]  /*12aa0*/  ISETP.GT.AND P6, PT, R39, 0x48, PT ;  /* 0x000000482700780c */ /* 0x000fc80003fc4270 */
[----:B------:R-:W-:Y:S01]  /*12ab0*/  FSEL R90, R90, -INF , P6 ;  /* 0xff8000005a5a7808 */ /* 0x000fe20003000000 */
[----:B------:R-:W1:Y:S01]  /*12ac0*/  MUFU.TANH R42, R42 ;  /* 0x0000002a002a7308 */ /* 0x000e620000002400 */
[----:B--2---:R-:W-:Y:S01]  /*12ad0*/  FSEL R88, R57, -INF , P1 ;  /* 0xff80000039587808 */ /* 0x004fe20000800000 */
[----:B------:R-:W-:-:S03]  /*12ae0*/  IMAD.MOV.U32 R57, RZ, RZ, R87 ;  /* 0x000000ffff397224 */ /* 0x000fc600078e0057 */
        /* <DEDUP_REMOVED lines=30> */
[----:B-1----:R-:W-:Y:S01]  /*12cd0*/  FSEL R100, R69, -INF , P1 ;  /* 0xff80000045647808 */ /* 0x002fe20000800000 */
[----:B------:R-:W-:-:S03]  /*12ce0*/  IMAD.MOV.U32 R69, RZ, RZ, R87 ;  /* 0x000000ffff457224 */ /* 0x000fc600078e0057 */
[----:B------:R-:W-:-:S03]  /*12cf0*/  FMNMX.FTZ R41, R100, R41, !PT ;  /* 0x0000002964297209 */ /* 0x000fc60007810000 */
[----:B------:R-:W-:Y:S02]  /*12d00*/  MUFU.TANH R66, R66 ;  /* 0x0000004200427308 */ /* 0x000fe40000002400 */
[----:B------:R-:W1:Y:S06]  /*12d10*/  SHFL.BFLY PT, R6, R41, 0x2, 0x1f ;  /* 0x0c401f0029067f89 */ /* 0x000e6c00000e0000 */
[----:B------:R-:W3:Y:S08]  /*12d20*/  MUFU.TANH R67, R67 ;  /* 0x0000004300437308 */ /* 0x000ef00000002400 */
[----:B------:R-:W-:Y:S08]  /*12d30*/  MUFU.TANH R70, R70 ;  /* 0x0000004600467308 */ /* 0x000ff00000002400 */
[----:B------:R-:W4:Y:S01]  /*12d40*/  MUFU.TANH R71, R71 ;  /* 0x0000004700477308 */ /* 0x000f220000002400 */
[----:B-1----:R-:W-:Y:S01]  /*12d50*/  FMNMX.FTZ R3, R41, R6, !PT ;  /* 0x0000000629037209 */ /* 0x002fe20007810000 */
[----:B------:R-:W-:-:S04]  /*12d60*/  IMAD.MOV.U32 R41, RZ, RZ, R87 ;  /* 0x000000ffff297224 */ /* 0x000fc800078e0057 */
[----:B------:R-:W1:Y:S02]  /*12d70*/  SHFL.BFLY PT, R6, R3, 0x1, 0x1f ;  /* 0x0c201f0003067f89 */ /* 0x000e6400000e0000 */
[----:B-1----:R-:W-:Y:S02]  /*12d80*/  FMNMX.FTZ R6, R3, R6, !PT ;  /* 0x0000000603067209 */ /* 0x002fe40007810000 */
        /* <DEDUP_REMOVED lines=10> */
[--C-:B------:R-:W-:Y:S01]  /*12e30*/  FFMA.FTZ R156, R50, R9, -R11.reuse ;  /* 0x00000009329c7223 */ /* 0x100fe2000001080b */
[----:B--2---:R-:W-:Y:S01]  /*12e40*/  FSEL R50, R62, -INF , P6 ;  /* 0xff8000003e327808 */ /* 0x004fe20003000000 */
[----:B------:R1:W-:Y:S01]  /*12e50*/  MUFU.EX2 R3, R15 ;  /* 0x0000000f00037308 */ /* 0x0003e20000000800 */
[----:B------:R-:W-:Y:S01]  /*12e60*/  FMNMX.FTZ R7, R26, R7, !PT ;  /* 0x000000071a077209 */ /* 0x000fe20007810000 */
[-CC-:B------:R-:W-:Y:S01]  /*12e70*/  FFMA.FTZ R158, R52, R9.reuse, -R11.reuse ;  /* 0x00000009349e7223 */ /* 0x180fe2000001080b */
[-CC-:B------:R-:W-:Y:S01]  /*12e80*/  FFMA.FTZ R54, R54, R9.reuse, -R11.reuse ;  /* 0x0000000936367223 */ /* 0x180fe2000001080b */
[----:B0-----:R-:W-:Y:S01]  /*12e90*/  FSEL R52, R63, -INF , P5 ;  /* 0xff8000003f347808 */ /* 0x001fe20002800000 */
[--C-:B------:R-:W-:Y:S01]  /*12ea0*/  FFMA.FTZ R136, R56, R9, -R11.reuse ;  /* 0x0000000938887223 */ /* 0x100fe2000001080b */
[----:B------:R-:W-:Y:S01]  /*12eb0*/  FMNMX.FTZ R7, R28, R7, !PT ;  /* 0x000000071c077209 */ /* 0x000fe20007810000 */
[-CC-:B------:R-:W-:Y:S01]  /*12ec0*/  FFMA.FTZ R58, R58, R9.reuse, -R11.reuse ;  /* 0x000000093a3a7223 */ /* 0x180fe2000001080b */
[----:B---3--:R-:W-:Y:S01]  /*12ed0*/  FSEL R56, R67, -INF , P3 ;  /* 0xff80000043387808 */ /* 0x008fe20001800000 */
[--C-:B------:R-:W-:Y:S01]  /*12ee0*/  FFMA.FTZ R138, R60, R9, -R11.reuse ;  /* 0x000000093c8a7223 */ /* 0x100fe2000001080b */
[----:B------:R-:W-:Y:S01]  /*12ef0*/  FMNMX.FTZ R7, R30, R7, !PT ;  /* 0x000000071e077209 */ /* 0x000fe20007810000 */
[--C-:B------:R-:W-:Y:S01]  /*12f00*/  FFMA.FTZ R144, R14, R9, -R11.reuse ;  /* 0x000000090e907223 */ /* 0x100fe2000001080b */
[----:B----4-:R-:W-:Y:S01]  /*12f10*/  FSEL R60, R71, -INF , P1 ;  /* 0xff800000473c7808 */ /* 0x010fe20000800000 */
        /* <DEDUP_REMOVED lines=16> */
[----:B------:R-:W3:Y:S01]  /*13020*/  MUFU.EX2 R158, R158 ;  /* 0x0000009e009e7308 */ /* 0x000ee20000000800 */
[----:B-1----:R-:W-:Y:S01]  /*13030*/  FMNMX.FTZ R15, R40, R13, !PT ;  /* 0x0000000d280f7209 */ /* 0x002fe20007810000 */
[-CC-:B------:R-:W-:Y:S01]  /*13040*/  FFMA.FTZ R152, R94, R9.reuse, -R11.reuse ;  /* 0x000000095e987223 */ /* 0x180fe2000001080b */
[----:B--2---:R-:W-:Y:S01]  /*13050*/  FSEL R54, R66, -INF , P4 ;  /* 0xff80000042367808 */ /* 0x004fe20002000000 */
[--C-:B------:R-:W-:Y:S01]  /*13060*/  FFMA.FTZ R96, R96, R9, -R11.reuse ;  /* 0x0000000960607223 */ /* 0x100fe2000001080b */
[----:B------:R-:W-:Y:S01]  /*13070*/  FMNMX.FTZ R15, R42, R15, !PT ;  /* 0x0000000f2a0f7209 */ /* 0x000fe20007810000 */
[----:B------:R-:W-:Y:S01]  /*13080*/  FFMA.FTZ R154, R98, R9, -R11 ;  /* 0x00000009629a7223 */ /* 0x000fe2000001080b */
[----:B------:R-:W-:Y:S01]  /*13090*/  IMAD.MOV.U32 R94, RZ, RZ, 0x3f800000 ;  /* 0x3f800000ff5e7424 */ /* 0x000fe200078e00ff */
[----:B------:R1:W-:Y:S01]  /*130a0*/  MUFU.EX2 R13, R58 ;  /* 0x0000003a000d7308 */ /* 0x0003e20000000800 */
[----:B------:R-:W-:Y:S01]  /*130b0*/  FMNMX.FTZ R15, R44, R15, !PT ;  /* 0x0000000f2c0f7209 */ /* 0x000fe20007810000 */
[--C-:B------:R-:W-:Y:S01]  /*130c0*/  IMAD.MOV.U32 R86, RZ, RZ, R87.reuse ;  /* 0x000000ffff567224 */ /* 0x100fe200078e0057 */
[----:B------:R-:W-:Y:S01]  /*130d0*/  MOV R80, R87 ;  /* 0x0000005700507202 */ /* 0x000fe20000000f00 */
[--C-:B------:R-:W-:Y:S01]  /*130e0*/  IMAD.MOV.U32 R84, RZ, RZ, R87.reuse ;  /* 0x000000ffff547224 */ /* 0x100fe200078e0057 */
[----:B------:R-:W-:Y:S01]  /*130f0*/  FMNMX.FTZ R15, R48, R15, !PT ;  /* 0x0000000f300f7209 */ /* 0x000fe20007810000 */
[--C-:B------:R-:W-:Y:S01]  /*13100*/  IMAD.MOV.U32 R82, RZ, RZ, R87.reuse ;  /* 0x000000ffff527224 */ /* 0x100fe200078e0057 */
[----:B------:R-:W-:Y:S01]  /*13110*/  MOV R68, R87 ;  /* 0x0000005700447202 */ /* 0x000fe20000000f00 */
[----:B------:R-:W2:Y:S01]  /*13120*/  MUFU.EX2 R136, R136 ;  /* 0x0000008800887308 */ /* 0x000ea20000000800 */
[----:B------:R-:W-:Y:S01]  /*13130*/  FMNMX.FTZ R21, R46, R15, !PT ;  /* 0x0000000f2e157209 */ /* 0x000fe20007810000 */
[--C-:B------:R-:W-:Y:S01]  /*13140*/  IMAD.MOV.U32 R76, RZ, RZ, R87.reuse ;  /* 0x000000ffff4c7224 */ /* 0x100fe200078e0057 */
[----:B-1----:R-:W-:Y:S01]  /*13150*/  FSEL R58, R70, -INF , P2 ;  /* 0xff800000463a7808 */ /* 0x002fe20001000000 */
[--C-:B------:R-:W-:Y:S01]  /*13160*/  IMAD.MOV.U32 R73, RZ, RZ, R87.reuse ;  /* 0x000000ffff497224 */ /* 0x100fe200078e0057 */
[----:B------:R-:W-:Y:S01]  /*13170*/  FMNMX.FTZ R21, R50, R21, !PT ;  /* 0x0000001532157209 */ /* 0x000fe20007810000 */
[----:B------:R-:W-:-:S02]  /*13180*/  IMAD.MOV.U32 R71, RZ, RZ, R87 ;  /* 0x000000ffff477224 */ /* 0x000fc400078e0057 */
[----:B------:R-:W1:Y:S01]  /*13190*/  MUFU.EX2 R138, R138 ;  /* 0x0000008a008a7308 */ /* 0x000e620000000800 */
[----:B------:R-:W-:Y:S01]  /*131a0*/  FMNMX.FTZ R21, R52, R21, !PT ;  /* 0x0000001534157209 */ /* 0x000fe20007810000 */
[--C-:B------:R-:W-:Y:S02]  /*131b0*/  IMAD.MOV.U32 R70, RZ, RZ, R87.reuse ;  /* 0x000000ffff467224 */ /* 0x100fe400078e0057 */
[--C-:B------:R-:W-:Y:S01]  /*131c0*/  IMAD.MOV.U32 R67, RZ, RZ, R87.reuse ;  /* 0x000000ffff437224 */ /* 0x100fe200078e0057 */
[----:B------:R-:W-:Y:S01]  /*131d0*/  FMNMX.FTZ R21, R54, R21, !PT ;  /* 0x0000001536157209 */ /* 0x000fe20007810000 */
[--C-:B------:R-:W-:Y:S02]  /*131e0*/  IMAD.MOV.U32 R66, RZ, RZ, R87.reuse ;  /* 0x000000ffff427224 */ /* 0x100fe400078e0057 */
[----:B------:R4:W1:Y:S01]  /*131f0*/  MUFU.EX2 R15, R74 ;  /* 0x0000004a000f7308 */ /* 0x0008620000000800 */
[----:B------:R-:W-:Y:S01]  /*13200*/  FMNMX.FTZ R25, R56, R21, !PT ;  /* 0x0000001538197209 */ /* 0x000fe20007810000 */
[----:B------:R-:W-:-:S03]  /*13210*/  IMAD.MOV.U32 R63, RZ, RZ, R87 ;  /* 0x000000ffff3f7224 */ /* 0x000fc600078e0057 */
[----:B------:R-:W-:-:S03]  /*13220*/  FMNMX.FTZ R25, R58, R25, !PT ;  /* 0x000000193a197209 */ /* 0x000fc60007810000 */
[----:B------:R-:W-:Y:S01]  /*13230*/  MUFU.EX2 R140, R140 ;  /* 0x0000008c008c7308 */ /* 0x000fe20000000800 */
[----:B------:R-:W-:Y:S01]  /*13240*/  FMNMX.FTZ R31, R60, R25, !PT ;  /* 0x000000193c1f7209 */ /* 0x000fe20007810000 */
[----:B------:R-:W-:Y:S01]  /*13250*/  FFMA.FTZ R25, R78, R9, -R11 ;  /* 0x000000094e197223 */ /* 0x000fe2000001080b */
[--C-:B------:R-:W-:Y:S02]  /*13260*/  IMAD.MOV.U32 R78, RZ, RZ, R87.reuse ;  /* 0x000000ffff4e7224 */ /* 0x100fe400078e0057 */
[--C-:B----4-:R-:W-:Y:S01]  /*13270*/  IMAD.MOV.U32 R74, RZ, RZ, R87.reuse ;  /* 0x000000ffff4a7224 */ /* 0x110fe200078e0057 */
[----:B------:R-:W4:Y:S02]  /*13280*/  SHFL.BFLY PT, R62, R31, 0x2, 0x1f ;  /* 0x0c401f001f3e7f89 */ /* 0x000f2400000e0000 */
[----:B------:R0:W-:Y:S08]  /*13290*/  MUFU.EX2 R21, R64 ;  /* 0x0000004000157308 */ /* 0x0001f00000000800 */
[----:B------:R-:W-:Y:S01]  /*132a0*/  MUFU.EX2 R142, R142 ;  /* 0x0000008e008e7308 */ /* 0x000fe20000000800 */
[----:B0-----:R-:W-:-:S07]  /*132b0*/  IMAD.MOV.U32 R64, RZ, RZ, R87 ;  /* 0x000000ffff407224 */ /* 0x001fce00078e0057 */
[----:B------:R-:W-:Y:S01]  /*132c0*/  MUFU.EX2 R25, R25 ;  /* 0x0000001900197308 */ /* 0x000fe20000000800 */
[----:B----4-:R-:W-:Y:S01]  /*132d0*/  FMNMX.FTZ R62, R31, R62, !PT ;  /* 0x0000003e1f3e7209 */ /* 0x010fe20007810000 */
[----:B------:R-:W-:-:S06]  /*132e0*/  FFMA.FTZ R31, R88, R9, -R11 ;  /* 0x00000009581f7223 */ /* 0x000fcc000001080b */
[----:B------:R-:W-:Y:S01]  /*132f0*/  MUFU.EX2 R144, R144 ;  /* 0x0000009000907308 */ /* 0x000fe20000000800 */
[----:B------:R-:W-:Y:S01]  /*13300*/  FFMA.FTZ R11, R100, R9, -R11 ;  /* 0x00000009640b7223 */ /* 0x000fe2000001080b */
[----:B------:R-:W0:Y:S06]  /*13310*/  SHFL.BFLY PT, R35, R62, 0x1, 0x1f ;  /* 0x0c201f003e237f89 */ /* 0x000e2c00000e0000 */
[----:B------:R-:W-:Y:S08]  /*13320*/  MUFU.EX2 R27, R27 ;  /* 0x0000001b001b7308 */ /* 0x000ff00000000800 */
[----:B------:R-:W-:Y:S08]  /*13330*/  MUFU.EX2 R146, R146 ;  /* 0x0000009200927308 */ /* 0x000ff00000000800 */
[----:B------:R-:W-:Y:S01]  /*13340*/  MUFU.EX2 R29, R29 ;  /* 0x0000001d001d7308 */ /* 0x000fe20000000800 */
[----:B0-----:R-:W-:Y:S01]  /*13350*/  FMNMX.FTZ R14, R62, R35, !PT ;  /* 0x000000233e0e7209 */ /* 0x001fe20007810000 */
[----:B------:R-:W-:-:S03]  /*13360*/  IMAD.MOV.U32 R62, RZ, RZ, R87 ;  /* 0x000000ffff3e7224 */ /* 0x000fc600078e0057 */
[C---:B------:R-:W-:Y:S01]  /*13370*/  FSETP.NEU.FTZ.AND P1, PT, R14.reuse, -INF , PT ;  /* 0xff8000000e00780b */ /* 0x040fe20003f3d000 */
[----:B------:R-:W-:Y:S02]  /*13380*/  FMUL.FTZ R37, R14, R9 ;  /* 0x000000090e257220 */ /* 0x000fe40000410000 */
[----:B------:R-:W-:Y:S03]  /*13390*/  MUFU.EX2 R148, R148 ;  /* 0x0000009400947308 */ /* 0x000fe60000000800 */
[----:B------:R-:W-:-:S05]  /*133a0*/  FSEL R37, R37, RZ, P1 ;  /* 0x000000ff25257208 */ /* 0x000fca0000800000 */
[----:B------:R-:W-:Y:S01]  /*133b0*/  MUFU.EX2 R31, R31 ;  /* 0x0000001f001f7308 */ /* 0x000fe20000000800 */
[-CC-:B------:R-:W-:Y:S01]  /*133c0*/  FFMA.FTZ R157, R10, R9.reuse, -R37.reuse ;  /* 0x000000090a9d7223 */ /* 0x180fe20000010825 */
[-CC-:B------:R-:W-:Y:S01]  /*133d0*/  FFMA.FTZ R10, R5, R9.reuse, -R37.reuse ;  /* 0x00000009050a7223 */ /* 0x180fe20000010825 */
[-CC-:B------:R-:W-:Y:S01]  /*133e0*/  FFMA.FTZ R159, R20, R9.reuse, -R37.reuse ;  /* 0x00000009149f7223 */ /* 0x180fe20000010825 */
[-C--:B------:R-:W-:Y:S01]  /*133f0*/  FFMA.FTZ R8, R8, R9.reuse, -R37 ;  /* 0x0000000908087223 */ /* 0x080fe20000010825 */
[----:B------:R-:W-:Y:S01]  /*13400*/  FADD.FTZ R5, R156, R3 ;  /* 0x000000039c057221 */ /* 0x000fe20000010000 */
[-CC-:B------:R-:W-:Y:S01]  /*13410*/  FFMA.FTZ R137, R24, R9.reuse, -R37.reuse ;  /* 0x0000000918897223 */ /* 0x180fe20000010825 */
[-C--:B-----5:R-:W-:Y:S01]  /*13420*/  FFMA.FTZ R141, R30, R9.reuse, -R37 ;  /* 0x000000091e8d7223 */ /* 0x0a0fe20000010825 */
[----:B------:R-:W-:Y:S01]  /*13430*/  MUFU.EX2 R157, R157 ;  /* 0x0000009d009d7308 */ /* 0x000fe20000000800 */
[----:B---3--:R-:W-:Y:S01]  /*13440*/  FADD.FTZ R30, R158, R5 ;  /* 0x000000059e1e7221 */ /* 0x008fe20000010000 */
[-CC-:B------:R-:W-:Y:S01]  /*13450*/  FFMA.FTZ R12, R12, R9.reuse, -R37.reuse ;  /* 0x000000090c0c7223 */ /* 0x180fe20000010825 */
[-CC-:B------:R-:W-:Y:S01]  /*13460*/  FFMA.FTZ R139, R26, R9.reuse, -R37.reuse ;  /* 0x000000091a8b7223 */ /* 0x180fe20000010825 */
[-CC-:B------:R-:W-:Y:S01]  /*13470*/  FFMA.FTZ R24, R32, R9.reuse, -R37.reuse ;  /* 0x0000000920187223 */ /* 0x180fe20000010825 */
[----:B------:R-:W-:Y:S01]  /*13480*/  FADD.FTZ R5, R7, R30 ;  /* 0x0000001e07057221 */ /* 0x000fe20000010000 */
[-CC-:B------:R-:W-:Y:S01]  /*13490*/  FFMA.FTZ R20, R28, R9.reuse, -R37.reuse ;  /* 0x000000091c147223 */ /* 0x180fe20000010825 */
[-C--:B------:R-:W-:Y:S01]  /*134a0*/  FFMA.FTZ R143, R34, R9.reuse, -R37 ;  /* 0x00000009228f7223 */ /* 0x080fe20000010825 */
[----:B------:R-:W0:Y:S01]  /*134b0*/  MUFU.EX2 R10, R10 ;  /* 0x0000000a000a7308 */ /* 0x000e220000000800 */
[----:B--2---:R-:W-:Y:S01]  /*134c0*/  FADD.FTZ R30, R136, R5 ;  /* 0x00000005881e7221 */ /* 0x004fe20000010000 */
[-CC-:B------:R-:W-:Y:S01]  /*134d0*/  FFMA.FTZ R26, R36, R9.reuse, -R37.reuse ;  /* 0x00000009241a7223 */ /* 0x180fe20000010825 */
[-CC-:B------:R-:W-:Y:S01]  /*134e0*/  FFMA.FTZ R145, R38, R9.reuse, -R37.reuse ;  /* 0x0000000926917223 */ /* 0x180fe20000010825 */
[-CC-:B------:R-:W-:Y:S01]  /*134f0*/  FFMA.FTZ R28, R40, R9.reuse, -R37.reuse ;  /* 0x00000009281c7223 */ /* 0x180fe20000010825 */
[----:B------:R-:W-:Y:S01]  /*13500*/  FADD.FTZ R39, R13, R30 ;  /* 0x0000001e0d277221 */ /* 0x000fe20000010000 */
[-CC-:B------:R-:W-:Y:S01]  /*13510*/  FFMA.FTZ R147, R42, R9.reuse, -R37.reuse ;  /* 0x000000092a937223 */ /* 0x180fe20000010825 */
[-C--:B------:R-:W-:Y:S01]  /*13520*/  FFMA.FTZ R30, R44, R9.reuse, -R37 ;  /* 0x000000092c1e7223 */ /* 0x080fe20000010825 */
[----:B------:R-:W2:Y:S01]  /*13530*/  MUFU.EX2 R159, R159 ;  /* 0x0000009f009f7308 */ /* 0x000ea20000000800 */
[----:B-1----:R-:W-:Y:S01]  /*13540*/  FADD.FTZ R34, R138, R39 ;  /* 0x000000278a227221 */ /* 0x002fe20000010000 */
[-CC-:B------:R-:W-:Y:S01]  /*13550*/  FFMA.FTZ R149, R48, R9.reuse, -R37.reuse ;  /* 0x0000000930957223 */ /* 0x180fe20000010825 */
[-CC-:B------:R-:W-:Y:S01]  /*13560*/  FFMA.FTZ R46, R46, R9.reuse, -R37.reuse ;  /* 0x000000092e2e7223 */ /* 0x180fe20000010825 */
[----:B------:R-:W-:Y:S01]  /*13570*/  F2FP.BF16.F32.PACK_AB R156, R3, R156 ;  /* 0x0000009c039c723e */ /* 0x000fe200000010ff */
[----:B------:R-:W-:Y:S01]  /*13580*/  FADD.FTZ R39, R15, R34 ;  /* 0x000000220f277221 */ /* 0x000fe20000010000 */
[-CC-:B------:R-:W-:Y:S01]  /*13590*/  FFMA.FTZ R50, R50, R9.reuse, -R37.reuse ;  /* 0x0000000932327223 */ /* 0x180fe20000010825 */
[-C--:B------:R-:W-:Y:S01]  /*135a0*/  FFMA.FTZ R52, R52, R9.reuse, -R37 ;  /* 0x0000000934347223 */ /* 0x080fe20000010825 */
[----:B------:R-:W1:Y:S01]  /*135b0*/  MUFU.EX2 R8, R8 ;  /* 0x0000000800087308 */ /* 0x000e620000000800 */
[----:B0-----:R-:W-:Y:S01]  /*135c0*/  FADD.FTZ R32, R157, R10 ;  /* 0x0000000a9d207221 */ /* 0x001fe20000010000 */
[----:B------:R-:W-:Y:S01]  /*135d0*/  FADD.FTZ R34, R140, R39 ;  /* 0x000000278c227221 */ /* 0x000fe20000010000 */
[-CC-:B------:R-:W-:Y:S01]  /*135e0*/  FFMA.FTZ R54, R54, R9.reuse, -R37.reuse ;  /* 0x0000000936367223 */ /* 0x180fe20000010825 */
[-CC-:B------:R-:W-:Y:S01]  /*135f0*/  FFMA.FTZ R56, R56, R9.reuse, -R37.reuse ;  /* 0x0000000938387223 */ /* 0x180fe20000010825 */
[-CC-:B------:R-:W-:Y:S01]  /*13600*/  FFMA.FTZ R58, R58, R9.reuse, -R37.reuse ;  /* 0x000000093a3a7223 */ /* 0x180fe20000010825 */
[----:B------:R-:W-:Y:S01]  /*13610*/  FFMA.FTZ R37, R60, R9, -R37 ;  /* 0x000000093c257223 */ /* 0x000fe20000010825 */
[----:B------:R-:W-:Y:S01]  /*13620*/  F2FP.BF16.F32.PACK_AB R157, R10, R157 ;  /* 0x0000009d0a9d723e */ /* 0x000fe200000010ff */
[----:B------:R-:W0:Y:S01]  /*13630*/  MUFU.EX2 R137, R137 ;  /* 0x0000008900897308 */ /* 0x000e220000000800 */
[----:B--2---:R-:W-:Y:S01]  /*13640*/  FADD.FTZ R5, R159, R32 ;  /* 0x000000209f057221 */ /* 0x004fe20000010000 */
[----:B------:R-:W-:Y:S01]  /*13650*/  VIADD R10, R72, 0xfffffffe ;  /* 0xfffffffe480a7836 */ /* 0x000fe20000000000 */
[----:B------:R-:W-:Y:S01]  /*13660*/  F2FP.BF16.F32.PACK_AB R158, R7, R158 ;  /* 0x0000009e079e723e */ /* 0x000fe200000010ff */
[--C-:B------:R-:W-:Y:S01]  /*13670*/  IMAD.MOV.U32 R72, RZ, RZ, R87.reuse ;  /* 0x000000ffff487224 */ /* 0x100fe200078e0057 */
[----:B------:R-:W-:Y:S01]  /*13680*/  F2FP.BF16.F32.PACK_AB R136, R13, R136 ;  /* 0x000000880d88723e */ /* 0x000fe200000010ff */
[----:B------:R-:W-:Y:S01]  /*13690*/  IMAD.MOV.U32 R60, RZ, RZ, R87 ;  /* 0x000000ffff3c7224 */ /* 0x000fe200078e0057 */
[----:B------:R-:W-:Y:S01]  /*136a0*/  ISETP.GE.AND P1, PT, R10, R182, PT ;  /* 0x000000b60a00720c */ /* 0x000fe20003f26270 */
[----:B------:R-:W2:Y:S01]  /*136b0*/  MUFU.EX2 R12, R12 ;  /* 0x0000000c000c7308 */ /* 0x000ea20000000800 */
[C---:B-1----:R-:W-:Y:S01]  /*136c0*/  FADD.FTZ R32, R8.reuse, R5 ;  /* 0x0000000508207221 */ /* 0x042fe20000010000 */
[----:B------:R-:W-:Y:S01]  /*136d0*/  F2FP.BF16.F32.PACK_AB R159, R8, R159 ;  /* 0x0000009f089f723e */ /* 0x000fe200000010ff */
[--C-:B------:R-:W-:Y:S01]  /*136e0*/  IMAD.MOV.U32 R48, RZ, RZ, R87.reuse ;  /* 0x000000ffff307224 */ /* 0x100fe200078e0057 */
[----:B------:R-:W-:Y:S01]  /*136f0*/  F2FP.BF16.F32.PACK_AB R138, R15, R138 ;  /* 0x0000008a0f8a723e */ /* 0x000fe200000010ff */
[--C-:B------:R-:W-:Y:S01]  /*13700*/  IMAD.MOV.U32 R42, RZ, RZ, R87.reuse ;  /* 0x000000ffff2a7224 */ /* 0x100fe200078e0057 */
[----:B------:R-:W-:Y:S01]  /*13710*/  F2FP.BF16.F32.PACK_AB R140, R21, R140 ;  /* 0x0000008c158c723e */ /* 0x000fe200000010ff */
[--C-:B------:R-:W-:Y:S01]  /*13720*/  IMAD.MOV.U32 R40, RZ, RZ, R87.reuse ;  /* 0x000000ffff287224 */ /* 0x100fe200078e0057 */
[----:B------:R-:W1:Y:S01]  /*13730*/  MUFU.EX2 R139, R139 ;  /* 0x0000008b008b7308 */ /* 0x000e620000000800 */
[----:B0-----:R-:W-:Y:S01]  /*13740*/  FADD.FTZ R5, R137, R32 ;  /* 0x0000002089057221 */ /* 0x001fe20000010000 */
[----:B------:R-:W-:Y:S01]  /*13750*/  MOV R44, R87 ;  /* 0x00000057002c7202 */ /* 0x000fe20000000f00 */
[----:B------:R-:W-:-:S02]  /*13760*/  IMAD.MOV.U32 R38, RZ, RZ, R87 ;  /* 0x000000ffff267224 */ /* 0x000fc400078e0057 */
[----:B------:R-:W-:-:S03]  /*13770*/  IMAD.MOV.U32 R36, RZ, RZ, R87 ;  /* 0x000000ffff247224 */ /* 0x000fc600078e0057 */
[----:B------:R-:W0:Y:S01]  /*13780*/  MUFU.EX2 R20, R20 ;  /* 0x0000001400147308 */ /* 0x000e220000000800 */
[C---:B--2---:R-:W-:Y:S01]  /*13790*/  FADD.FTZ R32, R12.reuse, R5 ;  /* 0x000000050c207221 */ /* 0x044fe20000010000 */
[----:B------:R-:W-:Y:S01]  /*137a0*/  FADD.FTZ R5, R21, R34 ;  /* 0x0000002215057221 */ /* 0x000fe20000010000 */
[----:B------:R-:W-:-:S03]  /*137b0*/  F2FP.BF16.F32.PACK_AB R137, R12, R137 ;  /* 0x000000890c89723e */ /* 0x000fc600000010ff */
[----:B------:R-:W-:Y:S01]  /*137c0*/  FADD.FTZ R34, R142, R5 ;  /* 0x000000058e227221 */ /* 0x000fe20000010000 */
[----:B------:R-:W-:Y:S01]  /*137d0*/  PRMT R5, R183, 0x654, R0 ;  /* 0x00000654b7057816 */ /* 0x000fe20000000000 */
[----:B------:R-:W2:Y:S01]  /*137e0*/  MUFU.EX2 R141, R141 ;  /* 0x0000008d008d7308 */ /* 0x000ea20000000800 */
[----:B-1----:R-:W-:Y:S01]  /*137f0*/  FADD.FTZ R39, R139, R32 ;  /* 0x000000208b277221 */ /* 0x002fe20000010000 */
[C---:B------:R-:W-:Y:S01]  /*13800*/  F2FP.BF16.F32.PACK_AB R142, R25.reuse, R142 ;  /* 0x0000008e198e723e */ /* 0x040fe200000010ff */
[----:B------:R2:W-:Y:S05]  /*13810*/  SYNCS.ARRIVE.TRANS64.RED.A1T0 RZ, [R5+URZ], RZ ;  /* 0x000000ff05ff79a7 */ /* 0x0005ea000810043f */
[----:B------:R-:W1:Y:S01]  /*13820*/  MUFU.EX2 R24, R24 ;  /* 0x0000001800187308 */ /* 0x000e620000000800 */
[C---:B0-----:R-:W-:Y:S01]  /*13830*/  FADD.FTZ R32, R20.reuse, R39 ;  /* 0x0000002714207221 */ /* 0x041fe20000010000 */
[----:B------:R-:W-:Y:S01]  /*13840*/  FADD.FTZ R39, R25, R34 ;  /* 0x0000002219277221 */ /* 0x000fe20000010000 */
[----:B------:R-:W-:Y:S01]  /*13850*/  F2FP.BF16.F32.PACK_AB R139, R20, R139 ;  /* 0x0000008b148b723e */ /* 0x000fe200000010ff */
[----:B------:R-:W-:-:S02]  /*13860*/  IMAD.MOV.U32 R25, RZ, RZ, R87 ;  /* 0x000000ffff197224 */ /* 0x000fc400078e0057 */
[----:B------:R-:W-:Y:S01]  /*13870*/  FADD.FTZ R34, R144, R39 ;  /* 0x0000002790227221 */ /* 0x000fe20000010000 */
[----:B------:R-:W-:Y:S01]  /*13880*/  F2FP.BF16.F32.PACK_AB R144, R27, R144 ;  /* 0x000000901b90723e */ /* 0x000fe200000010ff */
[----:B------:R-:W0:Y:S01]  /*13890*/  MUFU.EX2 R143, R143 ;  /* 0x0000008f008f7308 */ /* 0x000e220000000800 */
[----:B--2---:R-:W-:Y:S01]  /*138a0*/  FADD.FTZ R5, R141, R32 ;  /* 0x000000208d057221 */ /* 0x004fe20000010000 */
[----:B------:R-:W-:Y:S01]  /*138b0*/  FADD.FTZ R39, R27, R34 ;  /* 0x000000221b277221 */ /* 0x000fe20000010000 */
[----:B------:R-:W-:-:S03]  /*138c0*/  IMAD.MOV.U32 R27, RZ, RZ, R87 ;  /* 0x000000ffff1b7224 */ /* 0x000fc600078e0057 */
[----:B------:R-:W-:Y:S01]  /*138d0*/  FADD.FTZ R34, R146, R39 ;  /* 0x0000002792227221 */ /* 0x000fe20000010000 */
[----:B------:R-:W-:Y:S01]  /*138e0*/  F2FP.BF16.F32.PACK_AB R146, R29, R146 ;  /* 0x000000921d92723e */ /* 0x000fe200000010ff */
[----:B------:R-:W2:Y:S01]  /*138f0*/  MUFU.EX2 R26, R26 ;  /* 0x0000001a001a7308 */ /* 0x000ea20000000800 */
[C---:B-1----:R-:W-:Y:S01]  /*13900*/  FADD.FTZ R32, R24.reuse, R5 ;  /* 0x0000000518207221 */ /* 0x042fe20000010000 */
[----:B------:R-:W-:Y:S01]  /*13910*/  F2FP.BF16.F32.PACK_AB R141, R24, R141 ;  /* 0x0000008d188d723e */ /* 0x000fe200000010ff */
[--C-:B------:R-:W-:Y:S02]  /*13920*/  IMAD.MOV.U32 R39, RZ, RZ, R87.reuse ;  /* 0x000000ffff277224 */ /* 0x100fe400078e0057 */
[----:B------:R-:W-:-:S03]  /*13930*/  IMAD.MOV.U32 R24, RZ, RZ, R87 ;  /* 0x000000ffff187224 */ /* 0x000fc600078e0057 */
[----:B------:R-:W1:Y:S01]  /*13940*/  MUFU.EX2 R145, R145 ;  /* 0x0000009100917308 */ /* 0x000e620000000800 */
[----:B0-----:R-:W-:-:S07]  /*13950*/  FADD.FTZ R5, R143, R32 ;  /* 0x000000208f057221 */ /* 0x001fce0000010000 */
[----:B------:R-:W0:Y:S01]  /*13960*/  MUFU.EX2 R28, R28 ;  /* 0x0000001c001c7308 */ /* 0x000e220000000800 */
[C---:B--2---:R-:W-:Y:S01]  /*13970*/  FADD.FTZ R32, R26.reuse, R5 ;  /* 0x000000051a207221 */ /* 0x044fe20000010000 */
[----:B------:R-:W-:Y:S01]  /*13980*/  FADD.FTZ R5, R29, R34 ;  /* 0x000000221d057221 */ /* 0x000fe20000010000 */
[----:B------:R-:W-:Y:S01]  /*13990*/  F2FP.BF16.F32.PACK_AB R143, R26, R143 ;  /* 0x0000008f1a8f723e */ /* 0x000fe200000010ff */
[----:B------:R-:W-:Y:S02]  /*139a0*/  IMAD.MOV.U32 R29, RZ, RZ, R87 ;  /* 0x000000ffff1d7224 */ /* 0x000fe400078e0057 */
[----:B------:R-:W-:Y:S01]  /*139b0*/  FADD.FTZ R34, R148, R5 ;  /* 0x0000000594227221 */ /* 0x000fe20000010000 */
[----:B------:R-:W-:Y:S01]  /*139c0*/  F2FP.BF16.F32.PACK_AB R148, R31, R148 ;  /* 0x000000941f94723e */ /* 0x000fe200000010ff */
[----:B------:R-:W2:Y:S01]  /*139d0*/  MUFU.EX2 R147, R147 ;  /* 0x0000009300937308 */ /* 0x000ea20000000800 */
[----:B-1----:R-:W-:Y:S01]  /*139e0*/  FADD.FTZ R3, R145, R32 ;  /* 0x0000002091037221 */ /* 0x002fe20000010000 */
[----:B------:R-:W-:Y:S01]  /*139f0*/  FADD.FTZ R5, R31, R34 ;  /* 0x000000221f057221 */ /* 0x000fe20000010000 */
[----:B------:R-:W-:-:S02]  /*13a00*/  IMAD.MOV.U32 R31, RZ, RZ, R87 ;  /* 0x000000ffff1f7224 */ /* 0x000fc400078e0057 */
[----:B------:R-:W-:-:S03]  /*13a10*/  IMAD.MOV.U32 R26, RZ, RZ, R87 ;  /* 0x000000ffff1a7224 */ /* 0x000fc600078e0057 */
[----:B------:R-:W1:Y:S01]  /*13a20*/  MUFU.EX2 R150, R150 ;  /* 0x0000009600967308 */ /* 0x000e620000000800 */
[C---:B0-----:R-:W-:Y:S01]  /*13a30*/  FADD.FTZ R32, R28.reuse, R3 ;  /* 0x000000031c207221 */ /* 0x041fe20000010000 */
[----:B------:R-:W-:Y:S01]  /*13a40*/  F2FP.BF16.F32.PACK_AB R145, R28, R145 ;  /* 0x000000911c91723e */ /* 0x000fe200000010ff */
[----:B------:R-:W-:-:S05]  /*13a50*/  IMAD.MOV.U32 R28, RZ, RZ, R87 ;  /* 0x000000ffff1c7224 */ /* 0x000fca00078e0057 */
[----:B------:R-:W0:Y:S01]  /*13a60*/  MUFU.EX2 R30, R30 ;  /* 0x0000001e001e7308 */ /* 0x000e220000000800 */
[----:B--2---:R-:W-:-:S07]  /*13a70*/  FADD.FTZ R3, R147, R32 ;  /* 0x0000002093037221 */ /* 0x004fce0000010000 */
[----:B------:R-:W2:Y:S01]  /*13a80*/  MUFU.EX2 R33, R33 ;  /* 0x0000002100217308 */ /* 0x000ea20000000800 */
[----:B-1----:R-:W-:-:S07]  /*13a90*/  FADD.FTZ R34, R150, R5 ;  /* 0x0000000596227221 */ /* 0x002fce0000010000 */
[----:B------:R-:W1:Y:S01]  /*13aa0*/  MUFU.EX2 R149, R149 ;  /* 0x0000009500957308 */ /* 0x000e620000000800 */
[C---:B0-----:R-:W-:Y:S01]  /*13ab0*/  FADD.FTZ R32, R30.reuse, R3 ;  /* 0x000000031e207221 */ /* 0x041fe20000010000 */
[----:B------:R-:W-:Y:S01]  /*13ac0*/  F2FP.BF16.F32.PACK_AB R147, R30, R147 ;  /* 0x000000931e93723e */ /* 0x000fe200000010ff */
[----:B------:R-:W-:-:S05]  /*13ad0*/  IMAD.MOV.U32 R30, RZ, RZ, R87 ;  /* 0x000000ffff1e7224 */ /* 0x000fca00078e0057 */
[----:B------:R-:W0:Y:S01]  /*13ae0*/  MUFU.EX2 R152, R152 ;  /* 0x0000009800987308 */ /* 0x000e220000000800 */
[C---:B--2---:R-:W-:Y:S01]  /*13af0*/  FADD.FTZ R5, R33.reuse, R34 ;  /* 0x0000002221057221 */ /* 0x044fe20000010000 */
[----:B------:R-:W-:Y:S01]  /*13b00*/  F2FP.BF16.F32.PACK_AB R150, R33, R150 ;  /* 0x000000962196723e */ /* 0x000fe200000010ff */
[----:B------:R-:W-:-:S05]  /*13b10*/  IMAD.MOV.U32 R33, RZ, RZ, R87 ;  /* 0x000000ffff217224 */ /* 0x000fca00078e0057 */
[----:B------:R2:W3:Y:S01]  /*13b20*/  MUFU.EX2 R0, R46 ;  /* 0x0000002e00007308 */ /* 0x0004e20000000800 */
[----:B-1----:R-:W-:-:S07]  /*13b30*/  FADD.FTZ R3, R149, R32 ;  /* 0x0000002095037221 */ /* 0x002fce0000010000 */
[----:B------:R-:W1:Y:S01]  /*13b40*/  MUFU.EX2 R35, R96 ;  /* 0x0000006000237308 */ /* 0x000e620000000800 */
[----:B0-----:R-:W-:Y:S01]  /*13b50*/  FADD.FTZ R32, R152, R5 ;  /* 0x0000000598207221 */ /* 0x001fe20000010000 */
[----:B--2---:R-:W-:-:S06]  /*13b60*/  IMAD.MOV.U32 R46, RZ, RZ, R87 ;  /* 0x000000ffff2e7224 */ /* 0x004fcc00078e0057 */
[----:B------:R-:W0:Y:S01]  /*13b70*/  MUFU.EX2 R50, R50 ;  /* 0x0000003200327308 */ /* 0x000e220000000800 */
[C---:B---3--:R-:W-:Y:S01]  /*13b80*/  FADD.FTZ R3, R0.reuse, R3 ;  /* 0x0000000300037221 */ /* 0x048fe20000010000 */
[----:B------:R-:W-:-:S06]  /*13b90*/  F2FP.BF16.F32.PACK_AB R149, R0, R149 ;  /* 0x000000950095723e */ /* 0x000fcc00000010ff */
[----:B------:R-:W2:Y:S01]  /*13ba0*/  MUFU.EX2 R154, R154 ;  /* 0x0000009a009a7308 */ /* 0x000ea20000000800 */
[C---:B-1----:R-:W-:Y:S01]  /*13bb0*/  FADD.FTZ R5, R35.reuse, R32 ;  /* 0x0000002023057221 */ /* 0x042fe20000010000 */
[----:B------:R-:W-:Y:S01]  /*13bc0*/  F2FP.BF16.F32.PACK_AB R152, R35, R152 ;  /* 0x000000982398723e */ /* 0x000fe200000010ff */
[----:B------:R-:W-:-:S05]  /*13bd0*/  IMAD.MOV.U32 R35, RZ, RZ, R87 ;  /* 0x000000ffff237224 */ /* 0x000fca00078e0057 */
[----:B------:R1:W3:Y:S01]  /*13be0*/  MUFU.EX2 R151, R52 ;  /* 0x0000003400977308 */ /* 0x0002e20000000800 */
[----:B0-----:R-:W-:-:S07]  /*13bf0*/  FADD.FTZ R32, R50, R3 ;  /* 0x0000000332207221 */ /* 0x001fce0000010000 */
[----:B------:R-:W0:Y:S01]  /*13c00*/  MUFU.EX2 R54, R54 ;  /* 0x0000003600367308 */ /* 0x000e220000000800 */
[----:B--2---:R-:W-:Y:S01]  /*13c10*/  FADD.FTZ R34, R154, R5 ;  /* 0x000000059a227221 */ /* 0x004fe20000010000 */
[----:B-1----:R-:W-:-:S06]  /*13c20*/  IMAD.MOV.U32 R52, RZ, RZ, R87 ;  /* 0x000000ffff347224 */ /* 0x002fcc00078e0057 */
[----:B------:R1:W2:Y:S01]  /*13c30*/  MUFU.EX2 R153, R56 ;  /* 0x0000003800997308 */ /* 0x0002a20000000800 */
[C---:B---3--:R-:W-:Y:S01]  /*13c40*/  FADD.FTZ R5, R151.reuse, R32 ;  /* 0x0000002097057221 */ /* 0x048fe20000010000 */
[----:B------:R-:W-:Y:S01]  /*13c50*/  F2FP.BF16.F32.PACK_AB R151, R151, R50 ;  /* 0x000000329797723e */ /* 0x000fe200000010ff */
[----:B------:R-:W-:Y:S01]  /*13c60*/  IMAD.MOV.U32 R50, RZ, RZ, R87 ;  /* 0x000000ffff327224 */ /* 0x000fe200078e0057 */
[----:B------:R-:W-:-:S04]  /*13c70*/  MOV R32, R87 ;  /* 0x0000005700207202 */ /* 0x000fc80000000f00 */
[----:B------:R-:W3:Y:S01]  /*13c80*/  MUFU.EX2 R58, R58 ;  /* 0x0000003a003a7308 */ /* 0x000ee20000000800 */
[----:B0-----:R-:W-:Y:S01]  /*13c90*/  FADD.FTZ R8, R54, R5 ;  /* 0x0000000536087221 */ /* 0x001fe20000010000 */
[----:B-1----:R-:W-:-:S06]  /*13ca0*/  MOV R56, R87 ;  /* 0x0000005700387202 */ /* 0x002fcc0000000f00 */
[----:B------:R-:W0:Y:S01]  /*13cb0*/  MUFU.EX2 R11, R11 ;  /* 0x0000000b000b7308 */ /* 0x000e220000000800 */
[C---:B--2---:R-:W-:Y:S01]  /*13cc0*/  FADD.FTZ R5, R153.reuse, R8 ;  /* 0x0000000899057221 */ /* 0x044fe20000010000 */
[----:B------:R-:W-:Y:S01]  /*13cd0*/  F2FP.BF16.F32.PACK_AB R153, R153, R54 ;  /* 0x000000369999723e */ /* 0x000fe200000010ff */
[----:B------:R-:W-:-:S05]  /*13ce0*/  IMAD.MOV.U32 R54, RZ, RZ, R87 ;  /* 0x000000ffff367224 */ /* 0x000fca00078e0057 */
[----:B------:R-:W1:Y:S01]  /*13cf0*/  MUFU.EX2 R37, R37 ;  /* 0x0000002500257308 */ /* 0x000e620000000800 */
[----:B---3--:R-:W-:Y:S01]  /*13d00*/  FADD.FTZ R8, R58, R5 ;  /* 0x000000053a087221 */ /* 0x008fe20000010000 */
[----:B------:R-:W-:Y:S02]  /*13d10*/  IMAD.MOV.U32 R5, RZ, RZ, 0x3f800000 ;  /* 0x3f800000ff057424 */ /* 0x000fe400078e00ff */
[C---:B0-----:R-:W-:Y:S01]  /*13d20*/  FADD.FTZ R3, R11.reuse, R34 ;  /* 0x000000220b037221 */ /* 0x041fe20000010000 */
[----:B------:R-:W-:Y:S01]  /*13d30*/  F2FP.BF16.F32.PACK_AB R154, R11, R154 ;  /* 0x0000009a0b9a723e */ /* 0x000fe200000010ff */
[--C-:B------:R-:W-:Y:S02]  /*13d40*/  IMAD.MOV.U32 R34, RZ, RZ, R87.reuse ;  /* 0x000000ffff227224 */ /* 0x100fe400078e0057 */
[C---:B-1----:R-:W-:Y:S01]  /*13d50*/  FADD.FTZ R0, R37.reuse, R8 ;  /* 0x0000000825007221 */ /* 0x042fe20000010000 */
[----:B------:R-:W-:Y:S01]  /*13d60*/  F2FP.BF16.F32.PACK_AB R155, R37, R58 ;  /* 0x0000003a259b723e */ /* 0x000fe200000010ff */
[----:B------:R-:W-:-:S02]  /*13d70*/  IMAD.MOV.U32 R58, RZ, RZ, R87 ;  /* 0x000000ffff3a7224 */ /* 0x000fc400078e0057 */
[----:B------:R-:W-:Y:S01]  /*13d80*/  IMAD.MOV.U32 R37, RZ, RZ, R87 ;  /* 0x000000ffff257224 */ /* 0x000fe200078e0057 */
[----:B------:R-:W-:Y:S06]  /*13d90*/  @!P1 BRA `(.L_x_626) ;  /* 0x0000002800509947 */ /* 0x000fec0003800000 */
[----:B------:R-:W-:Y:S01]  /*13da0*/  IMAD.MOV.U32 R11, RZ, RZ, R14 ;  /* 0x000000ffff0b7224 */ /* 0x000fe200078e000e */
[----:B------:R-:W-:Y:S01]  /*13db0*/  MOV R8, R174 ;  /* 0x000000ae00087202 */ /* 0x000fe20000000f00 */
[----:B------:R-:W-:Y:S01]  /*13dc0*/  IMAD.MOV.U32 R12, RZ, RZ, R6 ;  /* 0x000000ffff0c7224 */ /* 0x000fe200078e0006 */
[----:B------:R-:W-:Y:S01]  /*13dd0*/  CS2R R86, SRZ ;  /* 0x0000000000567805 */ /* 0x000fe2000001ff00 */
[----:B------:R-:W-:Y:S01]  /*13de0*/  IMAD.MOV.U32 R7, RZ, RZ, R181 ;  /* 0x000000ffff077224 */ /* 0x000fe200078e00b5 */
[----:B------:R-:W-:Y:S01]  /*13df0*/  CS2R R82, SRZ ;  /* 0x0000000000527805 */ /* 0x000fe2000001ff00 */
[----:B------:R-:W-:Y:S01]  /*13e00*/  IMAD.MOV.U32 R5, RZ, RZ, 0x3f800000 ;  /* 0x3f800000ff057424 */ /* 0x000fe200078e00ff */
        /* <DEDUP_REMOVED lines=29> */
[----:B------:R-:W-:-:S07]  /*13fe0*/  CS2R R24, SRZ ;  /* 0x0000000000187805 */ /* 0x000fce000001ff00 */
.L_x_639:
[----:B------:R-:W-:-:S04]  /*13ff0*/  ISETP.NE.AND P1, PT, R8, 0x1, PT ;  /* 0x000000010800780c */ /* 0x000fc80003f25270 */
[----:B------:R-:W-:-:S04]  /*14000*/  SEL R6, RZ, 0x1, P1 ;  /* 0x00000001ff067807 */ /* 0x000fc80000800000 */
[----:B------:R-:W-:Y:S01]  /*14010*/  LOP3.LUT R181, R7, R6, RZ, 0x3c, !PT ;  /* 0x0000000607b57212 */ /* 0x000fe200078e3cff */
[----:B------:R-:W-:Y:S06]  /*14020*/  @!P0 BRA `(.L_x_627) ;  /* 0x0000000000048947 */ /* 0x000fec0003800000 */
[----:B------:R-:W-:Y:S01]  /*14030*/  BPT.TRAP 0x1 ;  /* 0x000000040000795c */ /* 0x000fe20000300000 */
.L_x_627:
[----:B------:R-:W-:Y:S01]  /*14040*/  VIADD R174, R8, 0x1 ;  /* 0x0000000108ae7836 */ /* 0x000fe20000000000 */
[----:B------:R-:W-:-:S04]  /*14050*/  SHF.L.U32 R6, R181, 0x1f, RZ ;  /* 0x0000001fb5067819 */ /* 0x000fc800000006ff */
[----:B------:R-:W-:-:S04]  /*14060*/  ISETP.NE.AND P1, PT, R174, 0x2, PT ;  /* 0x00000002ae00780c */ /* 0x000fc80003f25270 */
[----:B------:R-:W-:-:S05]  /*14070*/  SEL R174, R174, RZ, P1 ;  /* 0x000000ffaeae7207 */ /* 0x000fca0000800000 */
[----:B------:R-:W-:-:S04]  /*14080*/  IMAD R13, R174, 0x8, R2 ;  /* 0x00000008ae0d7824 */ /* 0x000fc800078e0202 */
[----:B------:R0:W1:Y:S01]  /*14090*/  SYNCS.PHASECHK.TRANS64.TRYWAIT P1, [R13+URZ+0x2a830], R6 ;  /* 0x02a830060d0075a7 */ /* 0x000062000802017f */
[----:B------:R-:W-:Y:S05]  /*140a0*/  @!P0 BRA `(.L_x_628) ;  /* 0x0000000000048947 */ /* 0x000fea0003800000 */
[----:B------:R-:W-:Y:S01]  /*140b0*/  BPT.TRAP 0x1 ;  /* 0x000000040000795c */ /* 0x000fe20000300000 */
.L_x_628:
[----:B------:R-:W-:Y:S01]  /*140c0*/  IMAD R95, R174, 0x900, R4 ;  /* 0x00000900ae5f7824 */ /* 0x000fe200078e0204 */
[----:B------:R-:W-:Y:S03]  /*140d0*/  BSSY B1, `(.L_x_629) ;  /* 0x0000006000017945 */ /* 0x000fe60003800000 */
[C---:B------:R-:W-:Y:S02]  /*140e0*/  VIADD R92, R95.reuse, 0x2 ;  /* 0x000000025f5c7836 */ /* 0x040fe40000000000 */
[----:B------:R-:W-:Y:S01]  /*140f0*/  VIADD R91, R95, 0x4 ;  /* 0x000000045f5b7836 */ /* 0x000fe20000000000 */
[----:B-1----:R-:W-:Y:S06]  /*14100*/  @P1 BRA `(.L_x_630) ;  /* 0x0000000000081947 */ /* 0x002fec0003800000 */
[----:B------:R-:W1:Y:S02]  /*14110*/  SYNCS.PHASECHK.TRANS64.TRYWAIT P1, [R13+URZ+0x2a830], R6 ;  /* 0x02a830060d0075a7 */ /* 0x000e64000802017f */
[----:B-1----:R-:W-:Y:S05]  /*14120*/  @!P1 BRA `(.L_x_631) ;  /* 0x000000e000089947 */ /* 0x002fea0003800000 */
.L_x_630:
[----:B------:R-:W-:Y:S05]  /*14130*/  BSYNC B1 ;  /* 0x0000000000017941 */ /* 0x000fea0003800000 */
.L_x_629:
[----:B------:R-:W2:Y:S04]  /*14140*/  LDL.64 R96, [R1+0x30] ;  /* 0x0000300001607983 */ /* 0x000ea80000100a00 */
[----:B------:R3:W-:Y:S04]  /*14150*/  STL.64 [R1+0x80], R10 ;  /* 0x0000800a01007387 */ /* 0x0007e80000100a00 */
[----:B---3--:R-:W3:Y:S01]  /*14160*/  LDL.64 R10, [R1+0x28] ;  /* 0x00002800010a7983 */ /* 0x008ee20000100a00 */
[----:B------:R-:W-:Y:S01]  /*14170*/  IMAD.MOV.U32 R88, RZ, RZ, R95 ;  /* 0x000000ffff587224 */ /* 0x000fe200078e005f */
[----:B------:R-:W-:Y:S01]  /*14180*/  MOV R193, UR38 ;  /* 0x0000002600c17c02 */ /* 0x000fe20008000f00 */
[C---:B------:R-:W-:Y:S01]  /*14190*/  VIADD R90, R95.reuse, 0x6 ;  /* 0x000000065f5a7836 */ /* 0x040fe20000000000 */
[----:B------:R-:W-:Y:S01]  /*141a0*/  MOV R14, UR58 ;  /* 0x0000003a000e7c02 */ /* 0x000fe20008000f00 */
[----:B------:R-:W-:Y:S01]  /*141b0*/  IMAD.MOV.U32 R89, RZ, RZ, 0x40000040 ;  /* 0x40000040ff597424 */ /* 0x000fe200078e00ff */
[----:B------:R-:W-:Y:S01]  /*141c0*/  R2UR UR46, R88 ;  /* 0x00000000582e72ca */ /* 0x000fe200000e0000 */
[----:B------:R-:W-:Y:S01]  /*141d0*/  IMAD.MOV.U32 R88, RZ, RZ, R92 ;  /* 0x000000ffff587224 */ /* 0x000fe200078e005c */
[----:B------:R-:W-:Y:S01]  /*141e0*/  R2UR UR58, R90 ;  /* 0x000000005a3a72ca */ /* 0x000fe200000e0000 */
[C---:B------:R-:W-:Y:S01]  /*141f0*/  VIADD R90, R95.reuse, 0x302 ;  /* 0x000003025f5a7836 */ /* 0x040fe20000000000 */
[----:B------:R-:W-:Y:S01]  /*14200*/  MOV R198, UR45 ;  /* 0x0000002d00c67c02 */ /* 0x000fe20008000f00 */
[C---:B------:R-:W-:Y:S01]  /*14210*/  VIADD R92, R95.reuse, 0x304 ;  /* 0x000003045f5c7836 */ /* 0x040fe20000000000 */
[----:B------:R-:W-:Y:S01]  /*14220*/  R2UR UR42, R88 ;  /* 0x00000000582a72ca */ /* 0x000fe200000e0000 */
[----:B------:R-:W-:Y:S01]  /*14230*/  IMAD.MOV.U32 R88, RZ, RZ, R91 ;  /* 0x000000ffff587224 */ /* 0x000fe200078e005b */
[----:B------:R-:W-:Y:S01]  /*14240*/  R2UR UR30, R90 ;  /* 0x000000005a1e72ca */ /* 0x000fe200000e0000 */
[C---:B------:R-:W-:Y:S01]  /*14250*/  VIADD R90, R95.reuse, 0x600 ;  /* 0x000006005f5a7836 */ /* 0x040fe20000000000 */
[----:B01----:R-:W-:Y:S01]  /*14260*/  MOV R6, UR44 ;  /* 0x0000002c00067c02 */ /* 0x003fe20008000f00 */
[----:B------:R-:W-:Y:S01]  /*14270*/  IMAD.MOV.U32 R93, RZ, RZ, 0x40000040 ;  /* 0x40000040ff5d7424 */ /* 0x000fe200078e00ff */
[----:B------:R-:W-:Y:S01]  /*14280*/  R2UR UR38, R88 ;  /* 0x00000000582672ca */ /* 0x000fe200000e0000 */
[----:B------:R-:W-:Y:S01]  /*14290*/  VIADD R88, R95, 0x300 ;  /* 0x000003005f587836 */ /* 0x000fe20000000000 */
[----:B------:R-:W-:Y:S01]  /*142a0*/  R2UR UR47, R89 ;  /* 0x00000000592f72ca */ /* 0x000fe200000e0000 */
[-C--:B------:R-:W-:Y:S01]  /*142b0*/  FMUL.FTZ R24, R24, R94.reuse ;  /* 0x0000005e18187220 */ /* 0x080fe20000410000 */
[----:B------:R-:W-:Y:S01]  /*142c0*/  R2UR UR26, R92 ;  /* 0x000000005c1a72ca */ /* 0x000fe200000e0000 */
[C---:B------:R-:W-:Y:S01]  /*142d0*/  VIADD R92, R95.reuse, 0x602 ;  /* 0x000006025f5c7836 */ /* 0x040fe20000000000 */
[----:B------:R-:W-:Y:S01]  /*142e0*/  R2UR UR34, R88 ;  /* 0x00000000582272ca */ /* 0x000fe200000e0000 */
[C---:B------:R-:W-:Y:S01]  /*142f0*/  VIADD R88, R95.reuse, 0x306 ;  /* 0x000003065f587836 */ /* 0x040fe20000000000 */
[----:B------:R-:W-:Y:S01]  /*14300*/  R2UR UR18, R90 ;  /* 0x000000005a1272ca */ /* 0x000fe200000e0000 */
[----:B------:R-:W-:Y:S01]  /*14310*/  VIADD R90, R95, 0x606 ;  /* 0x000006065f5a7836 */ /* 0x000fe20000000000 */
[----:B------:R-:W-:Y:S01]  /*14320*/  MOV R91, 0x40000040 ;  /* 0x40000040005b7802 */ /* 0x000fe20000000f00 */
[-C--:B------:R-:W-:Y:S01]  /*14330*/  FMUL.FTZ R25, R25, R94.reuse ;  /* 0x0000005e19197220 */ /* 0x080fe20000410000 */
[----:B------:R-:W-:Y:S01]  /*14340*/  R2UR UR22, R88 ;  /* 0x00000000581672ca */ /* 0x000fe200000e0000 */
[----:B------:R-:W-:Y:S01]  /*14350*/  VIADD R88, R95, 0x604 ;  /* 0x000006045f587836 */ /* 0x000fe20000000000 */
[----:B------:R-:W-:Y:S01]  /*14360*/  MOV R21, UR39 ;  /* 0x0000002700157c02 */ /* 0x000fe20008000f00 */
[-C--:B------:R-:W-:Y:S01]  /*14370*/  FMUL.FTZ R28, R28, R94.reuse ;  /* 0x0000005e1c1c7220 */ /* 0x080fe20000410000 */
[----:B------:R-:W-:Y:S01]  /*14380*/  MOV R9, UR59 ;  /* 0x0000003b00097c02 */ /* 0x000fe20008000f00 */
[-C--:B------:R-:W-:Y:S01]  /*14390*/  FMUL.FTZ R29, R29, R94.reuse ;  /* 0x0000005e1d1d7220 */ /* 0x080fe20000410000 */
[C---:B------:R-:W-:Y:S01]  /*143a0*/  R2UR UR43, R89.reuse ;  /* 0x00000000592b72ca */ /* 0x040fe200000e0000 */
[-C--:B------:R-:W-:Y:S01]  /*143b0*/  FMUL.FTZ R32, R32, R94.reuse ;  /* 0x0000005e20207220 */ /* 0x080fe20000410000 */
[----:B------:R-:W-:Y:S01]  /*143c0*/  R2UR UR39, R89 ;  /* 0x00000000592772ca */ /* 0x000fe200000e0000 */
        /* <DEDUP_REMOVED lines=39> */
[----:B------:R-:W-:Y:S01]  /*14640*/  MOV R196, UR41 ;  /* 0x0000002900c47c02 */ /* 0x000fe20008000f00 */
[----:B------:R0:W-:Y:S01]  /*14650*/  STL.64 [R1+0x78], R2 ;  /* 0x0000780201007387 */ /* 0x0001e20000100a00 */
[----:B------:R-:W-:Y:S01]  /*14660*/  MOV R197, UR40 ;  /* 0x0000002800c57c02 */ /* 0x000fe20008000f00 */
[-C--:B------:R-:W-:Y:S01]  /*14670*/  FMUL.FTZ R26, R26, R5.reuse ;  /* 0x000000051a1a7220 */ /* 0x080fe20000410000 */
        /* <DEDUP_REMOVED lines=8> */
[-C--:B------:R-:W-:Y:S01]  /*14700*/  FMUL.FTZ R35, R35, R5.reuse ;  /* 0x0000000523237220 */ /* 0x080fe20000410000 */
[----:B0-----:R-:W4:Y:S01]  /*14710*/  LDL.64 R2, [R1+0x18] ;  /* 0x0000180001027983 */ /* 0x001f220000100a00 */
        /* <DEDUP_REMOVED lines=25> */
[----:B--2---:R-:W-:-:S02]  /*148b0*/  R2UR UR44, R96 ;  /* 0x00000000602c72ca */ /* 0x004fc400000e0000 */
[----:B------:R-:W-:Y:S02]  /*148c0*/  R2UR UR45, R97 ;  /* 0x00000000612d72ca */ /* 0x000fe400000e0000 */
[----:B------:R-:W-:-:S11]  /*148d0*/  WARPGROUP.ARRIVE ;  /* 0x00000000000079c5 */ /* 0x000fd60000000000 */
[----:B------:R-:W-:Y:S01]  /*148e0*/  HGMMA.64x96x16.F32.BF16 R88, gdesc[UR44], RZ, !UPT, gsb0 ;  /* 0x016000002c5879f0 */ /* 0x000fe2000c0018ff */
[----:B---3--:R-:W-:Y:S02]  /*148f0*/  R2UR UR40, R10 ;  /* 0x000000000a2872ca */ /* 0x008fe400000e0000 */
[----:B------:R-:W-:Y:S02]  /*14900*/  R2UR UR41, R11 ;  /* 0x000000000b2972ca */ /* 0x000fe400000e0000 */
[----:B------:R0:W5:Y:S01]  /*14910*/  LDL.LU.64 R10, [R1+0x80] ;  /* 0x00008000010a7983 */ /* 0x0001620000300a00 */
[----:B------:R-:W-:Y:S02]  /*14920*/  WARPGROUP.DEPBAR.LE gsb0, 0x0 ;  /* 0x00008000000079c5 */ /* 0x000fe40000010000 */
[----:B------:R-:W-:-:S08]  /*14930*/  WARPGROUP.ARRIVE ;  /* 0x00000000000079c5 */ /* 0x000fd00000000000 */
[----:B------:R-:W-:Y:S01]  /*14940*/  HGMMA.64x96x16.F32.BF16 R88, gdesc[UR40], R88, gsb0 ;  /* 0x01600000285879f0 */ /* 0x000fe20008001858 */
[----:B------:R-:W-:Y:S02]  /*14950*/  R2UR UR41, R196 ;  /* 0x00000000c42972ca */ /* 0x000fe400000e0000 */
[----:B------:R-:W-:Y:S02]  /*14960*/  R2UR UR40, R197 ;  /* 0x00000000c52872ca */ /* 0x000fe400000e0000 */
[----:B------:R-:W2:Y:S01]  /*14970*/  LDL.64 R196, [R1+0x20] ;  /* 0x0000200001c47983 */ /* 0x000ea20000100a00 */
[----:B----4-:R-:W-:Y:S02]  /*14980*/  R2UR UR56, R2 ;  /* 0x00000000023872ca */ /* 0x010fe400000e0000 */
[----:B------:R-:W-:Y:S01]  /*14990*/  R2UR UR57, R3 ;  /* 0x00000000033972ca */ /* 0x000fe200000e0000 */
[----:B------:R-:W-:Y:S02]  /*149a0*/  WARPGROUP.DEPBAR.LE gsb0, 0x0 ;  /* 0x00008000000079c5 */ /* 0x000fe40000010000 */
[----:B------:R-:W-:Y:S01]  /*149b0*/  WARPGROUP.ARRIVE ;  /* 0x00000000000079c5 */ /* 0x000fe20000000000 */
[----:B--2---:R-:W-:-:S02]  /*149c0*/  R2UR UR36, R196 ;  /* 0x00000000c42472ca */ /* 0x004fc400000e0000 */
[----:B------:R-:W-:Y:S02]  /*149d0*/  R2UR UR37, R197 ;  /* 0x00000000c52572ca */ /* 0x000fe400000e0000 */
[----:B------:R-:W2:Y:S11]  /*149e0*/  LDL.64 R196, [R1] ;  /* 0x0000000001c47983 */ /* 0x000eb60000100a00 */
[----:B------:R-:W-:Y:S01]  /*149f0*/  HGMMA.64x96x16.F32.BF16 R88, gdesc[UR36], R88, gsb0 ;  /* 0x01600000245879f0 */ /* 0x000fe20008001858 */
[----:B------:R-:W-:-:S02]  /*14a00*/  R2UR UR37, R194 ;  /* 0x00000000c22572ca */ /* 0x000fc400000e0000 */
[----:B------:R-:W-:Y:S02]  /*14a10*/  R2UR UR36, R195 ;  /* 0x00000000c32472ca */ /* 0x000fe400000e0000 */
[----:B------:R-:W3:Y:S04]  /*14a20*/  LDL.64 R194, [R1+0x8] ;  /* 0x0000080001c27983 */ /* 0x000ee80000100a00 */
[----:B------:R0:W5:Y:S01]  /*14a30*/  LDL.LU.64 R2, [R1+0x78] ;  /* 0x0000780001027983 */ /* 0x0001620000300a00 */
[----:B------:R-:W-:Y:S02]  /*14a40*/  WARPGROUP.DEPBAR.LE gsb0, 0x0 ;  /* 0x00008000000079c5 */ /* 0x000fe40000010000 */
[----:B------:R-:W-:-:S06]  /*14a50*/  WARPGROUP.ARRIVE ;  /* 0x00000000000079c5 */ /* 0x000fcc0000000000 */
[----:B------:R-:W-:Y:S01]  /*14a60*/  HGMMA.64x96x16.F32.BF16 R88, gdesc[UR56], R88, gsb0 ;  /* 0x01600000385879f0 */ /* 0x000fe20008001858 */
[----:B------:R-:W-:Y:S02]  /*14a70*/  R2UR UR58, R14 ;  /* 0x000000000e3a72ca */ /* 0x000fe400000e0000 */
[----:B------:R-:W-:Y:S02]  /*14a80*/  R2UR UR57, R15 ;  /* 0x000000000f3972ca */ /* 0x000fe400000e0000 */
[----:B------:R-:W4:Y:S01]  /*14a90*/  LDL.64 R14, [R1+0x10] ;  /* 0x00001000010e7983 */ /* 0x000f220000100a00 */
[----:B------:R-:W-:Y:S02]  /*14aa0*/  WARPGROUP.DEPBAR.LE gsb0, 0x0 ;  /* 0x00008000000079c5 */ /* 0x000fe40000010000 */
[----:B------:R-:W-:Y:S01]  /*14ab0*/  WARPGROUP.ARRIVE ;  /* 0x00000000000079c5 */ /* 0x000fe20000000000 */
[----:B---3--:R-:W-:Y:S02]  /*14ac0*/  R2UR UR28, R194 ;  /* 0x00000000c21c72ca */ /* 0x008fe400000e0000 */
[----:B------:R-:W-:-:S02]  /*14ad0*/  R2UR UR29, R195 ;  /* 0x00000000c31d72ca */ /* 0x000fc400000e0000 */
[----:B----4-:R-:W-:Y:S02]  /*14ae0*/  R2UR UR32, R14 ;  /* 0x000000000e2072ca */ /* 0x010fe400000e0000 */
[----:B------:R-:W-:-:S13]  /*14af0*/  R2UR UR33, R15 ;  /* 0x000000000f2172ca */ /* 0x000fda00000e0000 */
[----:B------:R-:W-:Y:S01]  /*14b00*/  HGMMA.64x96x16.F32.BF16 R88, gdesc[UR32], R88, gsb0 ;  /* 0x01600000205879f0 */ /* 0x000fe20008001858 */
[----:B--2---:R-:W-:Y:S02]  /*14b10*/  R2UR UR24, R196 ;  /* 0x00000000c41872ca */ /* 0x004fe400000e0000 */
[----:B------:R-:W-:Y:S01]  /*14b20*/  R2UR UR25, R197 ;  /* 0x00000000c51972ca */ /* 0x000fe200000e0000 */
[----:B------:R-:W-:Y:S02]  /*14b30*/  WARPGROUP.DEPBAR.LE gsb0, 0x0 ;  /* 0x00008000000079c5 */ /* 0x000fe40000010000 */
[----:B------:R-:W-:-:S06]  /*14b40*/  WARPGROUP.ARRIVE ;  /* 0x00000000000079c5 */ /* 0x000fcc0000000000 */
[----:B------:R-:W-:Y:S03]  /*14b50*/  HGMMA.64x96x16.F32.BF16 R88, gdesc[UR28], R88, gsb0 ;  /* 0x016000001c5879f0 */ /* 0x000fe60008001858 */
[----:B------:R-:W-:Y:S02]  /*14b60*/  WARPGROUP.DEPBAR.LE gsb0, 0x0 ;  /* 0x00008000000079c5 */ /* 0x000fe40000010000 */
[----:B------:R-:W-:-:S06]  /*14b70*/  WARPGROUP.ARRIVE ;  /* 0x00000000000079c5 */ /* 0x000fcc0000000000 */
[----:B------:R-:W-:Y:S01]  /*14b80*/  HGMMA.64x96x16.F32.BF16 R88, gdesc[UR24], R88, gsb0 ;  /* 0x01600000185879f0 */ /* 0x000fe20008001858 */
[----:B------:R-:W-:Y:S01]  /*14b90*/  UMOV UR20, UR52 ;  /* 0x0000003400147c82 */ /* 0x000fe20008000000 */
[----:B------:R-:W-:Y:S01]  /*14ba0*/  UMOV UR21, UR53 ;  /* 0x0000003500157c82 */ /* 0x000fe20008000000 */
[----:B------:R-:W-:Y:S02]  /*14bb0*/  WARPGROUP.DEPBAR.LE gsb0, 0x0 ;  /* 0x00008000000079c5 */ /* 0x000fe40000010000 */
[----:B------:R-:W-:-:S06]  /*14bc0*/  WARPGROUP.ARRIVE ;  /* 0x00000000000079c5 */ /* 0x000fcc0000000000 */
[----:B------:R-:W-:Y:S01]  /*14bd0*/  HGMMA.64x96x16.F32.BF16 R88, gdesc[UR20], R88, gsb0 ;  /* 0x01600000145879f0 */ /* 0x000fe20008001858 */
[----:B------:R-:W-:Y:S01]  /*14be0*/  UMOV UR16, UR48 ;  /* 0x0000003000107c82 */ /* 0x000fe20008000000 */
[----:B------:R-:W-:Y:S01]  /*14bf0*/  UMOV UR17, UR49 ;  /* 0x0000003100117c82 */ /* 0x000fe20008000000 */
[----:B------:R-:W-:Y:S02]  /*14c00*/  R2UR UR45, R198 ;  /* 0x00000000c62d72ca */ /* 0x000fe400000e0000 */
[----:B------:R-:W-:Y:S01]  /*14c10*/  R2UR UR44, R6 ;  /* 0x00000000062c72ca */ /* 0x000fe200000e0000 */
[----:B------:R-:W-:Y:S02]  /*14c20*/  WARPGROUP.DEPBAR.LE gsb0, 0x0 ;  /* 0x00008000000079c5 */ /* 0x000fe40000010000 */
[----:B------:R-:W-:-:S06]  /*14c30*/  WARPGROUP.ARRIVE ;  /* 0x00000000000079c5 */ /* 0x000fcc0000000000 */
[----:B------:R-:W-:Y:S04]  /*14c40*/  HGMMA.64x96x16.F32.BF16 R88, gdesc[UR16], R88, gsb0 ;  /* 0x01600000105879f0 */ /* 0x000fe80008001858 */
[----:B------:R-:W-:Y:S01]  /*14c50*/  UMOV UR12, UR44 ;  /* 0x0000002c000c7c82 */ /* 0x000fe20008000000 */
[----:B------:R-:W-:Y:S01]  /*14c60*/  UMOV UR13, UR45 ;  /* 0x0000002d000d7c82 */ /* 0x000fe20008000000 */
        /* <DEDUP_REMOVED lines=10> */
[----:B------:R-:W-:Y:S01]  /*14d10*/  R2UR UR39, R21 ;  /* 0x00000000152772ca */ /* 0x000fe200000e0000 */
[----:B------:R-:W-:Y:S02]  /*14d20*/  WARPGROUP.DEPBAR.LE gsb0, 0x0 ;  /* 0x00008000000079c5 */ /* 0x000fe40000010000 */
[----:B------:R-:W-:-:S06]  /*14d30*/  WARPGROUP.ARRIVE ;  /* 0x00000000000079c5 */ /* 0x000fcc0000000000 */
[----:B------:R-:W-:Y:S01]  /*14d40*/  HGMMA.64x96x16.F32.BF16 R88, gdesc[UR8], R88, gsb0 ;  /* 0x01600000085879f0 */ /* 0x000fe20008001858 */
[----:B------:R-:W-:Y:S02]  /*14d50*/  R2UR UR38, R193 ;  /* 0x00000000c12672ca */ /* 0x000fe400000e0000 */
[----:B------:R-:W-:Y:S02]  /*14d60*/  R2UR UR59, R9 ;  /* 0x00000000093b72ca */ /* 0x000fe400000e0000 */
[----:B------:R-:W-:Y:S01]  /*14d70*/  R2UR UR56, R20 ;  /* 0x00000000143872ca */ /* 0x000fe200000e0000 */
[----:B------:R-:W-:Y:S01]  /*14d80*/  FMUL.FTZ R87, R87, R5 ;  /* 0x0000000557577220 */ /* 0x000fe20000410000 */
[----:B------:R-:W-:Y:S02]  /*14d90*/  WARPGROUP.DEPBAR.LE gsb0, 0x0 ;  /* 0x00008000000079c5 */ /* 0x000fe40000010000 */
[----:B0-----:R-:W-:Y:S11]  /*14da0*/  @!P0 BRA `(.L_x_632) ;  /* 0x0000000000048947 */ /* 0x001ff60003800000 */
[----:B------:R-:W-:Y:S01]  /*14db0*/  BPT.TRAP 0x1 ;  /* 0x000000040000795c */ /* 0x000fe20000300000 */
.L_x_632:
[----:B------:R-:W-:Y:S01]  /*14dc0*/  SHF.L.U32 R5, R7, 0x1f, RZ ;  /* 0x0000001f07057819 */ /* 0x000fe200000006ff */
[----:B-----5:R-:W-:-:S04]  /*14dd0*/  IMAD R15, R8, 0x8, R2 ;  /* 0x00000008080f7824 */ /* 0x020fc800078e0202 */
[----:B------:R0:W1:Y:S01]  /*14de0*/  SYNCS.PHASECHK.TRANS64.TRYWAIT P1, [R15+URZ+0x2a850], R5 ;  /* 0x02a850050f0075a7 */ /* 0x000062000802017f */
[----:B------:R-:W-:Y:S05]  /*14df0*/  @!P0 BRA `(.L_x_633) ;  /* 0x0000000000048947 */ /* 0x000fea0003800000 */
[----:B------:R-:W-:Y:S01]  /*14e00*/  BPT.TRAP 0x1 ;  /* 0x000000040000795c */ /* 0x000fe20000300000 */
.L_x_633:
[----:B------:R-:W-:Y:S04]  /*14e10*/  BSSY B1, `(.L_x_634) ;  /* 0x0000004000017945 */ /* 0x000fe80003800000 */
[----:B-1----:R-:W-:Y:S05]  /*14e20*/  @P1 BRA `(.L_x_635) ;  /* 0x0000000000081947 */ /* 0x002fea0003800000 */
[----:B------:R-:W1:Y:S02]  /*14e30*/  SYNCS.PHASECHK.TRANS64.TRYWAIT P1, [R15+URZ+0x2a850], R5 ;  /* 0x02a850050f0075a7 */ /* 0x000e64000802017f */
[----:B-1----:R-:W-:Y:S05]  /*14e40*/  @!P1 BRA `(.L_x_636) ;  /* 0x000000d000d49947 */ /* 0x002fea0003800000 */
.L_x_635:
[----:B------:R-:W-:Y:S05]  /*14e50*/  BSYNC B1 ;  /* 0x0000000000017941 */ /* 0x000fea0003800000 */
.L_x_634:
[----:B01----:R-:W-:Y:S01]  /*14e60*/  VIADD R5, R2, 0x400 ;  /* 0x0000040002057836 */ /* 0x003fe20000000000 */
[----:B------:R-:W-:Y:S01]  /*14e70*/  WARPGROUP.ARRIVE ;  /* 0x00000000000079c5 */ /* 0x000fe20000000000 */
[----:B------:R-:W-:Y:S02]  /*14e80*/  IMAD.MOV.U32 R7, RZ, RZ, 0x40000040 ;  /* 0x40000040ff077424 */ /* 0x000fe400078e00ff */
[----:B------:R-:W-:Y:S01]  /*14e90*/  IMAD.MOV.U32 R9, RZ, RZ, 0x40000040 ;  /* 0x40000040ff097424 */ /* 0x000fe200078e00ff */
[----:B------:R-:W-:Y:S02]  /*14ea0*/  SHF.R.U32.HI R5, RZ, 0x4, R5 ;  /* 0x00000004ff057819 */ /* 0x000fe40000011605 */
[----:B------:R-:W-:Y:S01]  /*14eb0*/  R2UR UR7, R7 ;  /* 0x00000000070772ca */ /* 0x000fe200000e0000 */
[----:B------:R-:W-:Y:S01]  /*14ec0*/  IMAD.MOV.U32 R7, RZ, RZ, 0x40000040 ;  /* 0x40000040ff077424 */ /* 0x000fe200078e00ff */
[----:B------:R-:W-:-:S04]  /*14ed0*/  LOP3.LUT R5, R5, 0x3fff, RZ, 0xc0, !PT ;  /* 0x00003fff05057812 */ /* 0x000fc800078ec0ff */
[----:B------:R-:W-:-:S05]  /*14ee0*/  LOP3.LUT R5, R5, 0x3000000, RZ, 0xfc, !PT ;  /* 0x0300000005057812 */ /* 0x000fca00078efcff */
[----:B------:R-:W-:-:S05]  /*14ef0*/  IMAD R6, R8, 0x600, R5 ;  /* 0x0000060008067824 */ /* 0x000fca00078e0205 */
[C---:B------:R-:W-:Y:S02]  /*14f00*/  R2UR UR6, R6.reuse ;  /* 0x00000000060672ca */ /* 0x040fe400000e0000 */
[----:B------:R-:W-:-:S11]  /*14f10*/  IADD3 R8, R6, 0x80, RZ ;  /* 0x0000008006087810 */ /* 0x000fd60007ffe0ff */
[----:B------:R-:W-:Y:S01]  /*14f20*/  HGMMA.64x128x16.F32.BF16 R24, R156, gdesc[UR4].tnspB, R24, gsb0 ;  /* 0x41e000049c187df0 */ /* 0x000fe20008001818 */
[----:B------:R-:W-:Y:S01]  /*14f30*/  R2UR UR6, R8 ;  /* 0x00000000080672ca */ /* 0x000fe200000e0000 */
[----:B------:R-:W-:Y:S01]  /*14f40*/  VIADD R8, R6, 0x100 ;  /* 0x0000010006087836 */ /* 0x000fe20000000000 */
[----:B------:R-:W-:Y:S01]  /*14f50*/  R2UR UR7, R9 ;  /* 0x00000000090772ca */ /* 0x000fe200000e0000 */
[----:B------:R-:W-:Y:S01]  /*14f60*/  IMAD.MOV.U32 R9, RZ, RZ, 0x40000040 ;  /* 0x40000040ff097424 */ /* 0x000fe200078e00ff */
[----:B------:R-:W-:Y:S02]  /*14f70*/  WARPGROUP.DEPBAR.LE gsb0, 0x0 ;  /* 0x00008000000079c5 */ /* 0x000fe40000010000 */
[----:B------:R-:W-:-:S09]  /*14f80*/  WARPGROUP.ARRIVE ;  /* 0x00000000000079c5 */ /* 0x000fd20000000000 */
        /* <DEDUP_REMOVED lines=9> */
[C---:B------:R-:W-:Y:S01]  /*15020*/  VIADD R8, R6.reuse, 0x200 ;  /* 0x0000020006087836 */ /* 0x040fe20000000000 */
[----:B------:R-:W-:Y:S01]  /*15030*/  R2UR UR7, R9 ;  /* 0x00000000090772ca */ /* 0x000fe200000e0000 */
[----:B------:R-:W-:Y:S02]  /*15040*/  IMAD.MOV.U32 R9, RZ, RZ, 0x40000040 ;  /* 0x40000040ff097424 */ /* 0x000fe400078e00ff */
[----:B------:R-:W-:Y:S01]  /*15050*/  VIADD R6, R6, 0x280 ;  /* 0x0000028006067836 */ /* 0x000fe20000000000 */
[----:B------:R-:W-:Y:S02]  /*15060*/  WARPGROUP.DEPBAR.LE gsb0, 0x0 ;  /* 0x00008000000079c5 */ /* 0x000fe40000010000 */
[----:B------:R-:W-:-:S07]  /*15070*/  WARPGROUP.ARRIVE ;  /* 0x00000000000079c5 */ /* 0x000fce0000000000 */
[----:B------:R-:W-:Y:S01]  /*15080*/  HGMMA.64x128x16.F32.BF16 R24, R144, gdesc[UR4].tnspB, R24, gsb0 ;  /* 0x41e0000490187df0 */ /* 0x000fe20008001818 */
[----:B------:R-:W-:Y:S02]  /*15090*/  R2UR UR6, R8 ;  /* 0x00000000080672ca */ /* 0x000fe400000e0000 */
[----:B------:R-:W-:Y:S01]  /*150a0*/  R2UR UR7, R9 ;  /* 0x00000000090772ca */ /* 0x000fe200000e0000 */
[----:B------:R-:W-:Y:S02]  /*150b0*/  WARPGROUP.DEPBAR.LE gsb0, 0x0 ;  /* 0x00008000000079c5 */ /* 0x000fe40000010000 */
[----:B------:R-:W-:-:S10]  /*150c0*/  WARPGROUP.ARRIVE ;  /* 0x00000000000079c5 */ /* 0x000fd40000000000 */
[----:B------:R-:W-:Y:S01]  /*150d0*/  HGMMA.64x128x16.F32.BF16 R24, R148, gdesc[UR4].tnspB, R24, gsb0 ;  /* 0x41e0000494187df0 */ /* 0x000fe20008001818 */
[----:B------:R-:W-:Y:S02]  /*150e0*/  R2UR UR6, R6 ;  /* 0x00000000060672ca */ /* 0x000fe400000e0000 */
[----:B------:R-:W-:Y:S01]  /*150f0*/  R2UR UR7, R7 ;  /* 0x00000000070772ca */ /* 0x000fe200000e0000 */
[----:B------:R-:W-:Y:S02]  /*15100*/  WARPGROUP.DEPBAR.LE gsb0, 0x0 ;  /* 0x00008000000079c5 */ /* 0x000fe40000010000 */
[----:B------:R-:W-:-:S10]  /*15110*/  WARPGROUP.ARRIVE ;  /* 0x00000000000079c5 */ /* 0x000fd40000000000 */
[----:B------:R-:W-:Y:S03]  /*15120*/  HGMMA.64x128x16.F32.BF16 R24, R152, gdesc[UR4].tnspB, R24, gsb0 ;  /* 0x41e0000498187df0 */ /* 0x000fe60008001818 */
[----:B------:R-:W-:Y:S02]  /*15130*/  WARPGROUP.DEPBAR.LE gsb0, 0x0 ;  /* 0x00008000000079c5 */ /* 0x000fe40000010000 */
[----:B------:R-:W-:Y:S05]  /*15140*/  @!P0 BRA `(.L_x_637) ;  /* 0x0000000000048947 */ /* 0x000fea0003800000 */
[----:B------:R-:W-:Y:S01]  /*15150*/  BPT.TRAP 0x1 ;  /* 0x000000040000795c */ /* 0x000fe20000300000 */
.L_x_637:
        /* <DEDUP_REMOVED lines=14> */
[----:B------:R-:W1:Y:S01]  /*15240*/  MUFU.TANH R8, R8 ;  /* 0x0000000800087308 */ /* 0x000e620000002400 */
        /* <DEDUP_REMOVED lines=16> */
[----:B-1----:R-:W-:Y:S01]  /*15350*/  FMNMX.FTZ R6, R8, R6, !PT ;  /* 0x0000000608067209 */ /* 0x002fe20007810000 */
[----:B------:R-:W-:Y:S01]  /*15360*/  FMUL.FTZ R111, R114, UR38 ;  /* 0x00000026726f7c20 */ /* 0x000fe20008410000 */
[----:B------:R-:W-:Y:S01]  /*15370*/  FMUL.FTZ R113, R116, UR38 ;  /* 0x0000002674717c20 */ /* 0x000fe20008410000 */
[----:B------:R-:W-:Y:S01]  /*15380*/  FMUL.FTZ R112, R115, UR38 ;  /* 0x0000002673707c20 */ /* 0x000fe20008410000 */
[----:B------:R-:W-:Y:S01]  /*15390*/  FMUL.FTZ R114, R117, UR38 ;  /* 0x0000002675727c20 */ /* 0x000fe20008410000 */
[----:B------:R-:W-:Y:S01]  /*153a0*/  FMUL.FTZ R115, R118, UR38 ;  /* 0x0000002676737c20 */ /* 0x000fe20008410000 */
[----:B------:R-:W-:Y:S01]  /*153b0*/  FMUL.FTZ R117, R120, UR38 ;  /* 0x0000002678757c20 */ /* 0x000fe20008410000 */
[----:B------:R-:W1:Y:S01]  /*153c0*/  MUFU.TANH R21, R21 ;  /* 0x0000001500157308 */ /* 0x000e620000002400 */
[----:B--2---:R-:W-:Y:S01]  /*153d0*/  FMNMX.FTZ R5, R20, R11, !PT ;  /* 0x0000000b14057209 */ /* 0x004fe20007810000 */
        /* <DEDUP_REMOVED lines=19> */
[----:B------:R-:W-:-:S03]  /*15510*/  FMUL.FTZ R132, R135, UR38 ;  /* 0x0000002687847c20 */ /* 0x000fc60008410000 */
        /* <DEDUP_REMOVED lines=81> */
[----:B0-----:R-:W-:-:S05]  /*15a30*/  FMNMX.FTZ R6, R130, R6, !PT ;  /* 0x0000000682067209 */ /* 0x001fca0007810000 */
[----:B------:R-:W0:Y:S01]  /*15a40*/  SHFL.BFLY PT, R9, R6, 0x2, 0x1f ;  /* 0x0c401f0006097f89 */ /* 0x000e2200000e0000 */
[----:B-1----:R-:W-:-:S04]  /*15a50*/  FMNMX.FTZ R5, R131, R5, !PT ;  /* 0x0000000583057209 */ /* 0x002fc80007810000 */
[----:B--2---:R-:W-:-:S05]  /*15a60*/  FMNMX.FTZ R14, R132, R5, !PT ;  /* 0x00000005840e7209 */ /* 0x004fca0007810000 */
[----:B------:R-:W1:Y:S01]  /*15a70*/  SHFL.BFLY PT, R5, R14, 0x2, 0x1f ;  /* 0x0c401f000e057f89 */ /* 0x000e6200000e0000 */
[----:B0-----:R-:W-:-:S05]  /*15a80*/  FMNMX.FTZ R6, R6, R9, !PT ;  /* 0x0000000906067209 */ /* 0x001fca0007810000 */
[----:B------:R-:W0:Y:S01]  /*15a90*/  SHFL.BFLY PT, R9, R6, 0x1, 0x1f ;  /* 0x0c201f0006097f89 */ /* 0x000e2200000e0000 */
[----:B-1----:R-:W-:-:S05]  /*15aa0*/  FMNMX.FTZ R14, R14, R5, !PT ;  /* 0x000000050e0e7209 */ /* 0x002fca0007810000 */
[----:B------:R-:W1:Y:S01]  /*15ab0*/  SHFL.BFLY PT, R5, R14, 0x1, 0x1f ;  /* 0x0c201f000e057f89 */ /* 0x000e6200000e0000 */
[----:B0-----:R-:W-:Y:S01]  /*15ac0*/  FMNMX.FTZ R6, R6, R9, !PT ;  /* 0x0000000906067209 */ /* 0x001fe20007810000 */
[----:B------:R-:W-:-:S04]  /*15ad0*/  IMAD.U32 R9, RZ, RZ, UR39 ;  /* 0x00000027ff097e24 */ /* 0x000fc8000f8e00ff */
[C---:B------:R-:W-:Y:S01]  /*15ae0*/  FADD.FTZ R94, -R6.reuse, R12 ;  /* 0x0000000c065e7221 */ /* 0x040fe20000010100 */
[----:B------:R-:W-:-:S03]  /*15af0*/  FMUL.FTZ R12, R6, R9 ;  /* 0x00000009060c7220 */ /* 0x000fc60000410000 */
[-C--:B------:R-:W-:Y:S01]  /*15b00*/  FMUL.FTZ R94, R94, R9.reuse ;  /* 0x000000095e5e7220 */ /* 0x080fe20000410000 */
[-CC-:B------:R-:W-:Y:S01]  /*15b10*/  FFMA.FTZ R138, R97, R9.reuse, -R12.reuse ;  /* 0x00000009618a7223 */ /* 0x180fe2000001080c */
[-CC-:B------:R-:W-:Y:S01]  /*15b20*/  FFMA.FTZ R97, R98, R9.reuse, -R12.reuse ;  /* 0x0000000962617223 */ /* 0x180fe2000001080c */
[-CC-:B------:R-:W-:Y:S01]  /*15b30*/  FFMA.FTZ R156, R7, R9.reuse, -R12.reuse ;  /* 0x00000009079c7223 */ /* 0x180fe2000001080c */
[-CC-:B------:R-:W-:Y:S01]  /*15b40*/  FFMA.FTZ R135, R8, R9.reuse, -R12.reuse ;  /* 0x0000000908877223 */ /* 0x180fe2000001080c */
[--C-:B------:R-:W-:Y:S01]  /*15b50*/  FFMA.FTZ R140, R101, R9, -R12.reuse ;  /* 0x00000009658c7223 */ /* 0x100fe2000001080c */
[----:B------:R-:W-:Y:S01]  /*15b60*/  MUFU.EX2 R94, R94 ;  /* 0x0000005e005e7308 */ /* 0x000fe20000000800 */
[----:B-1----:R-:W-:Y:S01]  /*15b70*/  FMNMX.FTZ R14, R14, R5, !PT ;  /* 0x000000050e0e7209 */ /* 0x002fe20007810000 */
[-CC-:B------:R-:W-:Y:S01]  /*15b80*/  FFMA.FTZ R158, R88, R9.reuse, -R12.reuse ;  /* 0x00000009589e7223 */ /* 0x180fe2000001080c */
[-CC-:B------:R-:W-:Y:S01]  /*15b90*/  FFMA.FTZ R134, R89, R9.reuse, -R12.reuse ;  /* 0x0000000959867223 */ /* 0x180fe2000001080c */
[-CC-:B------:R-:W-:Y:S01]  /*15ba0*/  FFMA.FTZ R136, R92, R9.reuse, -R12.reuse ;  /* 0x000000095c887223 */ /* 0x180fe2000001080c */
[-CC-:B------:R-:W-:Y:S01]  /*15bb0*/  FFMA.FTZ R133, R93, R9.reuse, -R12.reuse ;  /* 0x000000095d857223 */ /* 0x180fe2000001080c */
[C---:B------:R-:W-:Y:S01]  /*15bc0*/  FADD.FTZ R5, -R14.reuse, R11 ;  /* 0x0000000b0e057221 */ /* 0x040fe20000010100 */
[-C--:B------:R-:W-:Y:S01]  /*15bd0*/  FMUL.FTZ R98, R14, R9.reuse ;  /* 0x000000090e627220 */ /* 0x080fe20000410000 */
[----:B------:R-:W0:Y:S01]  /*15be0*/  MUFU.EX2 R156, R156 ;  /* 0x0000009c009c7308 */ /* 0x000e220000000800 */
[-C--:B------:R-:W-:Y:S01]  /*15bf0*/  FFMA.FTZ R93, R102, R9.reuse, -R12 ;  /* 0x00000009665d7223 */ /* 0x080fe2000001080c */
[-C--:B------:R-:W-:Y:S01]  /*15c00*/  FMUL.FTZ R5, R5, R9.reuse ;  /* 0x0000000905057220 */ /* 0x080fe20000410000 */
[-CC-:B------:R-:W-:Y:S01]  /*15c10*/  FFMA.FTZ R157, R20, R9.reuse, -R98.reuse ;  /* 0x00000009149d7223 */ /* 0x180fe20000010862 */
[-CC-:B------:R-:W-:Y:S01]  /*15c20*/  FFMA.FTZ R101, R21, R9.reuse, -R98.reuse ;  /* 0x0000000915657223 */ /* 0x180fe20000010862 */
[-CC-:B------:R-:W-:Y:S01]  /*15c30*/  FFMA.FTZ R159, R90, R9.reuse, -R98.reuse ;  /* 0x000000095a9f7223 */ /* 0x180fe20000010862 */
[-CC-:B------:R-:W-:Y:S01]  /*15c40*/  FFMA.FTZ R91, R91, R9.reuse, -R98.reuse ;  /* 0x000000095b5b7223 */ /* 0x180fe20000010862 */
[----:B------:R-:W-:Y:S01]  /*15c50*/  FFMA.FTZ R137, R95, R9, -R98 ;  /* 0x000000095f897223 */ /* 0x000fe20000010862 */
[----:B------:R-:W-:Y:S01]  /*15c60*/  MUFU.EX2 R5, R5 ;  /* 0x0000000500057308 */ /* 0x000fe20000000800 */
[----:B------:R-:W-:-:S02]  /*15c70*/  VIADD R95, R13, 0x2a840 ;  /* 0x0002a8400d5f7836 */ /* 0x000fc40000000000 */
[-CC-:B------:R-:W-:Y:S01]  /*15c80*/  FFMA.FTZ R90, R96, R9.reuse, -R98.reuse ;  /* 0x00000009605a7223 */ /* 0x180fe20000010862 */
[-CC-:B------:R-:W-:Y:S01]  /*15c90*/  FFMA.FTZ R139, R99, R9.reuse, -R98.reuse ;  /* 0x00000009638b7223 */ /* 0x180fe20000010862 */
[-CC-:B------:R-:W-:Y:S01]  /*15ca0*/  FFMA.FTZ R21, R100, R9.reuse, -R98.reuse ;  /* 0x0000000964157223 */ /* 0x180fe20000010862 */
[-CC-:B------:R-:W-:Y:S01]  /*15cb0*/  FFMA.FTZ R141, R103, R9.reuse, -R98.reuse ;  /* 0x00000009678d7223 */ /* 0x180fe20000010862 */
[----:B------:R-:W-:Y:S01]  /*15cc0*/  PRMT R95, R183, 0x654, R95 ;  /* 0x00000654b75f7816 */ /* 0x000fe2000000005f */
[----:B------:R-:W-:Y:S01]  /*15cd0*/  FFMA.FTZ R20, R104, R9, -R98 ;  /* 0x0000000968147223 */ /* 0x000fe20000010862 */
[----:B------:R-:W1:Y:S01]  /*15ce0*/  MUFU.EX2 R157, R157 ;  /* 0x0000009d009d7308 */ /* 0x000e620000000800 */
[----:B0-----:R-:W-:Y:S01]  /*15cf0*/  FFMA.FTZ R3, R94, R3, R156 ;  /* 0x000000035e037223 */ /* 0x001fe2000001009c */
[----:B------:R0:W-:Y:S01]  /*15d00*/  SYNCS.ARRIVE.TRANS64.RED.A1T0 RZ, [R95+URZ], RZ ;  /* 0x000000ff5fff79a7 */ /* 0x0001e2000810043f */
[-CC-:B------:R-:W-:Y:S01]  /*15d10*/  FFMA.FTZ R143, R107, R9.reuse, -R98.reuse ;  /* 0x000000096b8f7223 */ /* 0x180fe20000010862 */
[-CC-:B------:R-:W-:Y:S01]  /*15d20*/  FFMA.FTZ R108, R108, R9.reuse, -R98.reuse ;  /* 0x000000096c6c7223 */ /* 0x180fe20000010862 */
[-CC-:B------:R-:W-:Y:S01]  /*15d30*/  FFMA.FTZ R145, R111, R9.reuse, -R98.reuse ;  /* 0x000000096f917223 */ /* 0x180fe20000010862 */
[-CC-:B------:R-:W-:Y:S01]  /*15d40*/  FFMA.FTZ R99, R112, R9.reuse, -R98.reuse ;  /* 0x0000000970637223 */ /* 0x180fe20000010862 */
[-CC-:B------:R-:W-:Y:S01]  /*15d50*/  FFMA.FTZ R147, R115, R9.reuse, -R98.reuse ;  /* 0x0000000973937223 */ /* 0x180fe20000010862 */
[----:B------:R-:W2:Y:S01]  /*15d60*/  MUFU.EX2 R135, R135 ;  /* 0x0000008700877308 */ /* 0x000ea20000000800 */
[-CC-:B------:R-:W-:Y:S01]  /*15d70*/  FFMA.FTZ R102, R116, R9.reuse, -R98.reuse ;  /* 0x0000000974667223 */ /* 0x180fe20000010862 */
[-CC-:B------:R-:W-:Y:S01]  /*15d80*/  FFMA.FTZ R149, R119, R9.reuse, -R98.reuse ;  /* 0x0000000977957223 */ /* 0x180fe20000010862 */
[-CC-:B------:R-:W-:Y:S01]  /*15d90*/  FFMA.FTZ R100, R120, R9.reuse, -R98.reuse ;  /* 0x0000000978647223 */ /* 0x180fe20000010862 */
[-CC-:B------:R-:W-:Y:S01]  /*15da0*/  FFMA.FTZ R151, R123, R9.reuse, -R98.reuse ;  /* 0x000000097b977223 */ /* 0x180fe20000010862 */
[-CC-:B------:R-:W-:Y:S01]  /*15db0*/  FFMA.FTZ R124, R124, R9.reuse, -R98.reuse ;  /* 0x000000097c7c7223 */ /* 0x180fe20000010862 */
[-CC-:B------:R-:W-:Y:S01]  /*15dc0*/  FFMA.FTZ R153, R127, R9.reuse, -R98.reuse ;  /* 0x000000097f997223 */ /* 0x180fe20000010862 */
[-CC-:B------:R-:W-:Y:S01]  /*15dd0*/  FFMA.FTZ R96, R128, R9.reuse, -R98.reuse ;  /* 0x0000000980607223 */ /* 0x180fe20000010862 */
[----:B------:R-:W3:Y:S01]  /*15de0*/  MUFU.EX2 R101, R101 ;  /* 0x0000006500657308 */ /* 0x000ee20000000800 */
[----:B-1----:R-:W-:Y:S01]  /*15df0*/  FFMA.FTZ R0, R5, R0, R157 ;  /* 0x0000000005007223 */ /* 0x002fe2000001009d */
[-CC-:B------:R-:W-:Y:S01]  /*15e00*/  FFMA.FTZ R155, R131, R9.reuse, -R98.reuse ;  /* 0x00000009839b7223 */ /* 0x180fe20000010862 */
[-C--:B0-----:R-:W-:Y:S01]  /*15e10*/  FFMA.FTZ R95, R132, R9.reuse, -R98 ;  /* 0x00000009845f7223 */ /* 0x081fe20000010862 */
[-CC-:B------:R-:W-:Y:S01]  /*15e20*/  FFMA.FTZ R142, R105, R9.reuse, -R12.reuse ;  /* 0x00000009698e7223 */ /* 0x180fe2000001080c */
[-CC-:B------:R-:W-:Y:S01]  /*15e30*/  FFMA.FTZ R92, R106, R9.reuse, -R12.reuse ;  /* 0x000000096a5c7223 */ /* 0x180fe2000001080c */
[-CC-:B------:R-:W-:Y:S01]  /*15e40*/  FFMA.FTZ R144, R109, R9.reuse, -R12.reuse ;  /* 0x000000096d907223 */ /* 0x180fe2000001080c */
[-CC-:B------:R-:W-:Y:S01]  /*15e50*/  FFMA.FTZ R89, R110, R9.reuse, -R12.reuse ;  /* 0x000000096e597223 */ /* 0x180fe2000001080c */
[----:B------:R-:W0:Y:S01]  /*15e60*/  MUFU.EX2 R158, R158 ;  /* 0x0000009e009e7308 */ /* 0x000e220000000800 */
[----:B--2---:R-:W-:Y:S01]  /*15e70*/  FADD.FTZ R3, R135, R3 ;  /* 0x0000000387037221 */ /* 0x004fe20000010000 */
[-CC-:B------:R-:W-:Y:S01]  /*15e80*/  FFMA.FTZ R146, R113, R9.reuse, -R12.reuse ;  /* 0x0000000971927223 */ /* 0x180fe2000001080c */
[-CC-:B------:R-:W-:Y:S01]  /*15e90*/  FFMA.FTZ R88, R114, R9.reuse, -R12.reuse ;  /* 0x0000000972587223 */ /* 0x180fe2000001080c */
[-CC-:B------:R-:W-:Y:S01]  /*15ea0*/  FFMA.FTZ R148, R117, R9.reuse, -R12.reuse ;  /* 0x0000000975947223 */ /* 0x180fe2000001080c */
[-CC-:B------:R-:W-:Y:S01]  /*15eb0*/  FFMA.FTZ R11, R118, R9.reuse, -R12.reuse ;  /* 0x00000009760b7223 */ /* 0x180fe2000001080c */
[-CC-:B------:R-:W-:Y:S01]  /*15ec0*/  FFMA.FTZ R150, R121, R9.reuse, -R12.reuse ;  /* 0x0000000979967223 */ /* 0x180fe2000001080c */
[-C--:B------:R-:W-:Y:S01]  /*15ed0*/  FFMA.FTZ R8, R122, R9.reuse, -R12 ;  /* 0x000000097a087223 */ /* 0x080fe2000001080c */
[----:B------:R-:W1:Y:S01]  /*15ee0*/  MUFU.EX2 R159, R159 ;  /* 0x0000009f009f7308 */ /* 0x000e620000000800 */
[----:B---3--:R-:W-:Y:S01]  /*15ef0*/  FADD.FTZ R98, R101, R0 ;  /* 0x0000000065627221 */ /* 0x008fe20000010000 */
[-CC-:B------:R-:W-:Y:S01]  /*15f00*/  FFMA.FTZ R152, R125, R9.reuse, -R12.reuse ;  /* 0x000000097d987223 */ /* 0x180fe2000001080c */
[-CC-:B------:R-:W-:Y:S01]  /*15f10*/  FFMA.FTZ R7, R126, R9.reuse, -R12.reuse ;  /* 0x000000097e077223 */ /* 0x180fe2000001080c */
[-CC-:B------:R-:W-:Y:S01]  /*15f20*/  FFMA.FTZ R154, R129, R9.reuse, -R12.reuse ;  /* 0x00000009819a7223 */ /* 0x180fe2000001080c */
[----:B------:R-:W-:-:S03]  /*15f30*/  FFMA.FTZ R12, R130, R9, -R12 ;  /* 0x00000009820c7223 */ /* 0x000fc6000001080c */
        /* <DEDUP_REMOVED lines=83> */
[----:B--2---:R-:W-:Y:S01]  /*16470*/  FADD.FTZ R103, R155, R3 ;  /* 0x000000039b677221 */ /* 0x004fe20000010000 */
[----:B0-----:R-:W-:-:S03]  /*16480*/  FADD.FTZ R3, R12, R0 ;  /* 0x000000000c037221 */ /* 0x001fc60000010000 */
[----:B-1----:R-:W-:Y:S01]  /*16490*/  FADD.FTZ R0, R95, R103 ;  /* 0x000000675f007221 */ /* 0x002fe20000010000 */
[----:B------:R-:W-:Y:S06]  /*164a0*/  @!P0 BRA `(.L_x_638) ;  /* 0x0000000000048947 */ /* 0x000fec0003800000 */
[----:B------:R-:W-:Y:S01]  /*164b0*/  BPT.TRAP 0x1 ;  /* 0x000000040000795c */ /* 0x000fe20000300000 */
.L_x_638:
[C---:B------:R-:W-:Y:S01]  /*164c0*/  ISETP.GT.AND P1, PT, R10.reuse, R182, PT ;  /* 0x000000b60a00720c */ /* 0x040fe20003f24270 */
[----:B------:R-:W-:Y:S01]  /*164d0*/  VIADD R10, R10, 0xffffffff ;  /* 0xffffffff0a0a7836 */ /* 0x000fe20000000000 */
[----:B------:R-:W-:Y:S02]  /*164e0*/  IADD3 R15, R15, 0x2a860, RZ ;  /* 0x0002a8600f0f7810 */ /* 0x000fe40007ffe0ff */
[----:B------:R-:W-:Y:S01]  /*164f0*/  F2FP.BF16.F32.PACK_AB R148, R11, R148 ;  /* 0x000000940b94723e */ /* 0x000fe200000010ff */
[----:B------:R-:W-:Y:S01]  /*16500*/  IMAD.MOV.U32 R11, RZ, RZ, R14 ;  /* 0x000000ffff0b7224 */ /* 0x000fe200078e000e */
[----:B------:R-:W-:Y:S02]  /*16510*/  PRMT R15, R183, 0x654, R15 ;  /* 0x00000654b70f7816 */ /* 0x000fe4000000000f */
[----:B------:R-:W-:Y:S01]  /*16520*/  F2FP.BF16.F32.PACK_AB R150, R8, R150 ;  /* 0x000000960896723e */ /* 0x000fe200000010ff */
[----:B------:R-:W-:Y:S01]  /*16530*/  IMAD.MOV.U32 R8, RZ, RZ, R174 ;  /* 0x000000ffff087224 */ /* 0x000fe200078e00ae */
[----:B------:R0:W-:Y:S01]  /*16540*/  SYNCS.ARRIVE.TRANS64.RED.A1T0 RZ, [R15+URZ], RZ ;  /* 0x000000ff0fff79a7 */ /* 0x0001e2000810043f */
[----:B------:R-:W-:Y:S01]  /*16550*/  F2FP.BF16.F32.PACK_AB R152, R7, R152 ;  /* 0x000000980798723e */ /* 0x000fe200000010ff */
[----:B------:R-:W-:Y:S01]  /*16560*/  IMAD.MOV.U32 R7, RZ, RZ, R181 ;  /* 0x000000ffff077224 */ /* 0x000fe200078e00b5 */
        /* <DEDUP_REMOVED lines=21> */
[----:B------:R-:W-:Y:S01]  /*166c0*/  F2FP.BF16.F32.PACK_AB R155, R95, R155 ;  /* 0x0000009b5f9b723e */ /* 0x000fe200000010ff */
[----:B0-----:R-:W-:Y:S06]  /*166d0*/  @P1 BRA `(.L_x_639) ;  /* 0xffffffd800441947 */ /* 0x001fec000383ffff */
.L_x_626:
[----:B------:R-:W-:Y:S05]  /*166e0*/  BSYNC B0 ;  /* 0x0000000000007941 */ /* 0x000fea0003800000 */
.L_x_625:
        /* <DEDUP_REMOVED lines=67> */
.L_x_640:
[----:B------:R-:W-:Y:S01]  /*16b20*/  IMAD R7, R174, 0x8, R2 ;  /* 0x00000008ae077824 */ /* 0x000fe200078e0202 */
[----:B------:R-:W-:-:S04]  /*16b30*/  SHF.L.U32 R4, R181, 0x1f, RZ ;  /* 0x0000001fb5047819 */ /* 0x000fc800000006ff */
[----:B------:R0:W1:Y:S01]  /*16b40*/  SYNCS.PHASECHK.TRANS64.TRYWAIT P1, [R7+URZ+0x2a850], R4 ;  /* 0x02a85004070075a7 */ /* 0x000062000802017f */
[----:B------:R-:W-:Y:S05]  /*16b50*/  @!P0 BRA `(.L_x_641) ;  /* 0x0000000000048947 */ /* 0x000fea0003800000 */
[----:B------:R-:W-:Y:S01]  /*16b60*/  BPT.TRAP 0x1 ;  /* 0x000000040000795c */ /* 0x000fe20000300000 */
.L_x_641:
[----:B------:R-:W-:Y:S01]  /*16b70*/  VIADD R2, R2, 0x400 ;  /* 0x0000040002027836 */ /* 0x000fe20000000000 */
[----:B------:R-:W-:Y:S04]  /*16b80*/  BSSY B0, `(.L_x_642) ;  /* 0x0000008000007945 */ /* 0x000fe80003800000 */
[----:B------:R-:W-:-:S04]  /*16b90*/  SHF.R.U32.HI R2, RZ, 0x4, R2 ;  /* 0x00000004ff027819 */ /* 0x000fc80000011602 */
[----:B------:R-:W-:-:S04]  /*16ba0*/  LOP3.LUT R2, R2, 0x3fff, RZ, 0xc0, !PT ;  /* 0x00003fff02027812 */ /* 0x000fc800078ec0ff */
[----:B------:R-:W-:-:S05]  /*16bb0*/  LOP3.LUT R5, R2, 0x3000000, RZ, 0xfc, !PT ;  /* 0x0300000002057812 */ /* 0x000fca00078efcff */
[----:B------:R-:W-:Y:S01]  /*16bc0*/  IMAD R2, R174, 0x600, R5 ;  /* 0x00000600ae027824 */ /* 0x000fe200078e0205 */
[----:B-1----:R-:W-:Y:S06]  /*16bd0*/  @P1 BRA `(.L_x_643) ;  /* 0x0000000000081947 */ /* 0x002fec0003800000 */
[----:B------:R-:W1:Y:S02]  /*16be0*/  SYNCS.PHASECHK.TRANS64.TRYWAIT P1, [R7+URZ+0x2a850], R4 ;  /* 0x02a85004070075a7 */ /* 0x000e64000802017f */
[----:B-1----:R-:W-:Y:S05]  /*16bf0*/  @!P1 BRA `(.L_x_644) ;  /* 0x000000b4007c9947 */ /* 0x002fea0003800000 */
.L_x_643:
[----:B------:R-:W-:Y:S05]  /*16c00*/  BSYNC B0 ;  /* 0x0000000000007941 */ /* 0x000fea0003800000 */
.L_x_642:
[----:B01----:R-:W-:Y:S01]  /*16c10*/  IMAD.MOV.U32 R4, RZ, RZ, R2 ;  /* 0x000000ffff047224 */ /* 0x003fe200078e0002 */
[----:B------:R-:W-:Y:S01]  /*16c20*/  WARPGROUP.ARRIVE ;  /* 0x00000000000079c5 */ /* 0x000fe20000000000 */
[----:B------:R-:W-:-:S03]  /*16c30*/  IMAD.MOV.U32 R5, RZ, RZ, 0x40000040 ;  /* 0x40000040ff057424 */ /* 0x000fc600078e00ff */
[----:B------:R-:W-:Y:S01]  /*16c40*/  R2UR UR6, R4 ;  /* 0x00000000040672ca */ /* 0x000fe200000e0000 */
[----:B------:R-:W-:Y:S01]  /*16c50*/  VIADD R4, R2, 0x80 ;  /* 0x0000008002047836 */ /* 0x000fe20000000000 */
[----:B------:R-:W-:Y:S01]  /*16c60*/  R2UR UR7, R5 ;  /* 0x00000000050772ca */ /* 0x000fe200000e0000 */
[----:B------:R-:W-:-:S12]  /*16c70*/  IMAD.MOV.U32 R5, RZ, RZ, 0x40000040 ;  /* 0x40000040ff057424 */ /* 0x000fd800078e00ff */
[----:B------:R-:W-:Y:S01]  /*16c80*/  HGMMA.64x128x16.F32.BF16 R24, R156, gdesc[UR4].tnspB, R24, gsb0 ;  /* 0x41e000049c187df0 */ /* 0x000fe20008001818 */
[----:B------:R-:W-:Y:S02]  /*16c90*/  R2UR UR6, R4 ;  /* 0x00000000040672ca */ /* 0x000fe400000e0000 */
[----:B------:R-:W-:Y:S01]  /*16ca0*/  R2UR UR7, R5 ;  /* 0x00000000050772ca */ /* 0x000fe200000e0000 */
[----:B------:R-:W-:Y:S01]  /*16cb0*/  IMAD.MOV.U32 R5, RZ, RZ, 0x40000040 ;  /* 0x40000040ff057424 */ /* 0x000fe200078e00ff */
[----:B------:R-:W-:Y:S01]  /*16cc0*/  IADD3 R4, R2, 0x100, RZ ;  /* 0x0000010002047810 */ /* 0x000fe20007ffe0ff */
[----:B------:R-:W-:Y:S02]  /*16cd0*/  WARPGROUP.DEPBAR.LE gsb0, 0x0 ;  /* 0x00008000000079c5 */ /* 0x000fe40000010000 */
[----:B------:R-:W-:-:S08]  /*16ce0*/  WARPGROUP.ARRIVE ;  /* 0x00000000000079c5 */ /* 0x000fd00000000000 */
        /* <DEDUP_REMOVED lines=19> */
[----:B------:R-:W0:Y:S01]  /*16e20*/  SHFL.BFLY PT, R2, R3, 0x2, 0x1f ;  /* 0x0c401f0003027f89 */ /* 0x000e2200000e0000 */
[----:B------:R-:W-:Y:S02]  /*16e30*/  WARPGROUP.DEPBAR.LE gsb0, 0x0 ;  /* 0x00008000000079c5 */ /* 0x000fe40000010000 */
[----:B------:R-:W-:-:S08]  /*16e40*/  WARPGROUP.ARRIVE ;  /* 0x00000000000079c5 */ /* 0x000fd00000000000 */
[----:B------:R-:W-:Y:S01]  /*16e50*/  HGMMA.64x128x16.F32.BF16 R24, R148, gdesc[UR4].tnspB, R24, gsb0 ;  /* 0x41e0000494187df0 */ /* 0x000fe20008001818 */
[----:B------:R-:W-:Y:S01]  /*16e60*/  R2UR UR6, R4 ;  /* 0x00000000040672ca */ /* 0x000fe200000e0000 */
[----:B0-----:R-:W-:Y:S01]  /*16e70*/  FADD.FTZ R4, R2, R3 ;  /* 0x0000000302047221 */ /* 0x001fe20000010000 */
[----:B------:R-:W-:Y:S01]  /*16e80*/  R2UR UR7, R5 ;  /* 0x00000000050772ca */ /* 0x000fe200000e0000 */
[----:B------:R-:W-:Y:S01]  /*16e90*/  IMAD.MOV.U32 R2, RZ, RZ, RZ ;  /* 0x000000ffff027224 */ /* 0x000fe200078e00ff */
[----:B------:R-:W0:Y:S01]  /*16ea0*/  SHFL.BFLY PT, R5, R0, 0x2, 0x1f ;  /* 0x0c401f0000057f89 */ /* 0x000e2200000e0000 */
[----:B------:R-:W-:Y:S02]  /*16eb0*/  IMAD.MOV.U32 R3, RZ, RZ, -0x800000 ;  /* 0xff800000ff037424 */ /* 0x000fe400078e00ff */
[----:B0-----:R-:W-:Y:S01]  /*16ec0*/  FADD.FTZ R8, R5, R0 ;  /* 0x0000000005087221 */ /* 0x001fe20000010000 */
        /* <DEDUP_REMOVED lines=20> */
[----:B------:R-:W-:Y:S03]  /*17010*/  HGMMA.64x128x16.F32.BF16 R24, R152, gdesc[UR4].tnspB, R24, gsb0 ;  /* 0x41e0000498187df0 */ /* 0x000fe60008001818 */
[----:B------:R-:W-:Y:S02]  /*17020*/  WARPGROUP.DEPBAR.LE gsb0, 0x0 ;  /* 0x00008000000079c5 */ /* 0x000fe40000010000 */
[----:B--23--:R-:W-:Y:S05]  /*17030*/  @!P0 BRA `(.L_x_645) ;  /* 0x0000000000048947 */ /* 0x00cfea0003800000 */
[----:B------:R-:W-:Y:S01]  /*17040*/  BPT.TRAP 0x1 ;  /* 0x000000040000795c */ /* 0x000fe20000300000 */
.L_x_645:
[----:B------:R-:W-:Y:S01]  /*17050*/  IADD3 R4, R7, 0x2a860, RZ ;  /* 0x0002a86007047810 */ /* 0x000fe20007ffe0ff */
[----:B------:R-:W-:Y:S02]  /*17060*/  VIADD R174, R174, 0x1 ;  /* 0x00000001aeae7836 */ /* 0x000fe40000000000 */
[-C--:B------:R-:W-:Y:S01]  /*17070*/  FMUL.FTZ R20, R24, R5.reuse ;  /* 0x0000000518147220 */ /* 0x080fe20000410000 */
[-C--:B------:R-:W-:Y:S01]  /*17080*/  FMUL.FTZ R21, R25, R5.reuse ;  /* 0x0000000519157220 */ /* 0x080fe20000410000 */
[----:B------:R-:W-:Y:S01]  /*17090*/  PRMT R4, R183, 0x654, R4 ;  /* 0x00000654b7047816 */ /* 0x000fe20000000004 */
[-C--:B------:R-:W-:Y:S01]  /*170a0*/  FMUL.FTZ R88, R28, R5.reuse ;  /* 0x000000051c587220 */ /* 0x080fe20000410000 */
[----:B------:R-:W-:Y:S01]  /*170b0*/  ISETP.NE.AND P1, PT, R174, 0x2, PT ;  /* 0x00000002ae00780c */ /* 0x000fe20003f25270 */
[-C--:B------:R-:W-:Y:S01]  /*170c0*/  FMUL.FTZ R89, R29, R5.reuse ;  /* 0x000000051d597220 */ /* 0x080fe20000410000 */
[----:B------:R1:W-:Y:S01]  /*170d0*/  SYNCS.ARRIVE.TRANS64.RED.A1T0 RZ, [R4+URZ], RZ ;  /* 0x000000ff04ff79a7 */ /* 0x0003e2000810043f */
[-C--:B------:R-:W-:Y:S01]  /*170e0*/  FMUL.FTZ R90, R32, R5.reuse ;  /* 0x00000005205a7220 */ /* 0x080fe20000410000 */
[-C--:B------:R-:W-:Y:S01]  /*170f0*/  FMUL.FTZ R91, R33, R5.reuse ;  /* 0x00000005215b7220 */ /* 0x080fe20000410000 */
[-C--:B------:R-:W-:Y:S01]  /*17100*/  FMUL.FTZ R36, R36, R5.reuse ;  /* 0x0000000524247220 */ /* 0x080fe20000410000 */
[-C--:B------:R-:W-:Y:S01]  /*17110*/  FMUL.FTZ R37, R37, R5.reuse ;  /* 0x0000000525257220 */ /* 0x080fe20000410000 */
[-C--:B------:R-:W-:Y:S01]  /*17120*/  FMUL.FTZ R40, R40, R5.reuse ;  /* 0x0000000528287220 */ /* 0x080fe20000410000 */
[-C--:B------:R-:W-:Y:S01]  /*17130*/  FMUL.FTZ R41, R41, R5.reuse ;  /* 0x0000000529297220 */ /* 0x080fe20000410000 */
[-C--:B------:R-:W-:Y:S01]  /*17140*/  FMUL.FTZ R44, R44, R5.reuse ;  /* 0x000000052c2c7220 */ /* 0x080fe20000410000 */
[----:B-1----:R-:W-:Y:S01]  /*17150*/  SEL R4, RZ, 0x1, P1 ;  /* 0x00000001ff047807 */ /* 0x002fe20000800000 */
        /* <DEDUP_REMOVED lines=22> */
[-C--:B0-----:R-:W-:Y:S01]  /*172c0*/  FMUL.FTZ R94, R26, R2.reuse ;  /* 0x000000021a5e7220 */ /* 0x081fe20000410000 */
        /* <DEDUP_REMOVED lines=31> */
[----:B------:R-:W-:Y:S01]  /*174c0*/  LOP3.LUT R181, R181, R4, RZ, 0x3c, !PT ;  /* 0x00000004b5b57212 */ /* 0x000fe200078e3cff */
[----:B------:R-:W-:Y:S01]  /*174d0*/  VIADD R191, R191, 0x1 ;  /* 0x00000001bfbf7836 */ /* 0x000fe20000000000 */
[----:B------:R-:W-:-:S07]  /*174e0*/  SEL R174, R174, RZ, P1 ;  /* 0x000000ffaeae7207 */ /* 0x000fce0000800000 */
.L_x_567:
[----:B------:R-:W1:Y:S08]  /*174f0*/  S2UR UR4, SR_CgaCtaId ;  /* 0x00000000000479c3 */ /* 0x000e700000008800 */
[----:B------:R-:W-:Y:S01]  /*17500*/  BAR.SYNC.DEFER_BLOCKING 0x5, 0x180 ;  /* 0x0146000000007b1d */ /* 0x000fe20000010000 */
[----:B------:R-:W-:-:S05]  /*17510*/  MOV R2, 0x400 ;  /* 0x0000040000027802 */ /* 0x000fca0000000f00 */
[----:B------:R-:W-:Y:S01]  /*17520*/  BSSY B0, `(.L_x_646) ;  /* 0x00002db000007945 */ /* 0x000fe20003800000 */
[----:B-1----:R-:W-:-:S05]  /*17530*/  IMAD.U32 R183, RZ, RZ, UR4 ;  /* 0x00000004ffb77e24 */ /* 0x002fca000f8e00ff */
[----:B------:R-:W-:-:S05]  /*17540*/  LEA R2, R183, R2, 0x18 ;  /* 0x00000002b7027211 */ /* 0x000fca00078ec0ff */
[----:B------:R1:W2:Y:S01]  /*17550*/  LDS.128 R144, [R2+0x2a8d0] ;  /* 0x02a8d00002907984 */ /* 0x0002a20000000c00 */
[----:B------:R-:W-:Y:S06]  /*17560*/  BAR.ARV 0x4, 0x180 ;  /* 0x0106000000007b1d */ /* 0x000fec0000002000 */
[----:B------:R-:W-:Y:S05]  /*17570*/  @P0 BRA `(.L_x_647) ;  /* 0x00000020006c0947 */ /* 0x000fea0003800000 */
[----:B------:R-:W4:Y:S01]  /*17580*/  LDL R4, [R1+0x70] ;  /* 0x0000700001047983 */ /* 0x000f220000100800 */
[----:B------:R-:W0:Y:S01]  /*17590*/  S2R R5, SR_SWINHI ;  /* 0x0000000000057919 */ /* 0x000e220000002f00 */
[----:B------:R-:W-:Y:S01]  /*175a0*/  F2FP.BF16.F32.PACK_AB R32, R93, R92 ;  /* 0x0000005c5d20723e */ /* 0x000fe200000010ff */
[----:B------:R-:W-:Y:S01]  /*175b0*/  ULDC.64 UR6, c[0x0][0xc00] ;  /* 0x0003000000067ab9 */ /* 0x000fe20000000a00 */
[----:B------:R-:W-:Y:S01]  /*175c0*/  ULDC.64 UR4, c[0x0][0xc08] ;  /* 0x0003020000047ab9 */ /* 0x000fe20000000a00 */
[----:B------:R-:W2:Y:S01]  /*175d0*/  LDL R104, [R1+0x6c] ;  /* 0x00006c0001687983 */ /* 0x000ea20000100800 */
[----:B------:R-:W-:Y:S02]  /*175e0*/  MOV R72, R2 ;  /* 0x0000000200487202 */ /* 0x000fe40000000f00 */
[----:B0-----:R-:W-:Y:S01]  /*175f0*/  MOV R73, R5 ;  /* 0x0000000500497202 */ /* 0x001fe20000000f00 */
[----:B------:R-:W-:Y:S02]  /*17600*/  BAR.SYNC.DEFER_BLOCKING 0x1, 0x100 ;  /* 0x0044000000007b1d */ /* 0x000fe40000010000 */
[----:B----4-:R-:W-:-:S03]  /*17610*/  IMAD.WIDE R8, R4, 0x2, R72 ;  /* 0x0000000204087825 */ /* 0x010fc600078e0248 */
[C---:B------:R-:W-:Y:S02]  /*17620*/  LOP3.LUT R11, R8.reuse, 0x380, RZ, 0xc0, !PT ;  /* 0x00000380080b7812 */ /* 0x040fe400078ec0ff */
[C---:B------:R-:W-:Y:S02]  /*17630*/  IADD3 R35, P4, R8.reuse, 0x60, RZ ;  /* 0x0000006008237810 */ /* 0x040fe40007f9e0ff */
[----:B------:R-:W-:Y:S02]  /*17640*/  SHF.R.U64 R11, R11, 0x3, RZ ;  /* 0x000000030b0b7819 */ /* 0x000fe400000012ff */
[C---:B------:R-:W-:Y:S02]  /*17650*/  IADD3 R14, P3, R8.reuse, 0x4000, RZ ;  /* 0x00004000080e7810 */ /* 0x040fe40007f7e0ff */
[C---:B---3--:R-:W-:Y:S02]  /*17660*/  IADD3 R31, P6, R8.reuse, 0x20, RZ ;  /* 0x00000020081f7810 */ /* 0x048fe40007fde0ff */
[----:B------:R-:W-:-:S02]  /*17670*/  IADD3 R33, P5, R8, 0x40, RZ ;  /* 0x0000004008217810 */ /* 0x000fc40007fbe0ff */
[C---:B------:R-:W-:Y:S02]  /*17680*/  IADD3 R101, P2, R8.reuse, 0x4020, RZ ;  /* 0x0000402008657810 */ /* 0x040fe40007f5e0ff */
[C---:B------:R-:W-:Y:S02]  /*17690*/  IADD3 R103, P1, R8.reuse, 0x4040, RZ ;  /* 0x0000404008677810 */ /* 0x040fe40007f3e0ff */
[----:B------:R-:W-:Y:S02]  /*176a0*/  IADD3 R105, P0, R8, 0x4060, RZ ;  /* 0x0000406008697810 */ /* 0x000fe40007f1e0ff */
[----:B------:R-:W-:Y:S02]  /*176b0*/  LOP3.LUT R8, R11, R8, RZ, 0x3c, !PT ;  /* 0x000000080b087212 */ /* 0x000fe400078e3cff */
[----:B------:R-:W-:Y:S02]  /*176c0*/  LOP3.LUT R10, R35, 0x380, RZ, 0xc0, !PT ;  /* 0x00000380230a7812 */ /* 0x000fe400078ec0ff */
[----:B------:R-:W-:-:S02]  /*176d0*/  LOP3.LUT R11, R14, 0x380, RZ, 0xc0, !PT ;  /* 0x000003800e0b7812 */ /* 0x000fc400078ec0ff */
[----:B------:R-:W-:Y:S02]  /*176e0*/  LOP3.LUT R4, R31, 0x380, RZ, 0xc0, !PT ;  /* 0x000003801f047812 */ /* 0x000fe400078ec0ff */
[----:B------:R-:W-:Y:S02]  /*176f0*/  LOP3.LUT R6, R33, 0x380, RZ, 0xc0, !PT ;  /* 0x0000038021067812 */ /* 0x000fe400078ec0ff */
[----:B------:R-:W-:Y:S02]  /*17700*/  SHF.R.U64 R10, R10, 0x3, RZ ;  /* 0x000000030a0a7819 */ /* 0x000fe400000012ff */
[----:B------:R-:W-:Y:S02]  /*17710*/  SHF.R.U64 R11, R11, 0x3, RZ ;  /* 0x000000030b0b7819 */ /* 0x000fe400000012ff */
[----:B------:R-:W-:Y:S02]  /*17720*/  SHF.R.U64 R4, R4, 0x3, RZ ;  /* 0x0000000304047819 */ /* 0x000fe400000012ff */
[----:B------:R-:W-:Y:S01]  /*17730*/  SHF.R.U64 R6, R6, 0x3, RZ ;  /* 0x0000000306067819 */ /* 0x000fe200000012ff */
[--C-:B------:R-:W-:Y:S01]  /*17740*/  IMAD.X R5, RZ, RZ, R9.reuse, P6 ;  /* 0x000000ffff057224 */ /* 0x100fe200030e0609 */
[----:B------:R-:W-:Y:S01]  /*17750*/  LOP3.LUT R24, R101, 0x380, RZ, 0xc0, !PT ;  /* 0x0000038065187812 */ /* 0x000fe200078ec0ff */
[--C-:B------:R-:W-:Y:S01]  /*17760*/  IMAD.X R7, RZ, RZ, R9.reuse, P5 ;  /* 0x000000ffff077224 */ /* 0x100fe200028e0609 */
[----:B------:R-:W-:Y:S01]  /*17770*/  LOP3.LUT R26, R103, 0x380, RZ, 0xc0, !PT ;  /* 0x00000380671a7812 */ /* 0x000fe200078ec0ff */
[--C-:B------:R-:W-:Y:S01]  /*17780*/  IMAD.X R13, RZ, RZ, R9.reuse, P4 ;  /* 0x000000ffff0d7224 */ /* 0x100fe200020e0609 */
[----:B------:R-:W-:Y:S01]  /*17790*/  LOP3.LUT R12, R10, R35, RZ, 0x3c, !PT ;  /* 0x000000230a0c7212 */ /* 0x000fe200078e3cff */
[--C-:B------:R-:W-:Y:S01]  /*177a0*/  IMAD.X R15, RZ, RZ, R9.reuse, P3 ;  /* 0x000000ffff0f7224 */ /* 0x100fe200018e0609 */
[----:B------:R-:W-:Y:S01]  /*177b0*/  LOP3.LUT R14, R11, R14, RZ, 0x3c, !PT ;  /* 0x0000000e0b0e7212 */ /* 0x000fe200078e3cff */
[--C-:B------:R-:W-:Y:S01]  /*177c0*/  IMAD.X R25, RZ, RZ, R9.reuse, P2 ;  /* 0x000000ffff197224 */ /* 0x100fe200010e0609 */
[----:B------:R-:W-:Y:S01]  /*177d0*/  MOV R30, R8 ;  /* 0x00000008001e7202 */ /* 0x000fe20000000f00 */
[--C-:B------:R-:W-:Y:S01]  /*177e0*/  IMAD.X R27, RZ, RZ, R9.reuse, P1 ;  /* 0x000000ffff1b7224 */ /* 0x100fe200008e0609 */
[----:B------:R-:W-:Y:S01]  /*177f0*/  LOP3.LUT R28, R105, 0x380, RZ, 0xc0, !PT ;  /* 0x00000380691c7812 */ /* 0x000fe200078ec0ff */
[----:B------:R-:W-:Y:S01]  /*17800*/  IMAD.X R29, RZ, RZ, R9, P0 ;  /* 0x000000ffff1d7224 */ /* 0x000fe200000e0609 */
[----:B------:R-:W-:-:S02]  /*17810*/  LOP3.LUT R4, R4, R31, RZ, 0x3c, !PT ;  /* 0x0000001f04047212 */ /* 0x000fc400078e3cff */
[----:B------:R-:W-:Y:S02]  /*17820*/  LOP3.LUT R6, R6, R33, RZ, 0x3c, !PT ;  /* 0x0000002106067212 */ /* 0x000fe400078e3cff */
[----:B------:R-:W-:Y:S02]  /*17830*/  F2FP.BF16.F32.PACK_AB R8, R21, R20 ;  /* 0x000000141508723e */ /* 0x000fe400000010ff */
[----:B------:R-:W-:Y:S02]  /*17840*/  F2FP.BF16.F32.PACK_AB R9, R95, R94 ;  /* 0x0000005e5f09723e */ /* 0x000fe400000010ff */
[----:B------:R-:W-:Y:S02]  /*17850*/  F2FP.BF16.F32.PACK_AB R10, R89, R88 ;  /* 0x00000058590a723e */ /* 0x000fe400000010ff */
[----:B------:R-:W-:Y:S02]  /*17860*/  F2FP.BF16.F32.PACK_AB R11, R97, R96 ;  /* 0x00000060610b723e */ /* 0x000fe400000010ff */
[----:B------:R-:W-:-:S02]  /*17870*/  SHF.R.U64 R24, R24, 0x3, RZ ;  /* 0x0000000318187819 */ /* 0x000fc400000012ff */
[----:B------:R-:W-:Y:S02]  /*17880*/  SHF.R.U64 R26, R26, 0x3, RZ ;  /* 0x000000031a1a7819 */ /* 0x000fe400000012ff */
[----:B------:R-:W-:Y:S01]  /*17890*/  SHF.R.U64 R28, R28, 0x3, RZ ;  /* 0x000000031c1c7819 */ /* 0x000fe200000012ff */
[----:B------:R0:W-:Y:S01]  /*178a0*/  STSM.16.M88.4 [R30], R8 ;  /* 0x000000081e007844 */ /* 0x0001e20000000200 */
[----:B------:R-:W-:Y:S02]  /*178b0*/  MOV R33, R4 ;  /* 0x0000000400217202 */ /* 0x000fe40000000f00 */
[----:B------:R-:W-:Y:S02]  /*178c0*/  MOV R34, R6 ;  /* 0x0000000600227202 */ /* 0x000fe40000000f00 */
[----:B------:R-:W-:Y:S02]  /*178d0*/  F2FP.BF16.F32.PACK_AB R4, R91, R90 ;  /* 0x0000005a5b04723e */ /* 0x000fe400000010ff */
[----:B------:R-:W-:-:S02]  /*178e0*/  F2FP.BF16.F32.PACK_AB R5, R99, R98 ;  /* 0x000000626305723e */ /* 0x000fc400000010ff */
[----:B------:R-:W-:Y:S02]  /*178f0*/  F2FP.BF16.F32.PACK_AB R6, R37, R36 ;  /* 0x000000242506723e */ /* 0x000fe400000010ff */
[----:B------:R-:W-:Y:S02]  /*17900*/  F2FP.BF16.F32.PACK_AB R7, R39, R38 ;  /* 0x000000262707723e */ /* 0x000fe400000010ff */
[----:B------:R-:W-:Y:S02]  /*17910*/  LOP3.LUT R24, R24, R101, RZ, 0x3c, !PT ;  /* 0x0000006518187212 */ /* 0x000fe400078e3cff */
[----:B------:R-:W-:Y:S02]  /*17920*/  LOP3.LUT R26, R26, R103, RZ, 0x3c, !PT ;  /* 0x000000671a1a7212 */ /* 0x000fe400078e3cff */
[----:B------:R-:W-:Y:S02]  /*17930*/  MOV R35, R12 ;  /* 0x0000000c00237202 */ /* 0x000fe40000000f00 */
[----:B------:R-:W-:-:S02]  /*17940*/  MOV R100, R14 ;  /* 0x0000000e00647202 */ /* 0x000fc40000000f00 */
[----:B0-----:R-:W-:Y:S02]  /*17950*/  F2FP.BF16.F32.PACK_AB R8, R41, R40 ;  /* 0x000000282908723e */ /* 0x001fe400000010ff */
[----:B------:R-:W-:Y:S02]  /*17960*/  F2FP.BF16.F32.PACK_AB R9, R43, R42 ;  /* 0x0000002a2b09723e */ /* 0x000fe400000010ff */
[----:B------:R-:W-:Y:S02]  /*17970*/  F2FP.BF16.F32.PACK_AB R10, R45, R44 ;  /* 0x0000002c2d0a723e */ /* 0x000fe400000010ff */
[----:B------:R-:W-:Y:S02]  /*17980*/  F2FP.BF16.F32.PACK_AB R11, R47, R46 ;  /* 0x0000002e2f0b723e */ /* 0x000fe400000010ff */
[----:B------:R-:W-:Y:S02]  /*17990*/  LOP3.LUT R28, R28, R105, RZ, 0x3c, !PT ;  /* 0x000000691c1c7212 */ /* 0x000fe400078e3cff */
[----:B------:R-:W-:-:S02]  /*179a0*/  F2FP.BF16.F32.PACK_AB R12, R49, R48 ;  /* 0x00000030310c723e */ /* 0x000fc400000010ff */
[----:B------:R-:W-:Y:S02]  /*179b0*/  F2FP.BF16.F32.PACK_AB R13, R51, R50 ;  /* 0x00000032330d723e */ /* 0x000fe400000010ff */
[----:B------:R-:W-:Y:S02]  /*179c0*/  F2FP.BF16.F32.PACK_AB R14, R53, R52 ;  /* 0x00000034350e723e */ /* 0x000fe400000010ff */
[----:B------:R-:W-:Y:S01]  /*179d0*/  F2FP.BF16.F32.PACK_AB R15, R55, R54 ;  /* 0x00000036370f723e */ /* 0x000fe200000010ff */
[----:B------:R0:W-:Y:S01]  /*179e0*/  STSM.16.M88.4 [R33], R4 ;  /* 0x0000000421007844 */ /* 0x0001e20000000200 */
[----:B------:R-:W-:Y:S02]  /*179f0*/  MOV R101, R24 ;  /* 0x0000001800657202 */ /* 0x000fe40000000f00 */
[----:B------:R-:W-:Y:S01]  /*17a00*/  MOV R103, R26 ;  /* 0x0000001a00677202 */ /* 0x000fe20000000f00 */
[----:B------:R-:W-:Y:S01]  /*17a10*/  STSM.16.M88.4 [R34], R8 ;  /* 0x0000000822007844 */ /* 0x000fe20000000200 */
[----:B------:R-:W-:-:S02]  /*17a20*/  F2FP.BF16.F32.PACK_AB R24, R57, R56 ;  /* 0x000000383918723e */ /* 0x000fc400000010ff */
[----:B------:R-:W-:Y:S01]  /*17a30*/  F2FP.BF16.F32.PACK_AB R25, R59, R58 ;  /* 0x0000003a3b19723e */ /* 0x000fe200000010ff */
[----:B------:R3:W-:Y:S01]  /*17a40*/  STSM.16.M88.4 [R35], R12 ;  /* 0x0000000c23007844 */ /* 0x0007e20000000200 */
[----:B------:R-:W-:Y:S02]  /*17a50*/  F2FP.BF16.F32.PACK_AB R26, R61, R60 ;  /* 0x0000003c3d1a723e */ /* 0x000fe400000010ff */
[----:B------:R-:W-:Y:S02]  /*17a60*/  F2FP.BF16.F32.PACK_AB R27, R63, R62 ;  /* 0x0000003e3f1b723e */ /* 0x000fe400000010ff */
[----:B------:R-:W-:Y:S02]  /*17a70*/  MOV R102, R28 ;  /* 0x0000001c00667202 */ /* 0x000fe40000000f00 */
[----:B------:R-:W-:Y:S02]  /*17a80*/  F2FP.BF16.F32.PACK_AB R28, R65, R64 ;  /* 0x00000040411c723e */ /* 0x000fe400000010ff */
[----:B------:R-:W-:-:S02]  /*17a90*/  F2FP.BF16.F32.PACK_AB R29, R67, R66 ;  /* 0x00000042431d723e */ /* 0x000fc400000010ff */
[----:B------:R-:W-:Y:S02]  /*17aa0*/  F2FP.BF16.F32.PACK_AB R30, R69, R68 ;  /* 0x00000044451e723e */ /* 0x000fe400000010ff */
[----:B------:R-:W-:Y:S02]  /*17ab0*/  F2FP.BF16.F32.PACK_AB R31, R71, R70 ;  /* 0x00000046471f723e */ /* 0x000fe400000010ff */
[----:B0-----:R-:W-:Y:S01]  /*17ac0*/  F2FP.BF16.F32.PACK_AB R33, R75, R74 ;  /* 0x0000004a4b21723e */ /* 0x001fe200000010ff */
[----:B---3--:R-:W0:Y:S01]  /*17ad0*/  LDC.64 R14, c[0x0][0xba8] ;  /* 0x0002ea00ff0e7b82 */ /* 0x008e220000000a00 */
[----:B------:R-:W-:Y:S02]  /*17ae0*/  F2FP.BF16.F32.PACK_AB R34, R77, R76 ;  /* 0x0000004c4d22723e */ /* 0x000fe400000010ff */
[----:B------:R-:W-:Y:S02]  /*17af0*/  F2FP.BF16.F32.PACK_AB R35, R79, R78 ;  /* 0x0000004e4f23723e */ /* 0x000fe400000010ff */
[----:B------:R-:W-:-:S02]  /*17b00*/  F2FP.BF16.F32.PACK_AB R4, R81, R80 ;  /* 0x000000505104723e */ /* 0x000fc400000010ff */
[----:B------:R-:W-:Y:S02]  /*17b10*/  F2FP.BF16.F32.PACK_AB R5, R83, R82 ;  /* 0x000000525305723e */ /* 0x000fe400000010ff */
[----:B------:R-:W-:Y:S02]  /*17b20*/  F2FP.BF16.F32.PACK_AB R6, R85, R84 ;  /* 0x000000545506723e */ /* 0x000fe400000010ff */
[----:B------:R-:W-:Y:S01]  /*17b30*/  F2FP.BF16.F32.PACK_AB R7, R87, R86 ;  /* 0x000000565707723e */ /* 0x000fe200000010ff */
[----:B------:R3:W-:Y:S04]  /*17b40*/  STSM.16.M88.4 [R100], R24 ;  /* 0x0000001864007844 */ /* 0x0007e80000000200 */
[----:B------:R-:W-:Y:S04]  /*17b50*/  STSM.16.M88.4 [R101], R28 ;  /* 0x0000001c65007844 */ /* 0x000fe80000000200 */
[----:B------:R-:W-:Y:S04]  /*17b60*/  STSM.16.M88.4 [R103], R32 ;  /* 0x0000002067007844 */ /* 0x000fe80000000200 */
[----:B------:R4:W-:Y:S01]  /*17b70*/  STSM.16.M88.4 [R102], R4 ;  /* 0x0000000466007844 */ /* 0x0009e20000000200 */
[----:B------:R-:W-:Y:S01]  /*17b80*/  BAR.SYNC.DEFER_BLOCKING 0x1, 0x100 ;  /* 0x0044000000007b1d */ /* 0x000fe20000010000 */
[----:B------:R-:W-:-:S04]  /*17b90*/  ISETP.NE.U32.AND P0, PT, RZ, UR6, PT ;  /* 0x00000006ff007c0c */ /* 0x000fc8000bf05070 */
[----:B------:R-:W-:Y:S02]  /*17ba0*/  ISETP.NE.AND.EX P0, PT, RZ, UR7, PT, P0 ;  /* 0x00000007ff007c0c */ /* 0x000fe4000bf05300 */
[----:B------:R-:W-:Y:S01]  /*17bb0*/  IADD3 R8, P1, R189, UR6, RZ ;  /* 0x00000006bd087c10 */ /* 0x000fe2000ff3e0ff */
[----:B---3--:R-:W-:-:S03]  /*17bc0*/  IMAD.MOV.U32 R100, RZ, RZ, RZ ;  /* 0x000000ffff647224 */ /* 0x008fc600078e00ff */
[----:B------:R-:W-:Y:S01]  /*17bd0*/  IADD3.X R9, R190, UR7, RZ, P1, !PT ;  /* 0x00000007be097c10 */ /* 0x000fe20008ffe4ff */
[----:B------:R-:W-:Y:S01]  /*17be0*/  IMAD.MOV.U32 R24, RZ, RZ, 0x9b8 ;  /* 0x000009b8ff187424 */ /* 0x000fe200078e00ff */
[----:B----4-:R-:W3:Y:S05]  /*17bf0*/  LDC R102, c[0x0][0xbe8] ;  /* 0x0002fa00ff667b82 */ /* 0x010eea0000000800 */
[----:B------:R-:W4:Y:S01]  /*17c00*/  @P0 LDG.E R100, desc[UR56][R8.64] ;  /* 0x0000003808640981 */ /* 0x000f22000c1e1900 */
[----:B------:R-:W-:-:S04]  /*17c10*/  ISETP.NE.U32.AND P1, PT, RZ, UR4, PT ;  /* 0x00000004ff007c0c */ /* 0x000fc8000bf25070 */
[----:B------:R-:W-:-:S13]  /*17c20*/  ISETP.NE.AND.EX P1, PT, RZ, UR5, PT, P1 ;  /* 0x00000005ff007c0c */ /* 0x000fda000bf25310 */
[----:B------:R-:W-:Y:S01]  /*17c30*/  @P1 IADD3 R4, P2, R189, UR4, RZ ;  /* 0x00000004bd041c10 */ /* 0x000fe2000ff5e0ff */
[----:B------:R-:W-:-:S03]  /*17c40*/  ULDC UR4, c[0x0][0xa88] ;  /* 0x0002a20000047ab9 */ /* 0x000fc60000000800 */
[----:B------:R-:W-:Y:S02]  /*17c50*/  @P1 IADD3.X R5, R190, UR5, RZ, P2, !PT ;  /* 0x00000005be051c10 */ /* 0x000fe400097fe4ff */
[C---:B------:R-:W-:Y:S02]  /*17c60*/  ISETP.NE.AND P2, PT, R187.reuse, RZ, PT ;  /* 0x000000ffbb00720c */ /* 0x040fe40003f45270 */
[----:B------:R-:W-:Y:S01]  /*17c70*/  MOV R101, UR4 ;  /* 0x0000000400657c02 */ /* 0x000fe20008000f00 */
[----:B------:R-:W-:Y:S02]  /*17c80*/  ULDC UR4, c[0x0][0xad4] ;  /* 0x0002b50000047ab9 */ /* 0x000fe40000000800 */
[----:B------:R-:W-:Y:S02]  /*17c90*/  SEL R187, R187, UR4, P2 ;  /* 0x00000004bbbb7c07 */ /* 0x000fe40009000000 */
[----:B---3--:R-:W-:Y:S01]  /*17ca0*/  ISETP.NE.AND P4, PT, R102, 0x1, PT ;  /* 0x000000016600780c */ /* 0x008fe20003f85270 */
[----:B------:R3:W5:Y:S01]  /*17cb0*/  @P1 LDG.E R101, desc[UR56][R4.64] ;  /* 0x0000003804651981 */ /* 0x000762000c1e1900 */
[----:B------:R-:W-:-:S04]  /*17cc0*/  ISETP.GT.AND P3, PT, R187, 0x1, PT ;  /* 0x00000001bb00780c */ /* 0x000fc80003f64270 */
[----:B------:R-:W-:-:S04]  /*17cd0*/  SEL R24, R24, 0x978, P3 ;  /* 0x0000097818187807 */ /* 0x000fc80001800000 */
[----:B------:R-:W1:Y:S08]  /*17ce0*/  LDC.64 R6, c[0x0][R24+0x220] ;  /* 0x0000880018067b82 */ /* 0x000e700000000a00 */
[----:B------:R-:W2:Y:S08]  /*17cf0*/  LDC.64 R10, c[0x0][R24+0x218] ;  /* 0x00008600180a7b82 */ /* 0x000eb00000000a00 */
[----:B------:R-:W2:Y:S01]  /*17d00*/  LDC.64 R12, c[0x0][R24+0x228] ;  /* 0x00008a00180c7b82 */ /* 0x000ea20000000a00 */
[----:B------:R-:W-:-:S07]  /*17d10*/  ISETP.NE.U32.AND P2, PT, RZ, UR6, PT ;  /* 0x00000006ff007c0c */ /* 0x000fce000bf45070 */
[----:B---3--:R3:W3:Y:S01]  /*17d20*/  LDC.64 R4, c[0x0][R24+0x210] ;  /* 0x0000840018047b82 */ /* 0x0086e20000000a00 */
[----:B------:R-:W-:-:S07]  /*17d30*/  ISETP.NE.AND.EX P2, PT, RZ, UR7, PT, P2 ;  /* 0x00000007ff007c0c */ /* 0x000fce000bf45320 */
[----:B------:R-:W3:Y:S01]  /*17d40*/  @P4 LDC R26, c[0x0][0xbec] ;  /* 0x0002fb00ff1a4b82 */ /* 0x000ee20000000800 */
[----:B------:R-:W-:-:S07]  /*17d50*/  SEL R188, R188, RZ, !P2 ;  /* 0x000000ffbcbc7207 */ /* 0x000fce0005000000 */
[----:B------:R-:W3:Y:S01]  /*17d60*/  @P4 LDC R33, c[0x0][0xbf0] ;  /* 0x0002fc00ff214b82 */ /* 0x000ee20000000800 */
[----:B------:R-:W-:Y:S01]  /*17d70*/  SEL R25, R216, RZ, !P2 ;  /* 0x000000ffd8197207 */ /* 0x000fe20005000000 */
[----:B-1----:R-:W-:-:S06]  /*17d80*/  IMAD R7, R7, R188, RZ ;  /* 0x000000bc07077224 */ /* 0x002fcc00078e02ff */
[----:B0-----:R-:W0:Y:S01]  /*17d90*/  @!P3 LDC R14, c[0x0][0xb50] ;  /* 0x0002d400ff0ebb82 */ /* 0x001e220000000800 */
[C---:B------:R-:W-:Y:S02]  /*17da0*/  IMAD R31, R6.reuse, R25, R7 ;  /* 0x00000019061f7224 */ /* 0x040fe400078e0207 */
[----:B------:R-:W-:-:S05]  /*17db0*/  IMAD.WIDE.U32 R6, R6, R188, RZ ;  /* 0x000000bc06067225 */ /* 0x000fca00078e00ff */
[----:B------:R-:W1:Y:S01]  /*17dc0*/  @!P3 LDC R15, c[0x0][0xb54] ;  /* 0x0002d500ff0fbb82 */ /* 0x000e620000000800 */
[-C--:B--2---:R-:W-:Y:S02]  /*17dd0*/  IMAD R29, R11, R162.reuse, RZ ;  /* 0x000000a20b1d7224 */ /* 0x084fe400078e02ff */
[----:B------:R-:W-:-:S04]  /*17de0*/  IMAD.WIDE.U32 R10, R10, R162, RZ ;  /* 0x000000a20a0a7225 */ /* 0x000fc800078e00ff */
[----:B------:R-:W-:Y:S01]  /*17df0*/  IMAD R25, R192, 0x80, R104 ;  /* 0x00000080c0197824 */ /* 0x000fe200078e0268 */
[----:B------:R-:W-:Y:S01]  /*17e00*/  SEL R27, R200, RZ, P3 ;  /* 0x000000ffc81b7207 */ /* 0x000fe20001800000 */
[----:B------:R-:W-:Y:S02]  /*17e10*/  IMAD.IADD R28, R11, 0x1, R29 ;  /* 0x000000010b1c7824 */ /* 0x000fe400078e021d */
[----:B------:R-:W-:Y:S02]  /*17e20*/  IMAD.IADD R11, R7, 0x1, R31 ;  /* 0x00000001070b7824 */ /* 0x000fe400078e021f */
[----:B------:R-:W-:Y:S02]  /*17e30*/  IMAD.MOV.U32 R7, RZ, RZ, R25 ;  /* 0x000000ffff077224 */ /* 0x000fe400078e0019 */
[-C--:B------:R-:W-:Y:S02]  /*17e40*/  IMAD R29, R13, R27.reuse, RZ ;  /* 0x0000001b0d1d7224 */ /* 0x080fe400078e02ff */
[----:B------:R-:W-:-:S04]  /*17e50*/  IMAD.WIDE.U32 R12, R12, R27, RZ ;  /* 0x0000001b0c0c7225 */ /* 0x000fc800078e00ff */
[----:B------:R-:W-:Y:S01]  /*17e60*/  IMAD.IADD R29, R13, 0x1, R29 ;  /* 0x000000010d1d7824 */ /* 0x000fe200078e021d */
[--C-:B----4-:R-:W-:Y:S01]  /*17e70*/  IADD3 R10, P2, P5, R6, R10, R100.reuse ;  /* 0x0000000a060a7210 */ /* 0x110fe20007d5e064 */
[----:B---3--:R-:W-:Y:S01]  /*17e80*/  @P4 IMAD.HI.U32 R6, R25, R26, RZ ;  /* 0x0000001a19064227 */ /* 0x008fe200078e00ff */
[----:B------:R-:W-:-:S04]  /*17e90*/  SHF.R.S32.HI R103, RZ, 0x1f, R100 ;  /* 0x0000001fff677819 */ /* 0x000fc80000011464 */
[----:B------:R-:W-:Y:S02]  /*17ea0*/  @P4 SHF.R.U32.HI R7, RZ, R33, R6 ;  /* 0x00000021ff074219 */ /* 0x000fe40000011606 */
[----:B------:R-:W-:-:S03]  /*17eb0*/  IADD3.X R11, R11, R28, R103, P2, P5 ;  /* 0x0000001c0b0b7210 */ /* 0x000fc600017ea467 */
[--C-:B------:R-:W-:Y:S01]  /*17ec0*/  IMAD.MOV R24, RZ, RZ, -R7.reuse ;  /* 0x000000ffff187224 */ /* 0x100fe200078e0a07 */
[----:B------:R-:W-:Y:S02]  /*17ed0*/  IADD3 R12, P2, P5, R7, R10, R12 ;  /* 0x0000000a070c7210 */ /* 0x000fe40007d5e00c */
[----:B------:R-:W-:Y:S01]  /*17ee0*/  SHF.R.S32.HI R6, RZ, 0x1f, R7 ;  /* 0x0000001fff067819 */ /* 0x000fe20000011407 */
[----:B------:R-:W-:-:S03]  /*17ef0*/  IMAD R7, R102, R24, R25 ;  /* 0x0000001866077224 */ /* 0x000fc600078e0219 */
[----:B------:R-:W-:Y:S01]  /*17f00*/  IADD3.X R13, R6, R11, R29, P2, P5 ;  /* 0x0000000b060d7210 */ /* 0x000fe200017ea41d */
[-C--:B------:R-:W-:Y:S01]  /*17f10*/  IMAD R5, R5, R7.reuse, RZ ;  /* 0x0000000705057224 */ /* 0x080fe200078e02ff */
[----:B------:R-:W-:Y:S01]  /*17f20*/  SHF.R.S32.HI R11, RZ, 0x1f, R7 ;  /* 0x0000001fff0b7819 */ /* 0x000fe20000011407 */
[----:B------:R-:W-:-:S04]  /*17f30*/  IMAD.WIDE.U32 R12, R4, R7, R12 ;  /* 0x00000007040c7225 */ /* 0x000fc800078e000c */
[----:B------:R-:W-:Y:S01]  /*17f40*/  IMAD R5, R4, R11, R5 ;  /* 0x0000000b04057224 */ /* 0x000fe200078e0205 */
[----:B0-----:R-:W-:-:S03]  /*17f50*/  LEA R14, P2, R12, R14, 0x2 ;  /* 0x0000000e0c0e7211 */ /* 0x001fc600078410ff */
[----:B------:R-:W-:-:S05]  /*17f60*/  IMAD.IADD R4, R13, 0x1, R5 ;  /* 0x000000010d047824 */ /* 0x000fca00078e0205 */
[----:B-1----:R-:W-:Y:S01]  /*17f70*/  LEA.HI.X R15, R12, R15, R4, 0x2, P2 ;  /* 0x0000000f0c0f7211 */ /* 0x002fe200010f1404 */
[----:B------:R-:W-:Y:S06]  /*17f80*/  @P1 BRA `(.L_x_648) ;  /* 0x0000000000101947 */ /* 0x000fec0003800000 */
[----:B------:R-:W-:Y:S05]  /*17f90*/  @!P0 BRA `(.L_x_648) ;  /* 0x00000000000c8947 */ /* 0x000fea0003800000 */
[----:B------:R-:W2:Y:S04]  /*17fa0*/  LDG.E R4, desc[UR56][R8.64] ;  /* 0x0000003808047981 */ /* 0x000ea8000c1e1900 */
[----:B-----5:R-:W2:Y:S02]  /*17fb0*/  LDG.E R101, desc[UR56][R8.64+0x4] ;  /* 0x0000043808657981 */ /* 0x020ea4000c1e1900 */
[----:B--2---:R-:W-:-:S07]  /*17fc0*/  IMAD.IADD R101, R101, 0x1, -R4 ;  /* 0x0000000165657824 */ /* 0x004fce00078e0a04 */
.L_x_648:
[----:B------:R-:W2:Y:S01]  /*17fd0*/  LDL R8, [R1+0x68] ;  /* 0x0000680001087983 */ /* 0x000ea20000100800 */
[----:B-----5:R-:W-:Y:S01]  /*17fe0*/  IMAD R101, R101, R102, RZ ;  /* 0x0000006665657224 */ /* 0x020fe200078e02ff */
[----:B------:R-:W-:Y:S02]  /*17ff0*/  LOP3.LUT P0, RZ, R220, 0x3, RZ, 0xc0, !PT ;  /* 0x00000003dcff7812 */ /* 0x000fe4000780c0ff */
[----:B------:R-:W-:Y:S04]  /*18000*/  SHFL.IDX PT, R4, R14, RZ, 0x1c1f ;  /* 0x001c1fff0e047589 */ /* 0x000fe800000e0000 */
[----:B------:R-:W0:Y:S04]  /*18010*/  SHFL.IDX PT, R5, R15, RZ, 0x1c1f ;  /* 0x001c1fff0f057589 */ /* 0x000e2800000e0000 */
[----:B------:R-:W-:Y:S04]  /*18020*/  SHFL.IDX PT, R6, R14, 0x1, 0x1c1f ;  /* 0x003c1f000e067f89 */ /* 0x000fe800000e0000 */
[----:B------:R-:W1:Y:S01]  /*18030*/  SHFL.IDX PT, R7, R15, 0x1, 0x1c1f ;  /* 0x003c1f000f077f89 */ /* 0x000e6200000e0000 */
[----:B--2---:R-:W-:-:S04]  /*18040*/  IMAD R8, R192, 0x80, R8 ;  /* 0x00000080c0087824 */ /* 0x004fc800078e0208 */
[C---:B------:R-:W-:Y:S01]  /*18050*/  VIADD R12, R8.reuse, 0x8 ;  /* 0x00000008080c7836 */ /* 0x040fe20000000000 */
[----:B------:R-:W-:-:S04]  /*18060*/  ISETP.GE.OR P1, PT, R8, R101, P0 ;  /* 0x000000650800720c */ /* 0x000fc80000726670 */
[----:B------:R-:W-:-:S09]  /*18070*/  ISETP.GE.OR P0, PT, R12, R101, P0 ;  /* 0x000000650c00720c */ /* 0x000fd20000706670 */
[----:B0-----:R0:W-:Y:S04]  /*18080*/  @!P1 ST.E desc[UR56][R4.64], R3 ;  /* 0x0000000304009985 */ /* 0x0011e8000c101938 */
[----:B-1----:R0:W-:Y:S01]  /*18090*/  @!P0 ST.E desc[UR56][R6.64], R0 ;  /* 0x0000000006008985 */ /* 0x0021e2000c101938 */
[----:B------:R-:W-:Y:S05]  /*180a0*/  @P3 BRA `(.L_x_649) ;  /* 0x0000000800843947 */ /* 0x000fea0003800000 */
[----:B0-----:R-:W-:Y:S01]  /*180b0*/  LEA R3, R217, R184, 0x6 ;  /* 0x000000b8d9037211 */ /* 0x001fe200078e30ff */
[----:B------:R-:W0:Y:S01]  /*180c0*/  @P4 LDC R47, c[0x0][0xbec] ;  /* 0x0002fb00ff2f4b82 */ /* 0x000e220000000800 */
[----:B------:R-:W-:-:S03]  /*180d0*/  ULDC.64 UR4, c[0x0][0xaa0] ;  /* 0x0002a80000047ab9 */ /* 0x000fc60000000a00 */
[----:B------:R-:W-:-:S04]  /*180e0*/  IMAD.WIDE R72, R3, 0x2, R72 ;  /* 0x0000000203487825 */ /* 0x000fc800078e0248 */
[----:B------:R-:W1:Y:S01]  /*180f0*/  @P4 LDC R49, c[0x0][0xbf0] ;  /* 0x0002fc00ff314b82 */ /* 0x000e620000000800 */
[C---:B------:R-:W-:Y:S01]  /*18100*/  IADD3 R9, P6, R72.reuse, 0x1000, RZ ;  /* 0x0000100048097810 */ /* 0x040fe20007fde0ff */
[----:B------:R-:W-:Y:S01]  /*18110*/  IMAD R103, R103, UR4, RZ ;  /* 0x0000000467677c24 */ /* 0x000fe2000f8e02ff */
[----:B------:R-:W-:Y:S02]  /*18120*/  IADD3 R13, P5, R72, 0x2000, RZ ;  /* 0x00002000480d7810 */ /* 0x000fe40007fbe0ff */
[----:B------:R-:W-:Y:S01]  /*18130*/  LOP3.LUT R8, R9, 0x380, RZ, 0xc0, !PT ;  /* 0x0000038009087812 */ /* 0x000fe200078ec0ff */
[----:B------:R-:W-:Y:S01]  /*18140*/  IMAD R103, R100, UR5, R103 ;  /* 0x0000000564677c24 */ /* 0x000fe2000f8e0267 */
[----:B------:R-:W-:Y:S02]  /*18150*/  IADD3 R25, P3, R72, 0x3000, RZ ;  /* 0x0000300048197810 */ /* 0x000fe40007f7e0ff */
[----:B------:R-:W-:Y:S01]  /*18160*/  SHF.R.U64 R8, R8, 0x3, RZ ;  /* 0x0000000308087819 */ /* 0x000fe200000012ff */
[----:B------:R-:W-:Y:S01]  /*18170*/  IMAD.WIDE.U32 R20, R100, UR4, RZ ;  /* 0x0000000464147c25 */ /* 0x000fe2000f8e00ff */
[----:B------:R-:W-:Y:S01]  /*18180*/  ULDC.64 UR4, c[0x0][0xae8] ;  /* 0x0002ba0000047ab9 */ /* 0x000fe20000000a00 */
[----:B------:R-:W-:-:S02]  /*18190*/  IADD3 R29, P2, R72, 0x4000, RZ ;  /* 0x00004000481d7810 */ /* 0x000fc40007f5e0ff */
[----:B------:R-:W-:Y:S01]  /*181a0*/  LOP3.LUT R8, R8, R9, RZ, 0x3c, !PT ;  /* 0x0000000908087212 */ /* 0x000fe200078e3cff */
[----:B------:R-:W-:Y:S01]  /*181b0*/  IMAD.X R9, RZ, RZ, R73, P6 ;  /* 0x000000ffff097224 */ /* 0x000fe200030e0649 */
[C---:B------:R-:W-:Y:S01]  /*181c0*/  IADD3 R3, P6, R72.reuse, 0x7000, RZ ;  /* 0x0000700048037810 */ /* 0x040fe20007fde0ff */
[----:B------:R-:W-:Y:S01]  /*181d0*/  IMAD.IADD R21, R21, 0x1, R103 ;  /* 0x0000000115157824 */ /* 0x000fe200078e0267 */
[----:B------:R-:W-:Y:S02]  /*181e0*/  IADD3 R33, P1, R72, 0x5000, RZ ;  /* 0x0000500048217810 */ /* 0x000fe40007f3e0ff */
[----:B------:R-:W-:Y:S01]  /*181f0*/  LOP3.LUT R0, R3, 0x380, RZ, 0xc0, !PT ;  /* 0x0000038003007812 */ /* 0x000fe200078ec0ff */
[----:B------:R-:W-:Y:S01]  /*18200*/  IMAD.WIDE.U32 R20, R162, UR4, R20 ;  /* 0x00000004a2147c25 */ /* 0x000fe2000f8e0014 */
[----:B------:R-:W-:Y:S01]  /*18210*/  IADD3 R37, P0, R72, 0x6000, RZ ;  /* 0x0000600048257810 */ /* 0x000fe20007f1e0ff */
[----:B------:R-:W5:Y:S01]  /*18220*/  LD.E.128 R8, desc[UR56][R8.64] ;  /* 0x0000003808087980 */ /* 0x000f62000c101d00 */
[----:B------:R-:W-:-:S02]  /*18230*/  SHF.R.U64 R0, R0, 0x3, RZ ;  /* 0x0000000300007819 */ /* 0x000fc400000012ff */
[----:B------:R-:W-:Y:S01]  /*18240*/  SHF.R.S32.HI R45, RZ, 0x1f, R188 ;  /* 0x0000001fff2d7819 */ /* 0x000fe200000114bc */
[----:B------:R-:W-:Y:S01]  /*18250*/  IMAD.X R41, RZ, RZ, R73, P6 ;  /* 0x000000ffff297224 */ /* 0x000fe200030e0649 */
[----:B------:R-:W-:Y:S01]  /*18260*/  LOP3.LUT R40, R0, R3, RZ, 0x3c, !PT ;  /* 0x0000000300287212 */ /* 0x000fe200078e3cff */
[----:B------:R-:W-:Y:S01]  /*18270*/  IMAD R3, R186, 0x20, R217 ;  /* 0x00000020ba037824 */ /* 0x000fe200078e02d9 */
[----:B------:R-:W-:Y:S01]  /*18280*/  LOP3.LUT R12, R13, 0x380, RZ, 0xc0, !PT ;  /* 0x000003800d0c7812 */ /* 0x000fe200078ec0ff */
[----:B------:R-:W-:Y:S01]  /*18290*/  IMAD R21, R162, UR5, R21 ;  /* 0x00000005a2157c24 */ /* 0x000fe2000f8e0215 */
[----:B------:R-:W-:Y:S01]  /*182a0*/  LOP3.LUT R24, R25, 0x380, RZ, 0xc0, !PT ;  /* 0x0000038019187812 */ /* 0x000fe200078ec0ff */
[----:B------:R-:W-:Y:S01]  /*182b0*/  IMAD R44, R192, 0x80, R3 ;  /* 0x00000080c02c7824 */ /* 0x000fe200078e0203 */
[----:B------:R-:W-:Y:S01]  /*182c0*/  LOP3.LUT R28, R29, 0x380, RZ, 0xc0, !PT ;  /* 0x000003801d1c7812 */ /* 0x000fe200078ec0ff */
[----:B------:R-:W-:Y:S01]  /*182d0*/  ULDC.64 UR4, c[0x0][0xaf0] ;  /* 0x0002bc0000047ab9 */ /* 0x000fe20000000a00 */
[----:B------:R-:W-:Y:S01]  /*182e0*/  LOP3.LUT R32, R33, 0x380, RZ, 0xc0, !PT ;  /* 0x0000038021207812 */ /* 0x000fe200078ec0ff */
[----:B0-----:R-:W-:Y:S01]  /*182f0*/  @P4 IMAD.HI.U32 R0, R44, R47, RZ ;  /* 0x0000002f2c004227 */ /* 0x001fe200078e00ff */
[----:B------:R-:W-:Y:S01]  /*18300*/  LOP3.LUT R36, R37, 0x380, RZ, 0xc0, !PT ;  /* 0x0000038025247812 */ /* 0x000fe200078ec0ff */
[----:B------:R-:W5:Y:S01]  /*18310*/  LD.E.128 R40, desc[UR56][R40.64] ;  /* 0x0000003828287980 */ /* 0x000f62000c101d00 */
[----:B------:R-:W-:Y:S01]  /*18320*/  LOP3.LUT R5, R72, 0x380, RZ, 0xc0, !PT ;  /* 0x0000038048057812 */ /* 0x000fe200078ec0ff */
[----:B------:R-:W-:Y:S01]  /*18330*/  IMAD.MOV.U32 R3, RZ, RZ, R44 ;  /* 0x000000ffff037224 */ /* 0x000fe200078e002c */
[----:B------:R-:W-:Y:S01]  /*18340*/  SHF.R.U64 R12, R12, 0x3, RZ ;  /* 0x000000030c0c7819 */ /* 0x000fe200000012ff */
[----:B------:R-:W-:Y:S01]  /*18350*/  IMAD R45, R45, UR4, RZ ;  /* 0x000000042d2d7c24 */ /* 0x000fe2000f8e02ff */
[----:B------:R-:W-:-:S02]  /*18360*/  SHF.R.U64 R24, R24, 0x3, RZ ;  /* 0x0000000318187819 */ /* 0x000fc400000012ff */
[----:B------:R-:W-:Y:S02]  /*18370*/  SHF.R.U64 R28, R28, 0x3, RZ ;  /* 0x000000031c1c7819 */ /* 0x000fe400000012ff */
[----:B------:R-:W-:Y:S02]  /*18380*/  SHF.R.U64 R32, R32, 0x3, RZ ;  /* 0x0000000320207819 */ /* 0x000fe400000012ff */
[----:B------:R-:W-:Y:S02]  /*18390*/  SHF.R.U64 R36, R36, 0x3, RZ ;  /* 0x0000000324247819 */ /* 0x000fe400000012ff */
[----:B-1----:R-:W-:Y:S02]  /*183a0*/  @P4 SHF.R.U32.HI R3, RZ, R49, R0 ;  /* 0x00000031ff034219 */ /* 0x002fe40000011600 */
[----:B------:R-:W-:Y:S01]  /*183b0*/  SHF.R.U64 R5, R5, 0x3, RZ ;  /* 0x0000000305057819 */ /* 0x000fe200000012ff */
[----:B------:R-:W-:Y:S01]  /*183c0*/  IMAD R45, R188, UR5, R45 ;  /* 0x00000005bc2d7c24 */ /* 0x000fe2000f8e022d */
[----:B------:R-:W-:Y:S01]  /*183d0*/  LOP3.LUT R12, R12, R13, RZ, 0x3c, !PT ;  /* 0x0000000d0c0c7212 */ /* 0x000fe200078e3cff */
[----:B------:R-:W-:Y:S01]  /*183e0*/  IMAD.WIDE.U32 R20, R188, UR4, R20 ;  /* 0x00000004bc147c25 */ /* 0x000fe2000f8e0014 */
[----:B------:R-:W-:Y:S01]  /*183f0*/  LOP3.LUT R24, R24, R25, RZ, 0x3c, !PT ;  /* 0x0000001918187212 */ /* 0x000fe200078e3cff */
[----:B------:R-:W-:Y:S01]  /*18400*/  ULDC.64 UR4, c[0x0][0xae0] ;  /* 0x0002b80000047ab9 */ /* 0x000fe20000000a00 */
[----:B------:R-:W-:Y:S01]  /*18410*/  LOP3.LUT R28, R28, R29, RZ, 0x3c, !PT ;  /* 0x0000001d1c1c7212 */ /* 0x000fe200078e3cff */
[--C-:B------:R-:W-:Y:S01]  /*18420*/  IMAD.X R13, RZ, RZ, R73.reuse, P5 ;  /* 0x000000ffff0d7224 */ /* 0x100fe200028e0649 */
[----:B------:R-:W-:Y:S01]  /*18430*/  LOP3.LUT R32, R32, R33, RZ, 0x3c, !PT ;  /* 0x0000002120207212 */ /* 0x000fe200078e3cff */
[--C-:B------:R-:W-:Y:S01]  /*18440*/  IMAD.X R25, RZ, RZ, R73.reuse, P3 ;  /* 0x000000ffff197224 */ /* 0x100fe200018e0649 */
[----:B------:R-:W-:Y:S01]  /*18450*/  LOP3.LUT R36, R36, R37, RZ, 0x3c, !PT ;  /* 0x0000002524247212 */ /* 0x000fe200078e3cff */
[----:B------:R-:W-:Y:S01]  /*18460*/  IMAD.X R29, RZ, RZ, R73, P2 ;  /* 0x000000ffff1d7224 */ /* 0x000fe200010e0649 */
[----:B------:R-:W-:Y:S01]  /*18470*/  SHF.R.S32.HI R0, RZ, 0x1f, R3 ;  /* 0x0000001fff007819 */ /* 0x000fe20000011403 */
[--C-:B------:R-:W-:Y:S01]  /*18480*/  IMAD.X R33, RZ, RZ, R73.reuse, P1 ;  /* 0x000000ffff217224 */ /* 0x100fe200008e0649 */
[----:B------:R-:W-:Y:S01]  /*18490*/  IADD3 R47, -R3, RZ, RZ ;  /* 0x000000ff032f7210 */ /* 0x000fe20007ffe1ff */
[----:B------:R-:W-:Y:S01]  /*184a0*/  IMAD.X R37, RZ, RZ, R73, P0 ;  /* 0x000000ffff257224 */ /* 0x000fe200000e0649 */
[----:B------:R-:W-:Y:S01]  /*184b0*/  LOP3.LUT R72, R5, R72, RZ, 0x3c, !PT ;  /* 0x0000004805487212 */ /* 0x000fe200078e3cff */
[----:B------:R-:W-:Y:S01]  /*184c0*/  IMAD.IADD R21, R21, 0x1, R45 ;  /* 0x0000000115157824 */ /* 0x000fe200078e022d */
[----:B------:R-:W5:Y:S01]  /*184d0*/  LD.E.128 R12, desc[UR56][R12.64] ;  /* 0x000000380c0c7980 */ /* 0x000f62000c101d00 */
[----:B------:R-:W-:-:S02]  /*184e0*/  IMAD R0, R0, UR4, RZ ;  /* 0x0000000400007c24 */ /* 0x000fc4000f8e02ff */
[----:B------:R-:W-:Y:S01]  /*184f0*/  IMAD R45, R102, R47, R44 ;  /* 0x0000002f662d7224 */ /* 0x000fe200078e022c */
[----:B------:R0:W5:Y:S01]  /*18500*/  LD.E.128 R4, desc[UR56][R72.64] ;  /* 0x0000003848047980 */ /* 0x000162000c101d00 */
[----:B------:R-:W-:-:S03]  /*18510*/  IMAD R47, R3, UR5, R0 ;  /* 0x00000005032f7c24 */ /* 0x000fc6000f8e0200 */
[----:B------:R-:W5:Y:S01]  /*18520*/  LD.E.128 R24, desc[UR56][R24.64] ;  /* 0x0000003818187980 */ /* 0x000f62000c101d00 */
[----:B------:R-:W-:-:S03]  /*18530*/  SHF.R.S32.HI R0, RZ, 0x1f, R45 ;  /* 0x0000001fff007819 */ /* 0x000fc6000001142d */
[----:B------:R-:W5:Y:S04]  /*18540*/  LD.E.128 R28, desc[UR56][R28.64] ;  /* 0x000000381c1c7980 */ /* 0x000f68000c101d00 */
[----:B------:R-:W5:Y:S04]  /*18550*/  LD.E.128 R32, desc[UR56][R32.64] ;  /* 0x0000003820207980 */ /* 0x000f68000c101d00 */
[----:B------:R-:W5:Y:S01]  /*18560*/  LD.E.128 R36, desc[UR56][R36.64] ;  /* 0x0000003824247980 */ /* 0x000f62000c101d00 */
[----:B------:R-:W-:Y:S01]  /*18570*/  IMAD.WIDE.U32 R20, R3, UR4, R20 ;  /* 0x0000000403147c25 */ /* 0x000fe2000f8e0014 */
[----:B------:R-:W-:Y:S01]  /*18580*/  ULDC.64 UR4, c[0x0][0xad8] ;  /* 0x0002b60000047ab9 */ /* 0x000fe20000000a00 */
[----:B------:R-:W-:Y:S01]  /*18590*/  @!PT LDS RZ, [RZ] ;  /* 0x00000000fffff984 */ /* 0x000fe20000000800 */
[----:B------:R-:W-:Y:S01]  /*185a0*/  @!PT LDS RZ, [RZ] ;  /* 0x00000000fffff984 */ /* 0x000fe20000000800 */
[----:B------:R-:W-:Y:S01]  /*185b0*/  @!PT LDS RZ, [RZ] ;  /* 0x00000000fffff984 */ /* 0x000fe20000000800 */
[----:B------:R-:W-:Y:S01]  /*185c0*/  @!PT LDS RZ, [RZ] ;  /* 0x00000000fffff984 */ /* 0x000fe20000000800 */
[----:B------:R1:W-:Y:S06]  /*185d0*/  MEMBAR.ALL.CTA ;  /* 0x0000000000007992 */ /* 0x0003ec0000008000 */
[----:B-1----:R-:W1:Y:S01]  /*185e0*/  FENCE.VIEW.ASYNC.S ;  /* 0x00000000000073c6 */ /* 0x002e620000000000 */
[----:B------:R-:W-:-:S02]  /*185f0*/  IMAD R48, R192, 0x80, R217 ;  /* 0x00000080c0307824 */ /* 0x000fc400078e02d9 */
[----:B------:R-:W-:Y:S02]  /*18600*/  IMAD.IADD R21, R21, 0x1, R47 ;  /* 0x0000000115157824 */ /* 0x000fe400078e022f */
[----:B------:R-:W-:Y:S02]  /*18610*/  IMAD R44, R0, UR4, RZ ;  /* 0x00000004002c7c24 */ /* 0x000fe4000f8e02ff */
[----:B------:R-:W-:Y:S02]  /*18620*/  VIADD R0, R48, 0x20 ;  /* 0x0000002030007836 */ /* 0x000fe40000000000 */
[C---:B------:R-:W-:Y:S02]  /*18630*/  IMAD R3, R45.reuse, UR5, R44 ;  /* 0x000000052d037c24 */ /* 0x040fe4000f8e022c */
[----:B------:R-:W-:Y:S01]  /*18640*/  IMAD.WIDE.U32 R20, R45, UR4, R20 ;  /* 0x000000042d147c25 */ /* 0x000fe2000f8e0014 */
[-C--:B------:R-:W-:Y:S01]  /*18650*/  ISETP.GE.AND P0, PT, R0, R101.reuse, PT ;  /* 0x000000650000720c */ /* 0x080fe20003f06270 */
[----:B------:R-:W-:Y:S01]  /*18660*/  ULDC.64 UR4, c[0x0][0xa80] ;  /* 0x0002a00000047ab9 */ /* 0x000fe20000000a00 */
[----:B------:R-:W-:Y:S01]  /*18670*/  ISETP.GE.AND P2, PT, R48, R101, PT ;  /* 0x000000653000720c */ /* 0x000fe20003f46270 */
[----:B------:R-:W-:Y:S01]  /*18680*/  VIADD R0, R2, 0x2a820 ;  /* 0x0002a82002007836 */ /* 0x000fe20000000000 */
[----:B------:R-:W-:Y:S01]  /*18690*/  LEA R46, P3, R20, UR4, 0x1 ;  /* 0x00000004142e7c11 */ /* 0x000fe2000f8608ff */
[----:B------:R-:W-:-:S02]  /*186a0*/  IMAD.IADD R3, R21, 0x1, R3 ;  /* 0x0000000115037824 */ /* 0x000fc400078e0203 */
[----:B------:R-:W-:Y:S01]  /*186b0*/  VIADD R44, R48, 0x40 ;  /* 0x00000040302c7836 */ /* 0x000fe20000000000 */
[----:B------:R-:W-:Y:S02]  /*186c0*/  PRMT R0, RZ, 0x654, R0 ;  /* 0x00000654ff007816 */ /* 0x000fe40000000000 */
[----:B------:R-:W-:Y:S01]  /*186d0*/  LEA.HI.X R3, R20, UR5, R3, 0x1, P3 ;  /* 0x0000000514037c11 */ /* 0x000fe200098f0c03 */
[----:B------:R-:W-:Y:S01]  /*186e0*/  BSSY B1, `(.L_x_650) ;  /* 0x0000011000017945 */ /* 0x000fe20003800000 */
[----:B------:R-:W-:Y:S01]  /*186f0*/  ISETP.GE.AND P1, PT, R44, R101, PT ;  /* 0x000000652c00720c */ /* 0x000fe20003f26270 */
[----:B-1----:R1:W-:Y:S01]  /*18700*/  SYNCS.ARRIVE.TRANS64.RED.A1T0 RZ, [R0+URZ], RZ ;  /* 0x000000ff00ff79a7 */ /* 0x0023e2000810043f */
[----:B------:R0:W2:Y:S01]  /*18710*/  SHFL.IDX PT, R44, R46, RZ, 0x181f ;  /* 0x00181fff2e2c7589 */ /* 0x0000a200000e0000 */
[----:B------:R-:W-:Y:S02]  /*18720*/  SHF.R.S32.HI R104, RZ, 0x1f, R185 ;  /* 0x0000001fff687819 */ /* 0x000fe400000114b9 */
[----:B------:R-:W-:Y:S01]  /*18730*/  SHF.R.S32.HI R105, RZ, 0x1f, R184 ;  /* 0x0000001fff697819 */ /* 0x000fe200000114b8 */
[----:B-1----:R0:W1:Y:S01]  /*18740*/  SHFL.IDX PT, R0, R3, RZ, 0x181f ;  /* 0x00181fff03007589 */ /* 0x00206200000e0000 */
[----:B------:R-:W-:Y:S06]  /*18750*/  @P2 BRA `(.L_x_651) ;  /* 0x0000000000242947 */ /* 0x000fec0003800000 */
[----:B------:R-:W-:Y:S02]  /*18760*/  ULDC UR4, c[0x0][0xac8] ;  /* 0x0002b20000047ab9 */ /* 0x000fe40000000800 */
[----:B------:R-:W-:Y:S02]  /*18770*/  ISETP.GE.AND P2, PT, R184, UR4, PT ;  /* 0x00000004b8007c0c */ /* 0x000fe4000bf46270 */
[----:B------:R-:W-:-:S11]  /*18780*/  ISETP.GE.AND P3, PT, R185, UR4, PT ;  /* 0x00000004b9007c0c */ /* 0x000fd6000bf66270 */
[CC--:B--2---:R-:W-:Y:S02]  /*18790*/  @!P2 LEA R20, P4, R184.reuse, R44.reuse, 0x1 ;  /* 0x0000002cb814a211 */ /* 0x0c4fe400078808ff */
[C---:B------:R-:W-:Y:S02]  /*187a0*/  @!P3 LEA R44, P5, R185.reuse, R44, 0x1 ;  /* 0x0000002cb92cb211 */ /* 0x040fe400078a08ff */
[-C--:B-1----:R-:W-:Y:S02]  /*187b0*/  @!P2 LEA.HI.X R21, R184, R0.reuse, R105, 0x1, P4 ;  /* 0x00000000b815a211 */ /* 0x082fe400020f0c69 */
[----:B------:R-:W-:-:S03]  /*187c0*/  @!P3 LEA.HI.X R45, R185, R0, R104, 0x1, P5 ;  /* 0x00000000b92db211 */ /* 0x000fc600028f0c68 */
[----:B-----5:R3:W-:Y:S04]  /*187d0*/  @!P2 ST.E.128 desc[UR56][R20.64], R4 ;  /* 0x000000041400a985 */ /* 0x0207e8000c101d38 */
[----:B------:R3:W-:Y:S02]  /*187e0*/  @!P3 ST.E.128 desc[UR56][R44.64], R28 ;  /* 0x0000001c2c00b985 */ /* 0x0007e4000c101d38 */
.L_x_651:
[----:B------:R-:W-:Y:S05]  /*187f0*/  BSYNC B1 ;  /* 0x0000000000017941 */ /* 0x000fea0003800000 */
.L_x_650:
[----:B-1----:R1:W4:Y:S01]  /*18800*/  SHFL.IDX PT, R0, R3, 0x1, 0x181f ;  /* 0x00381f0003007f89 */ /* 0x00232200000e0000 */
[----:B------:R-:W-:Y:S03]  /*18810*/  BSSY B1, `(.L_x_652) ;  /* 0x000000c000017945 */ /* 0x000fe60003800000 */
[----:B---3-5:R1:W3:Y:S01]  /*18820*/  SHFL.IDX PT, R6, R46, 0x1, 0x181f ;  /* 0x00381f002e067f89 */ /* 0x0282e200000e0000 */
[----:B------:R-:W-:Y:S05]  /*18830*/  @P0 BRA `(.L_x_653) ;  /* 0x0000000000240947 */ /* 0x000fea0003800000 */
[----:B------:R-:W-:Y:S02]  /*18840*/  ULDC UR4, c[0x0][0xac8] ;  /* 0x0002b20000047ab9 */ /* 0x000fe40000000800 */
[----:B------:R-:W-:Y:S02]  /*18850*/  ISETP.GE.AND P3, PT, R184, UR4, PT ;  /* 0x00000004b8007c0c */ /* 0x000fe4000bf66270 */
[----:B------:R-:W-:-:S11]  /*18860*/  ISETP.GE.AND P4, PT, R185, UR4, PT ;  /* 0x00000004b9007c0c */ /* 0x000fd6000bf86270 */
[CC--:B---3--:R-:W-:Y:S02]  /*18870*/  @!P3 LEA R4, P0, R184.reuse, R6.reuse, 0x1 ;  /* 0x00000006b804b211 */ /* 0x0c8fe400078008ff */
[C---:B------:R-:W-:Y:S02]  /*18880*/  @!P4 LEA R6, P2, R185.reuse, R6, 0x1 ;  /* 0x00000006b906c211 */ /* 0x040fe400078408ff */
[-C--:B----4-:R-:W-:Y:S02]  /*18890*/  @!P3 LEA.HI.X R5, R184, R0.reuse, R105, 0x1, P0 ;  /* 0x00000000b805b211 */ /* 0x090fe400000f0c69 */
[----:B------:R-:W-:-:S03]  /*188a0*/  @!P4 LEA.HI.X R7, R185, R0, R104, 0x1, P2 ;  /* 0x00000000b907c211 */ /* 0x000fc600010f0c68 */
[----:B------:R3:W-:Y:S04]  /*188b0*/  @!P3 ST.E.128 desc[UR56][R4.64], R8 ;  /* 0x000000080400b985 */ /* 0x0007e8000c101d38 */
[----:B------:R3:W-:Y:S02]  /*188c0*/  @!P4 ST.E.128 desc[UR56][R6.64], R32 ;  /* 0x000000200600c985 */ /* 0x0007e4000c101d38 */
.L_x_653:
[----:B------:R-:W-:Y:S05]  /*188d0*/  BSYNC B1 ;  /* 0x0000000000017941 */ /* 0x000fea0003800000 */
.L_x_652:
[----:B----4-:R4:W0:Y:S01]  /*188e0*/  SHFL.IDX PT, R0, R3, 0x2, 0x181f ;  /* 0x00581f0003007f89 */ /* 0x01082200000e0000 */
[----:B------:R-:W-:Y:S03]  /*188f0*/  BSSY B1, `(.L_x_654) ;  /* 0x000000c000017945 */ /* 0x000fe60003800000 */
[----:B---3--:R4:W3:Y:S01]  /*18900*/  SHFL.IDX PT, R6, R46, 0x2, 0x181f ;  /* 0x00581f002e067f89 */ /* 0x0088e200000e0000 */
[----:B------:R-:W-:Y:S05]  /*18910*/  @P1 BRA `(.L_x_655) ;  /* 0x0000000000241947 */ /* 0x000fea0003800000 */
[----:B------:R-:W-:Y:S02]  /*18920*/  ULDC UR4, c[0x0][0xac8] ;  /* 0x0002b20000047ab9 */ /* 0x000fe40000000800 */
[----:B------:R-:W-:Y:S02]  /*18930*/  ISETP.GE.AND P2, PT, R184, UR4, PT ;  /* 0x00000004b8007c0c */ /* 0x000fe4000bf46270 */
[----:B------:R-:W-:-:S11]  /*18940*/  ISETP.GE.AND P3, PT, R185, UR4, PT ;  /* 0x00000004b9007c0c */ /* 0x000fd6000bf66270 */
[CC--:B---3--:R-:W-:Y:S02]  /*18950*/  @!P2 LEA R4, P0, R184.reuse, R6.reuse, 0x1 ;  /* 0x00000006b804a211 */ /* 0x0c8fe400078008ff */
[C---:B------:R-:W-:Y:S02]  /*18960*/  @!P3 LEA R6, P1, R185.reuse, R6, 0x1 ;  /* 0x00000006b906b211 */ /* 0x040fe400078208ff */
[-C--:B0-----:R-:W-:Y:S02]  /*18970*/  @!P2 LEA.HI.X R5, R184, R0.reuse, R105, 0x1, P0 ;  /* 0x00000000b805a211 */ /* 0x081fe400000f0c69 */
[----:B------:R-:W-:-:S03]  /*18980*/  @!P3 LEA.HI.X R7, R185, R0, R104, 0x1, P1 ;  /* 0x00000000b907b211 */ /* 0x000fc600008f0c68 */
[----:B------:R0:W-:Y:S04]  /*18990*/  @!P2 ST.E.128 desc[UR56][R4.64], R12 ;  /* 0x0000000c0400a985 */ /* 0x0001e8000c101d38 */
[----:B------:R0:W-:Y:S02]  /*189a0*/  @!P3 ST.E.128 desc[UR56][R6.64], R36 ;  /* 0x000000240600b985 */ /* 0x0001e4000c101d38 */
.L_x_655:
[----:B------:R-:W-:Y:S05]  /*189b0*/  BSYNC B1 ;  /* 0x0000000000017941 */ /* 0x000fea0003800000 */
.L_x_654:
[----:B0-----:R-:W-:Y:S01]  /*189c0*/  VIADD R0, R48, 0x60 ;  /* 0x0000006030007836 */ /* 0x001fe20000000000 */
[----:B-1--4-:R-:W0:Y:S04]  /*189d0*/  SHFL.IDX PT, R3, R3, 0x3, 0x181f ;  /* 0x00781f0003037f89 */ /* 0x012e2800000e0000 */
[----:B------:R-:W-:Y:S01]  /*189e0*/  ISETP.GE.AND P0, PT, R0, R101, PT ;  /* 0x000000650000720c */ /* 0x000fe20003f06270 */
[----:B------:R-:W1:-:S12]  /*189f0*/  SHFL.IDX PT, R46, R46, 0x3, 0x181f ;  /* 0x00781f002e2e7f89 */ /* 0x000e5800000e0000 */
[----:B------:R-:W-:Y:S05]  /*18a00*/  @P0 BRA `(.L_x_656) ;  /* 0x0000001800300947 */ /* 0x000fea0003800000 */
[----:B------:R-:W-:Y:S02]  /*18a10*/  ULDC UR4, c[0x0][0xac8] ;  /* 0x0002b20000047ab9 */ /* 0x000fe40000000800 */
[----:B------:R-:W-:-:S13]  /*18a20*/  ISETP.GE.AND P1, PT, R184, UR4, PT ;  /* 0x00000004b8007c0c */ /* 0x000fda000bf26270 */
[----:B-1----:R-:W-:-:S04]  /*18a30*/  @!P1 LEA R4, P0, R184, R46, 0x1 ;  /* 0x0000002eb8049211 */ /* 0x002fc800078008ff */
[----:B0-----:R-:W-:Y:S02]  /*18a40*/  @!P1 LEA.HI.X R5, R184, R3, R105, 0x1, P0 ;  /* 0x00000003b8059211 */ /* 0x001fe400000f0c69 */
[----:B------:R-:W-:-:S03]  /*18a50*/  ISETP.GE.AND P0, PT, R185, UR4, PT ;  /* 0x00000004b9007c0c */ /* 0x000fc6000bf06270 */
[----:B------:R0:W-:Y:S10]  /*18a60*/  @!P1 ST.E.128 desc[UR56][R4.64], R24 ;  /* 0x0000001804009985 */ /* 0x0001f4000c101d38 */
[----:B------:R-:W-:Y:S05]  /*18a70*/  @P0 BRA `(.L_x_656) ;  /* 0x0000001800140947 */ /* 0x000fea0003800000 */
[----:B0-----:R-:W-:-:S04]  /*18a80*/  LEA R4, P0, R185, R46, 0x1 ;  /* 0x0000002eb9047211 */ /* 0x001fc800078008ff */
[----:B------:R-:W-:-:S05]  /*18a90*/  LEA.HI.X R5, R185, R3, R104, 0x1, P0 ;  /* 0x00000003b9057211 */ /* 0x000fca00000f0c68 */
[----:B------:R0:W-:Y:S01]  /*18aa0*/  ST.E.128 desc[UR56][R4.64], R40 ;  /* 0x0000002804007985 */ /* 0x0001e2000c101d38 */
[----:B------:R-:W-:Y:S05]  /*18ab0*/  BRA `(.L_x_656) ;  /* 0x0000001800047947 */ /* 0x000fea0003800000 */
.L_x_649:
[----:B0-----:R-:W0:Y:S01]  /*18ac0*/  @P4 LDC R0, c[0x0][0xbec] ;  /* 0x0002fb00ff004b82 */ /* 0x001e220000000800 */
[----:B------:R-:W-:Y:S01]  /*18ad0*/  ULDC.64 UR4, c[0x0][0xb08] ;  /* 0x0002c20000047ab9 */ /* 0x000fe20000000a00 */
[----:B------:R-:W-:Y:S01]  /*18ae0*/  SHF.R.S32.HI R3, RZ, 0x1f, R188 ;  /* 0x0000001fff037819 */ /* 0x000fe200000114bc */
[----:B------:R-:W-:Y:S01]  /*18af0*/  IMAD R103, R103, UR4, RZ ;  /* 0x0000000467677c24 */ /* 0x000fe2000f8e02ff */
[----:B------:R-:W-:Y:S01]  /*18b00*/  ULDC.64 UR6, c[0x0][0xb30] ;  /* 0x0002cc0000067ab9 */ /* 0x000fe20000000a00 */
[----:B------:R-:W-:Y:S01]  /*18b10*/  IMAD.WIDE.U32 R4, R100, UR4, RZ ;  /* 0x0000000464047c25 */ /* 0x000fe2000f8e00ff */
[----:B------:R-:W-:Y:S01]  /*18b20*/  ISETP.GE.AND P0, PT, R8, R101, PT ;  /* 0x000000650800720c */ /* 0x000fe20003f06270 */
[----:B------:R-:W-:Y:S01]  /*18b30*/  BSSY B1, `(.L_x_657) ;  /* 0x0000079000017945 */ /* 0x000fe20003800000 */
[----:B------:R-:W1:Y:S01]  /*18b40*/  @P4 LDC R9, c[0x0][0xbf0] ;  /* 0x0002fc00ff094b82 */ /* 0x000e620000000800 */
[----:B------:R-:W-:Y:S01]  /*18b50*/  IMAD R103, R100, UR5, R103 ;  /* 0x0000000564677c24 */ /* 0x000fe2000f8e0267 */
[----:B------:R-:W-:Y:S01]  /*18b60*/  ULDC.64 UR4, c[0x0][0xb38] ;  /* 0x0002ce0000047ab9 */ /* 0x000fe20000000a00 */
[----:B------:R-:W-:Y:S01]  /*18b70*/  VIADD R6, R2, 0x2a820 ;  /* 0x0002a82002067836 */ /* 0x000fe20000000000 */
[----:B------:R-:W-:Y:S01]  /*18b80*/  SHF.R.S32.HI R26, RZ, 0x1f, R201 ;  /* 0x0000001fff1a7819 */ /* 0x000fe200000114c9 */
[----:B------:R-:W-:Y:S01]  /*18b90*/  IMAD.IADD R5, R5, 0x1, R103 ;  /* 0x0000000105057824 */ /* 0x000fe200078e0267 */
[----:B------:R-:W-:Y:S01]  /*18ba0*/  SHF.R.S32.HI R27, RZ, 0x1f, R202 ;  /* 0x0000001fff1b7819 */ /* 0x000fe200000114ca */
[----:B------:R-:W-:Y:S01]  /*18bb0*/  VIADD R13, R199, 0x8 ;  /* 0x00000008c70d7836 */ /* 0x000fe20000000000 */
[----:B------:R-:W-:Y:S01]  /*18bc0*/  PRMT R6, RZ, 0x654, R6 ;  /* 0x00000654ff067816 */ /* 0x000fe20000000006 */
[----:B------:R-:W-:Y:S01]  /*18bd0*/  IMAD.WIDE.U32 R4, R162, UR4, R4 ;  /* 0x00000004a2047c25 */ /* 0x000fe2000f8e0004 */
[----:B------:R-:W-:-:S02]  /*18be0*/  SHF.R.S32.HI R28, RZ, 0x1f, R203 ;  /* 0x0000001fff1c7819 */ /* 0x000fc400000114cb */
[----:B------:R2:W-:Y:S01]  /*18bf0*/  SYNCS.ARRIVE.TRANS64.RED.A1T0 RZ, [R6+URZ], RZ ;  /* 0x000000ff06ff79a7 */ /* 0x0005e2000810043f */
[----:B------:R-:W-:Y:S01]  /*18c00*/  IMAD R5, R162, UR5, R5 ;  /* 0x00000005a2057c24 */ /* 0x000fe2000f8e0205 */
[----:B------:R-:W-:Y:S01]  /*18c10*/  ULDC.64 UR4, c[0x0][0xb40] ;  /* 0x0002d00000047ab9 */ /* 0x000fe20000000a00 */
[----:B------:R-:W-:Y:S01]  /*18c20*/  VIADD R15, R199, 0x10 ;  /* 0x00000010c70f7836 */ /* 0x000fe20000000000 */
[----:B------:R-:W-:Y:S01]  /*18c30*/  SHF.R.S32.HI R14, RZ, 0x1f, R13 ;  /* 0x0000001fff0e7819 */ /* 0x000fe2000001140d */
[----:B------:R-:W-:Y:S01]  /*18c40*/  IMAD R3, R3, UR4, RZ ;  /* 0x0000000403037c24 */ /* 0x000fe2000f8e02ff */
[----:B------:R-:W-:Y:S01]  /*18c50*/  SHF.R.S32.HI R29, RZ, 0x1f, R204 ;  /* 0x0000001fff1d7819 */ /* 0x000fe200000114cc */
[----:B0-----:R-:W-:Y:S01]  /*18c60*/  @P4 IMAD.HI.U32 R0, R25, R0, RZ ;  /* 0x0000000019004227 */ /* 0x001fe200078e00ff */
[----:B------:R-:W-:Y:S02]  /*18c70*/  SHF.R.S32.HI R24, RZ, 0x1f, R15 ;  /* 0x0000001fff187819 */ /* 0x000fe4000001140f */
[----:B------:R-:W-:Y:S01]  /*18c80*/  SHF.R.S32.HI R30, RZ, 0x1f, R205 ;  /* 0x0000001fff1e7819 */ /* 0x000fe200000114cd */
[C---:B------:R-:W-:Y:S01]  /*18c90*/  IMAD R7, R188.reuse, UR5, R3 ;  /* 0x00000005bc077c24 */ /* 0x040fe2000f8e0203 */
[----:B------:R-:W-:Y:S01]  /*18ca0*/  SHF.R.S32.HI R31, RZ, 0x1f, R206 ;  /* 0x0000001fff1f7819 */ /* 0x000fe200000114ce */
[----:B------:R-:W-:Y:S01]  /*18cb0*/  IMAD.WIDE.U32 R4, R188, UR4, R4 ;  /* 0x00000004bc047c25 */ /* 0x000fe2000f8e0004 */
[----:B------:R-:W-:Y:S01]  /*18cc0*/  ULDC.64 UR4, c[0x0][0xb48] ;  /* 0x0002d20000047ab9 */ /* 0x000fe20000000a00 */
[----:B------:R-:W-:-:S02]  /*18cd0*/  SHF.R.S32.HI R32, RZ, 0x1f, R207 ;  /* 0x0000001fff207819 */ /* 0x000fc400000114cf */
[----:B------:R-:W-:Y:S01]  /*18ce0*/  IMAD.MOV.U32 R3, RZ, RZ, R25 ;  /* 0x000000ffff037224 */ /* 0x000fe200078e0019 */
[----:B-1----:R-:W-:Y:S01]  /*18cf0*/  @P4 SHF.R.U32.HI R3, RZ, R9, R0 ;  /* 0x00000009ff034219 */ /* 0x002fe20000011600 */
[----:B------:R-:W-:Y:S01]  /*18d00*/  IMAD.IADD R5, R5, 0x1, R7 ;  /* 0x0000000105057824 */ /* 0x000fe200078e0207 */
[----:B------:R-:W-:Y:S02]  /*18d10*/  SHF.R.S32.HI R33, RZ, 0x1f, R208 ;  /* 0x0000001fff217819 */ /* 0x000fe400000114d0 */
[C---:B------:R-:W-:Y:S01]  /*18d20*/  IADD3 R7, -R3.reuse, RZ, RZ ;  /* 0x000000ff03077210 */ /* 0x040fe20007ffe1ff */
[----:B------:R-:W-:Y:S01]  /*18d30*/  IMAD.WIDE.U32 R4, R200, UR4, R4 ;  /* 0x00000004c8047c25 */ /* 0x000fe2000f8e0004 */
[----:B------:R-:W-:Y:S02]  /*18d40*/  SHF.R.S32.HI R0, RZ, 0x1f, R3 ;  /* 0x0000001fff007819 */ /* 0x000fe40000011403 */
[----:B------:R-:W-:Y:S01]  /*18d50*/  SHF.R.S32.HI R34, RZ, 0x1f, R209 ;  /* 0x0000001fff227819 */ /* 0x000fe200000114d1 */
[----:B------:R-:W-:Y:S01]  /*18d60*/  IMAD R7, R102, R7, R25 ;  /* 0x0000000766077224 */ /* 0x000fe200078e0219 */
[----:B------:R-:W-:Y:S01]  /*18d70*/  SHF.R.S32.HI R35, RZ, 0x1f, R210 ;  /* 0x0000001fff237819 */ /* 0x000fe200000114d2 */
[----:B------:R-:W-:Y:S01]  /*18d80*/  IMAD R0, R0, UR6, RZ ;  /* 0x0000000600007c24 */ /* 0x000fe2000f8e02ff */
[----:B------:R-:W-:Y:S01]  /*18d90*/  SHF.R.S32.HI R72, RZ, 0x1f, R211 ;  /* 0x0000001fff487819 */ /* 0x000fe200000114d3 */
[----:B------:R-:W-:Y:S01]  /*18da0*/  IMAD R5, R200, UR5, R5 ;  /* 0x00000005c8057c24 */ /* 0x000fe2000f8e0205 */
[----:B------:R-:W-:Y:S01]  /*18db0*/  ULDC.64 UR4, c[0x0][0xb28] ;  /* 0x0002ca0000047ab9 */ /* 0x000fe20000000a00 */
[C---:B------:R-:W-:Y:S01]  /*18dc0*/  IMAD R9, R3.reuse, UR7, R0 ;  /* 0x0000000703097c24 */ /* 0x040fe2000f8e0200 */
[----:B------:R-:W-:Y:S01]  /*18dd0*/  SHF.R.S32.HI R0, RZ, 0x1f, R7 ;  /* 0x0000001fff007819 */ /* 0x000fe20000011407 */
[----:B------:R-:W-:Y:S01]  /*18de0*/  IMAD.WIDE.U32 R4, R3, UR6, R4 ;  /* 0x0000000603047c25 */ /* 0x000fe2000f8e0004 */
[----:B------:R-:W-:-:S02]  /*18df0*/  SHF.R.S32.HI R73, RZ, 0x1f, R212 ;  /* 0x0000001fff497819 */ /* 0x000fc400000114d4 */
[----:B------:R-:W-:Y:S01]  /*18e00*/  SHF.R.S32.HI R104, RZ, 0x1f, R213 ;  /* 0x0000001fff687819 */ /* 0x000fe200000114d5 */
[----:B------:R-:W-:Y:S02]  /*18e10*/  IMAD R0, R0, UR4, RZ ;  /* 0x0000000400007c24 */ /* 0x000fe4000f8e02ff */
[----:B------:R-:W-:Y:S02]  /*18e20*/  IMAD.IADD R5, R5, 0x1, R9 ;  /* 0x0000000105057824 */ /* 0x000fe400078e0209 */
[C---:B------:R-:W-:Y:S02]  /*18e30*/  IMAD R3, R7.reuse, UR5, R0 ;  /* 0x0000000507037c24 */ /* 0x040fe4000f8e0200 */
[----:B------:R-:W-:Y:S01]  /*18e40*/  IMAD.WIDE.U32 R4, R7, UR4, R4 ;  /* 0x0000000407047c25 */ /* 0x000fe2000f8e0004 */
[----:B------:R-:W-:-:S03]  /*18e50*/  ULDC.64 UR4, c[0x0][0xb00] ;  /* 0x0002c00000047ab9 */ /* 0x000fc60000000a00 */
[----:B------:R-:W-:Y:S01]  /*18e60*/  IMAD.IADD R3, R5, 0x1, R3 ;  /* 0x0000000105037824 */ /* 0x000fe200078e0203 */
[----:B------:R-:W-:-:S04]  /*18e70*/  LEA R0, P1, R4, UR4, 0x2 ;  /* 0x0000000404007c11 */ /* 0x000fc8000f8210ff */
[----:B------:R-:W-:Y:S02]  /*18e80*/  LEA.HI.X R3, R4, UR5, R3, 0x2, P1 ;  /* 0x0000000504037c11 */ /* 0x000fe400088f1403 */
[----:B------:R2:W0:Y:S04]  /*18e90*/  SHFL.IDX PT, R4, R0, RZ, 0x1c1f ;  /* 0x001c1fff00047589 */ /* 0x00042800000e0000 */
[----:B------:R2:W1:Y:S01]  /*18ea0*/  SHFL.IDX PT, R5, R3, RZ, 0x1c1f ;  /* 0x001c1fff03057589 */ /* 0x00046200000e0000 */
[----:B------:R-:W-:Y:S05]  /*18eb0*/  @P0 BRA `(.L_x_658) ;  /* 0x0000000400000947 */ /* 0x000fea0003800000 */
[----:B------:R-:W-:Y:S02]  /*18ec0*/  ULDC UR4, c[0x0][0xac8] ;  /* 0x0002b20000047ab9 */ /* 0x000fe40000000800 */
[----:B------:R-:W-:Y:S02]  /*18ed0*/  ISETP.GE.AND P3, PT, R199, UR4, PT ;  /* 0x00000004c7007c0c */ /* 0x000fe4000bf66270 */
[----:B------:R-:W-:Y:S02]  /*18ee0*/  ISETP.GE.AND P2, PT, R13, UR4, PT ;  /* 0x000000040d007c0c */ /* 0x000fe4000bf46270 */
[----:B------:R-:W-:Y:S02]  /*18ef0*/  ISETP.GE.AND P1, PT, R15, UR4, PT ;  /* 0x000000040f007c0c */ /* 0x000fe4000bf26270 */
[----:B------:R-:W-:Y:S02]  /*18f00*/  ISETP.GE.AND P0, PT, R213, UR4, PT ;  /* 0x00000004d5007c0c */ /* 0x000fe4000bf06270 */
[----:B------:R-:W-:-:S05]  /*18f10*/  ISETP.GE.AND P4, PT, R211, UR4, PT ;  /* 0x00000004d3007c0c */ /* 0x000fca000bf86270 */
[----:B012---:R-:W-:-:S04]  /*18f20*/  @!P3 IMAD.WIDE R6, R199, 0x4, R4 ;  /* 0x00000004c706b825 */ /* 0x007fc800078e0204 */
[CC--:B------:R-:W-:Y:S01]  /*18f30*/  @!P1 LEA R8, P5, R15.reuse, R4.reuse, 0x2 ;  /* 0x000000040f089211 */ /* 0x0c0fe200078a10ff */
[----:B------:R0:W-:Y:S01]  /*18f40*/  @!P3 ST.E.64 desc[UR56][R6.64], R20 ;  /* 0x000000140600b985 */ /* 0x0001e2000c101b38 */
[----:B------:R-:W-:Y:S02]  /*18f50*/  ISETP.GE.AND P3, PT, R212, UR4, PT ;  /* 0x00000004d4007c0c */ /* 0x000fe4000bf66270 */
[----:B------:R-:W-:Y:S02]  /*18f60*/  @!P1 LEA.HI.X R9, R15, R5, R24, 0x2, P5 ;  /* 0x000000050f099211 */ /* 0x000fe400028f1418 */
[----:B------:R-:W-:Y:S02]  /*18f70*/  ISETP.GE.AND P5, PT, R210, UR4, PT ;  /* 0x00000004d2007c0c */ /* 0x000fe4000bfa6270 */
[----:B0-----:R-:W-:-:S04]  /*18f80*/  @!P2 LEA R6, P6, R13, R4, 0x2 ;  /* 0x000000040d06a211 */ /* 0x001fc800078c10ff */
[----:B------:R-:W-:Y:S02]  /*18f90*/  @!P2 LEA.HI.X R7, R13, R5, R14, 0x2, P6 ;  /* 0x000000050d07a211 */ /* 0x000fe400030f140e */
[----:B------:R-:W-:-:S03]  /*18fa0*/  @!P0 LEA R10, P6, R213, R4, 0x2 ;  /* 0x00000004d50a8211 */ /* 0x000fc600078c10ff */
[----:B------:R0:W-:Y:S01]  /*18fb0*/  @!P2 ST.E.64 desc[UR56][R6.64], R88 ;  /* 0x000000580600a985 */ /* 0x0001e2000c101b38 */
[----:B------:R-:W-:Y:S02]  /*18fc0*/  @!P0 LEA.HI.X R11, R213, R5, R104, 0x2, P6 ;  /* 0x00000005d50b8211 */ /* 0x000fe400030f1468 */
[----:B------:R-:W-:Y:S01]  /*18fd0*/  ISETP.GE.AND P2, PT, R209, UR4, PT ;  /* 0x00000004d1007c0c */ /* 0x000fe2000bf46270 */
[----:B------:R1:W-:Y:S01]  /*18fe0*/  @!P1 ST.E.64 desc[UR56][R8.64], R90 ;  /* 0x0000005a08009985 */ /* 0x0003e2000c101b38 */
[----:B------:R-:W-:-:S03]  /*18ff0*/  ISETP.GE.AND P1, PT, R208, UR4, PT ;  /* 0x00000004d0007c0c */ /* 0x000fc6000bf26270 */
[----:B------:R2:W-:Y:S01]  /*19000*/  @!P0 ST.E.64 desc[UR56][R10.64], R36 ;  /* 0x000000240a008985 */ /* 0x0005e2000c101b38 */
[CC--:B0-----:R-:W-:Y:S02]  /*19010*/  @!P3 LEA R6, P6, R212.reuse, R4.reuse, 0x2 ;  /* 0x00000004d406b211 */ /* 0x0c1fe400078c10ff */
[CC--:B-1----:R-:W-:Y:S02]  /*19020*/  @!P4 LEA R8, P0, R211.reuse, R4.reuse, 0x2 ;  /* 0x00000004d308c211 */ /* 0x0c2fe400078010ff */
[-C--:B------:R-:W-:Y:S02]  /*19030*/  @!P3 LEA.HI.X R7, R212, R5.reuse, R73, 0x2, P6 ;  /* 0x00000005d407b211 */ /* 0x080fe400030f1449 */
[----:B------:R-:W-:Y:S02]  /*19040*/  @!P4 LEA.HI.X R9, R211, R5, R72, 0x2, P0 ;  /* 0x00000005d309c211 */ /* 0x000fe400000f1448 */
[----:B------:R-:W-:Y:S01]  /*19050*/  ISETP.GE.AND P0, PT, R207, UR4, PT ;  /* 0x00000004cf007c0c */ /* 0x000fe2000bf06270 */
[----:B------:R0:W-:Y:S01]  /*19060*/  @!P3 ST.E.64 desc[UR56][R6.64], R40 ;  /* 0x000000280600b985 */ /* 0x0001e2000c101b38 */
[----:B--2---:R-:W-:-:S02]  /*19070*/  @!P5 LEA R10, P6, R210, R4, 0x2 ;  /* 0x00000004d20ad211 */ /* 0x004fc400078c10ff */
[----:B------:R-:W-:Y:S01]  /*19080*/  ISETP.GE.AND P3, PT, R206, UR4, PT ;  /* 0x00000004ce007c0c */ /* 0x000fe2000bf66270 */
[----:B------:R1:W-:Y:S01]  /*19090*/  @!P4 ST.E.64 desc[UR56][R8.64], R44 ;  /* 0x0000002c0800c985 */ /* 0x0003e2000c101b38 */
[----:B------:R-:W-:-:S05]  /*190a0*/  @!P5 LEA.HI.X R11, R210, R5, R35, 0x2, P6 ;  /* 0x00000005d20bd211 */ /* 0x000fca00030f1423 */
[----:B------:R2:W-:Y:S01]  /*190b0*/  @!P5 ST.E.64 desc[UR56][R10.64], R48 ;  /* 0x000000300a00d985 */ /* 0x0005e2000c101b38 */
[CC--:B0-----:R-:W-:Y:S02]  /*190c0*/  @!P2 LEA R6, P4, R209.reuse, R4.reuse, 0x2 ;  /* 0x00000004d106a211 */ /* 0x0c1fe400078810ff */
[CC--:B-1----:R-:W-:Y:S02]  /*190d0*/  @!P1 LEA R8, P5, R208.reuse, R4.reuse, 0x2 ;  /* 0x00000004d0089211 */ /* 0x0c2fe400078a10ff */
[-C--:B------:R-:W-:Y:S02]  /*190e0*/  @!P2 LEA.HI.X R7, R209, R5.reuse, R34, 0x2, P4 ;  /* 0x00000005d107a211 */ /* 0x080fe400020f1422 */
[----:B------:R-:W-:Y:S02]  /*190f0*/  ISETP.GE.AND P4, PT, R205, UR4, PT ;  /* 0x00000004cd007c0c */ /* 0x000fe4000bf86270 */
[----:B--2---:R-:W-:Y:S01]  /*19100*/  @!P0 LEA R10, P6, R207, R4, 0x2 ;  /* 0x00000004cf0a8211 */ /* 0x004fe200078c10ff */
[----:B------:R0:W-:Y:S01]  /*19110*/  @!P2 ST.E.64 desc[UR56][R6.64], R52 ;  /* 0x000000340600a985 */ /* 0x0001e2000c101b38 */
[----:B------:R-:W-:-:S02]  /*19120*/  @!P1 LEA.HI.X R9, R208, R5, R33, 0x2, P5 ;  /* 0x00000005d0099211 */ /* 0x000fc400028f1421 */
[----:B------:R-:W-:Y:S02]  /*19130*/  @!P0 LEA.HI.X R11, R207, R5, R32, 0x2, P6 ;  /* 0x00000005cf0b8211 */ /* 0x000fe400030f1420 */
[----:B------:R-:W-:Y:S01]  /*19140*/  ISETP.GE.AND P2, PT, R204, UR4, PT ;  /* 0x00000004cc007c0c */ /* 0x000fe2000bf46270 */
[----:B------:R1:W-:Y:S01]  /*19150*/  @!P1 ST.E.64 desc[UR56][R8.64], R56 ;  /* 0x0000003808009985 */ /* 0x0003e2000c101b38 */
[----:B------:R-:W-:-:S03]  /*19160*/  ISETP.GE.AND P1, PT, R203, UR4, PT ;  /* 0x00000004cb007c0c */ /* 0x000fc6000bf26270 */
[----:B------:R2:W-:Y:S01]  /*19170*/  @!P0 ST.E.64 desc[UR56][R10.64], R60 ;  /* 0x0000003c0a008985 */ /* 0x0005e2000c101b38 */
[----:B------:R-:W-:Y:S02]  /*19180*/  ISETP.GE.AND P0, PT, R202, UR4, PT ;  /* 0x00000004ca007c0c */ /* 0x000fe4000bf06270 */
[----:B0-----:R-:W-:-:S04]  /*19190*/  @!P3 LEA R6, P5, R206, R4, 0x2 ;  /* 0x00000004ce06b211 */ /* 0x001fc800078a10ff */
[-C--:B------:R-:W-:Y:S02]  /*191a0*/  @!P3 LEA.HI.X R7, R206, R5.reuse, R31, 0x2, P5 ;  /* 0x00000005ce07b211 */ /* 0x080fe400028f141f */
[----:B------:R-:W-:Y:S02]  /*191b0*/  ISETP.GE.AND P5, PT, R201, UR4, PT ;  /* 0x00000004c9007c0c */ /* 0x000fe4000bfa6270 */
[CC--:B-1----:R-:W-:Y:S01]  /*191c0*/  @!P4 LEA R8, P6, R205.reuse, R4.reuse, 0x2 ;  /* 0x00000004cd08c211 */ /* 0x0c2fe200078c10ff */
[----:B------:R0:W-:Y:S03]  /*191d0*/  @!P3 ST.E.64 desc[UR56][R6.64], R64 ;  /* 0x000000400600b985 */ /* 0x0001e6000c101b38 */
[----:B------:R-:W-:Y:S02]  /*191e0*/  @!P4 LEA.HI.X R9, R205, R5, R30, 0x2, P6 ;  /* 0x00000005cd09c211 */ /* 0x000fe400030f141e */
[----:B--2---:R-:W-:-:S03]  /*191f0*/  @!P1 LEA R10, P6, R203, R4, 0x2 ;  /* 0x00000004cb0a9211 */ /* 0x004fc600078c10ff */
[----:B------:R1:W-:Y:S01]  /*19200*/  @!P4 ST.E.64 desc[UR56][R8.64], R68 ;  /* 0x000000440800c985 */ /* 0x0003e2000c101b38 */
[----:B------:R-:W-:Y:S02]  /*19210*/  @!P1 LEA.HI.X R11, R203, R5, R28, 0x2, P6 ;  /* 0x00000005cb0b9211 */ /* 0x000fe400030f141c */
[----:B0-----:R-:W-:-:S04]  /*19220*/  @!P2 LEA R6, P3, R204, R4, 0x2 ;  /* 0x00000004cc06a211 */ /* 0x001fc800078610ff */
[----:B------:R-:W-:Y:S02]  /*19230*/  @!P2 LEA.HI.X R7, R204, R5, R29, 0x2, P3 ;  /* 0x00000005cc07a211 */ /* 0x000fe400018f141d */
[----:B-1----:R-:W-:-:S03]  /*19240*/  @!P0 LEA R8, P4, R202, R4, 0x2 ;  /* 0x00000004ca088211 */ /* 0x002fc600078810ff */
[----:B------:R3:W-:Y:S01]  /*19250*/  @!P2 ST.E.64 desc[UR56][R6.64], R92 ;  /* 0x0000005c0600a985 */ /* 0x0007e2000c101b38 */
[C---:B------:R-:W-:Y:S02]  /*19260*/  @!P5 LEA R4, P3, R201.reuse, R4, 0x2 ;  /* 0x00000004c904d211 */ /* 0x040fe400078610ff */
[-C--:B------:R-:W-:Y:S01]  /*19270*/  @!P0 LEA.HI.X R9, R202, R5.reuse, R27, 0x2, P4 ;  /* 0x00000005ca098211 */ /* 0x080fe200020f141b */
[----:B------:R3:W-:Y:S01]  /*19280*/  @!P1 ST.E.64 desc[UR56][R10.64], R76 ;  /* 0x0000004c0a009985 */ /* 0x0007e2000c101b38 */
[----:B------:R-:W-:-:S03]  /*19290*/  @!P5 LEA.HI.X R5, R201, R5, R26, 0x2, P3 ;  /* 0x00000005c905d211 */ /* 0x000fc600018f141a */
[----:B------:R3:W-:Y:S04]  /*192a0*/  @!P0 ST.E.64 desc[UR56][R8.64], R80 ;  /* 0x0000005008008985 */ /* 0x0007e8000c101b38 */
[----:B------:R3:W-:Y:S02]  /*192b0*/  @!P5 ST.E.64 desc[UR56][R4.64], R84 ;  /* 0x000000540400d985 */ /* 0x0007e4000c101b38 */
.L_x_658:
[----:B------:R-:W-:Y:S05]  /*192c0*/  BSYNC B1 ;  /* 0x0000000000017941 */ /* 0x000fea0003800000 */
.L_x_657:
[----:B------:R-:W-:Y:S01]  /*192d0*/  ISETP.GE.AND P0, PT, R12, R101, PT ;  /* 0x000000650c00720c */ /* 0x000fe20003f06270 */
[----:B-1-3--:R1:W3:Y:S04]  /*192e0*/  SHFL.IDX PT, R5, R3, 0x1, 0x1c1f ;  /* 0x003c1f0003057f89 */ /* 0x00a2e800000e0000 */
[----:B0-----:R1:W0:Y:S08]  /*192f0*/  SHFL.IDX PT, R4, R0, 0x1, 0x1c1f ;  /* 0x003c1f0000047f89 */ /* 0x00123000000e0000 */
[----:B-1----:R-:W-:Y:S05]  /*19300*/  @P0 BRA `(.L_x_656) ;  /* 0x0000000c00f00947 */ /* 0x002fea0003800000 */
[----:B------:R-:W-:Y:S02]  /*19310*/  ULDC UR4, c[0x0][0xac8] ;  /* 0x0002b20000047ab9 */ /* 0x000fe40000000800 */
[----:B------:R-:W-:Y:S02]  /*19320*/  ISETP.GE.AND P1, PT, R13, UR4, PT ;  /* 0x000000040d007c0c */ /* 0x000fe4000bf26270 */
[----:B------:R-:W-:Y:S02]  /*19330*/  ISETP.GE.AND P0, PT, R15, UR4, PT ;  /* 0x000000040f007c0c */ /* 0x000fe4000bf06270 */
[----:B------:R-:W-:Y:S02]  /*19340*/  ISETP.GE.AND P2, PT, R199, UR4, PT ;  /* 0x00000004c7007c0c */ /* 0x000fe4000bf46270 */
[----:B------:R-:W-:Y:S02]  /*19350*/  ISETP.GE.AND P4, PT, R212, UR4, PT ;  /* 0x00000004d4007c0c */ /* 0x000fe4000bf86270 */
[----:B------:R-:W-:-:S05]  /*19360*/  ISETP.GE.AND P3, PT, R213, UR4, PT ;  /* 0x00000004d5007c0c */ /* 0x000fca000bf66270 */
[-C--:B0-2---:R-:W-:Y:S02]  /*19370*/  @!P1 LEA R6, P5, R13, R4.reuse, 0x2 ;  /* 0x000000040d069211 */ /* 0x085fe400078a10ff */
[-C--:B------:R-:W-:Y:S02]  /*19380*/  @!P0 LEA R8, P6, R15, R4.reuse, 0x2 ;  /* 0x000000040f088211 */ /* 0x080fe400078c10ff */
[-C--:B---3--:R-:W-:Y:S01]  /*19390*/  @!P1 LEA.HI.X R7, R13, R5.reuse, R14, 0x2, P5 ;  /* 0x000000050d079211 */ /* 0x088fe200028f140e */
[----:B------:R-:W-:Y:S01]  /*193a0*/  @!P2 IMAD.WIDE R10, R199, 0x4, R4 ;  /* 0x00000004c70aa825 */ /* 0x000fe200078e0204 */
[----:B------:R-:W-:Y:S02]  /*193b0*/  ISETP.GE.AND P5, PT, R211, UR4, PT ;  /* 0x00000004d3007c0c */ /* 0x000fe4000bfa6270 */
[----:B------:R-:W-:Y:S02]  /*193c0*/  @!P0 LEA.HI.X R9, R15, R5, R24, 0x2, P6 ;  /* 0x000000050f098211 */ /* 0x000fe400030f1418 */
[----:B------:R-:W-:Y:S01]  /*193d0*/  @!P2 ST.E.64 desc[UR56][R10.64], R94 ;  /* 0x0000005e0a00a985 */ /* 0x000fe2000c101b38 */
[----:B------:R-:W-:-:S02]  /*193e0*/  @!P4 LEA R14, P2, R212, R4, 0x2 ;  /* 0x00000004d40ec211 */ /* 0x000fc400078410ff */
[----:B------:R-:W-:Y:S01]  /*193f0*/  @!P3 LEA R12, P6, R213, R4, 0x2 ;  /* 0x00000004d50cb211 */ /* 0x000fe200078c10ff */
[----:B------:R0:W-:Y:S01]  /*19400*/  @!P1 ST.E.64 desc[UR56][R6.64], R96 ;  /* 0x0000006006009985 */ /* 0x0001e2000c101b38 */
        /* <DEDUP_REMOVED lines=12> */
[-C--:B------:R-:W-:Y:S01]  /*194d0*/  @!P2 LEA R10, P6, R208, R4.reuse, 0x2 ;  /* 0x00000004d00aa211 */ /* 0x080fe200078c10ff */
[----:B------:R-:W-:Y:S01]  /*194e0*/  @!P5 ST.E.64 desc[UR56][R20.64], R46 ;  /* 0x0000002e1400d985 */ /* 0x000fe2000c101b38 */
[----:B-1----:R-:W-:Y:S02]  /*194f0*/  @!P1 LEA R8, P5, R209, R4, 0x2 ;  /* 0x00000004d1089211 */ /* 0x002fe400078a10ff */
[----:B------:R-:W-:-:S02]  /*19500*/  @!P0 LEA.HI.X R7, R210, R5, R35, 0x2, P4 ;  /* 0x00000005d2078211 */ /* 0x000fc400020f1423 */
[-C--:B------:R-:W-:Y:S02]  /*19510*/  @!P1 LEA.HI.X R9, R209, R5.reuse, R34, 0x2, P5 ;  /* 0x00000005d1099211 */ /* 0x080fe400028f1422 */
[----:B------:R-:W-:Y:S01]  /*19520*/  ISETP.GE.AND P4, PT, R206, UR4, PT ;  /* 0x00000004ce007c0c */ /* 0x000fe2000bf86270 */
[----:B------:R-:W-:Y:S01]  /*19530*/  @!P0 ST.E.64 desc[UR56][R6.64], R50 ;  /* 0x0000003206008985 */ /* 0x000fe2000c101b38 */
[----:B------:R-:W-:Y:S02]  /*19540*/  @!P2 LEA.HI.X R11, R208, R5, R33, 0x2, P6 ;  /* 0x00000005d00ba211 */ /* 0x000fe400030f1421 */
[----:B--2---:R-:W-:Y:S01]  /*19550*/  @!P3 LEA R12, P5, R207, R4, 0x2 ;  /* 0x00000004cf0cb211 */ /* 0x004fe200078a10ff */
[----:B------:R0:W-:Y:S01]  /*19560*/  @!P1 ST.E.64 desc[UR56][R8.64], R54 ;  /* 0x0000003608009985 */ /* 0x0001e2000c101b38 */
[----:B------:R-:W-:Y:S02]  /*19570*/  ISETP.GE.AND P1, PT, R204, UR4, PT ;  /* 0x00000004cc007c0c */ /* 0x000fe4000bf26270 */
[----:B------:R-:W-:Y:S01]  /*19580*/  ISETP.GE.AND P0, PT, R203, UR4, PT ;  /* 0x00000004cb007c0c */ /* 0x000fe2000bf06270 */
[----:B------:R1:W-:Y:S01]  /*19590*/  @!P2 ST.E.64 desc[UR56][R10.64], R58 ;  /* 0x0000003a0a00a985 */ /* 0x0003e2000c101b38 */
[----:B------:R-:W-:-:S02]  /*195a0*/  ISETP.GE.AND P2, PT, R205, UR4, PT ;  /* 0x00000004cd007c0c */ /* 0x000fc4000bf46270 */
[-C--:B------:R-:W-:Y:S02]  /*195b0*/  @!P3 LEA.HI.X R13, R207, R5.reuse, R32, 0x2, P5 ;  /* 0x00000005cf0db211 */ /* 0x080fe400028f1420 */
[----:B------:R-:W-:Y:S02]  /*195c0*/  ISETP.GE.AND P5, PT, R202, UR4, PT ;  /* 0x00000004ca007c0c */ /* 0x000fe4000bfa6270 */
[CC--:B---3--:R-:W-:Y:S01]  /*195d0*/  @!P4 LEA R14, P6, R206.reuse, R4.reuse, 0x2 ;  /* 0x00000004ce0ec211 */ /* 0x0c8fe200078c10ff */
[----:B------:R2:W-:Y:S03]  /*195e0*/  @!P3 ST.E.64 desc[UR56][R12.64], R62 ;  /* 0x0000003e0c00b985 */ /* 0x0005e6000c101b38 */
[----:B------:R-:W-:Y:S02]  /*195f0*/  @!P4 LEA.HI.X R15, R206, R5, R31, 0x2, P6 ;  /* 0x00000005ce0fc211 */ /* 0x000fe400030f141f */
[----:B0-----:R-:W-:-:S02]  /*19600*/  @!P1 LEA R8, P6, R204, R4, 0x2 ;  /* 0x00000004cc089211 */ /* 0x001fc400078c10ff */
[-C--:B------:R-:W-:Y:S01]  /*19610*/  @!P2 LEA R6, P3, R205, R4.reuse, 0x2 ;  /* 0x00000004cd06a211 */ /* 0x080fe200078610ff */
[----:B------:R2:W-:Y:S01]  /*19620*/  @!P4 ST.E.64 desc[UR56][R14.64], R66 ;  /* 0x000000420e00c985 */ /* 0x0005e2000c101b38 */
[-C--:B-1----:R-:W-:Y:S02]  /*19630*/  @!P0 LEA R10, P4, R203, R4.reuse, 0x2 ;  /* 0x00000004cb0a8211 */ /* 0x082fe400078810ff */
        /* <DEDUP_REMOVED lines=11> */
[----:B------:R-:W-:-:S04]  /*196f0*/  LEA R4, P0, R201, R4, 0x2 ;  /* 0x00000004c9047211 */ /* 0x000fc800078010ff */
[----:B------:R-:W-:-:S05]  /*19700*/  LEA.HI.X R5, R201, R5, R26, 0x2, P0 ;  /* 0x00000005c9057211 */ /* 0x000fca00000f141a */
[----:B------:R0:W-:Y:S01]  /*19710*/  ST.E.64 desc[UR56][R4.64], R86 ;  /* 0x0000005604007985 */ /* 0x0001e2000c101b38 */
[----:B------:R-:W-:Y:S05]  /*19720*/  BRA `(.L_x_656) ;  /* 0x0000000800e87947 */ /* 0x000fea0003800000 */
.L_x_647:
[----:B------:R-:W-:Y:S01]  /*19730*/  ULDC.64 UR6, c[0x0][0xc08] ;  /* 0x0003020000067ab9 */ /* 0x000fe20000000a00 */
[----:B------:R-:W-:Y:S01]  /*19740*/  ULDC.64 UR4, c[0x0][0xc00] ;  /* 0x0003000000047ab9 */ /* 0x000fe20000000a00 */
[----:B------:R-:W-:Y:S01]  /*19750*/  ISETP.NE.U32.AND P1, PT, RZ, UR6, PT ;  /* 0x00000006ff007c0c */ /* 0x000fe2000bf25070 */
[----:B------:R-:W-:Y:S01]  /*19760*/  IMAD.MOV.U32 R3, RZ, RZ, RZ ;  /* 0x000000ffff037224 */ /* 0x000fe200078e00ff */
[----:B------:R-:W-:Y:S02]  /*19770*/  ISETP.NE.U32.AND P0, PT, RZ, UR4, PT ;  /* 0x00000004ff007c0c */ /* 0x000fe4000bf05070 */
[----:B------:R-:W-:Y:S02]  /*19780*/  ISETP.NE.AND.EX P1, PT, RZ, UR7, PT, P1 ;  /* 0x00000007ff007c0c */ /* 0x000fe4000bf25310 */
[----:B------:R-:W-:Y:S02]  /*19790*/  IADD3 R4, P2, R189, UR4, RZ ;  /* 0x00000004bd047c10 */ /* 0x000fe4000ff5e0ff */
[----:B------:R-:W-:-:S02]  /*197a0*/  ISETP.NE.AND.EX P0, PT, RZ, UR5, PT, P0 ;  /* 0x00000005ff007c0c */ /* 0x000fc4000bf05300 */
[----:B------:R-:W-:Y:S01]  /*197b0*/  IADD3.X R5, R190, UR5, RZ, P2, !PT ;  /* 0x00000005be057c10 */ /* 0x000fe200097fe4ff */
[----:B------:R-:W-:Y:S02]  /*197c0*/  ULDC UR4, c[0x0][0xa88] ;  /* 0x0002a20000047ab9 */ /* 0x000fe40000000800 */
[----:B------:R-:W-:-:S04]  /*197d0*/  IMAD.U32 R0, RZ, RZ, UR4 ;  /* 0x00000004ff007e24 */ /* 0x000fc8000f8e00ff */
[----:B0-----:R-:W-:-:S04]  /*197e0*/  @P1 IADD3 R6, P2, R189, UR6, RZ ;  /* 0x00000006bd061c10 */ /* 0x001fc8000ff5e0ff */
[----:B------:R-:W-:Y:S01]  /*197f0*/  @P1 IADD3.X R7, R190, UR7, RZ, P2, !PT ;  /* 0x00000007be071c10 */ /* 0x000fe200097fe4ff */
[----:B------:R0:W5:Y:S04]  /*19800*/  @P0 LDG.E R3, desc[UR56][R4.64] ;  /* 0x0000003804030981 */ /* 0x000168000c1e1900 */
[----:B------:R0:W5:Y:S01]  /*19810*/  @P1 LDG.E R0, desc[UR56][R6.64] ;  /* 0x0000003806001981 */ /* 0x000162000c1e1900 */
[----:B------:R-:W-:Y:S01]  /*19820*/  ISETP.NE.AND P2, PT, R187, RZ, PT ;  /* 0x000000ffbb00720c */ /* 0x000fe20003f45270 */
[----:B------:R-:W4:-:S12]  /*19830*/  S2R R9, SR_TID.X ;  /* 0x0000000000097919 */ /* 0x000f180000002100 */
[----:B------:R-:W3:Y:S01]  /*19840*/  @!P2 LDC R187, c[0x0][0xad4] ;  /* 0x0002b500ffbbab82 */ /* 0x000ee20000000800 */
[----:B----4-:R-:W-:Y:S01]  /*19850*/  VIADD R8, R9, 0xffffff80 ;  /* 0xffffff8009087836 */ /* 0x010fe20000000000 */
[----:B---3--:R-:W-:-:S04]  /*19860*/  ISETP.GT.AND P2, PT, R187, 0x1, PT ;  /* 0x00000001bb00780c */ /* 0x008fc80003f44270 */
[----:B------:R-:W-:Y:S01]  /*19870*/  ISETP.GT.AND P3, PT, R8, 0x7f, PT ;  /* 0x0000007f0800780c */ /* 0x000fe20003f64270 */
[----:B0-----:R-:W-:-:S12]  /*19880*/  @P1 BRA `(.L_x_659) ;  /* 0x0000000000101947 */ /* 0x001fd80003800000 */
[----:B------:R-:W-:Y:S05]  /*19890*/  @!P0 BRA `(.L_x_659) ;  /* 0x00000000000c8947 */ /* 0x000fea0003800000 */
[----:B------:R-:W3:Y:S04]  /*198a0*/  LDG.E R7, desc[UR56][R4.64] ;  /* 0x0000003804077981 */ /* 0x000ee8000c1e1900 */
[----:B-----5:R-:W3:Y:S02]  /*198b0*/  LDG.E R0, desc[UR56][R4.64+0x4] ;  /* 0x0000043804007981 */ /* 0x020ee4000c1e1900 */
[----:B---3--:R-:W-:-:S07]  /*198c0*/  IMAD.IADD R0, R0, 0x1, -R7 ;  /* 0x0000000100007824 */ /* 0x008fce00078e0a07 */
.L_x_659:
[----:B------:R-:W-:Y:S01]  /*198d0*/  BSSY B1, `(.L_x_660) ;  /* 0x0000036000017945 */ /* 0x000fe20003800000 */
[----:B------:R-:W-:Y:S02]  /*198e0*/  SEL R29, R188, RZ, !P0 ;  /* 0x000000ffbc1d7207 */ /* 0x000fe40004000000 */
[----:B------:R-:W-:Y:S02]  /*198f0*/  SEL R216, R216, RZ, !P0 ;  /* 0x000000ffd8d87207 */ /* 0x000fe40004000000 */
[----:B-----5:R-:W-:Y:S01]  /*19900*/  SHF.R.S32.HI R26, RZ, 0x1f, R3 ;  /* 0x0000001fff1a7819 */ /* 0x020fe20000011403 */
[----:B------:R-:W-:Y:S06]  /*19910*/  @P3 BRA `(.L_x_661) ;  /* 0x0000000000c43947 */ /* 0x000fec0003800000 */
[----:B------:R-:W0:Y:S01]  /*19920*/  LDC R31, c[0x0][0xbe8] ;  /* 0x0002fa00ff1f7b82 */ /* 0x000e220000000800 */
[----:B------:R-:W-:-:S04]  /*19930*/  IMAD R4, R192, 0x80, R9 ;  /* 0x00000080c0047824 */ /* 0x000fc800078e0209 */
[----:B------:R-:W-:Y:S02]  /*19940*/  VIADD R28, R4, 0xffffff80 ;  /* 0xffffff80041c7836 */ /* 0x000fe40000000000 */
[----:B0-----:R-:W-:-:S05]  /*19950*/  IMAD R5, R0, R31, RZ ;  /* 0x0000001f00057224 */ /* 0x001fca00078e02ff */
[----:B------:R-:W-:-:S13]  /*19960*/  ISETP.GE.AND P0, PT, R28, R5, PT ;  /* 0x000000051c00720c */ /* 0x000fda0003f06270 */
[----:B------:R-:W-:Y:S05]  /*19970*/  @P0 BRA `(.L_x_661) ;  /* 0x0000000000ac0947 */ /* 0x000fea0003800000 */
[----:B------:R-:W-:Y:S01]  /*19980*/  ISETP.GT.AND P0, PT, R187, 0x1, PT ;  /* 0x00000001bb00780c */ /* 0x000fe20003f04270 */
[----:B------:R-:W0:Y:S01]  /*19990*/  LDC.64 R4, c[0x0][0xba8] ;  /* 0x0002ea00ff047b82 */ /* 0x000e220000000a00 */
[----:B------:R-:W-:Y:S01]  /*199a0*/  MOV R24, 0x9b8 ;  /* 0x000009b800187802 */ /* 0x000fe20000000f00 */
[----:B------:R-:W-:Y:S01]  /*199b0*/  IMAD.MOV.U32 R21, RZ, RZ, R28 ;  /* 0x000000ffff157224 */ /* 0x000fe200078e001c */
[----:B------:R-:W-:Y:S02]  /*199c0*/  ISETP.NE.AND P1, PT, R31, 0x1, PT ;  /* 0x000000011f00780c */ /* 0x000fe40003f25270 */
[----:B------:R-:W-:-:S04]  /*199d0*/  SEL R24, R24, 0x978, P0 ;  /* 0x0000097818187807 */ /* 0x000fc80000000000 */
[----:B------:R-:W3:Y:S08]  /*199e0*/  LDC.64 R12, c[0x0][R24+0x220] ;  /* 0x00008800180c7b82 */ /* 0x000ef00000000a00 */
[----:B------:R-:W4:Y:S08]  /*199f0*/  LDC.64 R14, c[0x0][R24+0x218] ;  /* 0x00008600180e7b82 */ /* 0x000f300000000a00 */
[----:B------:R-:W5:Y:S08]  /*19a00*/  LDC.64 R8, c[0x0][R24+0x228] ;  /* 0x00008a0018087b82 */ /* 0x000f700000000a00 */
[----:B------:R-:W1:Y:S08]  /*19a10*/  LDC.64 R6, c[0x0][R24+0x210] ;  /* 0x0000840018067b82 */ /* 0x000e700000000a00 */
[----:B------:R-:W2:Y:S08]  /*19a20*/  @P1 LDC R11, c[0x0][0xbec] ;  /* 0x0002fb00ff0b1b82 */ /* 0x000eb00000000800 */
[----:B------:R-:W5:Y:S01]  /*19a30*/  @P1 LDC R27, c[0x0][0xbf0] ;  /* 0x0002fc00ff1b1b82 */ /* 0x000f620000000800 */
[----:B---3--:R-:W-:-:S07]  /*19a40*/  IMAD R13, R13, R29, RZ ;  /* 0x0000001d0d0d7224 */ /* 0x008fce00078e02ff */
[----:B0-----:R-:W0:Y:S01]  /*19a50*/  @!P0 LDC R4, c[0x0][0xb50] ;  /* 0x0002d400ff048b82 */ /* 0x001e220000000800 */
[----:B--2---:R-:W-:-:S07]  /*19a60*/  @P1 IMAD.HI.U32 R20, R28, R11, RZ ;  /* 0x0000000b1c141227 */ /* 0x004fce00078e00ff */
[----:B------:R-:W2:Y:S01]  /*19a70*/  @!P0 LDC R5, c[0x0][0xb54] ;  /* 0x0002d500ff058b82 */ /* 0x000ea20000000800 */
[-C--:B----4-:R-:W-:Y:S02]  /*19a80*/  IMAD R25, R15, R162.reuse, RZ ;  /* 0x000000a20f197224 */ /* 0x090fe400078e02ff */
[----:B------:R-:W-:Y:S01]  /*19a90*/  IMAD.WIDE.U32 R14, R14, R162, RZ ;  /* 0x000000a20e0e7225 */ /* 0x000fe200078e00ff */
[----:B-----5:R-:W-:-:S03]  /*19aa0*/  @P1 SHF.R.U32.HI R21, RZ, R27, R20 ;  /* 0x0000001bff151219 */ /* 0x020fc60000011614 */
[----:B------:R-:W-:-:S04]  /*19ab0*/  IMAD.WIDE.U32 R10, R12, R29, RZ ;  /* 0x0000001d0c0a7225 */ /* 0x000fc800078e00ff */
[----:B------:R-:W-:Y:S01]  /*19ac0*/  IMAD R27, R12, R216, R13 ;  /* 0x000000d80c1b7224 */ /* 0x000fe200078e020d */
[----:B------:R-:W-:Y:S01]  /*19ad0*/  SEL R13, R200, RZ, P0 ;  /* 0x000000ffc80d7207 */ /* 0x000fe20000000000 */
[----:B------:R-:W-:Y:S01]  /*19ae0*/  IMAD.IADD R25, R15, 0x1, R25 ;  /* 0x000000010f197824 */ /* 0x000fe200078e0219 */
[----:B------:R-:W-:Y:S01]  /*19af0*/  IADD3 R14, P1, P3, R10, R14, R3 ;  /* 0x0000000e0a0e7210 */ /* 0x000fe20007b3e003 */
[----:B------:R-:W-:Y:S02]  /*19b00*/  IMAD.MOV R10, RZ, RZ, -R21 ;  /* 0x000000ffff0a7224 */ /* 0x000fe400078e0a15 */
[----:B------:R-:W-:Y:S02]  /*19b10*/  IMAD.IADD R27, R11, 0x1, R27 ;  /* 0x000000010b1b7824 */ /* 0x000fe400078e021b */
[-C--:B------:R-:W-:Y:S02]  /*19b20*/  IMAD R15, R9, R13.reuse, RZ ;  /* 0x0000000d090f7224 */ /* 0x080fe400078e02ff */
[----:B------:R-:W-:-:S04]  /*19b30*/  IMAD.WIDE.U32 R8, R8, R13, RZ ;  /* 0x0000000d08087225 */ /* 0x000fc800078e00ff */
[----:B------:R-:W-:Y:S01]  /*19b40*/  IMAD R11, R31, R10, R28 ;  /* 0x0000000a1f0b7224 */ /* 0x000fe200078e021c */
[----:B------:R-:W-:Y:S01]  /*19b50*/  IADD3.X R10, R27, R25, R26, P1, P3 ;  /* 0x000000191b0a7210 */ /* 0x000fe20000fe641a */
[----:B------:R-:W-:Y:S01]  /*19b60*/  IMAD.IADD R15, R9, 0x1, R15 ;  /* 0x00000001090f7824 */ /* 0x000fe200078e020f */
[----:B------:R-:W-:Y:S01]  /*19b70*/  IADD3 R8, P0, P1, R21, R14, R8 ;  /* 0x0000000e15087210 */ /* 0x000fe2000791e008 */
[----:B-1----:R-:W-:Y:S01]  /*19b80*/  IMAD R7, R7, R11, RZ ;  /* 0x0000000b07077224 */ /* 0x002fe200078e02ff */
[----:B------:R-:W-:Y:S02]  /*19b90*/  SHF.R.S32.HI R21, RZ, 0x1f, R21 ;  /* 0x0000001fff157819 */ /* 0x000fe40000011415 */
[----:B------:R-:W-:Y:S02]  /*19ba0*/  SHF.R.S32.HI R13, RZ, 0x1f, R11 ;  /* 0x0000001fff0d7819 */ /* 0x000fe4000001140b */
[----:B------:R-:W-:-:S03]  /*19bb0*/  IADD3.X R9, R21, R10, R15, P0, P1 ;  /* 0x0000000a15097210 */ /* 0x000fc600007e240f */
[C---:B------:R-:W-:Y:S02]  /*19bc0*/  IMAD R13, R6.reuse, R13, R7 ;  /* 0x0000000d060d7224 */ /* 0x040fe400078e0207 */
[----:B------:R-:W-:-:S04]  /*19bd0*/  IMAD.WIDE.U32 R6, R6, R11, R8 ;  /* 0x0000000b06067225 */ /* 0x000fc800078e0008 */
[----:B------:R-:W-:Y:S01]  /*19be0*/  IMAD.IADD R7, R7, 0x1, R13 ;  /* 0x0000000107077824 */ /* 0x000fe200078e020d */
[----:B0-----:R-:W-:-:S04]  /*19bf0*/  LEA R4, P0, R6, R4, 0x2 ;  /* 0x0000000406047211 */ /* 0x001fc800078010ff */
[----:B--2---:R-:W-:Y:S01]  /*19c00*/  LEA.HI.X R5, R6, R5, R7, 0x2, P0 ;  /* 0x0000000506057211 */ /* 0x004fe200000f1407 */
[----:B------:R-:W-:-:S05]  /*19c10*/  IMAD.MOV.U32 R7, RZ, RZ, -0x800000 ;  /* 0xff800000ff077424 */ /* 0x000fca00078e00ff */
[----:B------:R0:W-:Y:S03]  /*19c20*/  STG.E desc[UR56][R4.64], R7 ;  /* 0x0000000704007986 */ /* 0x0001e6000c101938 */
.L_x_661:
[----:B------:R-:W-:Y:S05]  /*19c30*/  BSYNC B1 ;  /* 0x0000000000017941 */ /* 0x000fea0003800000 */
.L_x_660:
[----:B------:R-:W-:Y:S05]  /*19c40*/  @P2 BRA `(.L_x_656) ;  /* 0x0000000400a02947 */ /* 0x000fea0003800000 */
[----:B------:R-:W3:Y:S01]  /*19c50*/  LDC R11, c[0x0][0xbe8] ;  /* 0x0002fa00ff0b7b82 */ /* 0x000ee20000000800 */
[----:B------:R-:W-:Y:S01]  /*19c60*/  ULDC.64 UR4, c[0x0][0xaa0] ;  /* 0x0002a80000047ab9 */ /* 0x000fe20000000a00 */
[----:B------:R-:W-:Y:S01]  /*19c70*/  ULDC.64 UR6, c[0x0][0xaf0] ;  /* 0x0002bc0000067ab9 */ /* 0x000fe20000000a00 */
[----:B0-----:R-:W-:Y:S01]  /*19c80*/  IMAD R4, R26, UR4, RZ ;  /* 0x000000041a047c24 */ /* 0x001fe2000f8e02ff */
[----:B------:R-:W-:Y:S01]  /*19c90*/  BSSY B1, `(.L_x_662) ;  /* 0x0000039000017945 */ /* 0x000fe20003800000 */
[----:B------:R-:W-:Y:S02]  /*19ca0*/  SHF.R.S32.HI R10, RZ, 0x1f, R185 ;  /* 0x0000001fff0a7819 */ /* 0x000fe400000114b9 */
[C---:B------:R-:W-:Y:S01]  /*19cb0*/  IMAD R7, R3.reuse, UR5, R4 ;  /* 0x0000000503077c24 */ /* 0x040fe2000f8e0204 */
[----:B------:R-:W-:Y:S01]  /*19cc0*/  SHF.R.S32.HI R14, RZ, 0x1f, R184 ;  /* 0x0000001fff0e7819 */ /* 0x000fe200000114b8 */
[----:B------:R-:W-:Y:S01]  /*19cd0*/  IMAD.WIDE.U32 R4, R3, UR4, RZ ;  /* 0x0000000403047c25 */ /* 0x000fe2000f8e00ff */
[----:B------:R-:W-:-:S03]  /*19ce0*/  ULDC.64 UR4, c[0x0][0xae8] ;  /* 0x0002ba0000047ab9 */ /* 0x000fc60000000a00 */
[----:B------:R-:W-:Y:S02]  /*19cf0*/  IMAD R3, R186, 0x20, R217 ;  /* 0x00000020ba037824 */ /* 0x000fe400078e02d9 */
[----:B------:R-:W-:Y:S02]  /*19d00*/  IMAD.IADD R5, R5, 0x1, R7 ;  /* 0x0000000105057824 */ /* 0x000fe400078e0207 */
[----:B------:R-:W-:Y:S02]  /*19d10*/  IMAD R9, R192, 0x80, R3 ;  /* 0x00000080c0097824 */ /* 0x000fe400078e0203 */
[----:B------:R-:W-:-:S04]  /*19d20*/  IMAD.WIDE.U32 R4, R162, UR4, R4 ;  /* 0x00000004a2047c25 */ /* 0x000fc8000f8e0004 */
[----:B------:R-:W-:Y:S01]  /*19d30*/  IMAD.MOV.U32 R3, RZ, RZ, R9 ;  /* 0x000000ffff037224 */ /* 0x000fe200078e0009 */
[----:B---3--:R-:W-:Y:S01]  /*19d40*/  ISETP.NE.AND P0, PT, R11, 0x1, PT ;  /* 0x000000010b00780c */ /* 0x008fe20003f05270 */
[----:B------:R-:W-:Y:S02]  /*19d50*/  IMAD R7, R216, UR6, RZ ;  /* 0x00000006d8077c24 */ /* 0x000fe4000f8e02ff */
[----:B------:R-:W-:Y:S01]  /*19d60*/  IMAD R5, R162, UR5, R5 ;  /* 0x00000005a2057c24 */ /* 0x000fe2000f8e0205 */
[----:B------:R-:W-:Y:S01]  /*19d70*/  ULDC.64 UR4, c[0x0][0xae0] ;  /* 0x0002b80000047ab9 */ /* 0x000fe20000000a00 */
[C---:B------:R-:W-:Y:S02]  /*19d80*/  IMAD R7, R29.reuse, UR7, R7 ;  /* 0x000000071d077c24 */ /* 0x040fe4000f8e0207 */
[----:B------:R-:W-:-:S04]  /*19d90*/  IMAD.WIDE.U32 R4, R29, UR6, R4 ;  /* 0x000000061d047c25 */ /* 0x000fc8000f8e0004 */
[----:B------:R-:W-:Y:S02]  /*19da0*/  IMAD.IADD R5, R5, 0x1, R7 ;  /* 0x0000000105057824 */ /* 0x000fe400078e0207 */
[----:B------:R-:W0:Y:S08]  /*19db0*/  @P0 LDC R6, c[0x0][0xbec] ;  /* 0x0002fb00ff060b82 */ /* 0x000e300000000800 */
[----:B------:R-:W3:Y:S01]  /*19dc0*/  @P0 LDC R13, c[0x0][0xbf0] ;  /* 0x0002fc00ff0d0b82 */ /* 0x000ee20000000800 */
[----:B0-----:R-:W-:-:S05]  /*19dd0*/  @P0 IMAD.HI.U32 R6, R9, R6, RZ ;  /* 0x0000000609060227 */ /* 0x001fca00078e00ff */
[----:B---3--:R-:W-:-:S04]  /*19de0*/  @P0 SHF.R.U32.HI R3, RZ, R13, R6 ;  /* 0x0000000dff030219 */ /* 0x008fc80000011606 */
[----:B------:R-:W-:Y:S01]  /*19df0*/  SHF.R.S32.HI R6, RZ, 0x1f, R3 ;  /* 0x0000001fff067819 */ /* 0x000fe20000011403 */
[C---:B------:R-:W-:Y:S01]  /*19e00*/  IMAD.WIDE.U32 R4, R3.reuse, UR4, R4 ;  /* 0x0000000403047c25 */ /* 0x040fe2000f8e0004 */
[----:B------:R-:W-:-:S03]  /*19e10*/  IADD3 R8, -R3, RZ, RZ ;  /* 0x000000ff03087210 */ /* 0x000fc60007ffe1ff */
[----:B------:R-:W-:Y:S02]  /*19e20*/  IMAD R6, R6, UR4, RZ ;  /* 0x0000000406067c24 */ /* 0x000fe4000f8e02ff */
[----:B------:R-:W-:Y:S02]  /*19e30*/  IMAD R7, R11, R8, R9 ;  /* 0x000000080b077224 */ /* 0x000fe400078e0209 */
[----:B------:R-:W-:Y:S01]  /*19e40*/  IMAD R9, R3, UR5, R6 ;  /* 0x0000000503097c24 */ /* 0x000fe2000f8e0206 */
[----:B------:R-:W-:Y:S01]  /*19e50*/  ULDC.64 UR4, c[0x0][0xad8] ;  /* 0x0002b60000047ab9 */ /* 0x000fe20000000a00 */
[----:B------:R-:W-:Y:S01]  /*19e60*/  IMAD R8, R192, 0x80, R217 ;  /* 0x00000080c0087824 */ /* 0x000fe200078e02d9 */
[----:B------:R-:W-:Y:S01]  /*19e70*/  SHF.R.S32.HI R3, RZ, 0x1f, R7 ;  /* 0x0000001fff037819 */ /* 0x000fe20000011407 */
[----:B------:R-:W-:Y:S02]  /*19e80*/  IMAD.IADD R5, R5, 0x1, R9 ;  /* 0x0000000105057824 */ /* 0x000fe400078e0209 */
[----:B------:R-:W-:-:S02]  /*19e90*/  IMAD R11, R0, R11, RZ ;  /* 0x0000000b000b7224 */ /* 0x000fc400078e02ff */
[----:B------:R-:W-:Y:S02]  /*19ea0*/  IMAD R6, R3, UR4, RZ ;  /* 0x0000000403067c24 */ /* 0x000fe4000f8e02ff */
[----:B------:R-:W-:Y:S01]  /*19eb0*/  IMAD.WIDE.U32 R4, R7, UR4, R4 ;  /* 0x0000000407047c25 */ /* 0x000fe2000f8e0004 */
[----:B------:R-:W-:-:S03]  /*19ec0*/  ISETP.GE.AND P2, PT, R8, R11, PT ;  /* 0x0000000b0800720c */ /* 0x000fc60003f46270 */
[----:B------:R-:W-:Y:S01]  /*19ed0*/  IMAD R3, R7, UR5, R6 ;  /* 0x0000000507037c24 */ /* 0x000fe2000f8e0206 */
[----:B------:R-:W-:Y:S01]  /*19ee0*/  ULDC.64 UR4, c[0x0][0xa80] ;  /* 0x0002a00000047ab9 */ /* 0x000fe20000000a00 */
[----:B------:R-:W-:Y:S01]  /*19ef0*/  VIADD R0, R8, 0x20 ;  /* 0x0000002008007836 */ /* 0x000fe20000000000 */
[----:B------:R-:W-:Y:S01]  /*19f00*/  LEA R6, P3, R4, UR4, 0x1 ;  /* 0x0000000404067c11 */ /* 0x000fe2000f8608ff */
[----:B------:R-:W-:-:S03]  /*19f10*/  IMAD.IADD R3, R5, 0x1, R3 ;  /* 0x0000000105037824 */ /* 0x000fc600078e0203 */
[-C--:B------:R-:W-:Y:S01]  /*19f20*/  ISETP.GE.AND P1, PT, R0, R11.reuse, PT ;  /* 0x0000000b0000720c */ /* 0x080fe20003f26270 */
[----:B------:R-:W-:Y:S01]  /*19f30*/  VIADD R0, R8, 0x40 ;  /* 0x0000004008007836 */ /* 0x000fe20000000000 */
[----:B------:R-:W-:Y:S02]  /*19f40*/  LEA.HI.X R3, R4, UR5, R3, 0x1, P3 ;  /* 0x0000000504037c11 */ /* 0x000fe400098f0c03 */
[----:B------:R0:W3:Y:S02]  /*19f50*/  SHFL.IDX PT, R4, R6, RZ, 0x181f ;  /* 0x00181fff06047589 */ /* 0x0000e400000e0000 */
[----:B------:R-:W-:Y:S02]  /*19f60*/  ISETP.GE.AND P0, PT, R0, R11, PT ;  /* 0x0000000b0000720c */ /* 0x000fe40003f06270 */
[----:B------:R0:W4:Y:S01]  /*19f70*/  SHFL.IDX PT, R0, R3, RZ, 0x181f ;  /* 0x00181fff03007589 */ /* 0x00012200000e0000 */
[----:B------:R-:W-:Y:S10]  /*19f80*/  @P2 BRA `(.L_x_663) ;  /* 0x0000000000242947 */ /* 0x000ff40003800000 */
[----:B------:R-:W-:Y:S02]  /*19f90*/  ULDC UR4, c[0x0][0xac8] ;  /* 0x0002b20000047ab9 */ /* 0x000fe40000000800 */
[----:B------:R-:W-:Y:S02]  /*19fa0*/  ISETP.GE.AND P4, PT, R184, UR4, PT ;  /* 0x00000004b8007c0c */ /* 0x000fe4000bf86270 */
[----:B------:R-:W-:-:S11]  /*19fb0*/  ISETP.GE.AND P5, PT, R185, UR4, PT ;  /* 0x00000004b9007c0c */ /* 0x000fd6000bfa6270 */
[CC--:B---3--:R-:W-:Y:S02]  /*19fc0*/  @!P4 LEA R12, P2, R184.reuse, R4.reuse, 0x1 ;  /* 0x00000004b80cc211 */ /* 0x0c8fe400078408ff */
[C---:B------:R-:W-:Y:S02]  /*19fd0*/  @!P5 LEA R4, P3, R185.reuse, R4, 0x1 ;  /* 0x00000004b904d211 */ /* 0x040fe400078608ff */
[-C--:B----4-:R-:W-:Y:S02]  /*19fe0*/  @!P4 LEA.HI.X R13, R184, R0.reuse, R14, 0x1, P2 ;  /* 0x00000000b80dc211 */ /* 0x090fe400010f0c0e */
[----:B------:R-:W-:-:S03]  /*19ff0*/  @!P5 LEA.HI.X R5, R185, R0, R10, 0x1, P3 ;  /* 0x00000000b905d211 */ /* 0x000fc600018f0c0a */
[----:B------:R3:W-:Y:S04]  /*1a000*/  @!P4 ST.E.128 desc[UR56][R12.64], RZ ;  /* 0x000000ff0c00c985 */ /* 0x0007e8000c101d38 */
[----:B------:R3:W-:Y:S02]  /*1a010*/  @!P5 ST.E.128 desc[UR56][R4.64], RZ ;  /* 0x000000ff0400d985 */ /* 0x0007e4000c101d38 */
.L_x_663:
[----:B------:R-:W-:Y:S05]  /*1a020*/  BSYNC B1 ;  /* 0x0000000000017941 */ /* 0x000fea0003800000 */
.L_x_662:
        /* <DEDUP_REMOVED lines=11> */
[----:B------:R0:W-:Y:S04]  /*1a0e0*/  @!P3 ST.E.128 desc[UR56][R12.64], RZ ;  /* 0x000000ff0c00b985 */ /* 0x0001e8000c101d38 */
[----:B------:R0:W-:Y:S02]  /*1a0f0*/  @!P4 ST.E.128 desc[UR56][R4.64], RZ ;  /* 0x000000ff0400c985 */ /* 0x0001e4000c101d38 */
.L_x_665:
[----:B------:R-:W-:Y:S05]  /*1a100*/  BSYNC B1 ;  /* 0x0000000000017941 */ /* 0x000fea0003800000 */
.L_x_664:
[----:B0-----:R0:W0:Y:S01]  /*1a110*/  SHFL.IDX PT, R0, R3, 0x2, 0x181f ;  /* 0x00581f0003007f89 */ /* 0x00102200000e0000 */
[----:B------:R-:W-:Y:S03]  /*1a120*/  BSSY B1, `(.L_x_666) ;  /* 0x000000c000017945 */ /* 0x000fe60003800000 */
[----:B---3--:R3:W0:Y:S01]  /*1a130*/  SHFL.IDX PT, R4, R6, 0x2, 0x181f ;  /* 0x00581f0006047f89 */ /* 0x00862200000e0000 */
[----:B------:R-:W-:Y:S05]  /*1a140*/  @P0 BRA `(.L_x_667) ;  /* 0x0000000000240947 */ /* 0x000fea0003800000 */
[----:B------:R-:W-:Y:S02]  /*1a150*/  ULDC UR4, c[0x0][0xac8] ;  /* 0x0002b20000047ab9 */ /* 0x000fe40000000800 */
[----:B------:R-:W-:Y:S02]  /*1a160*/  ISETP.GE.AND P2, PT, R184, UR4, PT ;  /* 0x00000004b8007c0c */ /* 0x000fe4000bf46270 */
[----:B------:R-:W-:-:S11]  /*1a170*/  ISETP.GE.AND P3, PT, R185, UR4, PT ;  /* 0x00000004b9007c0c */ /* 0x000fd6000bf66270 */
[CC--:B0-----:R-:W-:Y:S02]  /*1a180*/  @!P2 LEA R12, P0, R184.reuse, R4.reuse, 0x1 ;  /* 0x00000004b80ca211 */ /* 0x0c1fe400078008ff */
[C---:B------:R-:W-:Y:S02]  /*1a190*/  @!P3 LEA R4, P1, R185.reuse, R4, 0x1 ;  /* 0x00000004b904b211 */ /* 0x040fe400078208ff */
[-C--:B------:R-:W-:Y:S02]  /*1a1a0*/  @!P2 LEA.HI.X R13, R184, R0.reuse, R14, 0x1, P0 ;  /* 0x00000000b80da211 */ /* 0x080fe400000f0c0e */
[----:B------:R-:W-:-:S03]  /*1a1b0*/  @!P3 LEA.HI.X R5, R185, R0, R10, 0x1, P1 ;  /* 0x00000000b905b211 */ /* 0x000fc600008f0c0a */
[----:B------:R0:W-:Y:S04]  /*1a1c0*/  @!P2 ST.E.128 desc[UR56][R12.64], RZ ;  /* 0x000000ff0c00a985 */ /* 0x0001e8000c101d38 */
[----:B------:R0:W-:Y:S02]  /*1a1d0*/  @!P3 ST.E.128 desc[UR56][R4.64], RZ ;  /* 0x000000ff0400b985 */ /* 0x0001e4000c101d38 */
.L_x_667:
[----:B------:R-:W-:Y:S05]  /*1a1e0*/  BSYNC B1 ;  /* 0x0000000000017941 */ /* 0x000fea0003800000 */
.L_x_666:
[----:B0-----:R-:W-:Y:S01]  /*1a1f0*/  VIADD R0, R8, 0x60 ;  /* 0x0000006008007836 */ /* 0x001fe20000000000 */
[----:B----4-:R-:W4:Y:S04]  /*1a200*/  SHFL.IDX PT, R3, R3, 0x3, 0x181f ;  /* 0x00781f0003037f89 */ /* 0x010f2800000e0000 */
[----:B------:R-:W-:Y:S01]  /*1a210*/  ISETP.GE.AND P0, PT, R0, R11, PT ;  /* 0x0000000b0000720c */ /* 0x000fe20003f06270 */
[----:B------:R0:W0:-:S12]  /*1a220*/  SHFL.IDX PT, R4, R6, 0x3, 0x181f ;  /* 0x00781f0006047f89 */ /* 0x00001800000e0000 */
[----:B------:R-:W-:Y:S05]  /*1a230*/  @P0 BRA `(.L_x_656) ;  /* 0x0000000000240947 */ /* 0x000fea0003800000 */
[----:B------:R-:W-:Y:S02]  /*1a240*/  ULDC UR4, c[0x0][0xac8] ;  /* 0x0002b20000047ab9 */ /* 0x000fe40000000800 */
[----:B------:R-:W-:Y:S02]  /*1a250*/  ISETP.GE.AND P2, PT, R184, UR4, PT ;  /* 0x00000004b8007c0c */ /* 0x000fe4000bf46270 */
[----:B------:R-:W-:-:S11]  /*1a260*/  ISETP.GE.AND P3, PT, R185, UR4, PT ;  /* 0x00000004b9007c0c */ /* 0x000fd6000bf66270 */
[CC--:B0--3--:R-:W-:Y:S02]  /*1a270*/  @!P2 LEA R6, P0, R184.reuse, R4.reuse, 0x1 ;  /* 0x00000004b806a211 */ /* 0x0c9fe400078008ff */
[C---:B------:R-:W-:Y:S02]  /*1a280*/  @!P3 LEA R4, P1, R185.reuse, R4, 0x1 ;  /* 0x00000004b904b211 */ /* 0x040fe400078208ff */
[-C--:B----4-:R-:W-:Y:S02]  /*1a290*/  @!P2 LEA.HI.X R7, R184, R3.reuse, R14, 0x1, P0 ;  /* 0x00000003b807a211 */ /* 0x090fe400000f0c0e */
[----:B------:R-:W-:-:S03]  /*1a2a0*/  @!P3 LEA.HI.X R5, R185, R3, R10, 0x1, P1 ;  /* 0x00000003b905b211 */ /* 0x000fc600008f0c0a */
[----:B------:R0:W-:Y:S04]  /*1a2b0*/  @!P2 ST.E.128 desc[UR56][R6.64], RZ ;  /* 0x000000ff0600a985 */ /* 0x0001e8000c101d38 */
[----:B------:R0:W-:Y:S02]  /*1a2c0*/  @!P3 ST.E.128 desc[UR56][R4.64], RZ ;  /* 0x000000ff0400b985 */ /* 0x0001e4000c101d38 */
.L_x_656:
[----:B------:R-:W-:Y:S05]  /*1a2d0*/  BSYNC B0 ;  /* 0x0000000000007941 */ /* 0x000fea0003800000 */
.L_x_646:
[----:B------:R-:W-:Y:S02]  /*1a2e0*/  ULDC UR4, c[0x0][0xc3c] ;  /* 0x00030f0000047ab9 */ /* 0x000fe40000000800 */
[----:B--2---:R-:W-:-:S13]  /*1a2f0*/  ISETP.GE.AND P0, PT, R147, UR4, PT ;  /* 0x0000000493007c0c */ /* 0x004fda000bf06270 */
[----:B------:R-:W-:Y:S05]  /*1a300*/  @!P0 BRA `(.L_x_668) ;  /* 0xfffffe70008c8947 */ /* 0x000fea000383ffff */
[----:B------:R-:W-:Y:S05]  /*1a310*/  BRA `(.L_x_446) ;  /* 0x0000007000487947 */ /* 0x000fea0003800000 */
.L_x_444:
[----:B------:R-:W-:-:S08]  /*1a320*/  NOP ;  /* 0x0000000000007918 */ /* 0x000fd00000000000 */
[----:B------:R-:W0:-:S00]  /*1a330*/  USETMAXREG.DEALLOC.CTAPOOL 0x28 ;  /* 0x00000028000079c8 */ /* 0x000e0000080e0500 */
[----:B0-----:R-:W2:Y:S01]  /*1a340*/  LDL.LU R3, [R1+0x38] ;  /* 0x0000380001037983 */ /* 0x001ea20000300800 */
[----:B------:R-:W-:Y:S01]  /*1a350*/  LOP3.LUT R2, R2, 0x3, RZ, 0xc0, !PT ;  /* 0x0000000302027812 */ /* 0x000fe200078ec0ff */
[----:B------:R-:W-:-:S05]  /*1a360*/  IMAD.MOV.U32 R6, RZ, RZ, RZ ;  /* 0x000000ffff067224 */ /* 0x000fca00078e00ff */
[----:B------:R-:W0:Y:S02]  /*1a370*/  SHFL.IDX PT, R2, R2, RZ, 0x1f ;  /* 0x00001fff02027589 */ /* 0x000e2400000e0000 */
[----:B0-----:R-:W-:Y:S02]  /*1a380*/  ISETP.NE.AND P0, PT, R2, RZ, PT ;  /* 0x000000ff0200720c */ /* 0x001fe40003f05270 */
[----:B--2---:R-:W-:-:S11]  /*1a390*/  LOP3.LUT R3, R3, 0xffffffdf, RZ, 0xc0, !PT ;  /* 0xffffffdf03037812 */ /* 0x004fd600078ec0ff */
[----:B------:R-:W-:-:S05]  /*1a3a0*/  @P0 LOP3.LUT R3, R3, 0x20, RZ, 0xfc, !PT ;  /* 0x0000002003030812 */ /* 0x000fca00078efcff */
[----:B------:R0:W-:Y:S01]  /*1a3b0*/  STL [R1+0x38], R3 ;  /* 0x0000380301007387 */ /* 0x0001e20000100800 */
[----:B------:R-:W-:Y:S05]  /*1a3c0*/  @!P0 BRA `(.L_x_669) ;  /* 0x00000000001c8947 */ /* 0x000fea0003800000 */
[----:B------:R-:W1:Y:S08]  /*1a3d0*/  S2UR UR5, SR_CgaCtaId ;  /* 0x00000000000579c3 */ /* 0x000e700000008800 */
[----:B------:R-:W-:Y:S06]  /*1a3e0*/  BAR.SYNC.DEFER_BLOCKING 0x5, 0x180 ;  /* 0x0146000000007b1d */ /* 0x000fec0000010000 */
[----:B------:R-:W-:-:S02]  /*1a3f0*/  UMOV UR4, 0x400 ;  /* 0x0000040000047882 */ /* 0x000fc40000000000 */
[----:B-1----:R-:W-:-:S09]  /*1a400*/  ULEA UR4, UR5, UR4, 0x18 ;  /* 0x0000000405047291 */ /* 0x002fd2000f8ec03f */
[----:B------:R-:W1:Y:S01]  /*1a410*/  LDS.128 R16, [UR4+0x2a8d0] ;  /* 0x02a8d004ff107984 */ /* 0x000e620008000c00 */
[----:B------:R-:W-:Y:S06]  /*1a420*/  BAR.ARV 0x4, 0x180 ;  /* 0x0106000000007b1d */ /* 0x000fec0000002000 */
[----:B------:R-:W-:Y:S05]  /*1a430*/  BRA `(.L_x_670) ;  /* 0x0000000800947947 */ /* 0x000fea0003800000 */
.L_x_669:
[----:B------:R-:W-:Y:S01]  /*1a440*/  LOP3.LUT R7, R0, 0x1f, RZ, 0xc0, !PT ;  /* 0x0000001f00077812 */ /* 0x000fe200078ec0ff */
[----:B------:R-:W-:Y:S01]  /*1a450*/  ULDC UR4, c[0x0][0xc3c] ;  /* 0x00030f0000047ab9 */ /* 0x000fe20000000800 */
[----:B------:R-:W-:Y:S01]  /*1a460*/  IMAD.MOV.U32 R9, RZ, RZ, RZ ;  /* 0x000000ffff097224 */ /* 0x000fe200078e00ff */
[----:B------:R-:W1:Y:S01]  /*1a470*/  S2UR UR6, SR_CTAID.X ;  /* 0x00000000000679c3 */ /* 0x000e620000002500 */
[----:B------:R-:W-:Y:S01]  /*1a480*/  ISETP.NE.AND P0, PT, R7, 0x1f, PT ;  /* 0x0000001f0700780c */ /* 0x000fe20003f05270 */
[----:B------:R-:W-:-:S03]  /*1a490*/  ULDC UR5, c[0x0][0xc38] ;  /* 0x00030e0000057ab9 */ /* 0x000fc60000000800 */
[----:B------:R-:W-:-:S13]  /*1a4a0*/  ISETP.GE.OR P1, PT, R7, UR4, !P0 ;  /* 0x0000000407007c0c */ /* 0x000fda000c726670 */
[----:B------:R-:W2:Y:S08]  /*1a4b0*/  @!P1 LDC.64 R4, c[0x0][0xc80] ;  /* 0x00032000ff049b82 */ /* 0x000eb00000000a00 */
[----:B0-----:R-:W0:Y:S01]  /*1a4c0*/  @!P1 LDC.64 R2, c[0x0][0xc78] ;  /* 0x00031e00ff029b82 */ /* 0x001e220000000a00 */
[----:B--2---:R-:W-:-:S05]  /*1a4d0*/  @!P1 IMAD.WIDE.U32 R4, R7, 0x4, R4 ;  /* 0x0000000407049825 */ /* 0x004fca00078e0004 */
[----:B------:R-:W2:Y:S01]  /*1a4e0*/  @!P1 LDG.E R6, desc[UR56][R4.64] ;  /* 0x0000003804069981 */ /* 0x000ea2000c1e1900 */
[----:B0-----:R-:W-:-:S05]  /*1a4f0*/  @!P1 IMAD.WIDE.U32 R2, R7, 0x4, R2 ;  /* 0x0000000407029825 */ /* 0x001fca00078e0002 */
[----:B------:R-:W2:Y:S01]  /*1a500*/  @!P1 LDG.E R9, desc[UR56][R2.64] ;  /* 0x0000003802099981 */ /* 0x000ea2000c1e1900 */
[C---:B------:R-:W-:Y:S02]  /*1a510*/  ISETP.NE.AND P1, PT, R7.reuse, RZ, PT ;  /* 0x000000ff0700720c */ /* 0x040fe40003f25270 */
[C---:B------:R-:W-:Y:S02]  /*1a520*/  ISETP.GE.U32.AND P2, PT, R7.reuse, 0x2, PT ;  /* 0x000000020700780c */ /* 0x040fe40003f46070 */
[C---:B------:R-:W-:Y:S02]  /*1a530*/  ISETP.GE.U32.AND P3, PT, R7.reuse, 0x4, PT ;  /* 0x000000040700780c */ /* 0x040fe40003f66070 */
[C---:B------:R-:W-:Y:S02]  /*1a540*/  ISETP.GE.U32.AND P4, PT, R7.reuse, 0x8, PT ;  /* 0x000000080700780c */ /* 0x040fe40003f86070 */
[----:B------:R-:W-:Y:S01]  /*1a550*/  ISETP.GE.U32.AND P5, PT, R7, 0x10, PT ;  /* 0x000000100700780c */ /* 0x000fe20003fa6070 */
[----:B------:R-:W-:Y:S01]  /*1a560*/  UMOV UR4, URZ ;  /* 0x0000003f00047c82 */ /* 0x000fe20008000000 */
        /* <DEDUP_REMOVED lines=24> */
.L_x_673:
[----:B------:R-:W0:Y:S01]  /*1a6f0*/  LDC R2, c[0x0][0xc3c] ;  /* 0x00030f00ff027b82 */ /* 0x000e220000000800 */
[----:B------:R-:W-:Y:S01]  /*1a700*/  UIADD3 UR4, UR4, 0x1f, URZ ;  /* 0x0000001f04047890 */ /* 0x000fe2000fffe03f */
[----:B------:R-:W-:Y:S02]  /*1a710*/  ULDC UR7, c[0x0][0xc3c] ;  /* 0x00030f0000077ab9 */ /* 0x000fe40000000800 */
[----:B------:R-:W-:-:S03]  /*1a720*/  IMAD.U32 R19, RZ, RZ, UR7 ;  /* 0x00000007ff137e24 */ /* 0x000fc6000f8e00ff */
[----:B0-----:R-:W-:-:S13]  /*1a730*/  ISETP.LE.AND P6, PT, R2, UR4, PT ;  /* 0x0000000402007c0c */ /* 0x001fda000bfc3270 */
[----:B------:R-:W-:Y:S05]  /*1a740*/  @P6 BRA `(.L_x_672) ;  /* 0x0000000400ac6947 */ /* 0x000fea0003800000 */
[----:B------:R-:W-:Y:S02]  /*1a750*/  VIADD R9, R7, UR4 ;  /* 0x0000000407097c36 */ /* 0x000fe40008000000 */
[----:B------:R-:W-:-:S03]  /*1a760*/  IMAD.MOV.U32 R6, RZ, RZ, RZ ;  /* 0x000000ffff067224 */ /* 0x000fc600078e00ff */
[----:B------:R-:W-:-:S13]  /*1a770*/  ISETP.GE.OR P6, PT, R9, R2, !P0 ;  /* 0x000000020900720c */ /* 0x000fda00047c6670 */
[----:B------:R-:W0:Y:S08]  /*1a780*/  @!P6 LDC.64 R4, c[0x0][0xc80] ;  /* 0x00032000ff04eb82 */ /* 0x000e300000000a00 */
[----:B------:R-:W1:Y:S01]  /*1a790*/  @!P6 LDC.64 R2, c[0x0][0xc78] ;  /* 0x00031e00ff02eb82 */ /* 0x000e620000000a00 */
[----:B0-----:R-:W-:-:S05]  /*1a7a0*/  @!P6 IMAD.WIDE R4, R9, 0x4, R4 ;  /* 0x000000040904e825 */ /* 0x001fca00078e0204 */
[----:B------:R-:W2:Y:S01]  /*1a7b0*/  @!P6 LDG.E R6, desc[UR56][R4.64] ;  /* 0x000000380406e981 */ /* 0x000ea2000c1e1900 */
[----:B-1----:R-:W-:-:S04]  /*1a7c0*/  @!P6 IMAD.WIDE R2, R9, 0x4, R2 ;  /* 0x000000040902e825 */ /* 0x002fc800078e0202 */
[----:B------:R-:W-:-:S06]  /*1a7d0*/  IMAD.MOV.U32 R9, RZ, RZ, RZ ;  /* 0x000000ffff097224 */ /* 0x000fcc00078e00ff */
        /* <DEDUP_REMOVED lines=22> */
.L_x_671:
[----:B------:R-:W-:Y:S02]  /*1a940*/  IMAD.IADD R11, R8, 0x1, -R3 ;  /* 0x00000001080b7824 */ /* 0x000fe400078e0a03 */
[----:B------:R-:W-:Y:S02]  /*1a950*/  IMAD.MOV.U32 R16, RZ, RZ, RZ ;  /* 0x000000ffff107224 */ /* 0x000fe400078e00ff */
        /* <DEDUP_REMOVED lines=16> */
.L_x_674:
[----:B-1----:R-:W-:Y:S01]  /*1aa60*/  IMAD R16, R16, UR5, R11 ;  /* 0x0000000510107c24 */ /* 0x002fe2000f8e020b */
[----:B0-----:R-:W-:Y:S01]  /*1aa70*/  IABS R5, R9 ;  /* 0x0000000900057213 */ /* 0x001fe20000000000 */
[----:B------:R-:W-:Y:S01]  /*1aa80*/  IMAD.MOV.U32 R11, RZ, RZ, R12 ;  /* 0x000000ffff0b7224 */ /* 0x000fe200078e000c */
[----:B------:R-:W-:Y:S01]  /*1aa90*/  IABS R12, R6 ;  /* 0x00000006000c7213 */ /* 0x000fe20000000000 */
[----:B------:R-:W-:Y:S01]  /*1aaa0*/  IMAD.MOV.U32 R2, RZ, RZ, RZ ;  /* 0x000000ffff027224 */ /* 0x000fe200078e00ff */
[----:B------:R-:W-:Y:S01]  /*1aab0*/  IADD3 R17, -R16, UR6, RZ ;  /* 0x0000000610117c10 */ /* 0x000fe2000fffe1ff */
[----:B------:R-:W-:Y:S01]  /*1aac0*/  IMAD R11, R11, R4, RZ ;  /* 0x000000040b0b7224 */ /* 0x000fe200078e02ff */
[----:B------:R-:W0:Y:S01]  /*1aad0*/  I2F.RP R8, R5 ;  /* 0x0000000500087306 */ /* 0x000e220000209400 */
[----:B------:R-:W-:Y:S01]  /*1aae0*/  IMAD.MOV R12, RZ, RZ, -R12 ;  /* 0x000000ffff0c7224 */ /* 0x000fe200078e0a0c */
[----:B------:R-:W-:Y:S01]  /*1aaf0*/  IABS R10, R17 ;  /* 0x00000011000a7213 */ /* 0x000fe20000000000 */
[----:B------:R-:W-:-:S04]  /*1ab00*/  IMAD.HI.U32 R2, R3, R11, R2 ;  /* 0x0000000b03027227 */ /* 0x000fc800078e0002 */
[----:B------:R-:W-:Y:S01]  /*1ab10*/  IMAD.MOV.U32 R3, RZ, RZ, R10 ;  /* 0x000000ffff037224 */ /* 0x000fe200078e000a */
[----:B------:R-:W-:Y:S01]  /*1ab20*/  MOV R10, R12 ;  /* 0x0000000c000a7202 */ /* 0x000fe20000000f00 */
[----:B------:R-:W-:Y:S02]  /*1ab30*/  VIADD R19, R19, UR4 ;  /* 0x0000000413137c36 */ /* 0x000fe40008000000 */
[----:B------:R-:W-:-:S04]  /*1ab40*/  IMAD.HI.U32 R2, R2, R3, RZ ;  /* 0x0000000302027227 */ /* 0x000fc800078e00ff */
[----:B------:R-:W-:Y:S01]  /*1ab50*/  IMAD R3, R2, R10, R3 ;  /* 0x0000000a02037224 */ /* 0x000fe200078e0203 */
[----:B0-----:R-:W0:Y:S04]  /*1ab60*/  MUFU.RCP R8, R8 ;  /* 0x0000000800087308 */ /* 0x001e280000001000 */
[----:B------:R-:W-:-:S13]  /*1ab70*/  ISETP.GT.U32.AND P1, PT, R4, R3, PT ;  /* 0x000000030400720c */ /* 0x000fda0003f24070 */
[----:B------:R-:W-:Y:S02]  /*1ab80*/  @!P1 IMAD.IADD R3, R3, 0x1, -R4 ;  /* 0x0000000103039824 */ /* 0x000fe400078e0a04 */
[----:B0-----:R-:W-:Y:S02]  /*1ab90*/  VIADD R10, R8, 0xffffffe ;  /* 0x0ffffffe080a7836 */ /* 0x001fe40000000000 */
[----:B------:R-:W-:Y:S01]  /*1aba0*/  @!P1 VIADD R2, R2, 0x1 ;  /* 0x0000000102029836 */ /* 0x000fe20000000000 */
[----:B------:R-:W-:Y:S02]  /*1abb0*/  ISETP.GE.U32.AND P0, PT, R3, R4, PT ;  /* 0x000000040300720c */ /* 0x000fe40003f06070 */
[----:B------:R-:W-:Y:S01]  /*1abc0*/  LOP3.LUT R4, R17, R6, RZ, 0x3c, !PT ;  /* 0x0000000611047212 */ /* 0x000fe200078e3cff */
[----:B------:R0:W1:Y:S01]  /*1abd0*/  F2I.FTZ.U32.TRUNC.NTZ R3, R10 ;  /* 0x0000000a00037305 */ /* 0x000062000021f000 */
[----:B------:R-:W-:Y:S02]  /*1abe0*/  ISETP.NE.AND P1, PT, R6, RZ, PT ;  /* 0x000000ff0600720c */ /* 0x000fe40003f25270 */
[----:B------:R-:W-:-:S02]  /*1abf0*/  ISETP.GE.AND P2, PT, R4, RZ, PT ;  /* 0x000000ff0400720c */ /* 0x000fc40003f46270 */
[----:B0-----:R-:W-:-:S05]  /*1ac00*/  IABS R10, R9 ;  /* 0x00000009000a7213 */ /* 0x001fca0000000000 */
[----:B------:R-:W-:-:S04]  /*1ac10*/  @P0 VIADD R2, R2, 0x1 ;  /* 0x0000000102020836 */ /* 0x000fc80000000000 */
[----:B------:R-:W-:Y:S02]  /*1ac20*/  IMAD.MOV.U32 R8, RZ, RZ, R2 ;  /* 0x000000ffff087224 */ /* 0x000fe400078e0002 */
[----:B-1----:R-:W-:Y:S02]  /*1ac30*/  IMAD.MOV R2, RZ, RZ, -R3 ;  /* 0x000000ffff027224 */ /* 0x002fe400078e0a03 */
[----:B------:R-:W-:Y:S01]  /*1ac40*/  @!P2 IMAD.MOV R8, RZ, RZ, -R8 ;  /* 0x000000ffff08a224 */ /* 0x000fe200078e0a08 */
[----:B------:R-:W-:Y:S01]  /*1ac50*/  @!P1 LOP3.LUT R8, RZ, R6, RZ, 0x33, !PT ;  /* 0x00000006ff089212 */ /* 0x000fe200078e33ff */
[----:B------:R-:W-:Y:S02]  /*1ac60*/  IMAD R11, R2, R5, RZ ;  /* 0x00000005020b7224 */ /* 0x000fe400078e02ff */
[----:B------:R-:W-:Y:S01]  /*1ac70*/  IMAD.MOV.U32 R2, RZ, RZ, RZ ;  /* 0x000000ffff027224 */ /* 0x000fe200078e00ff */
[----:B------:R-:W-:Y:S01]  /*1ac80*/  IABS R4, R8 ;  /* 0x0000000800047213 */ /* 0x000fe20000000000 */
[----:B------:R-:W-:-:S02]  /*1ac90*/  IMAD.MOV R10, RZ, RZ, -R10 ;  /* 0x000000ffff0a7224 */ /* 0x000fc400078e0a0a */
[----:B------:R-:W-:-:S04]  /*1aca0*/  IMAD.HI.U32 R2, R3, R11, R2 ;  /* 0x0000000b03027227 */ /* 0x000fc800078e0002 */
[----:B------:R-:W-:Y:S02]  /*1acb0*/  IMAD.MOV.U32 R3, RZ, RZ, R4 ;  /* 0x000000ffff037224 */ /* 0x000fe400078e0004 */
[----:B------:R-:W-:Y:S02]  /*1acc0*/  IMAD.MOV.U32 R4, RZ, RZ, R10 ;  /* 0x000000ffff047224 */ /* 0x000fe400078e000a */
[----:B------:R-:W-:-:S04]  /*1acd0*/  IMAD.HI.U32 R2, R2, R3, RZ ;  /* 0x0000000302027227 */ /* 0x000fc800078e00ff */
[----:B------:R-:W-:Y:S01]  /*1ace0*/  IMAD R4, R2, R4, R3 ;  /* 0x0000000402047224 */ /* 0x000fe200078e0203 */
[----:B------:R-:W-:Y:S01]  /*1acf0*/  LOP3.LUT R3, R8, R9, RZ, 0x3c, !PT ;  /* 0x0000000908037212 */ /* 0x000fe200078e3cff */
[----:B------:R-:W-:-:S03]  /*1ad00*/  IMAD R6, R6, R8, RZ ;  /* 0x0000000806067224 */ /* 0x000fc600078e02ff */
[----:B------:R-:W-:Y:S01]  /*1ad10*/  ISETP.GT.U32.AND P1, PT, R5, R4, PT ;  /* 0x000000040500720c */ /* 0x000fe20003f24070 */
[----:B------:R-:W-:Y:S01]  /*1ad20*/  IMAD.IADD R17, R17, 0x1, -R6 ;  /* 0x0000000111117824 */ /* 0x000fe200078e0a06 */
[----:B------:R-:W-:-:S11]  /*1ad30*/  ISETP.GE.AND P2, PT, R3, RZ, PT ;  /* 0x000000ff0300720c */ /* 0x000fd60003f46270 */
[-C--:B------:R-:W-:Y:S01]  /*1ad40*/  @!P1 IADD3 R4, R4, -R5.reuse, RZ ;  /* 0x8000000504049210 */ /* 0x080fe20007ffe0ff */
[----:B------:R-:W-:Y:S01]  /*1ad50*/  @!P1 VIADD R2, R2, 0x1 ;  /* 0x0000000102029836 */ /* 0x000fe20000000000 */
[----:B------:R-:W-:Y:S02]  /*1ad60*/  ISETP.NE.AND P1, PT, R9, RZ, PT ;  /* 0x000000ff0900720c */ /* 0x000fe40003f25270 */
[----:B------:R-:W-:-:S13]  /*1ad70*/  ISETP.GE.U32.AND P0, PT, R4, R5, PT ;  /* 0x000000050400720c */ /* 0x000fda0003f06070 */
[----:B------:R-:W-:-:S04]  /*1ad80*/  @P0 VIADD R2, R2, 0x1 ;  /* 0x0000000102020836 */ /* 0x000fc80000000000 */
[----:B------:R-:W-:Y:S01]  /*1ad90*/  @!P2 IMAD.MOV R2, RZ, RZ, -R2 ;  /* 0x000000ffff02a224 */ /* 0x000fe200078e0a02 */
[----:B------:R-:W-:-:S05]  /*1ada0*/  @!P1 LOP3.LUT R2, RZ, R9, RZ, 0x33, !PT ;  /* 0x00000009ff029212 */ /* 0x000fca00078e33ff */
[----:B------:R-:W-:-:S04]  /*1adb0*/  IMAD.MOV R18, RZ, RZ, -R2 ;  /* 0x000000ffff127224 */ /* 0x000fc800078e0a02 */
[C---:B------:R-:W-:Y:S02]  /*1adc0*/  IMAD R18, R9.reuse, R18, R8 ;  /* 0x0000001209127224 */ /* 0x040fe400078e0208 */
[----:B------:R-:W-:-:S04]  /*1add0*/  IMAD R9, R9, 0x1000000, R2 ;  /* 0x0100000009097824 */ /* 0x000fc800078e0202 */
[----:B------:R-:W-:Y:S01]  /*1ade0*/  IMAD R18, R18, 0x10000, R9 ;  /* 0x0001000012127824 */ /* 0x000fe200078e0209 */
[----:B------:R-:W-:Y:S06]  /*1adf0*/  BRA `(.L_x_675) ;  /* 0x00000000000c7947 */ /* 0x000fec0003800000 */
.L_x_672:
[----:B------:R-:W-:Y:S02]  /*1ae00*/  IMAD.MOV.U32 R17, RZ, RZ, RZ ;  /* 0x000000ffff117224 */ /* 0x000fe400078e00ff */
[----:B------:R-:W-:Y:S02]  /*1ae10*/  IMAD.U32 R16, RZ, RZ, UR6 ;  /* 0x00000006ff107e24 */ /* 0x000fe4000f8e00ff */
[----:B------:R-:W-:-:S07]  /*1ae20*/  IMAD.MOV.U32 R18, RZ, RZ, RZ ;  /* 0x000000ffff127224 */ /* 0x000fce00078e00ff */
.L_x_675:
[----:B------:R-:W-:-:S13]  /*1ae30*/  ISETP.NE.AND P0, PT, R7, RZ, PT ;  /* 0x000000ff0700720c */ /* 0x000fda0003f05270 */
[----:B------:R-:W0:Y:S01]  /*1ae40*/  @!P0 S2R R3, SR_CgaCtaId ;  /* 0x0000000000038919 */ /* 0x000e220000008800 */
[----:B------:R-:W-:-:S04]  /*1ae50*/  @!P0 MOV R2, 0x400 ;  /* 0x0000040000028802 */ /* 0x000fc80000000f00 */
[----:B0-----:R-:W-:-:S05]  /*1ae60*/  @!P0 LEA R2, R3, R2, 0x18 ;  /* 0x0000000203028211 */ /* 0x001fca00078ec0ff */
[----:B------:R0:W-:Y:S01]  /*1ae70*/  @!P0 STS.128 [R2+0x2a8d0], R16 ;  /* 0x02a8d01002008388 */ /* 0x0001e20000000c00 */
[----:B------:R-:W-:Y:S06]  /*1ae80*/  BAR.ARV 0x5, 0x180 ;  /* 0x0146000000007b1d */ /* 0x000fec0000002000 */
.L_x_670:
[----:B------:R2:W-:Y:S01]  /*1ae90*/  STL [R1+0x20], RZ ;  /* 0x000020ff01007387 */ /* 0x0005e20000100800 */
[----:B------:R-:W-:Y:S01]  /*1aea0*/  ULDC UR4, c[0x0][0xc3c] ;  /* 0x00030f0000047ab9 */ /* 0x000fe20000000800 */
[----:B------:R-:W-:Y:S01]  /*1aeb0*/  MOV R28, 0x1 ;  /* 0x00000001001c7802 */ /* 0x000fe20000000f00 */
[----:B------:R-:W-:Y:S01]  /*1aec0*/  IMAD.MOV.U32 R27, RZ, RZ, RZ ;  /* 0x000000ffff1b7224 */ /* 0x000fe200078e00ff */
[----:B-1----:R-:W-:-:S13]  /*1aed0*/  ISETP.GE.AND P0, PT, R19, UR4, PT ;  /* 0x0000000413007c0c */ /* 0x002fda000bf06270 */
[----:B--2---:R-:W-:Y:S05]  /*1aee0*/  @P0 BRA `(.L_x_676) ;  /* 0x0000006000780947 */ /* 0x004fea0003800000 */
[----:B------:R-:W1:Y:S01]  /*1aef0*/  S2UR UR5, SR_CgaCtaId ;  /* 0x00000000000579c3 */ /* 0x000e620000008800 */
[----:B------:R2:W-:Y:S01]  /*1af00*/  STL [R1+0x20], RZ ;  /* 0x000020ff01007387 */ /* 0x0005e20000100800 */
[C---:B0-----:R-:W-:Y:S01]  /*1af10*/  IMAD.SHL.U32 R2, R0.reuse, 0x8, RZ ;  /* 0x0000000800027824 */ /* 0x041fe200078e00ff */
[----:B------:R-:W-:Y:S01]  /*1af20*/  LOP3.LUT R5, R0, 0x7f, RZ, 0xc0, !PT ;  /* 0x0000007f00057812 */ /* 0x000fe200078ec0ff */
[----:B------:R-:W-:Y:S01]  /*1af30*/  UMOV UR4, 0x400 ;  /* 0x0000040000047882 */ /* 0x000fe20000000000 */
[----:B------:R-:W-:Y:S01]  /*1af40*/  BSSY B8, `(.L_x_676) ;  /* 0x0000618000087945 */ /* 0x000fe20003800000 */
[----:B------:R-:W-:Y:S01]  /*1af50*/  IMAD.MOV.U32 R30, RZ, RZ, 0x1 ;  /* 0x00000001ff1e7424 */ /* 0x000fe200078e00ff */
[C---:B------:R-:W-:Y:S01]  /*1af60*/  LOP3.LUT R3, R2.reuse, 0x1f8, RZ, 0xc0, !PT ;  /* 0x000001f802037812 */ /* 0x040fe200078ec0ff */
[----:B------:R-:W-:Y:S01]  /*1af70*/  IMAD.SHL.U32 R33, R5, 0x8, RZ ;  /* 0x0000000805217824 */ /* 0x000fe200078e00ff */
[----:B------:R-:W-:Y:S01]  /*1af80*/  LOP3.LUT R2, R2, 0x38, RZ, 0xc0, !PT ;  /* 0x0000003802027812 */ /* 0x000fe200078ec0ff */
[----:B------:R-:W-:Y:S01]  /*1af90*/  IMAD.MOV.U32 R25, RZ, RZ, RZ ;  /* 0x000000ffff197224 */ /* 0x000fe200078e00ff */
[----:B------:R-:W-:Y:S01]  /*1afa0*/  LOP3.LUT R4, R3, 0x38, R0, 0x78, !PT ;  /* 0x0000003803047812 */ /* 0x000fe200078e7800 */
[----:B------:R-:W-:Y:S01]  /*1afb0*/  IMAD.SHL.U32 R0, R0, 0x10, RZ ;  /* 0x0000001000007824 */ /* 0x000fe200078e00ff */
[----:B------:R-:W-:Y:S01]  /*1afc0*/  SHF.R.U32.HI R3, RZ, 0x3, R5 ;  /* 0x00000003ff037819 */ /* 0x000fe20000011605 */
[----:B------:R-:W-:Y:S01]  /*1afd0*/  IMAD.MOV.U32 R27, RZ, RZ, RZ ;  /* 0x000000ffff1b7224 */ /* 0x000fe200078e00ff */
[----:B------:R-:W-:Y:S01]  /*1afe0*/  LOP3.LUT R33, R4, 0x200, R33, 0xf8, !PT ;  /* 0x0000020004217812 */ /* 0x000fe200078ef821 */
[----:B------:R-:W-:Y:S01]  /*1aff0*/  IMAD.MOV.U32 R28, RZ, RZ, 0x1 ;  /* 0x00000001ff1c7424 */ /* 0x000fe200078e00ff */
[----:B------:R-:W-:Y:S01]  /*1b000*/  LOP3.LUT R4, R3, 0x70, R0, 0xf8, !PT ;  /* 0x0000007003047812 */ /* 0x000fe200078ef800 */
[----:B------:R-:W-:Y:S01]  /*1b010*/  ULOP3.LUT UR39, UR60, 0x2, URZ, 0xfc, !UPT ;  /* 0x000000023c277892 */ /* 0x000fe2000f8efc3f */
[C---:B------:R-:W-:Y:S01]  /*1b020*/  LOP3.LUT R3, R2.reuse, 0x40, RZ, 0xfc, !PT ;  /* 0x0000004002037812 */ /* 0x040fe200078efcff */
[----:B------:R-:W-:Y:S01]  /*1b030*/  ULDC.64 UR36, c[0x0][0x198] ;  /* 0x0000660000247ab9 */ /* 0x000fe20000000a00 */
[----:B------:R-:W-:Y:S01]  /*1b040*/  LOP3.LUT R0, R2, 0x80, RZ, 0xfc, !PT ;  /* 0x0000008002007812 */ /* 0x000fe200078efcff */
[----:B------:R-:W-:Y:S01]  /*1b050*/  ULDC UR38, c[0x0][0xc] ;  /* 0x0000030000267ab9 */ /* 0x000fe20000000800 */
[----:B-1----:R-:W-:-:S06]  /*1b060*/  ULEA UR4, UR5, UR4, 0x18 ;  /* 0x0000000405047291 */ /* 0x002fcc000f8ec03f */
[----:B------:R-:W-:-:S04]  /*1b070*/  IMAD.U32 R22, RZ, RZ, UR4 ;  /* 0x00000004ff167e24 */ /* 0x000fc8000f8e00ff */
[----:B--2---:R-:W-:-:S07]  /*1b080*/  IMAD R35, R33, 0x2, R22 ;  /* 0x0000000221237824 */ /* 0x004fce00078e0216 */
.L_x_779:
[----:B0-----:R-:W0:Y:S02]  /*1b090*/  LDC.64 R2, c[0x0][0xc88] ;  /* 0x00032200ff027b82 */ /* 0x001e240000000a00 */
[----:B0-----:R-:W-:-:S05]  /*1b0a0*/  IMAD.WIDE R2, R19, 0x4, R2 ;  /* 0x0000000413027825 */ /* 0x001fca00078e0202 */
[----:B--2---:R-:W2:Y:S01]  /*1b0b0*/  LDG.E R31, desc[UR56][R2.64] ;  /* 0x00000038021f7981 */ /* 0x004ea2000c1e1900 */
[----:B------:R-:W-:Y:S05]  /*1b0c0*/  YIELD ;  /* 0x0000000000007946 */ /* 0x000fea0003800000 */
[----:B------:R-:W-:Y:S01]  /*1b0d0*/  ULDC.64 UR4, c[0x0][0xa28] ;  /* 0x00028a0000047ab9 */ /* 0x000fe20000000a00 */
[----:B------:R-:W-:Y:S01]  /*1b0e0*/  ULDC.64 UR8, c[0x0][0xa18] ;  /* 0x0002860000087ab9 */ /* 0x000fe20000000a00 */
[----:B------:R-:W-:Y:S01]  /*1b0f0*/  ISETP.NE.U32.AND P0, PT, RZ, UR4, PT ;  /* 0x00000004ff007c0c */ /* 0x000fe2000bf05070 */
[----:B------:R-:W-:Y:S01]  /*1b100*/  IMAD.MOV.U32 R11, RZ, RZ, RZ ;  /* 0x000000ffff0b7224 */ /* 0x000fe200078e00ff */
[----:B------:R-:W-:-:S02]  /*1b110*/  ULDC.64 UR6, c[0x0][0xa10] ;  /* 0x0002840000067ab9 */ /* 0x000fc40000000a00 */
[----:B------:R-:W-:Y:S02]  /*1b120*/  ISETP.NE.AND.EX P0, PT, RZ, UR5, PT, P0 ;  /* 0x00000005ff007c0c */ /* 0x000fe4000bf05300 */
[----:B------:R-:W-:-:S04]  /*1b130*/  ISETP.NE.U32.AND P2, PT, RZ, UR6, PT ;  /* 0x00000006ff007c0c */ /* 0x000fc8000bf45070 */
[----:B------:R-:W-:Y:S01]  /*1b140*/  ISETP.NE.AND.EX P2, PT, RZ, UR7, PT, P2 ;  /* 0x00000007ff007c0c */ /* 0x000fe2000bf45320 */
[----:B------:R-:W-:Y:S01]  /*1b150*/  IMAD.MOV.U32 R34, RZ, RZ, RZ ;  /* 0x000000ffff227224 */ /* 0x000fe200078e00ff */
[----:B--2---:R-:W-:-:S05]  /*1b160*/  SHF.R.S32.HI R0, RZ, 0x1f, R31 ;  /* 0x0000001fff007819 */ /* 0x004fca000001141f */
[C---:B------:R-:W-:Y:S02]  /*1b170*/  @P0 LEA R2, P1, R31.reuse, UR4, 0x2 ;  /* 0x000000041f020c11 */ /* 0x040fe4000f8210ff */
[C---:B------:R-:W-:Y:S01]  /*1b180*/  SHF.L.U32 R23, R31.reuse, 0x2, RZ ;  /* 0x000000021f177819 */ /* 0x040fe200000006ff */
[----:B------:R0:W-:Y:S01]  /*1b190*/  STL [R1+0x10], R0 ;  /* 0x0000100001007387 */ /* 0x0001e20000100800 */
[C-C-:B------:R-:W-:Y:S01]  /*1b1a0*/  @P0 LEA.HI.X R3, R31.reuse, UR5, R0.reuse, 0x2, P1 ;  /* 0x000000051f030c11 */ /* 0x140fe200088f1400 */
[----:B------:R-:W-:Y:S01]  /*1b1b0*/  ULDC.64 UR4, c[0x0][0xa00] ;  /* 0x0002800000047ab9 */ /* 0x000fe20000000a00 */
[----:B------:R-:W-:Y:S02]  /*1b1c0*/  ISETP.NE.U32.AND P1, PT, RZ, UR8, PT ;  /* 0x00000008ff007c0c */ /* 0x000fe4000bf25070 */
[----:B------:R-:W-:Y:S01]  /*1b1d0*/  SHF.L.U64.HI R24, R31, 0x2, R0 ;  /* 0x000000021f187819 */ /* 0x000fe20000010200 */
[----:B-1----:R1:W2:Y:S01]  /*1b1e0*/  @P0 LDG.E R11, desc[UR56][R2.64] ;  /* 0x00000038020b0981 */ /* 0x0022a2000c1e1900 */
[----:B------:R-:W-:-:S02]  /*1b1f0*/  ISETP.NE.AND.EX P1, PT, RZ, UR9, PT, P1 ;  /* 0x00000009ff007c0c */ /* 0x000fc4000bf25310 */
[----:B------:R-:W-:Y:S01]  /*1b200*/  ISETP.NE.U32.AND P0, PT, RZ, UR4, PT ;  /* 0x00000004ff007c0c */ /* 0x000fe2000bf05070 */
[----:B0-----:R-:W-:Y:S01]  /*1b210*/  IMAD.MOV.U32 R0, RZ, RZ, RZ ;  /* 0x000000ffff007224 */ /* 0x001fe200078e00ff */
[C---:B------:R-:W-:Y:S02]  /*1b220*/  IADD3 R4, P4, R23.reuse, UR6, RZ ;  /* 0x0000000617047c10 */ /* 0x040fe4000ff9e0ff */
[----:B------:R-:W-:Y:S02]  /*1b230*/  ISETP.NE.AND.EX P0, PT, RZ, UR5, PT, P0 ;  /* 0x00000005ff007c0c */ /* 0x000fe4000bf05300 */
[C---:B------:R-:W-:Y:S02]  /*1b240*/  IADD3.X R5, R24.reuse, UR7, RZ, P4, !PT ;  /* 0x0000000718057c10 */ /* 0x040fe4000a7fe4ff */
[----:B-1----:R-:W-:Y:S01]  /*1b250*/  IADD3 R2, P3, R23, UR4, RZ ;  /* 0x0000000417027c10 */ /* 0x002fe2000ff7e0ff */
[----:B------:R-:W-:Y:S02]  /*1b260*/  ULDC UR4, c[0x0][0x288] ;  /* 0x0000a20000047ab9 */ /* 0x000fe40000000800 */
[----:B------:R-:W5:Y:S01]  /*1b270*/  @P2 LDG.E R0, desc[UR56][R4.64] ;  /* 0x0000003804002981 */ /* 0x000f62000c1e1900 */
[----:B------:R-:W-:-:S02]  /*1b280*/  IADD3.X R3, R24, UR5, RZ, P3, !PT ;  /* 0x0000000518037c10 */ /* 0x000fc40009ffe4ff */
[----:B------:R-:W-:Y:S01]  /*1b290*/  @P1 IADD3 R6, P3, R23, UR8, RZ ;  /* 0x0000000817061c10 */ /* 0x000fe2000ff7e0ff */
[----:B------:R-:W-:Y:S01]  /*1b2a0*/  IMAD.U32 R8, RZ, RZ, UR4 ;  /* 0x00000004ff087e24 */ /* 0x000fe2000f8e00ff */
[----:B------:R-:W-:Y:S01]  /*1b2b0*/  ULDC.64 UR4, c[0x0][0x418] ;  /* 0x0001060000047ab9 */ /* 0x000fe20000000a00 */
[----:B------:R-:W5:Y:S01]  /*1b2c0*/  @P0 LDG.E R34, desc[UR56][R2.64] ;  /* 0x0000003802220981 */ /* 0x000f62000c1e1900 */
[----:B------:R-:W-:-:S05]  /*1b2d0*/  @P1 IADD3.X R7, R24, UR9, RZ, P3, !PT ;  /* 0x0000000918071c10 */ /* 0x000fca0009ffe4ff */
[----:B------:R0:W3:Y:S01]  /*1b2e0*/  @P1 LDG.E R8, desc[UR56][R6.64] ;  /* 0x0000003806081981 */ /* 0x0000e2000c1e1900 */
[----:B------:R-:W-:-:S03]  /*1b2f0*/  UISETP.NE.U32.AND UP0, UPT, UR4, URZ, UPT ;  /* 0x0000003f0400728c */ /* 0x000fc6000bf05070 */
[----:B------:R-:W-:Y:S01]  /*1b300*/  ULDC UR4, c[0x0][0x424] ;  /* 0x0001090000047ab9 */ /* 0x000fe20000000800 */
[----:B------:R-:W-:-:S03]  /*1b310*/  UISETP.NE.AND.EX UP0, UPT, UR5, URZ, UPT, UP0 ;  /* 0x0000003f0500728c */ /* 0x000fc6000bf05300 */
[----:B------:R-:W-:Y:S01]  /*1b320*/  ULDC UR5, c[0x0][0x2f0] ;  /* 0x0000bc0000057ab9 */ /* 0x000fe20000000800 */
[----:B------:R-:W-:-:S04]  /*1b330*/  USEL UR4, UR4, 0x1, UP0 ;  /* 0x0000000104047887 */ /* 0x000fc80008000000 */
[----:B------:R-:W-:-:S03]  /*1b340*/  UIMAD UR4, UR4, UR5, URZ ;  /* 0x00000005040472a4 */ /* 0x000fc6000f8e023f */
[----:B------:R-:W-:Y:S02]  /*1b350*/  ULDC UR5, c[0x0][0x348] ;  /* 0x0000d20000057ab9 */ /* 0x000fe40000000800 */
[----:B0-----:R-:W-:Y:S01]  /*1b360*/  IMAD.U32 R6, RZ, RZ, UR5 ;  /* 0x00000005ff067e24 */ /* 0x001fe2000f8e00ff */
[----:B--2---:R-:W-:Y:S04]  /*1b370*/  STL [R1], R11 ;  /* 0x0000000b01007387 */ /* 0x004fe80000100800 */
[----:B---3--:R0:W-:Y:S02]  /*1b380*/  STL [R1+0x1c], R8 ;  /* 0x00001c0801007387 */ /* 0x0081e40000100800 */
[----:B0-----:R-:W-:Y:S01]  /*1b390*/  IMAD.U32 R8, RZ, RZ, UR4 ;  /* 0x00000004ff087e24 */ /* 0x001fe2000f8e00ff */
[----:B------:R-:W-:Y:S06]  /*1b3a0*/  @P1 BRA `(.L_x_677) ;  /* 0x0000000000141947 */ /* 0x000fec0003800000 */
[----:B------:R-:W-:Y:S05]  /*1b3b0*/  @!P0 BRA `(.L_x_677) ;  /* 0x0000000000108947 */ /* 0x000fea0003800000 */
[----:B------:R-:W2:Y:S04]  /*1b3c0*/  LDG.E R10, desc[UR56][R2.64] ;  /* 0x00000038020a7981 */ /* 0x000ea8000c1e1900 */
[----:B------:R-:W2:Y:S02]  /*1b3d0*/  LDG.E R7, desc[UR56][R2.64+0x4] ;  /* 0x0000043802077981 */ /* 0x000ea4000c1e1900 */
[----:B--2---:R-:W-:-:S05]  /*1b3e0*/  IMAD.IADD R2, R7, 0x1, -R10 ;  /* 0x0000000107027824 */ /* 0x004fca00078e0a0a */
[----:B------:R0:W-:Y:S02]  /*1b3f0*/  STL [R1+0x1c], R2 ;  /* 0x00001c0201007387 */ /* 0x0001e40000100800 */
.L_x_677:
[----:B------:R-:W-:Y:S01]  /*1b400*/  ULDC.64 UR4, c[0x0][0xa20] ;  /* 0x0002880000047ab9 */ /* 0x000fe20000000a00 */
[C---:B0-----:R-:W-:Y:S01]  /*1b410*/  LOP3.LUT R2, R18.reuse, 0xff000000, RZ, 0xc0, !PT ;  /* 0xff00000012027812 */ /* 0x041fe200078ec0ff */
[----:B------:R-:W-:Y:S01]  /*1b420*/  IMAD.MOV.U32 R32, RZ, RZ, R31 ;  /* 0x000000ffff207224 */ /* 0x000fe200078e001f */
[----:B------:R-:W-:Y:S02]  /*1b430*/  ISETP.NE.U32.AND P0, PT, RZ, UR4, PT ;  /* 0x00000004ff007c0c */ /* 0x000fe4000bf05070 */
[----:B------:R-:W-:Y:S02]  /*1b440*/  SHF.R.U32.HI R2, RZ, 0x8, R2 ;  /* 0x00000008ff027819 */ /* 0x000fe40000011602 */
[----:B------:R-:W-:Y:S02]  /*1b450*/  ISETP.NE.AND.EX P0, PT, RZ, UR5, PT, P0 ;  /* 0x00000005ff007c0c */ /* 0x000fe4000bf05300 */
[C---:B------:R-:W-:Y:S02]  /*1b460*/  LOP3.LUT R7, R18.reuse, 0xff0000, RZ, 0xc0, !PT ;  /* 0x00ff000012077812 */ /* 0x040fe400078ec0ff */
[----:B------:R-:W-:-:S02]  /*1b470*/  LOP3.LUT R18, R18, 0xffff, RZ, 0xc0, !PT ;  /* 0x0000ffff12127812 */ /* 0x000fc400078ec0ff */
[----:B------:R-:W-:-:S07]  /*1b480*/  LEA.HI R7, R7, R2, RZ, 0x10 ;  /* 0x0000000207077211 */ /* 0x000fce00078f80ff */
[----:B------:R-:W-:Y:S05]  /*1b490*/  @!P0 BRA `(.L_x_678) ;  /* 0x0000000000108947 */ /* 0x000fea0003800000 */
[----:B------:R-:W-:-:S04]  /*1b4a0*/  IADD3 R2, P0, R23, UR4, RZ ;  /* 0x0000000417027c10 */ /* 0x000fc8000ff1e0ff */
[----:B------:R-:W-:-:S05]  /*1b4b0*/  IADD3.X R3, R24, UR5, RZ, P0, !PT ;  /* 0x0000000518037c10 */ /* 0x000fca00087fe4ff */
[----:B------:R0:W5:Y:S01]  /*1b4c0*/  LDG.E R8, desc[UR56][R2.64] ;  /* 0x0000003802087981 */ /* 0x000162000c1e1900 */
[----:B------:R-:W-:Y:S05]  /*1b4d0*/  BRA `(.L_x_679) ;  /* 0x0000000000247947 */ /* 0x000fea0003800000 */
.L_x_678:
[----:B------:R-:W-:Y:S02]  /*1b4e0*/  ULDC.64 UR4, c[0x0][0xa08] ;  /* 0x0002820000047ab9 */ /* 0x000fe40000000a00 */
[----:B------:R-:W-:-:S04]  /*1b4f0*/  ISETP.NE.U32.AND P0, PT, RZ, UR4, PT ;  /* 0x00000004ff007c0c */ /* 0x000fc8000bf05070 */
[----:B------:R-:W-:-:S13]  /*1b500*/  ISETP.NE.AND.EX P0, PT, RZ, UR5, PT, P0 ;  /* 0x00000005ff007c0c */ /* 0x000fda000bf05300 */
[----:B------:R-:W-:Y:S05]  /*1b510*/  @!P0 BRA `(.L_x_679) ;  /* 0x0000000000148947 */ /* 0x000fea0003800000 */
[----:B------:R-:W0:Y:S02]  /*1b520*/  LDC.64 R2, c[0x0][0xa08] ;  /* 0x00028200ff027b82 */ /* 0x000e240000000a00 */
[----:B0-----:R-:W-:-:S05]  /*1b530*/  IMAD.WIDE R2, R32, 0x4, R2 ;  /* 0x0000000420027825 */ /* 0x001fca00078e0202 */
[----:B------:R-:W2:Y:S04]  /*1b540*/  LDG.E R8, desc[UR56][R2.64] ;  /* 0x0000003802087981 */ /* 0x000ea8000c1e1900 */
[----:B------:R-:W2:Y:S02]  /*1b550*/  LDG.E R9, desc[UR56][R2.64+0x4] ;  /* 0x0000043802097981 */ /* 0x000ea4000c1e1900 */
[----:B--2---:R-:W-:-:S07]  /*1b560*/  IMAD.IADD R8, R9, 0x1, -R8 ;  /* 0x0000000109087824 */ /* 0x004fce00078e0a08 */
.L_x_679:
[----:B0-----:R-:W2:Y:S04]  /*1b570*/  @P2 LDG.E R3, desc[UR56][R4.64] ;  /* 0x0000003804032981 */ /* 0x001ea8000c1e1900 */
[----:B------:R0:W2:Y:S01]  /*1b580*/  @P2 LDG.E R2, desc[UR56][R4.64+0x4] ;  /* 0x0000043804022981 */ /* 0x0000a2000c1e1900 */
[----:B-----5:R-:W-:Y:S01]  /*1b590*/  IMAD.IADD R8, R8, 0x1, -R11 ;  /* 0x0000000108087824 */ /* 0x020fe200078e0a0b */
[----:B------:R-:W-:Y:S01]  /*1b5a0*/  BSSY B0, `(.L_x_680) ;  /* 0x0000029000007945 */ /* 0x000fe20003800000 */
[----:B------:R-:W-:Y:S02]  /*1b5b0*/  LOP3.LUT R37, R7, 0xff, RZ, 0xc0, !PT ;  /* 0x000000ff07257812 */ /* 0x000fe400078ec0ff */
[----:B0-----:R-:W-:Y:S01]  /*1b5c0*/  SHF.R.U32.HI R5, RZ, 0x10, R7 ;  /* 0x00000010ff057819 */ /* 0x001fe20000011607 */
[----:B--2---:R-:W-:-:S04]  /*1b5d0*/  @P2 IMAD.IADD R6, R2, 0x1, -R3 ;  /* 0x0000000102062824 */ /* 0x004fc800078e0a03 */
[----:B------:R-:W-:-:S05]  /*1b5e0*/  IMAD.IADD R36, R8, 0x1, R6 ;  /* 0x0000000108247824 */ /* 0x000fca00078e0206 */
[C---:B------:R-:W-:Y:S02]  /*1b5f0*/  IADD3 R2, R36.reuse, 0x5f, RZ ;  /* 0x0000005f24027810 */ /* 0x040fe40007ffe0ff */
[----:B------:R-:W-:-:S03]  /*1b600*/  ISETP.GE.AND P1, PT, R36, 0x1, PT ;  /* 0x000000012400780c */ /* 0x000fc60003f26270 */
[----:B------:R-:W-:-:S05]  /*1b610*/  IMAD.HI R2, R2, 0x2aaaaaab, RZ ;  /* 0x2aaaaaab02027827 */ /* 0x000fca00078e02ff */
[----:B------:R-:W-:-:S04]  /*1b620*/  SHF.R.U32.HI R3, RZ, 0x1f, R2 ;  /* 0x0000001fff037819 */ /* 0x000fc80000011602 */
[----:B------:R-:W-:Y:S01]  /*1b630*/  LEA.HI.SX32 R4, R2, R3, 0x1c ;  /* 0x0000000302047211 */ /* 0x000fe200078fe2ff */
[----:B------:R-:W-:Y:S01]  /*1b640*/  IMAD.MOV.U32 R3, RZ, RZ, RZ ;  /* 0x000000ffff037224 */ /* 0x000fe200078e00ff */
[----:B------:R-:W-:Y:S06]  /*1b650*/  @!P1 BRA `(.L_x_681) ;  /* 0x0000000000749947 */ /* 0x000fec0003800000 */
[----:B------:R-:W-:Y:S01]  /*1b660*/  ISETP.NE.AND P0, PT, R5, RZ, PT ;  /* 0x000000ff0500720c */ /* 0x000fe20003f05270 */
[----:B------:R-:W-:-:S03]  /*1b670*/  ULDC UR4, c[0x0][0x9f0] ;  /* 0x00027c0000047ab9 */ /* 0x000fc60000000800 */
[----:B------:R-:W-:-:S04]  /*1b680*/  SEL R7, R5, UR4, P0 ;  /* 0x0000000405077c07 */ /* 0x000fc80008000000 */
[----:B------:R-:W-:Y:S02]  /*1b690*/  IABS R10, R7 ;  /* 0x00000007000a7213 */ /* 0x000fe40000000000 */
[----:B------:R-:W-:Y:S02]  /*1b6a0*/  IADD3 R9, R7, -0x1, R4 ;  /* 0xffffffff07097810 */ /* 0x000fe40007ffe004 */
[----:B------:R-:W0:Y:S08]  /*1b6b0*/  I2F.RP R2, R10 ;  /* 0x0000000a00027306 */ /* 0x000e300000209400 */
[----:B0-----:R-:W0:Y:S02]  /*1b6c0*/  MUFU.RCP R2, R2 ;  /* 0x0000000200027308 */ /* 0x001e240000001000 */
[----:B0-----:R-:W-:-:S06]  /*1b6d0*/  VIADD R2, R2, 0xffffffe ;  /* 0x0ffffffe02027836 */ /* 0x001fcc0000000000 */
[----:B------:R0:W1:Y:S02]  /*1b6e0*/  F2I.FTZ.U32.TRUNC.NTZ R3, R2 ;  /* 0x0000000200037305 */ /* 0x000064000021f000 */
[----:B0-----:R-:W-:-:S04]  /*1b6f0*/  LOP3.LUT R2, R9, R7, RZ, 0x3c, !PT ;  /* 0x0000000709027212 */ /* 0x001fc800078e3cff */
[----:B------:R-:W-:Y:S01]  /*1b700*/  ISETP.GE.AND P4, PT, R2, RZ, PT ;  /* 0x000000ff0200720c */ /* 0x000fe20003f86270 */
[----:B-1----:R-:W-:-:S04]  /*1b710*/  IMAD.MOV R2, RZ, RZ, -R3 ;  /* 0x000000ffff027224 */ /* 0x002fc800078e0a03 */
[----:B------:R-:W-:Y:S02]  /*1b720*/  IMAD R11, R2, R10, RZ ;  /* 0x0000000a020b7224 */ /* 0x000fe400078e02ff */
[----:B------:R-:W-:-:S04]  /*1b730*/  IMAD.MOV.U32 R2, RZ, RZ, RZ ;  /* 0x000000ffff027224 */ /* 0x000fc800078e00ff */
[----:B------:R-:W-:Y:S01]  /*1b740*/  IMAD.HI.U32 R11, R3, R11, R2 ;  /* 0x0000000b030b7227 */ /* 0x000fe200078e0002 */
[----:B------:R-:W-:Y:S02]  /*1b750*/  IABS R2, R9 ;  /* 0x0000000900027213 */ /* 0x000fe40000000000 */
[----:B------:R-:W-:-:S03]  /*1b760*/  IABS R3, R7 ;  /* 0x0000000700037213 */ /* 0x000fc60000000000 */
[----:B------:R-:W-:-:S04]  /*1b770*/  IMAD.HI.U32 R11, R11, R2, RZ ;  /* 0x000000020b0b7227 */ /* 0x000fc800078e00ff */
[----:B------:R-:W-:-:S04]  /*1b780*/  IMAD.MOV R3, RZ, RZ, -R3 ;  /* 0x000000ffff037224 */ /* 0x000fc800078e0a03 */
        /* <DEDUP_REMOVED lines=10> */
.L_x_681:
[----:B------:R-:W-:Y:S05]  /*1b830*/  BSYNC B0 ;  /* 0x0000000000007941 */ /* 0x000fea0003800000 */
.L_x_680:
[-C--:B------:R-:W-:Y:S01]  /*1b840*/  IMAD R2, R37, R3.reuse, RZ ;  /* 0x0000000325027224 */ /* 0x080fe200078e02ff */
[----:B------:R-:W-:Y:S04]  /*1b850*/  BSSY B0, `(.L_x_682) ;  /* 0x0000133000007945 */ /* 0x000fe80003800000 */
[C---:B------:R-:W-:Y:S01]  /*1b860*/  VIADDMNMX R3, R2.reuse, R3, R4, PT ;  /* 0x0000000302037246 */ /* 0x040fe20003800104 */
[----:B------:R-:W-:-:S04]  /*1b870*/  IMAD R2, R2, 0x60, -R8 ;  /* 0x0000006002027824 */ /* 0x000fc800078e0a08 */
[----:B------:R-:W-:Y:S01]  /*1b880*/  IMAD R3, R3, 0x60, -R8 ;  /* 0x0000006003037824 */ /* 0x000fe200078e0a08 */
[----:B------:R-:W-:-:S04]  /*1b890*/  VIMNMX R2, RZ, R2, !PT ;  /* 0x00000002ff027248 */ /* 0x000fc80007fe0100 */
[----:B------:R-:W-:-:S04]  /*1b8a0*/  VIMNMX R3, R3, R6, PT ;  /* 0x0000000603037248 */ /* 0x000fc80003fe0100 */
[----:B------:R-:W-:-:S13]  /*1b8b0*/  ISETP.GT.AND P0, PT, R3, R2, PT ;  /* 0x000000020300720c */ /* 0x000fda0003f04270 */
[----:B------:R-:W-:Y:S02]  /*1b8c0*/  @P0 VIADD R7, R3, 0x5f ;  /* 0x0000005f03070836 */ /* 0x000fe40000000000 */
[----:B------:R-:W-:-:S04]  /*1b8d0*/  IMAD.WIDE.U32 R2, R2, -0x55555555, RZ ;  /* 0xaaaaaaab02027825 */ /* 0x000fc800078e00ff */
[----:B------:R-:W-:Y:S01]  /*1b8e0*/  @P0 IMAD.HI R7, R7, 0x2aaaaaab, RZ ;  /* 0x2aaaaaab07070827 */ /* 0x000fe200078e02ff */
[----:B------:R-:W-:-:S04]  /*1b8f0*/  SHF.R.U32.HI R6, RZ, 0x6, R3 ;  /* 0x00000006ff067819 */ /* 0x000fc80000011603 */
[----:B------:R-:W-:Y:S02]  /*1b900*/  @P0 SHF.R.U32.HI R2, RZ, 0x1f, R7 ;  /* 0x0000001fff020819 */ /* 0x000fe40000011607 */
[----:B------:R-:W-:Y:S02]  /*1b910*/  MOV R3, R6 ;  /* 0x0000000600037202 */ /* 0x000fe40000000f00 */
[----:B------:R-:W-:Y:S02]  /*1b920*/  @P0 LEA.HI.SX32 R3, R7, R2, 0x1c ;  /* 0x0000000207030211 */ /* 0x000fe400078fe2ff */
[----:B------:R-:W-:Y:S02]  /*1b930*/  PLOP3.LUT P0, PT, PT, PT, PT, 0x80, 0x0 ;  /* 0x000000000000781c */ /* 0x000fe40003f0f070 */
[----:B------:R-:W-:-:S13]  /*1b940*/  ISETP.GT.AND P3, PT, R3, R6, PT ;  /* 0x000000060300720c */ /* 0x000fda0003f64270 */
[----:B------:R-:W-:Y:S05]  /*1b950*/  @!P3 BRA `(.L_x_683) ;  /* 0x000000100088b947 */ /* 0x000fea0003800000 */
[----:B------:R-:W-:Y:S01]  /*1b960*/  UMOV UR4, 0xffffffff ;  /* 0xffffffff00047882 */ /* 0x000fe20000000000 */
[----:B------:R-:W-:Y:S02]  /*1b970*/  SEL R2, R32, RZ, !P2 ;  /* 0x000000ff20027207 */ /* 0x000fe40005000000 */
[----:B------:R-:W-:Y:S05]  /*1b980*/  BRA.DIV UR4, `(.L_x_684) ;  /* 0x0000006a042c7947 */ /* 0x000fea000b800000 */
[----:B------:R-:W0:Y:S02]  /*1b990*/  S2R R7, SR_TID.X ;  /* 0x0000000000077919 */ /* 0x000e240000002100 */
[----:B0-----:R-:W-:-:S04]  /*1b9a0*/  SHF.R.U32.HI R7, RZ, 0x5, R7 ;  /* 0x00000005ff077819 */ /* 0x001fc80000011607 */
[----:B------:R-:W-:-:S05]  /*1b9b0*/  LOP3.LUT R7, R7, 0x3, RZ, 0xc0, !PT ;  /* 0x0000000307077812 */ /* 0x000fca00078ec0ff */
[----:B------:R0:W1:Y:S02]  /*1b9c0*/  SHFL.IDX PT, R14, R7, RZ, 0x1f ;  /* 0x00001fff070e7589 */ /* 0x00006400000e0000 */
.L_x_835:
[----:B-1----:R-:W-:Y:S02]  /*1b9d0*/  ISETP.NE.AND P0, PT, R14, RZ, PT ;  /* 0x000000ff0e00720c */ /* 0x002fe40003f05270 */
[----:B------:R-:W-:-:S11]  /*1b9e0*/  PLOP3.LUT P6, PT, PT, PT, PT, 0x8, 0x0 ;  /* 0x000000000000781c */ /* 0x000fd60003fce170 */
[----:B------:R-:W-:Y:S05]  /*1b9f0*/  @P0 BRA `(.L_x_685) ;  /* 0x00000000000c0947 */ /* 0x000fea0003800000 */
[----:B------:R-:W-:-:S03]  /*1ba00*/  UMOV UR4, 0xffffffff ;  /* 0xffffffff00047882 */ /* 0x000fc60000000000 */
[----:B------:R-:W-:Y:S05]  /*1ba10*/  BRA.DIV UR4, `(.L_x_686) ;  /* 0x0000006a043c7947 */ /* 0x000fea000b800000 */
[----:B------:R-:W-:-:S13]  /*1ba20*/  ELECT P6, URZ, PT ;  /* 0x00000000003f782f */ /* 0x000fda00038c0000 */
.L_x_685:
[----:B0-----:R-:W2:Y:S01]  /*1ba30*/  LDL R7, [R1+0x20] ;  /* 0x0000200001077983 */ /* 0x001ea20000100800 */
[----:B------:R-:W-:Y:S01]  /*1ba40*/  BSSY B1, `(.L_x_687) ;  /* 0x0000008000017945 */ /* 0x000fe20003800000 */
[----:B--2---:R-:W-:-:S05]  /*1ba50*/  VIADD R7, R7, 0x1 ;  /* 0x0000000107077836 */ /* 0x004fca0000000000 */
[----:B------:R-:W-:-:S04]  /*1ba60*/  LEA.HI R8, R7, R7, RZ, 0x1 ;  /* 0x0000000707087211 */ /* 0x000fc800078f08ff */
[----:B------:R-:W-:-:S05]  /*1ba70*/  LOP3.LUT R8, R8, 0xfffffffe, RZ, 0xc0, !PT ;  /* 0xfffffffe08087812 */ /* 0x000fca00078ec0ff */
[----:B------:R-:W-:-:S05]  /*1ba80*/  IMAD.IADD R7, R7, 0x1, -R8 ;  /* 0x0000000107077824 */ /* 0x000fca00078e0a08 */
[----:B------:R-:W-:-:S04]  /*1ba90*/  SHF.L.U32 R7, R7, 0x1f, RZ ;  /* 0x0000001f07077819 */ /* 0x000fc800000006ff */
[----:B------:R-:W0:Y:S02]  /*1baa0*/  SYNCS.PHASECHK.TRANS64.TRYWAIT P0, [R22+URZ+0x2a820], R7 ;  /* 0x02a82007160075a7 */ /* 0x000e24000800017f */
[----:B0-----:R-:W-:Y:S05]  /*1bab0*/  @!P0 BRA `(.L_x_688) ;  /* 0x0000006800348947 */ /* 0x001fea0003800000 */
.L_x_838:
[----:B------:R-:W-:Y:S05]  /*1bac0*/  BSYNC B1 ;  /* 0x0000000000017941 */ /* 0x000fea0003800000 */
.L_x_687:
[----:B------:R-:W-:Y:S04]  /*1bad0*/  BSSY B1, `(.L_x_689) ;  /* 0x000007c000017945 */ /* 0x000fe80003800000 */
[----:B------:R-:W-:Y:S05]  /*1bae0*/  @!P6 BRA `(.L_x_690) ;  /* 0x0000000400e8e947 */ /* 0x000fea0003800000 */
[----:B------:R-:W-:Y:S01]  /*1baf0*/  IMAD R11, R25, 0x8, R22 ;  /* 0x00000008190b7824 */ /* 0x000fe200078e0216 */
[----:B------:R-:W-:Y:S01]  /*1bb00*/  SHF.L.U32 R10, R30, 0x1f, RZ ;  /* 0x0000001f1e0a7819 */ /* 0x000fe200000006ff */
[----:B------:R-:W1:Y:S01]  /*1bb10*/  S2R R8, SR_TID.X ;  /* 0x0000000000087919 */ /* 0x000e620000002100 */
[----:B------:R-:W-:Y:S02]  /*1bb20*/  BSSY B2, `(.L_x_691) ;  /* 0x0000005000027945 */ /* 0x000fe40003800000 */
[----:B------:R-:W2:Y:S01]  /*1bb30*/  SYNCS.PHASECHK.TRANS64.TRYWAIT P0, [R11+URZ+0x2a8a0], R10 ;  /* 0x02a8a00a0b0075a7 */ /* 0x000ea2000800017f */
[----:B-1----:R-:W-:-:S04]  /*1bb40*/  LOP3.LUT R8, R8, 0x7f, RZ, 0xc0, !PT ;  /* 0x0000007f08087812 */ /* 0x002fc800078ec0ff */
[----:B------:R-:W-:Y:S01]  /*1bb50*/  ISETP.NE.AND P2, PT, R8, RZ, PT ;  /* 0x000000ff0800720c */ /* 0x000fe20003f45270 */
[----:B--2---:R-:W-:-:S12]  /*1bb60*/  @!P0 BRA `(.L_x_692) ;  /* 0x00000068001c8947 */ /* 0x004fd80003800000 */
.L_x_839:
[----:B------:R-:W-:Y:S05]  /*1bb70*/  BSYNC B2 ;  /* 0x0000000000027941 */ /* 0x000fea0003800000 */
.L_x_691:
[----:B------:R-:W-:Y:S04]  /*1bb80*/  BSSY B2, `(.L_x_693) ;  /* 0x0000009000027945 */ /* 0x000fe80003800000 */
[----:B------:R-:W-:Y:S05]  /*1bb90*/  @P2 BRA `(.L_x_694) ;  /* 0x00000000001c2947 */ /* 0x000fea0003800000 */
[----:B------:R-:W2:Y:S01]  /*1bba0*/  S2R R8, SR_TID.X ;  /* 0x0000000000087919 */ /* 0x000ea20000002100 */
[----:B0-----:R-:W-:-:S04]  /*1bbb0*/  IMAD.MOV.U32 R7, RZ, RZ, 0x9000 ;  /* 0x00009000ff077424 */ /* 0x001fc800078e00ff */
[----:B------:R3:W-:Y:S01]  /*1bbc0*/  SYNCS.ARRIVE.TRANS64 RZ, [R11+URZ+0x2a890], R7 ;  /* 0x02a890070bff79a7 */ /* 0x0007e2000800003f */
[----:B--2---:R-:W-:-:S04]  /*1bbd0*/  LOP3.LUT R8, R8, 0x1f, RZ, 0xc0, !PT ;  /* 0x0000001f08087812 */ /* 0x004fc800078ec0ff */
[----:B------:R-:W-:-:S13]  /*1bbe0*/  ISETP.NE.AND P0, PT, R8, RZ, PT ;  /* 0x000000ff0800720c */ /* 0x000fda0003f05270 */
[----:B---3--:R-:W-:Y:S05]  /*1bbf0*/  @!P0 BRA `(.L_x_694) ;  /* 0x0000000000048947 */ /* 0x008fea0003800000 */
[----:B------:R-:W-:Y:S01]  /*1bc00*/  BPT.TRAP 0x1 ;  /* 0x000000040000795c */ /* 0x000fe20000300000 */
.L_x_694:
[----:B------:R-:W-:Y:S05]  /*1bc10*/  BSYNC B2 ;  /* 0x0000000000027941 */ /* 0x000fea0003800000 */
.L_x_693:
[----:B------:R-:W-:Y:S01]  /*1bc20*/  IMAD.MOV.U32 R14, RZ, RZ, RZ ;  /* 0x000000ffff0e7224 */ /* 0x000fe200078e00ff */
[----:B------:R-:W-:Y:S01]  /*1bc30*/  UIADD3 UR4, UP0, UR36, 0x570, URZ ;  /* 0x0000057024047890 */ /* 0x000fe2000ff1e03f */
[----:B------:R-:W-:Y:S01]  /*1bc40*/  IMAD R8, R3, 0x60, R0 ;  /* 0x0000006003087824 */ /* 0x000fe200078e0200 */
[----:B------:R-:W-:Y:S01]  /*1bc50*/  PLOP3.LUT P0, PT, PT, PT, PT, 0x80, 0x0 ;  /* 0x000000000000781c */ /* 0x000fe20003f0f070 */
[----:B------:R-:W-:Y:S01]  /*1bc60*/  IMAD R9, R25, 0x9000, R22 ;  /* 0x0000900019097824 */ /* 0x000fe200078e0216 */
[----:B------:R-:W-:Y:S01]  /*1bc70*/  R2UR UR10, R14 ;  /* 0x000000000e0a72ca */ /* 0x000fe200000e0000 */
[----:B------:R-:W-:Y:S01]  /*1bc80*/  VIADD R8, R8, 0xffffffa0 ;  /* 0xffffffa008087836 */ /* 0x000fe20000000000 */
[----:B------:R-:W-:Y:S01]  /*1bc90*/  UIADD3.X UR5, URZ, UR37, URZ, UP0, !UPT ;  /* 0x000000253f057290 */ /* 0x000fe200087fe43f */
[----:B0-----:R-:W-:Y:S01]  /*1bca0*/  VIADD R7, R11, 0x2a890 ;  /* 0x0002a8900b077836 */ /* 0x001fe20000000000 */
[----:B------:R-:W-:Y:S01]  /*1bcb0*/  UMOV UR6, 0x0 ;  /* 0x0000000000067882 */ /* 0x000fe20000000000 */
[----:B------:R-:W-:Y:S01]  /*1bcc0*/  VIADD R12, R9, 0x18400 ;  /* 0x00018400090c7836 */ /* 0x000fe20000000000 */
[----:B------:R-:W-:-:S09]  /*1bcd0*/  UMOV UR7, 0x12f00000 ;  /* 0x12f0000000077882 */ /* 0x000fd20000000000 */
.L_x_695:
[----:B------:R-:W-:-:S13]  /*1bce0*/  @P0 ELECT P3, URZ, PT ;  /* 0x00000000003f082f */ /* 0x000fda0003860000 */
[----:B------:R-:W-:Y:S02]  /*1bcf0*/  @P3 R2UR UR13, R2 ;  /* 0x00000000020d32ca */ /* 0x000fe400000e0000 */
[----:B------:R-:W-:Y:S02]  /*1bd00*/  @P3 R2UR UR12, R18 ;  /* 0x00000000120c32ca */ /* 0x000fe400000e0000 */
[----:B------:R-:W-:Y:S02]  /*1bd10*/  @P3 R2UR UR11, R8 ;  /* 0x00000000080b32ca */ /* 0x000fe400000e0000 */
[----:B------:R-:W-:Y:S02]  /*1bd20*/  @P3 R2UR UR9, R7 ;  /* 0x00000000070932ca */ /* 0x000fe400000e0000 */
[----:B------:R-:W-:Y:S02]  /*1bd30*/  @P3 R2UR UR8, R12 ;  /* 0x000000000c0832ca */ /* 0x000fe400000e0000 */
[----:B------:R-:W-:-:S02]  /*1bd40*/  @P3 PLOP3.LUT P0, PT, P3, PT, PT, 0x8, 0x0 ;  /* 0x000000000000381c */ /* 0x000fc40001f0e170 */
[----:B------:R-:W-:-:S09]  /*1bd50*/  PLOP3.LUT P3, PT, PT, PT, PT, 0x8, 0x0 ;  /* 0x000000000000781c */ /* 0x000fd20003f6e170 */
[----:B------:R0:W-:Y:S02]  /*1bd60*/  UTMALDG.4D [UR8], [UR4], desc[UR6] ;  /* 0x00000608040075b4 */ /* 0x0001e40008019000 */
[----:B0-----:R-:W-:Y:S05]  /*1bd70*/  @P0 BRA.U.ANY `(.L_x_695) ;  /* 0xfffffffd00d80947 */ /* 0x001fea000393ffff */
[----:B------:R-:W-:Y:S01]  /*1bd80*/  IMAD.MOV.U32 R15, RZ, RZ, 0x40 ;  /* 0x00000040ff0f7424 */ /* 0x000fe200078e00ff */
[----:B------:R-:W-:Y:S01]  /*1bd90*/  PLOP3.LUT P0, PT, PT, PT, PT, 0x80, 0x0 ;  /* 0x000000000000781c */ /* 0x000fe20003f0f070 */
[----:B------:R-:W-:Y:S01]  /*1bda0*/  VIADD R12, R9, 0x1b400 ;  /* 0x0001b400090c7836 */ /* 0x000fe20000000000 */
[----:B------:R-:W-:Y:S01]  /*1bdb0*/  UMOV UR6, 0x0 ;  /* 0x0000000000067882 */ /* 0x000fe20000000000 */
[----:B------:R-:W-:Y:S01]  /*1bdc0*/  UMOV UR7, 0x12f00000 ;  /* 0x12f0000000077882 */ /* 0x000fe20000000000 */
[----:B------:R-:W-:-:S15]  /*1bdd0*/  R2UR UR10, R15 ;  /* 0x000000000f0a72ca */ /* 0x000fde00000e0000 */
.L_x_696:
        /* <DEDUP_REMOVED lines=10> */
[----:B------:R-:W-:Y:S01]  /*1be80*/  PLOP3.LUT P0, PT, PT, PT, PT, 0x80, 0x0 ;  /* 0x000000000000781c */ /* 0x000fe20003f0f070 */
[----:B------:R-:W-:Y:S01]  /*1be90*/  VIADD R9, R9, 0x1e400 ;  /* 0x0001e40009097836 */ /* 0x000fe20000000000 */
[----:B------:R-:W-:Y:S01]  /*1bea0*/  UMOV UR6, 0x0 ;  /* 0x0000000000067882 */ /* 0x000fe20000000000 */
[----:B------:R-:W-:Y:S01]  /*1beb0*/  UMOV UR7, 0x12f00000 ;  /* 0x12f0000000077882 */ /* 0x000fe20000000000 */
[----:B------:R-:W-:-:S09]  /*1bec0*/  UMOV UR10, 0x80 ;  /* 0x00000080000a7882 */ /* 0x000fd20000000000 */
.L_x_697:
        /* <DEDUP_REMOVED lines=10> */
[----:B------:R-:W0:Y:S01]  /*1bf70*/  SYNCS.PHASECHK.TRANS64.TRYWAIT P0, [R11+URZ+0x2a8c0], R10 ;  /* 0x02a8c00a0b0075a7 */ /* 0x000e22000800017f */
[----:B------:R-:W-:Y:S04]  /*1bf80*/  BSSY B2, `(.L_x_698) ;  /* 0x0000002000027945 */ /* 0x000fe80003800000 */
[----:B0-----:R-:W-:Y:S05]  /*1bf90*/  @!P0 BRA `(.L_x_699) ;  /* 0x0000006400248947 */ /* 0x001fea0003800000 */
.L_x_840:
[----:B------:R-:W-:Y:S05]  /*1bfa0*/  BSYNC B2 ;  /* 0x0000000000027941 */ /* 0x000fea0003800000 */
.L_x_698:
[----:B------:R-:W-:Y:S01]  /*1bfb0*/  BSSY B2, `(.L_x_700) ;  /* 0x000000b000027945 */ /* 0x000fe20003800000 */
[----:B------:R-:W-:Y:S01]  /*1bfc0*/  MOV R12, 0x0 ;  /* 0x00000000000c7802 */ /* 0x000fe20000000f00 */
[----:B------:R-:W-:Y:S02]  /*1bfd0*/  IMAD.MOV.U32 R13, RZ, RZ, 0x12f00000 ;  /* 0x12f00000ff0d7424 */ /* 0x000fe400078e00ff */
[----:B------:R-:W-:Y:S05]  /*1bfe0*/  @P2 BRA `(.L_x_701) ;  /* 0x00000000001c2947 */ /* 0x000fea0003800000 */
[----:B------:R-:W2:Y:S01]  /*1bff0*/  S2R R9, SR_TID.X ;  /* 0x0000000000097919 */ /* 0x000ea20000002100 */
[----:B------:R-:W-:-:S04]  /*1c000*/  IMAD.MOV.U32 R7, RZ, RZ, 0x6000 ;  /* 0x00006000ff077424 */ /* 0x000fc800078e00ff */
[----:B------:R3:W-:Y:S01]  /*1c010*/  SYNCS.ARRIVE.TRANS64 RZ, [R11+URZ+0x2a8b0], R7 ;  /* 0x02a8b0070bff79a7 */ /* 0x0007e2000800003f */
[----:B--2---:R-:W-:-:S04]  /*1c020*/  LOP3.LUT R9, R9, 0x1f, RZ, 0xc0, !PT ;  /* 0x0000001f09097812 */ /* 0x004fc800078ec0ff */
[----:B------:R-:W-:-:S13]  /*1c030*/  ISETP.NE.AND P0, PT, R9, RZ, PT ;  /* 0x000000ff0900720c */ /* 0x000fda0003f05270 */
[----:B---3--:R-:W-:Y:S05]  /*1c040*/  @!P0 BRA `(.L_x_701) ;  /* 0x0000000000048947 */ /* 0x008fea0003800000 */
[----:B------:R-:W-:Y:S01]  /*1c050*/  BPT.TRAP 0x1 ;  /* 0x000000040000795c */ /* 0x000fe20000300000 */
.L_x_701:
[----:B------:R-:W-:Y:S05]  /*1c060*/  BSYNC B2 ;  /* 0x0000000000027941 */ /* 0x000fea0003800000 */
.L_x_700:
[----:B------:R-:W-:Y:S01]  /*1c070*/  R2UR UR10, R14 ;  /* 0x000000000e0a72ca */ /* 0x000fe200000e0000 */
[----:B------:R-:W-:Y:S01]  /*1c080*/  IMAD R7, R25, 0x6000, R22 ;  /* 0x0000600019077824 */ /* 0x000fe200078e0216 */
[----:B------:R-:W-:Y:S01]  /*1c090*/  R2UR UR6, R12 ;  /* 0x000000000c0672ca */ /* 0x000fe200000e0000 */
[----:B------:R-:W-:Y:S01]  /*1c0a0*/  UIADD3 UR4, UP0, UR36, 0x670, URZ ;  /* 0x0000067024047890 */ /* 0x000fe2000ff1e03f */
[----:B------:R-:W-:Y:S01]  /*1c0b0*/  R2UR UR7, R13 ;  /* 0x000000000d0772ca */ /* 0x000fe200000e0000 */
[----:B01----:R-:W-:Y:S01]  /*1c0c0*/  VIADD R11, R11, 0x2a8b0 ;  /* 0x0002a8b00b0b7836 */ /* 0x003fe20000000000 */
[----:B------:R-:W-:Y:S01]  /*1c0d0*/  PLOP3.LUT P0, PT, PT, PT, PT, 0x80, 0x0 ;  /* 0x000000000000781c */ /* 0x000fe20003f0f070 */
[----:B------:R-:W-:Y:S01]  /*1c0e0*/  VIADD R9, R7, 0x400 ;  /* 0x0000040007097836 */ /* 0x000fe20000000000 */
[----:B------:R-:W-:-:S12]  /*1c0f0*/  UIADD3.X UR5, URZ, UR37, URZ, UP0, !UPT ;  /* 0x000000253f057290 */ /* 0x000fd800087fe43f */
.L_x_702:
        /* <DEDUP_REMOVED lines=10> */
[----:B------:R-:W-:Y:S01]  /*1c1a0*/  R2UR UR10, R15 ;  /* 0x000000000f0a72ca */ /* 0x000fe200000e0000 */
[----:B------:R-:W-:Y:S01]  /*1c1b0*/  VIADD R7, R7, 0x3400 ;  /* 0x0000340007077836 */ /* 0x000fe20000000000 */
[----:B------:R-:W-:Y:S02]  /*1c1c0*/  R2UR UR6, R12 ;  /* 0x000000000c0672ca */ /* 0x000fe400000e0000 */
[----:B------:R-:W-:Y:S02]  /*1c1d0*/  R2UR UR7, R13 ;  /* 0x000000000d0772ca */ /* 0x000fe400000e0000 */
[----:B------:R-:W-:-:S13]  /*1c1e0*/  PLOP3.LUT P0, PT, PT, PT, PT, 0x80, 0x0 ;  /* 0x000000000000781c */ /* 0x000fda0003f0f070 */
.L_x_703:
        /* <DEDUP_REMOVED lines=9> */
[----:B-1----:R-:W-:Y:S05]  /*1c280*/  @P0 BRA.U.ANY `(.L_x_703) ;  /* 0xfffffffd00d80947 */ /* 0x002fea000393ffff */
.L_x_690:
[----:B------:R-:W-:Y:S05]  /*1c290*/  BSYNC B1 ;  /* 0x0000000000017941 */ /* 0x000fea0003800000 */
.L_x_689:
[----:B------:R-:W-:Y:S01]  /*1c2a0*/  VIADD R11, R3, 0xfffffffe ;  /* 0xfffffffe030b7836 */ /* 0x000fe20000000000 */
[----:B------:R-:W-:Y:S01]  /*1c2b0*/  PLOP3.LUT P0, PT, PT, PT, PT, 0x8, 0x0 ;  /* 0x000000000000781c */ /* 0x000fe20003f0e170 */
[----:B------:R-:W-:-:S03]  /*1c2c0*/  VIADD R25, R25, 0x1 ;  /* 0x0000000119197836 */ /* 0x000fc60000000000 */
[----:B------:R-:W-:Y:S02]  /*1c2d0*/  ISETP.GE.AND P3, PT, R11, R6, PT ;  /* 0x000000060b00720c */ /* 0x000fe40003f66270 */
[----:B------:R-:W-:-:S04]  /*1c2e0*/  ISETP.NE.AND P2, PT, R25, 0x2, PT ;  /* 0x000000021900780c */ /* 0x000fc80003f45270 */
[----:B------:R-:W-:Y:S02]  /*1c2f0*/  SEL R3, RZ, 0x1, P2 ;  /* 0x00000001ff037807 */ /* 0x000fe40001000000 */
[----:B------:R-:W-:Y:S02]  /*1c300*/  SEL R25, R25, RZ, P2 ;  /* 0x000000ff19197207 */ /* 0x000fe40001000000 */
[----:B------:R-:W-:-:S03]  /*1c310*/  LOP3.LUT R30, R30, R3, RZ, 0x3c, !PT ;  /* 0x000000031e1e7212 */ /* 0x000fc600078e3cff */
[----:B------:R-:W-:Y:S05]  /*1c320*/  @!P3 BRA `(.L_x_683) ;  /* 0x000000080014b947 */ /* 0x000fea0003800000 */
.L_x_719:
[----:B------:R-:W-:Y:S05]  /*1c330*/  YIELD ;  /* 0x0000000000007946 */ /* 0x000fea0003800000 */
        /* <DEDUP_REMOVED lines=10> */
.L_x_841:
[----:B------:R-:W-:Y:S05]  /*1c3e0*/  BSYNC B2 ;  /* 0x0000000000027941 */ /* 0x000fea0003800000 */
.L_x_706:
[----:B------:R-:W-:Y:S04]  /*1c3f0*/  BSSY B2, `(.L_x_708) ;  /* 0x0000009000027945 */ /* 0x000fe80003800000 */
[----:B------:R-:W-:Y:S05]  /*1c400*/  @P3 BRA `(.L_x_709) ;  /* 0x00000000001c3947 */ /* 0x000fea0003800000 */
[----:B0-----:R-:W0:Y:S01]  /*1c410*/  S2R R7, SR_TID.X ;  /* 0x0000000000077919 */ /* 0x001e220000002100 */
[----:B------:R-:W-:-:S04]  /*1c420*/  IMAD.MOV.U32 R3, RZ, RZ, 0x9000 ;  /* 0x00009000ff037424 */ /* 0x000fc800078e00ff */
[----:B------:R2:W-:Y:S01]  /*1c430*/  SYNCS.ARRIVE.TRANS64 RZ, [R10+URZ+0x2a890], R3 ;  /* 0x02a890030aff79a7 */ /* 0x0005e2000800003f */
[----:B0-----:R-:W-:-:S04]  /*1c440*/  LOP3.LUT R7, R7, 0x1f, RZ, 0xc0, !PT ;  /* 0x0000001f07077812 */ /* 0x001fc800078ec0ff */
[----:B------:R-:W-:-:S13]  /*1c450*/  ISETP.NE.AND P2, PT, R7, RZ, PT ;  /* 0x000000ff0700720c */ /* 0x000fda0003f45270 */
[----:B--2---:R-:W-:Y:S05]  /*1c460*/  @!P2 BRA `(.L_x_709) ;  /* 0x000000000004a947 */ /* 0x004fea0003800000 */
[----:B------:R-:W-:Y:S01]  /*1c470*/  BPT.TRAP 0x1 ;  /* 0x000000040000795c */ /* 0x000fe20000300000 */
.L_x_709:
[----:B------:R-:W-:Y:S05]  /*1c480*/  BSYNC B2 ;  /* 0x0000000000027941 */ /* 0x000fea0003800000 */
.L_x_708:
[----:B------:R-:W-:Y:S01]  /*1c490*/  IMAD.MOV.U32 R14, RZ, RZ, RZ ;  /* 0x000000ffff0e7224 */ /* 0x000fe200078e00ff */
[----:B------:R-:W-:Y:S01]  /*1c4a0*/  UIADD3 UR4, UP0, UR36, 0x570, URZ ;  /* 0x0000057024047890 */ /* 0x000fe2000ff1e03f */
[----:B------:R-:W-:Y:S01]  /*1c4b0*/  IMAD R8, R25, 0x9000, R22 ;  /* 0x0000900019087824 */ /* 0x000fe200078e0216 */
[----:B------:R-:W-:Y:S01]  /*1c4c0*/  PLOP3.LUT P2, PT, PT, PT, PT, 0x80, 0x0 ;  /* 0x000000000000781c */ /* 0x000fe20003f4f070 */
[----:B0-----:R-:W-:Y:S01]  /*1c4d0*/  IMAD R7, R11, 0x60, R0 ;  /* 0x000000600b077824 */ /* 0x001fe200078e0200 */
[----:B------:R-:W-:Y:S01]  /*1c4e0*/  R2UR UR10, R14 ;  /* 0x000000000e0a72ca */ /* 0x000fe200000e0000 */
[----:B------:R-:W-:Y:S01]  /*1c4f0*/  VIADD R3, R10, 0x2a890 ;  /* 0x0002a8900a037836 */ /* 0x000fe20000000000 */
[----:B------:R-:W-:Y:S01]  /*1c500*/  IADD3 R12, R8, 0x18400, RZ ;  /* 0x00018400080c7810 */ /* 0x000fe20007ffe0ff */
[----:B------:R-:W-:Y:S01]  /*1c510*/  UIADD3.X UR5, URZ, UR37, URZ, UP0, !UPT ;  /* 0x000000253f057290 */ /* 0x000fe200087fe43f */
[----:B------:R-:W-:Y:S01]  /*1c520*/  UMOV UR6, 0x0 ;  /* 0x0000000000067882 */ /* 0x000fe20000000000 */
[----:B------:R-:W-:-:S10]  /*1c530*/  UMOV UR7, 0x12f00000 ;  /* 0x12f0000000077882 */ /* 0x000fd40000000000 */
.L_x_710:
        /* <DEDUP_REMOVED lines=16> */
.L_x_711:
        /* <DEDUP_REMOVED lines=15> */
.L_x_712:
        /* <DEDUP_REMOVED lines=13> */
.L_x_842:
[----:B------:R-:W-:Y:S05]  /*1c800*/  BSYNC B2 ;  /* 0x0000000000027941 */ /* 0x000fea0003800000 */
.L_x_713:
[----:B------:R-:W-:Y:S01]  /*1c810*/  BSSY B2, `(.L_x_715) ;  /* 0x000000b000027945 */ /* 0x000fe20003800000 */
[----:B------:R-:W-:Y:S02]  /*1c820*/  IMAD.MOV.U32 R12, RZ, RZ, 0x0 ;  /* 0x00000000ff0c7424 */ /* 0x000fe400078e00ff */
[----:B------:R-:W-:Y:S01]  /*1c830*/  IMAD.MOV.U32 R13, RZ, RZ, 0x12f00000 ;  /* 0x12f00000ff0d7424 */ /* 0x000fe200078e00ff */
[----:B------:R-:W-:Y:S06]  /*1c840*/  @P3 BRA `(.L_x_716) ;  /* 0x00000000001c3947 */ /* 0x000fec0003800000 */
[----:B------:R-:W2:Y:S01]  /*1c850*/  S2R R8, SR_TID.X ;  /* 0x0000000000087919 */ /* 0x000ea20000002100 */
[----:B------:R-:W-:-:S04]  /*1c860*/  IMAD.MOV.U32 R3, RZ, RZ, 0x6000 ;  /* 0x00006000ff037424 */ /* 0x000fc800078e00ff */
[----:B------:R3:W-:Y:S01]  /*1c870*/  SYNCS.ARRIVE.TRANS64 RZ, [R10+URZ+0x2a8b0], R3 ;  /* 0x02a8b0030aff79a7 */ /* 0x0007e2000800003f */
[----:B--2---:R-:W-:-:S04]  /*1c880*/  LOP3.LUT R8, R8, 0x1f, RZ, 0xc0, !PT ;  /* 0x0000001f08087812 */ /* 0x004fc800078ec0ff */
[----:B------:R-:W-:-:S13]  /*1c890*/  ISETP.NE.AND P2, PT, R8, RZ, PT ;  /* 0x000000ff0800720c */ /* 0x000fda0003f45270 */
[----:B---3--:R-:W-:Y:S05]  /*1c8a0*/  @!P2 BRA `(.L_x_716) ;  /* 0x000000000004a947 */ /* 0x008fea0003800000 */
[----:B------:R-:W-:Y:S01]  /*1c8b0*/  BPT.TRAP 0x1 ;  /* 0x000000040000795c */ /* 0x000fe20000300000 */
.L_x_716:
[----:B------:R-:W-:Y:S05]  /*1c8c0*/  BSYNC B2 ;  /* 0x0000000000027941 */ /* 0x000fea0003800000 */
.L_x_715:
        /* <DEDUP_REMOVED lines=9> */
.L_x_717:
        /* <DEDUP_REMOVED lines=15> */
.L_x_718:
        /* <DEDUP_REMOVED lines=10> */
.L_x_705:
[----:B------:R-:W-:Y:S05]  /*1caf0*/  BSYNC B1 ;  /* 0x0000000000017941 */ /* 0x000fea0003800000 */
.L_x_704:
[----:B------:R-:W-:Y:S01]  /*1cb00*/  ISETP.GT.AND P3, PT, R11, R6, PT ;  /* 0x000000060b00720c */ /* 0x000fe20003f64270 */
[----:B------:R-:W-:Y:S02]  /*1cb10*/  VIADD R25, R25, 0x1 ;  /* 0x0000000119197836 */ /* 0x000fe40000000000 */
[----:B------:R-:W-:-:S03]  /*1cb20*/  VIADD R11, R11, 0xffffffff ;  /* 0xffffffff0b0b7836 */ /* 0x000fc60000000000 */
[----:B------:R-:W-:-:S04]  /*1cb30*/  ISETP.NE.AND P2, PT, R25, 0x2, PT ;  /* 0x000000021900780c */ /* 0x000fc80003f45270 */
[----:B------:R-:W-:Y:S02]  /*1cb40*/  SEL R3, RZ, 0x1, P2 ;  /* 0x00000001ff037807 */ /* 0x000fe40001000000 */
[----:B------:R-:W-:Y:S02]  /*1cb50*/  SEL R25, R25, RZ, P2 ;  /* 0x000000ff19197207 */ /* 0x000fe40001000000 */
[----:B------:R-:W-:Y:S01]  /*1cb60*/  LOP3.LUT R30, R30, R3, RZ, 0x3c, !PT ;  /* 0x000000031e1e7212 */ /* 0x000fe200078e3cff */
[----:B------:R-:W-:Y:S06]  /*1cb70*/  @P3 BRA `(.L_x_719) ;  /* 0xfffffff400ec3947 */ /* 0x000fec000383ffff */
.L_x_683:
[----:B------:R-:W-:Y:S05]  /*1cb80*/  BSYNC B0 ;  /* 0x0000000000007941 */ /* 0x000fea0003800000 */
.L_x_682:
[----:B------:R-:W-:Y:S05]  /*1cb90*/  @!P0 WARPSYNC.ALL ;  /* 0x0000000000008948 */ /* 0x000fea0003800000 */
[----:B------:R-:W-:Y:S01]  /*1cba0*/  @!P0 BAR.SYNC.DEFER_BLOCKING 0xc, 0x180 ;  /* 0x0306000000008b1d */ /* 0x000fe20000010000 */
[----:B------:R-:W-:-:S05]  /*1cbb0*/  MOV R0, RZ ;  /* 0x000000ff00007202 */ /* 0x000fca0000000f00 */
[----:B------:R-:W-:Y:S04]  /*1cbc0*/  BSSY B0, `(.L_x_720) ;  /* 0x000001e000007945 */ /* 0x000fe80003800000 */
[----:B------:R-:W-:Y:S05]  /*1cbd0*/  @!P1 BRA `(.L_x_721) ;  /* 0x0000000000709947 */ /* 0x000fea0003800000 */
[----:B------:R-:W-:Y:S01]  /*1cbe0*/  ISETP.NE.AND P0, PT, R5, RZ, PT ;  /* 0x000000ff0500720c */ /* 0x000fe20003f05270 */
[----:B------:R-:W-:-:S12]  /*1cbf0*/  IMAD.MOV.U32 R2, RZ, RZ, RZ ;  /* 0x000000ffff027224 */ /* 0x000fd800078e00ff */
[----:B------:R-:W1:Y:S02]  /*1cc00*/  @!P0 LDC R5, c[0x0][0x9f0] ;  /* 0x00027c00ff058b82 */ /* 0x000e640000000800 */
[----:B-1----:R-:W-:-:S04]  /*1cc10*/  IABS R0, R5 ;  /* 0x0000000500007213 */ /* 0x002fc80000000000 */
[----:B------:R-:W1:Y:S08]  /*1cc20*/  I2F.RP R8, R0 ;  /* 0x0000000000087306 */ /* 0x000e700000209400 */
[----:B-1----:R-:W1:Y:S02]  /*1cc30*/  MUFU.RCP R8, R8 ;  /* 0x0000000800087308 */ /* 0x002e640000001000 */
[----:B-1----:R-:W-:-:S06]  /*1cc40*/  VIADD R9, R8, 0xffffffe ;  /* 0x0ffffffe08097836 */ /* 0x002fcc0000000000 */
[----:B------:R-:W0:Y:S02]  /*1cc50*/  F2I.FTZ.U32.TRUNC.NTZ R3, R9 ;  /* 0x0000000900037305 */ /* 0x000e24000021f000 */
[----:B0-----:R-:W-:-:S04]  /*1cc60*/  IMAD.MOV R7, RZ, RZ, -R3 ;  /* 0x000000ffff077224 */ /* 0x001fc800078e0a03 */
[----:B------:R-:W-:-:S04]  /*1cc70*/  IMAD R7, R7, R0, RZ ;  /* 0x0000000007077224 */ /* 0x000fc800078e02ff */
[----:B------:R-:W-:Y:S01]  /*1cc80*/  IMAD.HI.U32 R6, R3, R7, R2 ;  /* 0x0000000703067227 */ /* 0x000fe200078e0002 */
[----:B------:R-:W-:Y:S02]  /*1cc90*/  IADD3 R3, R4, -0x1, R5 ;  /* 0xffffffff04037810 */ /* 0x000fe40007ffe005 */
[----:B------:R-:W-:Y:S02]  /*1cca0*/  IABS R7, R5 ;  /* 0x0000000500077213 */ /* 0x000fe40000000000 */
[----:B------:R-:W-:Y:S02]  /*1ccb0*/  IABS R2, R3 ;  /* 0x0000000300027213 */ /* 0x000fe40000000000 */
[----:B------:R-:W-:Y:S01]  /*1ccc0*/  LOP3.LUT R3, R3, R5, RZ, 0x3c, !PT ;  /* 0x0000000503037212 */ /* 0x000fe200078e3cff */
[----:B------:R-:W-:Y:S02]  /*1ccd0*/  IMAD.MOV R7, RZ, RZ, -R7 ;  /* 0x000000ffff077224 */ /* 0x000fe400078e0a07 */
[----:B------:R-:W-:Y:S01]  /*1cce0*/  IMAD.HI.U32 R6, R6, R2, RZ ;  /* 0x0000000206067227 */ /* 0x000fe200078e00ff */
[----:B------:R-:W-:-:S03]  /*1ccf0*/  ISETP.GE.AND P2, PT, R3, RZ, PT ;  /* 0x000000ff0300720c */ /* 0x000fc60003f46270 */
        /* <DEDUP_REMOVED lines=10> */
.L_x_721:
[----:B------:R-:W-:Y:S05]  /*1cda0*/  BSYNC B0 ;  /* 0x0000000000007941 */ /* 0x000fea0003800000 */
.L_x_720:
[-C--:B------:R-:W-:Y:S01]  /*1cdb0*/  IMAD R37, R37, R0.reuse, RZ ;  /* 0x0000000025257224 */ /* 0x080fe200078e02ff */
[----:B------:R-:W-:Y:S04]  /*1cdc0*/  BSSY B7, `(.L_x_722) ;  /* 0x000036c000077945 */ /* 0x000fe80003800000 */
[----:B------:R-:W-:-:S04]  /*1cdd0*/  VIADDMNMX R29, R37, R0, R4, PT ;  /* 0x00000000251d7246 */ /* 0x000fc80003800104 */
[----:B------:R-:W-:Y:S01]  /*1cde0*/  ISETP.GT.AND P0, PT, R29, R37, PT ;  /* 0x000000251d00720c */ /* 0x000fe20003f04270 */
[----:B------:R1:W-:-:S12]  /*1cdf0*/  STL [R1+0x18], R29 ;  /* 0x0000181d01007387 */ /* 0x0003d80000100800 */
[----:B-1----:R-:W-:Y:S05]  /*1ce00*/  @P0 BRA `(.L_x_723) ;  /* 0x0000000000440947 */ /* 0x002fea0003800000 */
[----:B------:R-:W1:Y:S02]  /*1ce10*/  S2R R2, SR_TID.X ;  /* 0x0000000000027919 */ /* 0x000e640000002100 */
[----:B-1----:R-:W-:-:S04]  /*1ce20*/  LOP3.LUT R2, R2, 0x7f, RZ, 0xc0, !PT ;  /* 0x0000007f02027812 */ /* 0x002fc800078ec0ff */
[----:B------:R-:W-:-:S13]  /*1ce30*/  ISETP.NE.AND P0, PT, R2, RZ, PT ;  /* 0x000000ff0200720c */ /* 0x000fda0003f05270 */
[----:B------:R-:W-:Y:S05]  /*1ce40*/  @P0 BRA `(.L_x_724) ;  /* 0x00000034008c0947 */ /* 0x000fea0003800000 */
[----:B------:R-:W1:Y:S01]  /*1ce50*/  S2R R5, SR_LANEID ;  /* 0x0000000000057919 */ /* 0x000e620000000000 */
[----:B------:R-:W-:Y:S01]  /*1ce60*/  VOTEU.ANY UR4, UPT, PT ;  /* 0x0000000000047886 */ /* 0x000fe200038e0100 */
[----:B------:R-:W2:Y:S01]  /*1ce70*/  LDC.64 R2, c[0x0][0xc60] ;  /* 0x00031800ff027b82 */ /* 0x000ea20000000a00 */
[----:B------:R-:W1:Y:S02]  /*1ce80*/  FLO.U32 R0, UR4 ;  /* 0x0000000400007d00 */ /* 0x000e6400080e0000 */
[----:B-1----:R-:W-:-:S06]  /*1ce90*/  ISETP.EQ.U32.AND P0, PT, R0, R5, PT ;  /* 0x000000050000720c */ /* 0x002fcc0003f02070 */
[----:B------:R-:W2:Y:S07]  /*1cea0*/  POPC R5, UR4 ;  /* 0x0000000400057d09 */ /* 0x000eae0008000000 */
[----:B--2---:R-:W2:Y:S01]  /*1ceb0*/  @P0 ATOMG.E.ADD.STRONG.GPU PT, R3, desc[UR56][R2.64], R5 ;  /* 0x00000005020309a8 */ /* 0x004ea200081ee1f8 */
[----:B------:R-:W1:Y:S02]  /*1cec0*/  S2R R4, SR_LTMASK ;  /* 0x0000000000047919 */ /* 0x000e640000003900 */
[----:B-1----:R-:W-:-:S04]  /*1ced0*/  LOP3.LUT R4, R4, UR4, RZ, 0xc0, !PT ;  /* 0x0000000404047c12 */ /* 0x002fc8000f8ec0ff */
[----:B0-----:R-:W0:Y:S01]  /*1cee0*/  POPC R7, R4 ;  /* 0x0000000400077309 */ /* 0x001e220000000000 */
[----:B--2---:R-:W0:Y:S02]  /*1cef0*/  SHFL.IDX PT, R0, R3, R0, 0x1f ;  /* 0x00001f0003007589 */ /* 0x004e2400000e0000 */
[----:B0-----:R-:W-:Y:S01]  /*1cf00*/  IADD3 R16, R0, UR38, R7 ;  /* 0x0000002600107c10 */ /* 0x001fe2000fffe007 */
[----:B------:R-:W-:Y:S06]  /*1cf10*/  BRA `(.L_x_724) ;  /* 0x0000003400587947 */ /* 0x000fec0003800000 */
.L_x_723:
        /* <DEDUP_REMOVED lines=10> */
[----:B------:R-:W1:Y:S01]  /*1cfc0*/  LDC.64 R2, c[0x4][R2] ;  /* 0x0100000002027b82 */ /* 0x000e620000000a00 */
[----:B------:R-:W-:Y:S02]  /*1cfd0*/  IMAD.U32 R6, RZ, RZ, UR8 ;  /* 0x00000008ff067e24 */ /* 0x000fe4000f8e00ff */
[----:B0-----:R-:W-:Y:S02]  /*1cfe0*/  IMAD.U32 R7, RZ, RZ, UR9 ;  /* 0x00000009ff077e24 */ /* 0x001fe4000f8e00ff */
[----:B------:R-:W-:-:S02]  /*1cff0*/  IMAD.U32 R10, RZ, RZ, UR4 ;  /* 0x00000004ff0a7e24 */ /* 0x000fc4000f8e00ff */
[----:B------:R-:W-:Y:S02]  /*1d000*/  IMAD.U32 R11, RZ, RZ, UR5 ;  /* 0x00000005ff0b7e24 */ /* 0x000fe4000f8e00ff */
[----:B------:R-:W-:Y:S02]  /*1d010*/  IMAD.MOV.U32 R8, RZ, RZ, 0x70 ;  /* 0x00000070ff087424 */ /* 0x000fe400078e00ff */
[----:B------:R-:W-:Y:S02]  /*1d020*/  IMAD.MOV.U32 R12, RZ, RZ, 0x1 ;  /* 0x00000001ff0c7424 */ /* 0x000fe400078e00ff */
[----:B------:R-:W-:-:S07]  /*1d030*/  IMAD.MOV.U32 R13, RZ, RZ, RZ ;  /* 0x000000ffff0d7224 */ /* 0x000fce00078e00ff */
[----:B------:R-:W-:-:S07]  /*1d040*/  LEPC R20, `(.L_x_726) ;  /* 0x000000001014794e */ /* 0x000fce0000000000 */
[----:B-1----:R-:W-:Y:S05]  /*1d050*/  CALL.ABS.NOINC R2 ;  /* 0x0000000002007343 */ /* 0x002fea0003c00000 */
.L_x_726:
[----:B------:R-:W-:Y:S05]  /*1d060*/  BSYNC B6 ;  /* 0x0000000000067941 */ /* 0x000fea0003800000 */
.L_x_725:
        /* <DEDUP_REMOVED lines=8> */
[----:B------:R1:W2:Y:S01]  /*1d0f0*/  LDC.64 R2, c[0x4][R26] ;  /* 0x010000001a027b82 */ /* 0x0002a20000000a00 */
[----:B------:R-:W-:Y:S01]  /*1d100*/  IMAD.U32 R4, RZ, RZ, UR6 ;  /* 0x00000006ff047e24 */ /* 0x000fe2000f8e00ff */
[----:B0-----:R-:W-:Y:S01]  /*1d110*/  MOV R7, UR9 ;  /* 0x0000000900077c02 */ /* 0x001fe20008000f00 */
[----:B------:R-:W-:Y:S02]  /*1d120*/  IMAD.U32 R5, RZ, RZ, UR7 ;  /* 0x00000007ff057e24 */ /* 0x000fe4000f8e00ff */
[----:B------:R-:W-:Y:S02]  /*1d130*/  IMAD.U32 R6, RZ, RZ, UR8 ;  /* 0x00000008ff067e24 */ /* 0x000fe4000f8e00ff */
[----:B------:R-:W-:-:S02]  /*1d140*/  IMAD.U32 R10, RZ, RZ, UR4 ;  /* 0x00000004ff0a7e24 */ /* 0x000fc4000f8e00ff */
[----:B------:R-:W-:Y:S02]  /*1d150*/  IMAD.U32 R11, RZ, RZ, UR5 ;  /* 0x00000005ff0b7e24 */ /* 0x000fe4000f8e00ff */
[----:B------:R-:W-:Y:S02]  /*1d160*/  IMAD.MOV.U32 R8, RZ, RZ, 0x70 ;  /* 0x00000070ff087424 */ /* 0x000fe400078e00ff */
[----:B------:R-:W-:Y:S02]  /*1d170*/  IMAD.MOV.U32 R12, RZ, RZ, 0x1 ;  /* 0x00000001ff0c7424 */ /* 0x000fe400078e00ff */
[----:B-1----:R-:W-:-:S07]  /*1d180*/  IMAD.MOV.U32 R13, RZ, RZ, RZ ;  /* 0x000000ffff0d7224 */ /* 0x002fce00078e00ff */
[----:B------:R-:W-:-:S07]  /*1d190*/  LEPC R20, `(.L_x_729) ;  /* 0x000000001014794e */ /* 0x000fce0000000000 */
[----:B--2---:R-:W-:Y:S05]  /*1d1a0*/  CALL.ABS.NOINC R2 ;  /* 0x0000000002007343 */ /* 0x004fea0003c00000 */
.L_x_729:
[----:B------:R0:W1:Y:S01]  /*1d1b0*/  LDC.64 R2, c[0x4][R26] ;  /* 0x010000001a027b82 */ /* 0x0000620000000a00 */
[----:B------:R-:W-:Y:S01]  /*1d1c0*/  ULDC.64 UR4, c[0x4][0x90] ;  /* 0x0100240000047ab9 */ /* 0x000fe20000000a00 */
[----:B------:R-:W-:Y:S01]  /*1d1d0*/  ULDC.64 UR6, c[0x4][0x98] ;  /* 0x0100260000067ab9 */ /* 0x000fe20000000a00 */
[----:B------:R-:W-:Y:S01]  /*1d1e0*/  ULDC.64 UR8, c[0x4][0x18] ;  /* 0x0100060000087ab9 */ /* 0x000fe20000000a00 */
[----:B------:R-:W-:Y:S01]  /*1d1f0*/  IMAD.U32 R4, RZ, RZ, UR4 ;  /* 0x00000004ff047e24 */ /* 0x000fe2000f8e00ff */
[----:B------:R-:W-:Y:S01]  /*1d200*/  MOV R8, 0x70 ;  /* 0x0000007000087802 */ /* 0x000fe20000000f00 */
[----:B------:R-:W-:Y:S02]  /*1d210*/  IMAD.U32 R5, RZ, RZ, UR5 ;  /* 0x00000005ff057e24 */ /* 0x000fe4000f8e00ff */
[----:B------:R-:W-:Y:S02]  /*1d220*/  IMAD.U32 R6, RZ, RZ, UR6 ;  /* 0x00000006ff067e24 */ /* 0x000fe4000f8e00ff */
[----:B------:R-:W-:-:S02]  /*1d230*/  IMAD.U32 R7, RZ, RZ, UR7 ;  /* 0x00000007ff077e24 */ /* 0x000fc4000f8e00ff */
[----:B------:R-:W-:Y:S02]  /*1d240*/  IMAD.U32 R10, RZ, RZ, UR8 ;  /* 0x00000008ff0a7e24 */ /* 0x000fe4000f8e00ff */
[----:B------:R-:W-:Y:S02]  /*1d250*/  IMAD.U32 R11, RZ, RZ, UR9 ;  /* 0x00000009ff0b7e24 */ /* 0x000fe4000f8e00ff */
[----:B------:R-:W-:Y:S02]  /*1d260*/  IMAD.MOV.U32 R12, RZ, RZ, 0x1 ;  /* 0x00000001ff0c7424 */ /* 0x000fe400078e00ff */
[----:B0-----:R-:W-:-:S07]  /*1d270*/  IMAD.MOV.U32 R13, RZ, RZ, RZ ;  /* 0x000000ffff0d7224 */ /* 0x001fce00078e00ff */
[----:B------:R-:W-:-:S07]  /*1d280*/  LEPC R20, `(.L_x_728) ;  /* 0x000000001014794e */ /* 0x000fce0000000000 */
[----:B-1----:R-:W-:Y:S05]  /*1d290*/  CALL.ABS.NOINC R2 ;  /* 0x0000000002007343 */ /* 0x002fea0003c00000 */
.L_x_728:
[----:B------:R-:W-:Y:S05]  /*1d2a0*/  BSYNC B6 ;  /* 0x0000000000067941 */ /* 0x000fea0003800000 */
.L_x_727:
[----:B------:R-:W2:Y:S01]  /*1d2b0*/  LDL R20, [R1] ;  /* 0x0000000001147983 */ /* 0x000ea20000100800 */
[----:B------:R-:W-:Y:S01]  /*1d2c0*/  ULDC.64 UR4, c[0x0][0x9f8] ;  /* 0x00027e0000047ab9 */ /* 0x000fe20000000a00 */
[----:B------:R-:W1:Y:S01]  /*1d2d0*/  LDC R0, c[0x0][0x430] ;  /* 0x00010c00ff007b82 */ /* 0x000e620000000800 */
[----:B------:R-:W-:Y:S01]  /*1d2e0*/  ISETP.NE.U32.AND P0, PT, RZ, UR4, PT ;  /* 0x00000004ff007c0c */ /* 0x000fe2000bf05070 */
[----:B------:R-:W3:Y:S03]  /*1d2f0*/  LDL.LU R8, [R1+0x38] ;  /* 0x0000380001087983 */ /* 0x000ee60000300800 */
[----:B------:R-:W-:Y:S01]  /*1d300*/  ISETP.NE.AND.EX P0, PT, RZ, UR5, PT, P0 ;  /* 0x00000005ff007c0c */ /* 0x000fe2000bf05300 */
[----:B------:R-:W4:-:S12]  /*1d310*/  S2R R21, SR_TID.X ;  /* 0x0000000000157919 */ /* 0x000f180000002100 */
[----:B------:R-:W-:Y:S01]  /*1d320*/  @P0 IADD3 R2, P1, R23, UR4, RZ ;  /* 0x0000000417020c10 */ /* 0x000fe2000ff3e0ff */
[----:B------:R-:W0:Y:S01]  /*1d330*/  S2R R9, SR_TID.X ;  /* 0x0000000000097919 */ /* 0x000e220000002100 */
[----:B------:R-:W-:Y:S01]  /*1d340*/  VIADD R26, R29, 0xffffffff ;  /* 0xffffffff1d1a7836 */ /* 0x000fe20000000000 */
[----:B------:R-:W-:Y:S01]  /*1d350*/  ULDC UR4, c[0x0][0x320] ;  /* 0x0000c80000047ab9 */ /* 0x000fe20000000800 */
[----:B------:R-:W-:-:S05]  /*1d360*/  @P0 IADD3.X R3, R24, UR5, RZ, P1, !PT ;  /* 0x0000000518030c10 */ /* 0x000fca0008ffe4ff */
[----:B------:R2:W3:Y:S01]  /*1d370*/  @P0 LDG.E R32, desc[UR56][R2.64] ;  /* 0x0000003802200981 */ /* 0x0004e2000c1e1900 */
[----:B-1----:R-:W-:Y:S02]  /*1d380*/  ISETP.NE.AND P1, PT, R0, 0x1, PT ;  /* 0x000000010000780c */ /* 0x002fe40003f25270 */
[----:B----4-:R-:W-:-:S11]  /*1d390*/  LOP3.LUT R21, R21, 0x7f, RZ, 0xc0, !PT ;  /* 0x0000007f15157812 */ /* 0x010fd600078ec0ff */
[----:B------:R-:W1:Y:S01]  /*1d3a0*/  @P1 LDC R4, c[0x0][0x434] ;  /* 0x00010d00ff041b82 */ /* 0x000e620000000800 */
[----:B------:R-:W-:-:S07]  /*1d3b0*/  SHF.R.U32.HI R21, RZ, 0x3, R21 ;  /* 0x00000003ff157819 */ /* 0x000fce0000011615 */
[----:B------:R-:W4:Y:S01]  /*1d3c0*/  @P1 LDC R6, c[0x0][0x438] ;  /* 0x00010e00ff061b82 */ /* 0x000f220000000800 */
[----:B0-----:R-:W-:-:S05]  /*1d3d0*/  IMAD.SHL.U32 R9, R9, 0x10, RZ ;  /* 0x0000001009097824 */ /* 0x001fca00078e00ff */
[----:B------:R-:W-:Y:S02]  /*1d3e0*/  LOP3.LUT R9, R21, 0x70, R9, 0xf8, !PT ;  /* 0x0000007015097812 */ /* 0x000fe400078ef809 */
[----:B------:R-:W0:Y:S03]  /*1d3f0*/  S2R R21, SR_TID.X ;  /* 0x0000000000157919 */ /* 0x000e260000002100 */
[----:B------:R-:W-:-:S05]  /*1d400*/  IMAD R7, R26, 0x60, R9 ;  /* 0x000000601a077824 */ /* 0x000fca00078e0209 */
[----:B------:R-:W-:-:S04]  /*1d410*/  ISETP.GE.AND P0, PT, R7, R36, PT ;  /* 0x000000240700720c */ /* 0x000fc80003f06270 */
[----:B------:R-:W-:Y:S01]  /*1d420*/  ISETP.GT.U32.OR P0, PT, R9, 0x5f, P0 ;  /* 0x0000005f0900780c */ /* 0x000fe20000704470 */
[----:B0-----:R-:W-:-:S05]  /*1d430*/  IMAD.SHL.U32 R21, R21, 0x8, RZ ;  /* 0x0000000815157824 */ /* 0x001fca00078e00ff */
[----:B------:R-:W-:Y:S01]  /*1d440*/  LOP3.LUT R21, R21, 0x38, RZ, 0xc0, !PT ;  /* 0x0000003815157812 */ /* 0x000fe200078ec0ff */
[----:B------:R-:W-:Y:S01]  /*1d450*/  UMOV UR5, 0xffffffff ;  /* 0xffffffff00057882 */ /* 0x000fe20000000000 */
[----:B--2---:R-:W-:-:S04]  /*1d460*/  IMAD.IADD R5, R7, 0x1, R20 ;  /* 0x0000000107057824 */ /* 0x004fc800078e0214 */
[----:B-1----:R-:W-:-:S04]  /*1d470*/  @P1 IMAD.HI.U32 R7, R5, R4, RZ ;  /* 0x0000000405071227 */ /* 0x002fc800078e00ff */
[----:B------:R-:W-:Y:S01]  /*1d480*/  IMAD.MOV.U32 R4, RZ, RZ, R5 ;  /* 0x000000ffff047224 */ /* 0x000fe200078e0005 */
[----:B----4-:R-:W-:-:S05]  /*1d490*/  @P1 SHF.R.U32.HI R4, RZ, R6, R7 ;  /* 0x00000006ff041219 */ /* 0x010fca0000011607 */
[----:B------:R-:W-:-:S04]  /*1d4a0*/  IMAD.MOV R2, RZ, RZ, -R4 ;  /* 0x000000ffff027224 */ /* 0x000fc800078e0a04 */
[----:B------:R-:W-:Y:S02]  /*1d4b0*/  IMAD R0, R0, R2, R5 ;  /* 0x0000000200007224 */ /* 0x000fe400078e0205 */
[----:B------:R-:W0:Y:S01]  /*1d4c0*/  @!P0 LDC.64 R2, c[0x0][0x428] ;  /* 0x00010a00ff028b82 */ /* 0x000e220000000a00 */
[----:B------:R-:W-:-:S04]  /*1d4d0*/  LOP3.LUT R20, R21, 0x40, RZ, 0xfc, !PT ;  /* 0x0000004015147812 */ /* 0x000fc800078efcff */
[----:B------:R-:W-:Y:S02]  /*1d4e0*/  ISETP.GE.AND P2, PT, R20, UR4, PT ;  /* 0x0000000414007c0c */ /* 0x000fe4000bf46270 */
[----:B------:R-:W-:Y:S01]  /*1d4f0*/  ISETP.GE.AND P1, PT, R21, UR4, PT ;  /* 0x0000000415007c0c */ /* 0x000fe2000bf26270 */
[----:B------:R-:W-:Y:S01]  /*1d500*/  ULDC UR4, c[0x0][0x2f4] ;  /* 0x0000bd0000047ab9 */ /* 0x000fe20000000800 */
[----:B------:R-:W-:Y:S02]  /*1d510*/  SEL R5, RZ, 0xffffffff, P2 ;  /* 0xffffffffff057807 */ /* 0x000fe40001000000 */
[----:B------:R-:W-:Y:S02]  /*1d520*/  SEL R29, RZ, 0x1, P1 ;  /* 0x00000001ff1d7807 */ /* 0x000fe40000800000 */
[----:B---3--:R-:W-:Y:S01]  /*1d530*/  SHF.R.S32.HI R10, RZ, 0x1f, R32 ;  /* 0x0000001fff0a7819 */ /* 0x008fe20000011420 */
[----:B------:R-:W-:Y:S01]  /*1d540*/  IMAD.SHL.U32 R6, R5, 0x2, RZ ;  /* 0x0000000205067824 */ /* 0x000fe200078e00ff */
[----:B------:R-:W-:-:S04]  /*1d550*/  @!P0 SHF.R.S32.HI R5, RZ, 0x1f, R4 ;  /* 0x0000001fff058819 */ /* 0x000fc80000011404 */
[----:B------:R-:W-:Y:S01]  /*1d560*/  LOP3.LUT R29, R6, 0x2, R29, 0xe2, !PT ;  /* 0x00000002061d7812 */ /* 0x000fe200078ee21d */
[-C--:B0-----:R-:W-:Y:S02]  /*1d570*/  @!P0 IMAD R6, R10, R2.reuse, RZ ;  /* 0x000000020a068224 */ /* 0x081fe400078e02ff */
[----:B------:R-:W-:-:S04]  /*1d580*/  @!P0 IMAD.WIDE.U32 R4, R32, R2, R4 ;  /* 0x0000000220048225 */ /* 0x000fc800078e0004 */
[----:B------:R-:W-:Y:S02]  /*1d590*/  @!P0 IMAD R6, R32, R3, R6 ;  /* 0x0000000320068224 */ /* 0x000fe400078e0206 */
[----:B------:R-:W0:Y:S02]  /*1d5a0*/  @!P0 LDC.64 R2, c[0x0][0x418] ;  /* 0x00010600ff028b82 */ /* 0x000e240000000a00 */
[----:B------:R-:W-:Y:S01]  /*1d5b0*/  @!P0 IMAD.IADD R6, R5, 0x1, R6 ;  /* 0x0000000105068824 */ /* 0x000fe200078e0206 */
[----:B------:R-:W-:Y:S02]  /*1d5c0*/  MOV R7, UR39 ;  /* 0x0000002700077c02 */ /* 0x000fe40008000f00 */
[----:B0-----:R-:W-:-:S04]  /*1d5d0*/  @!P0 LEA R2, P1, R4, R2, 0x2 ;  /* 0x0000000204028211 */ /* 0x001fc800078210ff */
[----:B------:R-:W-:Y:S01]  /*1d5e0*/  @!P0 LEA.HI.X R3, R4, R3, R6, 0x2, P1 ;  /* 0x0000000304038211 */ /* 0x000fe200008f1406 */
[----:B------:R-:W-:-:S06]  /*1d5f0*/  IMAD.MOV.U32 R4, RZ, RZ, RZ ;  /* 0x000000ffff047224 */ /* 0x000fcc00078e00ff */
[----:B------:R0:W5:Y:S01]  /*1d600*/  @!P0 LDG.E R4, desc[UR56][R2.64] ;  /* 0x0000003802048981 */ /* 0x000162000c1e1900 */
[----:B------:R-:W-:Y:S02]  /*1d610*/  ISETP.GT.U32.AND P0, PT, R9, 0x5f, PT ;  /* 0x0000005f0900780c */ /* 0x000fe40003f04070 */
[----:B------:R-:W-:Y:S02]  /*1d620*/  ISETP.NE.AND P3, PT, R7, 0x3, PT ;  /* 0x000000030700780c */ /* 0x000fe40003f65270 */
[----:B------:R-:W-:Y:S02]  /*1d630*/  LOP3.LUT R8, R8, 0xfffffff7, RZ, 0xc0, !PT ;  /* 0xfffffff708087812 */ /* 0x000fe400078ec0ff */
[----:B------:R-:W-:-:S07]  /*1d640*/  ISETP.GE.AND P2, PT, R21, UR4, PT ;  /* 0x0000000415007c0c */ /* 0x000fce000bf46270 */
[----:B------:R-:W-:-:S04]  /*1d650*/  @P0 LOP3.LUT R8, R8, 0x8, RZ, 0xfc, !PT ;  /* 0x0000000808080812 */ /* 0x000fc800078efcff */
[----:B------:R-:W-:-:S04]  /*1d660*/  LOP3.LUT R8, R8, 0xffffffef, RZ, 0xc0, !PT ;  /* 0xffffffef08087812 */ /* 0x000fc800078ec0ff */
[----:B------:R-:W-:-:S04]  /*1d670*/  @P3 LOP3.LUT R8, R8, 0x10, RZ, 0xfc, !PT ;  /* 0x0000001008083812 */ /* 0x000fc800078efcff */
[----:B------:R-:W-:Y:S02]  /*1d680*/  LOP3.LUT R8, R8, 0xfffffffb, RZ, 0xc0, !PT ;  /* 0xfffffffb08087812 */ /* 0x000fe400078ec0ff */
[----:B------:R-:W-:Y:S02]  /*1d690*/  LOP3.LUT R9, R21, 0x80, RZ, 0xfc, !PT ;  /* 0x0000008015097812 */ /* 0x000fe400078efcff */
[----:B------:R-:W-:Y:S02]  /*1d6a0*/  ISETP.GE.AND P1, PT, R20, UR4, PT ;  /* 0x0000000414007c0c */ /* 0x000fe4000bf26270 */
[----:B------:R-:W-:Y:S02]  /*1d6b0*/  @P2 LOP3.LUT R8, R8, 0x4, RZ, 0xfc, !PT ;  /* 0x0000000408082812 */ /* 0x000fe400078efcff */
[----:B------:R-:W-:Y:S02]  /*1d6c0*/  ISETP.GE.AND P0, PT, R9, UR4, PT ;  /* 0x0000000409007c0c */ /* 0x000fe4000bf06270 */
[----:B------:R-:W-:-:S04]  /*1d6d0*/  LOP3.LUT R8, R8, 0xfffffffe, RZ, 0xc0, !PT ;  /* 0xfffffffe08087812 */ /* 0x000fc800078ec0ff */
[----:B------:R-:W-:-:S04]  /*1d6e0*/  LOP3.LUT R8, R8, 0xfffffffd, RZ, 0xc0, !PT ;  /* 0xfffffffd08087812 */ /* 0x000fc800078ec0ff */
[----:B------:R-:W-:Y:S01]  /*1d6f0*/  @P1 LOP3.LUT R8, R8, 0x2, RZ, 0xfc, !PT ;  /* 0x0000000208081812 */ /* 0x000fe200078efcff */
[----:B------:R0:W-:Y:S03]  /*1d700*/  STL [R1+0x4], R10 ;  /* 0x0000040a01007387 */ /* 0x0001e60000100800 */
[----:B------:R-:W-:Y:S01]  /*1d710*/  @P0 LOP3.LUT R8, R8, 0x1, RZ, 0xfc, !PT ;  /* 0x0000000108080812 */ /* 0x000fe200078efcff */
[----:B------:R0:W-:Y:S04]  /*1d720*/  STL [R1+0x30], R7 ;  /* 0x0000300701007387 */ /* 0x0001e80000100800 */
[----:B------:R0:W-:Y:S01]  /*1d730*/  STL [R1+0x38], R8 ;  /* 0x0000380801007387 */ /* 0x0001e20000100800 */
[----:B------:R-:W-:Y:S05]  /*1d740*/  BRA.DIV UR5, `(.L_x_730) ;  /* 0x0000004e05747947 */ /* 0x000fea000b800000 */
.L_x_845:
[----:B------:R-:W-:Y:S05]  /*1d750*/  @!P3 BRA `(.L_x_731) ;  /* 0x000000000004b947 */ /* 0x000fea0003800000 */
[----:B------:R-:W-:Y:S01]  /*1d760*/  BPT.TRAP 0x1 ;  /* 0x000000040000795c */ /* 0x000fe20000300000 */
.L_x_731:
[----:B------:R-:W-:Y:S01]  /*1d770*/  SHF.R.S32.HI R5, RZ, 0x1f, R0 ;  /* 0x0000001fff057819 */ /* 0x000fe20000011400 */
[----:B------:R-:W-:Y:S01]  /*1d780*/  ULDC.64 UR4, c[0x0][0x328] ;  /* 0x0000ca0000047ab9 */ /* 0x000fe20000000a00 */
[----:B------:R-:W-:Y:S01]  /*1d790*/  ULDC.64 UR6, c[0x0][0x318] ;  /* 0x0000c60000067ab9 */ /* 0x000fe20000000a00 */
[----:B0-----:R-:W-:Y:S01]  /*1d7a0*/  IMAD.WIDE.U32 R2, R0, UR4, RZ ;  /* 0x0000000400027c25 */ /* 0x001fe2000f8e00ff */
[----:B------:R-:W-:Y:S03]  /*1d7b0*/  BSSY B0, `(.L_x_732) ;  /* 0x0000013000007945 */ /* 0x000fe60003800000 */
[----:B------:R-:W-:-:S04]  /*1d7c0*/  IMAD R6, R5, UR4, RZ ;  /* 0x0000000405067c24 */ /* 0x000fc8000f8e02ff */
[----:B------:R-:W-:Y:S01]  /*1d7d0*/  IMAD R6, R0, UR5, R6 ;  /* 0x0000000500067c24 */ /* 0x000fe2000f8e0206 */
        /* <DEDUP_REMOVED lines=16> */
.L_x_846:
[----:B------:R-:W-:Y:S05]  /*1d8e0*/  BSYNC B0 ;  /* 0x0000000000007941 */ /* 0x000fea0003800000 */
.L_x_732:
[----:B------:R-:W2:Y:S01]  /*1d8f0*/  LDL R3, [R1+0x38] ;  /* 0x0000380001037983 */ /* 0x000ea20000100800 */
[----:B------:R-:W-:Y:S01]  /*1d900*/  ULDC.64 UR4, c[0x0][0x300] ;  /* 0x0000c00000047ab9 */ /* 0x000fe20000000a00 */
[----:B------:R-:W-:Y:S01]  /*1d910*/  ULDC.64 UR6, c[0x0][0x2e8] ;  /* 0x0000ba0000067ab9 */ /* 0x000fe20000000a00 */
[----:B------:R-:W-:Y:S01]  /*1d920*/  IMAD R5, R5, UR4, RZ ;  /* 0x0000000405057c24 */ /* 0x000fe2000f8e02ff */
[----:B------:R-:W1:Y:S03]  /*1d930*/  S2R R8, SR_TID.X ;  /* 0x0000000000087919 */ /* 0x000e660000002100 */
[----:B------:R-:W-:Y:S01]  /*1d940*/  IMAD R5, R0, UR5, R5 ;  /* 0x0000000500057c24 */ /* 0x000fe2000f8e0205 */
[----:B------:R-:W3:Y:S01]  /*1d950*/  S2R R9, SR_TID.X ;  /* 0x0000000000097919 */ /* 0x000ee20000002100 */
[----:B-1----:R-:W-:-:S04]  /*1d960*/  LOP3.LUT R8, R8, 0x7f, RZ, 0xc0, !PT ;  /* 0x0000007f08087812 */ /* 0x002fc800078ec0ff */
[----:B------:R-:W-:Y:S01]  /*1d970*/  SHF.R.U32.HI R8, RZ, 0x3, R8 ;  /* 0x00000003ff087819 */ /* 0x000fe20000011608 */
[----:B---3--:R-:W-:-:S05]  /*1d980*/  IMAD.SHL.U32 R9, R9, 0x8, RZ ;  /* 0x0000000809097824 */ /* 0x008fca00078e00ff */
[----:B------:R-:W-:Y:S02]  /*1d990*/  LOP3.LUT R9, R9, 0x38, RZ, 0xc0, !PT ;  /* 0x0000003809097812 */ /* 0x000fe400078ec0ff */
[C---:B--2---:R-:W-:Y:S02]  /*1d9a0*/  LOP3.LUT P4, RZ, R3.reuse, 0x4, RZ, 0xc0, !PT ;  /* 0x0000000403ff7812 */ /* 0x044fe4000788c0ff */
[C---:B------:R-:W-:Y:S02]  /*1d9b0*/  LOP3.LUT P3, RZ, R3.reuse, 0x2, RZ, 0xc0, !PT ;  /* 0x0000000203ff7812 */ /* 0x040fe4000786c0ff */
[----:B------:R-:W-:Y:S01]  /*1d9c0*/  LOP3.LUT P2, RZ, R3, 0x1, RZ, 0xc0, !PT ;  /* 0x0000000103ff7812 */ /* 0x000fe2000784c0ff */
[----:B0-----:R-:W-:Y:S01]  /*1d9d0*/  IMAD.WIDE.U32 R2, R0, UR4, RZ ;  /* 0x0000000400027c25 */ /* 0x001fe2000f8e00ff */
[----:B------:R-:W-:-:S03]  /*1d9e0*/  ULDC.64 UR4, c[0x0][0x310] ;  /* 0x0000c40000047ab9 */ /* 0x000fc60000000a00 */
[----:B------:R-:W-:Y:S02]  /*1d9f0*/  IMAD.IADD R3, R3, 0x1, R5 ;  /* 0x0000000103037824 */ /* 0x000fe400078e0205 */
[----:B------:R-:W-:Y:S02]  /*1da00*/  IMAD R6, R6, UR4, RZ ;  /* 0x0000000406067c24 */ /* 0x000fe4000f8e02ff */
[----:B------:R-:W-:-:S04]  /*1da10*/  IMAD.WIDE.U32 R2, R4, UR4, R2 ;  /* 0x0000000404027c25 */ /* 0x000fc8000f8e0002 */
[----:B------:R-:W-:Y:S01]  /*1da20*/  IMAD R6, R4, UR5, R6 ;  /* 0x0000000504067c24 */ /* 0x000fe2000f8e0206 */
[----:B------:R-:W-:Y:S01]  /*1da30*/  ULDC.64 UR4, c[0x0][0x308] ;  /* 0x0000c20000047ab9 */ /* 0x000fe20000000a00 */
[----:B------:R-:W-:Y:S02]  /*1da40*/  IMAD R5, R27, 0x4800, R33 ;  /* 0x000048001b057824 */ /* 0x000fe400078e0221 */
[----:B------:R-:W-:Y:S02]  /*1da50*/  IMAD.IADD R3, R3, 0x1, R6 ;  /* 0x0000000103037824 */ /* 0x000fe400078e0206 */
[----:B------:R-:W-:Y:S02]  /*1da60*/  IMAD R6, R26, -0x60, R36 ;  /* 0xffffffa01a067824 */ /* 0x000fe400078e0224 */
[----:B------:R-:W-:Y:S01]  /*1da70*/  IMAD.WIDE.U32 R2, R18, UR4, R2 ;  /* 0x0000000412027c25 */ /* 0x000fe2000f8e0002 */
[----:B------:R-:W-:-:S03]  /*1da80*/  UMOV UR4, 0xffffffff ;  /* 0xffffffff00047882 */ /* 0x000fc60000000000 */
[----:B------:R-:W-:Y:S01]  /*1da90*/  IMAD R0, R18, UR5, R3 ;  /* 0x0000000512007c24 */ /* 0x000fe2000f8e0203 */
[----:B------:R-:W-:Y:S01]  /*1daa0*/  LEA R4, P0, R2, UR6, 0x1 ;  /* 0x0000000602047c11 */ /* 0x000fe2000f8008ff */
[----:B------:R-:W-:-:S03]  /*1dab0*/  IMAD.IADD R6, R6, 0x1, -R8 ;  /* 0x0000000106067824 */ /* 0x000fc600078e0a08 */
[----:B------:R-:W-:Y:S02]  /*1dac0*/  LEA.HI.X R0, R2, UR7, R0, 0x1, P0 ;  /* 0x0000000702007c11 */ /* 0x000fe400080f0c00 */
[----:B------:R-:W-:Y:S01]  /*1dad0*/  ISETP.GE.AND P0, PT, R6, 0x1, PT ;  /* 0x000000010600780c */ /* 0x000fe20003f06270 */
[----:B------:R-:W-:-:S12]  /*1dae0*/  BRA.DIV UR4, `(.L_x_734) ;  /* 0x0000004a04d47947 */ /* 0x000fd8000b800000 */
        /* <DEDUP_REMOVED lines=28> */
[----:B0-----:R-:W-:-:S04]  /*1dcb0*/  @P1 LEA R3, P0, R9, R3, 0x1 ;  /* 0x0000000309031211 */ /* 0x001fc800078008ff */
[----:B-1----:R-:W-:-:S04]  /*1dcc0*/  @P1 IADD3.X R2, RZ, R2, RZ, P0, !PT ;  /* 0x00000002ff021210 */ /* 0x002fc800007fe4ff */
        /* <DEDUP_REMOVED lines=32> */
.L_x_860:
        /* <DEDUP_REMOVED lines=12> */
.L_x_735:
[----:B------:R-:W-:Y:S02]  /*1df90*/  PLOP3.LUT P1, PT, P1, P0, PT, 0xa2, 0x0 ;  /* 0x000000000000781c */ /* 0x000fe40000f21472 */
[----:B------:R-:W-:-:S08]  /*1dfa0*/  @P0 R2UR P1, UR4, R7 ;  /* 0x00000000070402ca */ /* 0x000fd00000020000 */
[----:B------:R-:W-:-:S05]  /*1dfb0*/  @P0 PLOP3.LUT P0, PT, P1, PT, PT, 0x80, 0x0 ;  /* 0x000000000000081c */ /* 0x000fca0000f0f070 */
[----:B------:R-:W-:Y:S01]  /*1dfc0*/  @!P1 SYNCS.ARRIVE.TRANS64.RED.A0T1 RZ, [UR4+0x2a830], RZ ;  /* 0x02a830ffffff99a7 */ /* 0x000fe20008200404 */
[----:B------:R-:W-:Y:S07]  /*1dfd0*/  @!P1 ARRIVES.LDGSTSBAR.64.TRANSCNT [UR4+0x2a830] ;  /* 0x02a83000ff0099b0 */ /* 0x000fee0008000a84 */
[----:B------:R-:W-:Y:S05]  /*1dfe0*/  @P0 BRA.U.ANY `(.L_x_735) ;  /* 0xfffffffd00e80947 */ /* 0x000fea000393ffff */
[----:B------:R-:W-:Y:S01]  /*1dff0*/  NOP ;  /* 0x0000000000007918 */ /* 0x000fe20000000000 */
[----:B------:R-:W2:Y:S02]  /*1e000*/  LDL R0, [R1+0x30] ;  /* 0x0000300001007983 */ /* 0x000ea40000100800 */
[----:B--2---:R-:W-:-:S13]  /*1e010*/  ISETP.NE.AND P2, PT, R0, 0x3, PT ;  /* 0x000000030000780c */ /* 0x004fda0003f45270 */
[----:B------:R-:W-:Y:S05]  /*1e020*/  @!P2 BRA `(.L_x_736) ;  /* 0x000000000004a947 */ /* 0x000fea0003800000 */
[----:B------:R-:W-:Y:S01]  /*1e030*/  BPT.TRAP 0x1 ;  /* 0x000000040000795c */ /* 0x000fe20000300000 */
.L_x_736:
[----:B-1----:R1:W5:Y:S01]  /*1e040*/  LDL.LU R3, [R1+0x10] ;  /* 0x0000100001037983 */ /* 0x0023620000300800 */
[----:B------:R1:W-:Y:S02]  /*1e050*/  SYNCS.ARRIVE.TRANS64.A1T0 RZ, [R7+URZ+0x2a830], RZ ;  /* 0x02a830ff07ff79a7 */ /* 0x0003e4000810003f */
[----:B------:R-:W-:Y:S05]  /*1e060*/  WARPSYNC.ALL ;  /* 0x0000000000007948 */ /* 0x000fea0003800000 */
[----:B------:R-:W-:Y:S01]  /*1e070*/  ULDC.64 UR6, c[0x0][0xa00] ;  /* 0x0002800000067ab9 */ /* 0x000fe20000000a00 */
[----:B------:R-:W-:Y:S01]  /*1e080*/  ULDC.64 UR4, c[0x0][0x298] ;  /* 0x0000a60000047ab9 */ /* 0x000fe20000000a00 */
[----:B------:R-:W-:Y:S01]  /*1e090*/  BAR.SYNC.DEFER_BLOCKING 0x8, 0x180 ;  /* 0x0206000000007b1d */ /* 0x000fe20000010000 */
[----:B------:R-:W-:Y:S01]  /*1e0a0*/  ISETP.NE.U32.AND P0, PT, RZ, UR6, PT ;  /* 0x00000006ff007c0c */ /* 0x000fe2000bf05070 */
[----:B0-----:R-:W-:Y:S01]  /*1e0b0*/  IMAD.WIDE.U32 R4, R34, UR4, RZ ;  /* 0x0000000422047c25 */ /* 0x001fe2000f8e00ff */
[----:B------:R-:W-:-:S02]  /*1e0c0*/  SHF.R.S32.HI R0, RZ, 0x1f, R34 ;  /* 0x0000001fff007819 */ /* 0x000fc40000011422 */
[----:B------:R-:W-:Y:S01]  /*1e0d0*/  ISETP.NE.AND.EX P0, PT, RZ, UR7, PT, P0 ;  /* 0x00000007ff007c0c */ /* 0x000fe2000bf05300 */
[----:B------:R-:W-:Y:S01]  /*1e0e0*/  VIADD R2, R22, 0xc400 ;  /* 0x0000c40016027836 */ /* 0x000fe20000000000 */
[----:B------:R-:W-:Y:S01]  /*1e0f0*/  BSSY B6, `(.L_x_737) ;  /* 0x000001a000067945 */ /* 0x000fe20003800000 */
[----:B------:R-:W-:Y:S01]  /*1e100*/  IMAD R0, R0, UR4, RZ ;  /* 0x0000000400007c24 */ /* 0x000fe2000f8e02ff */
[----:B------:R-:W-:-:S03]  /*1e110*/  SEL R31, R31, RZ, !P0 ;  /* 0x000000ff1f1f7207 */ /* 0x000fc60004000000 */
[----:B------:R-:W-:-:S04]  /*1e120*/  IMAD R0, R34, UR5, R0 ;  /* 0x0000000522007c24 */ /* 0x000fc8000f8e0200 */
[----:B------:R-:W-:Y:S01]  /*1e130*/  IMAD.IADD R34, R5, 0x1, R0 ;  /* 0x0000000105227824 */ /* 0x000fe200078e0200 */
[----:B-----5:R-:W-:Y:S02]  /*1e140*/  SEL R3, R3, RZ, !P0 ;  /* 0x000000ff03037207 */ /* 0x020fe40004000000 */
[----:B------:R-:W-:-:S03]  /*1e150*/  LOP3.LUT P0, RZ, R2, 0x3ff, RZ, 0xc0, !PT ;  /* 0x000003ff02ff7812 */ /* 0x000fc6000780c0ff */
[----:B------:R0:W-:Y:S04]  /*1e160*/  STL [R1+0x24], R3 ;  /* 0x0000240301007387 */ /* 0x0001e80000100800 */
[----:B------:R0:W-:Y:S06]  /*1e170*/  STL.64 [R1+0x10], R4 ;  /* 0x0000100401007387 */ /* 0x0001ec0000100a00 */
[----:B------:R-:W-:Y:S05]  /*1e180*/  @!P0 BRA `(.L_x_738) ;  /* 0x0000000000408947 */ /* 0x000fea0003800000 */
[----:B------:R-:W-:Y:S01]  /*1e190*/  MOV R2, 0x0 ;  /* 0x0000000000027802 */ /* 0x000fe20000000f00 */
[----:B------:R-:W-:Y:S01]  /*1e1a0*/  ULDC.64 UR4, c[0x4][0x90] ;  /* 0x0100240000047ab9 */ /* 0x000fe20000000a00 */
[----:B------:R-:W-:Y:S01]  /*1e1b0*/  ULDC.64 UR6, c[0x4][0x98] ;  /* 0x0100260000067ab9 */ /* 0x000fe20000000a00 */
[----:B------:R-:W-:Y:S01]  /*1e1c0*/  ULDC.64 UR8, c[0x4][0x20] ;  /* 0x0100080000087ab9 */ /* 0x000fe20000000a00 */
[----:B0-----:R-:W-:Y:S01]  /*1e1d0*/  IMAD.U32 R4, RZ, RZ, UR4 ;  /* 0x00000004ff047e24 */ /* 0x001fe2000f8e00ff */
[----:B------:R-:W-:Y:S01]  /*1e1e0*/  MOV R6, UR6 ;  /* 0x0000000600067c02 */ /* 0x000fe20008000f00 */
[----:B------:R-:W0:Y:S01]  /*1e1f0*/  LDC.64 R2, c[0x4][R2] ;  /* 0x0100000002027b82 */ /* 0x000e220000000a00 */
[----:B------:R-:W-:Y:S02]  /*1e200*/  IMAD.U32 R5, RZ, RZ, UR5 ;  /* 0x00000005ff057e24 */ /* 0x000fe4000f8e00ff */
[----:B-1----:R-:W-:Y:S02]  /*1e210*/  IMAD.U32 R7, RZ, RZ, UR7 ;  /* 0x00000007ff077e24 */ /* 0x002fe4000f8e00ff */
[----:B------:R-:W-:-:S02]  /*1e220*/  IMAD.U32 R10, RZ, RZ, UR8 ;  /* 0x00000008ff0a7e24 */ /* 0x000fc4000f8e00ff */
[----:B------:R-:W-:Y:S02]  /*1e230*/  IMAD.U32 R11, RZ, RZ, UR9 ;  /* 0x00000009ff0b7e24 */ /* 0x000fe4000f8e00ff */
[----:B------:R-:W-:Y:S02]  /*1e240*/  IMAD.MOV.U32 R8, RZ, RZ, 0x70 ;  /* 0x00000070ff087424 */ /* 0x000fe400078e00ff */
[----:B------:R-:W-:Y:S02]  /*1e250*/  IMAD.MOV.U32 R12, RZ, RZ, 0x1 ;  /* 0x00000001ff0c7424 */ /* 0x000fe400078e00ff */
[----:B------:R-:W-:-:S07]  /*1e260*/  IMAD.MOV.U32 R13, RZ, RZ, RZ ;  /* 0x000000ffff0d7224 */ /* 0x000fce00078e00ff */
[----:B------:R-:W-:-:S07]  /*1e270*/  LEPC R20, `(.L_x_738) ;  /* 0x000000001014794e */ /* 0x000fce0000000000 */
[----:B0-----:R-:W-:Y:S05]  /*1e280*/  CALL.ABS.NOINC R2 ;  /* 0x0000000002007343 */ /* 0x001fea0003c00000 */
.L_x_738:
[----:B------:R-:W-:Y:S05]  /*1e290*/  BSYNC B6 ;  /* 0x0000000000067941 */ /* 0x000fea0003800000 */
.L_x_737:
[----:B------:R-:W2:Y:S01]  /*1e2a0*/  LDL.LU R20, [R1+0x24] ;  /* 0x0000240001147983 */ /* 0x000ea20000300800 */
[----:B------:R-:W-:Y:S01]  /*1e2b0*/  ULDC.64 UR4, c[0x0][0x2d8] ;  /* 0x0000b60000047ab9 */ /* 0x000fe20000000a00 */
[----:B------:R-:W3:Y:S02]  /*1e2c0*/  LDC R8, c[0x0][0x448] ;  /* 0x00011200ff087b82 */ /* 0x000ee40000000800 */
[----:B0-----:R-:W4:Y:S01]  /*1e2d0*/  LDL.LU.64 R2, [R1+0x10] ;  /* 0x0000100001027983 */ /* 0x001f220000300a00 */
[----:B------:R-:W-:-:S03]  /*1e2e0*/  IMAD.SHL.U32 R4, R17, 0x80, RZ ;  /* 0x0000008011047824 */ /* 0x000fc600078e00ff */
[----:B------:R0:W5:Y:S01]  /*1e2f0*/  LDL R17, [R1+0x1c] ;  /* 0x00001c0001117983 */ /* 0x0001620000100800 */
[----:B---3--:R-:W-:-:S13]  /*1e300*/  ISETP.NE.AND P0, PT, R8, 0x1, PT ;  /* 0x000000010800780c */ /* 0x008fda0003f05270 */
[----:B------:R-:W1:Y:S01]  /*1e310*/  @P0 LDC R5, c[0x0][0x44c] ;  /* 0x00011300ff050b82 */ /* 0x000e620000000800 */
[----:B------:R-:W3:Y:S02]  /*1e320*/  S2R R9, SR_TID.X ;  /* 0x0000000000097919 */ /* 0x000ee40000002100 */
[----:B---3--:R-:W-:-:S05]  /*1e330*/  IMAD.SHL.U32 R9, R9, 0x8, RZ ;  /* 0x0000000809097824 */ /* 0x008fca00078e00ff */
[----:B------:R-:W-:Y:S01]  /*1e340*/  LOP3.LUT R9, R9, 0x38, RZ, 0xc0, !PT ;  /* 0x0000003809097812 */ /* 0x000fe200078ec0ff */
[----:B----4-:R-:W-:Y:S02]  /*1e350*/  IMAD.MOV.U32 R3, RZ, RZ, R34 ;  /* 0x000000ffff037224 */ /* 0x010fe400078e0022 */
[----:B------:R-:W-:-:S04]  /*1e360*/  IMAD.WIDE.U32 R2, R18, UR4, R2 ;  /* 0x0000000412027c25 */ /* 0x000fc8000f8e0002 */
[----:B------:R-:W-:Y:S01]  /*1e370*/  IMAD R3, R18, UR5, R3 ;  /* 0x0000000512037c24 */ /* 0x000fe2000f8e0203 */
[----:B------:R-:W-:Y:S02]  /*1e380*/  ULDC.64 UR4, c[0x0][0x2e0] ;  /* 0x0000b80000047ab9 */ /* 0x000fe40000000a00 */
[----:B--2---:R-:W-:Y:S02]  /*1e390*/  IMAD R0, R20, UR4, RZ ;  /* 0x0000000414007c24 */ /* 0x004fe4000f8e02ff */
[----:B------:R-:W2:Y:S01]  /*1e3a0*/  S2R R20, SR_TID.X ;  /* 0x0000000000147919 */ /* 0x000ea20000002100 */
[----:B------:R-:W-:-:S04]  /*1e3b0*/  IMAD.WIDE.U32 R2, R31, UR4, R2 ;  /* 0x000000041f027c25 */ /* 0x000fc8000f8e0002 */
[----:B------:R-:W-:Y:S01]  /*1e3c0*/  IMAD R0, R31, UR5, R0 ;  /* 0x000000051f007c24 */ /* 0x000fe2000f8e0200 */
[----:B------:R-:W-:-:S03]  /*1e3d0*/  ULDC.64 UR4, c[0x0][0x2d0] ;  /* 0x0000b40000047ab9 */ /* 0x000fc60000000a00 */
[----:B------:R-:W-:Y:S02]  /*1e3e0*/  IMAD.IADD R3, R3, 0x1, R0 ;  /* 0x0000000103037824 */ /* 0x000fe400078e0200 */
[----:B------:R-:W3:Y:S01]  /*1e3f0*/  @P0 LDC R0, c[0x0][0x450] ;  /* 0x00011400ff000b82 */ /* 0x000ee20000000800 */
[----:B--2---:R-:W-:-:S04]  /*1e400*/  LOP3.LUT R20, R20, 0x7f, RZ, 0xc0, !PT ;  /* 0x0000007f14147812 */ /* 0x004fc800078ec0ff */
[----:B------:R-:W-:Y:S02]  /*1e410*/  SHF.R.U32.HI R21, RZ, 0x3, R20 ;  /* 0x00000003ff157819 */ /* 0x000fe40000011614 */
[----:B------:R-:W2:Y:S02]  /*1e420*/  S2R R20, SR_TID.X ;  /* 0x0000000000147919 */ /* 0x000ea40000002100 */
[----:B--2---:R-:W-:-:S05]  /*1e430*/  IMAD.SHL.U32 R20, R20, 0x10, RZ ;  /* 0x0000001014147824 */ /* 0x004fca00078e00ff */
[----:B------:R-:W-:-:S04]  /*1e440*/  LOP3.LUT R20, R21, 0x70, R20, 0xf8, !PT ;  /* 0x0000007015147812 */ /* 0x000fc800078ef814 */
[----:B------:R-:W-:Y:S01]  /*1e450*/  LOP3.LUT R6, R20, R4, RZ, 0xfc, !PT ;  /* 0x0000000414067212 */ /* 0x000fe200078efcff */
[----:B------:R-:W2:Y:S04]  /*1e460*/  S2R R21, SR_TID.X ;  /* 0x0000000000157919 */ /* 0x000ea80000002100 */
[----:B-1----:R-:W-:-:S04]  /*1e470*/  @P0 IMAD.HI.U32 R7, R6, R5, RZ ;  /* 0x0000000506070227 */ /* 0x002fc800078e00ff */
[----:B------:R-:W-:Y:S01]  /*1e480*/  IMAD.MOV.U32 R5, RZ, RZ, R6 ;  /* 0x000000ffff057224 */ /* 0x000fe200078e0006 */
[----:B---3--:R-:W-:-:S04]  /*1e490*/  @P0 SHF.R.U32.HI R5, RZ, R0, R7 ;  /* 0x00000000ff050219 */ /* 0x008fc80000011607 */
[C---:B------:R-:W-:Y:S01]  /*1e4a0*/  IADD3 R0, -R5.reuse, RZ, RZ ;  /* 0x000000ff05007210 */ /* 0x040fe20007ffe1ff */
[----:B------:R-:W1:Y:S04]  /*1e4b0*/  S2R R20, SR_TID.X ;  /* 0x0000000000147919 */ /* 0x000e680000002100 */
        /* <DEDUP_REMOVED lines=8> */
[----:B------:R-:W-:Y:S02]  /*1e540*/  IMAD R5, R5, UR4, RZ ;  /* 0x0000000405057c24 */ /* 0x000fe4000f8e02ff */
[----:B--2---:R-:W-:Y:S02]  /*1e550*/  IMAD.SHL.U32 R21, R21, 0x8, RZ ;  /* 0x0000000815157824 */ /* 0x004fe400078e00ff */
[----:B------:R-:W-:-:S04]  /*1e560*/  IMAD.WIDE.U32 R2, R0, UR4, R2 ;  /* 0x0000000400027c25 */ /* 0x000fc8000f8e0002 */
[----:B------:R-:W-:Y:S01]  /*1e570*/  IMAD R5, R0, UR5, R5 ;  /* 0x0000000500057c24 */ /* 0x000fe2000f8e0205 */
[----:B------:R-:W-:Y:S01]  /*1e580*/  ULDC.64 UR4, c[0x0][0x280] ;  /* 0x0000a00000047ab9 */ /* 0x000fe20000000a00 */
[----:B------:R-:W-:Y:S02]  /*1e590*/  LOP3.LUT R21, R21, 0x38, RZ, 0xc0, !PT ;  /* 0x0000003815157812 */ /* 0x000fe400078ec0ff */
[----:B------:R-:W-:Y:S01]  /*1e5a0*/  IMAD.IADD R5, R3, 0x1, R5 ;  /* 0x0000000103057824 */ /* 0x000fe200078e0205 */
[C---:B------:R-:W-:Y:S01]  /*1e5b0*/  LEA R0, P0, R2.reuse, UR4, 0x1 ;  /* 0x0000000402007c11 */ /* 0x040fe2000f8008ff */
[----:B------:R-:W-:Y:S01]  /*1e5c0*/  ULDC UR4, c[0x0][0x2b8] ;  /* 0x0000ae0000047ab9 */ /* 0x000fe20000000800 */
[C---:B------:R-:W-:Y:S02]  /*1e5d0*/  LOP3.LUT R10, R21.reuse, 0x40, RZ, 0xfc, !PT ;  /* 0x00000040150a7812 */ /* 0x040fe400078efcff */
[----:B------:R-:W-:Y:S02]  /*1e5e0*/  LOP3.LUT R11, R21, 0x80, RZ, 0xfc, !PT ;  /* 0x00000080150b7812 */ /* 0x000fe400078efcff */
[----:B------:R-:W-:Y:S01]  /*1e5f0*/  LEA.HI.X R5, R2, UR5, R5, 0x1, P0 ;  /* 0x0000000502057c11 */ /* 0x000fe200080f0c05 */
[----:B------:R-:W-:Y:S01]  /*1e600*/  UMOV UR5, 0xffffffff ;  /* 0xffffffff00057882 */ /* 0x000fe20000000000 */
[----:B-1----:R-:W-:-:S02]  /*1e610*/  LOP3.LUT R20, R20, 0x7f, RZ, 0xc0, !PT ;  /* 0x0000007f14147812 */ /* 0x002fc400078ec0ff */
[----:B------:R-:W-:Y:S02]  /*1e620*/  ISETP.GE.AND P3, PT, R9, UR4, PT ;  /* 0x0000000409007c0c */ /* 0x000fe4000bf66270 */
[----:B------:R-:W-:Y:S02]  /*1e630*/  ISETP.GE.AND P2, PT, R10, UR4, PT ;  /* 0x000000040a007c0c */ /* 0x000fe4000bf46270 */
[----:B------:R-:W-:Y:S02]  /*1e640*/  ISETP.GE.AND P0, PT, R11, UR4, PT ;  /* 0x000000040b007c0c */ /* 0x000fe4000bf06270 */
[----:B------:R-:W-:Y:S01]  /*1e650*/  SHF.R.U32.HI R10, RZ, 0x3, R20 ;  /* 0x00000003ff0a7819 */ /* 0x000fe20000011614 */
[----:B0-----:R-:W-:Y:S10]  /*1e660*/  BRA.DIV UR5, `(.L_x_739) ;  /* 0x0000004a051c7947 */ /* 0x001ff4000b800000 */
[----:B------:R-:W0:Y:S01]  /*1e670*/  SHFL.IDX PT, R3, R0, RZ, 0x181f ;  /* 0x00181fff00037589 */ /* 0x000e2200000e0000 */
[----:B-----5:R-:W-:Y:S02]  /*1e680*/  IMAD R6, R17, R8, RZ ;  /* 0x0000000811067224 */ /* 0x020fe400078e02ff */
[----:B------:R-:W-:Y:S01]  /*1e690*/  IMAD.IADD R4, R10, 0x1, R4 ;  /* 0x000000010a047824 */ /* 0x000fe200078e0204 */
[----:B------:R-:W1:Y:S04]  /*1e6a0*/  SHFL.IDX PT, R2, R5, RZ, 0x181f ;  /* 0x00181fff05027589 */ /* 0x000e6800000e0000 */
[----:B------:R-:W-:Y:S01]  /*1e6b0*/  ISETP.GE.AND P1, PT, R4, R6, PT ;  /* 0x000000060400720c */ /* 0x000fe20003f26270 */
[----:B------:R-:W-:-:S12]  /*1e6c0*/  SHFL.IDX PT, R14, R0, 0x7, 0x181f ;  /* 0x00f81f00000e7f89 */ /* 0x000fd800000e0000 */
[----:B0-----:R-:W-:-:S05]  /*1e6d0*/  @!P1 LEA R7, P4, R9, R3, 0x1 ;  /* 0x0000000309079211 */ /* 0x001fca00078808ff */
[----:B-1----:R-:W-:Y:S02]  /*1e6e0*/  @!P1 IMAD.X R3, RZ, RZ, R2, P4 ;  /* 0x000000ffff039224 */ /* 0x002fe400020e0602 */
[----:B------:R-:W-:Y:S02]  /*1e6f0*/  @!P1 IMAD.MOV.U32 R2, RZ, RZ, R7 ;  /* 0x000000ffff029224 */ /* 0x000fe400078e0007 */
[----:B------:R-:W-:-:S03]  /*1e700*/  VIADD R7, R4, 0x10 ;  /* 0x0000001004077836 */ /* 0x000fc60000000000 */
[----:B------:R-:W-:Y:S04]  /*1e710*/  @!P1 LDGSTS.E.BYPASS.LTC128B.128 [R35+0xc400], desc[UR56][R2.64], !P3 ;  /* 0x0c40000002239fae */ /* 0x000fe8000d901d78 */
[----:B------:R-:W-:Y:S04]  /*1e720*/  @!P1 LDGSTS.E.BYPASS.LTC128B.128 [R35+0x10400], desc[UR56][R2.64+0x80], !P2 ;  /* 0x1040008002239fae */ /* 0x000fe8000d101d78 */
[----:B------:R0:W-:Y:S01]  /*1e730*/  @!P1 LDGSTS.E.BYPASS.LTC128B.128 [R35+0x14400], desc[UR56][R2.64+0x100], !P0 ;  /* 0x1440010002239fae */ /* 0x0001e2000c101d78 */
[----:B------:R-:W-:-:S03]  /*1e740*/  ISETP.GE.AND P1, PT, R7, R6, PT ;  /* 0x000000060700720c */ /* 0x000fc60003f26270 */
[----:B0-----:R-:W0:Y:S04]  /*1e750*/  SHFL.IDX PT, R3, R0, 0x1, 0x181f ;  /* 0x00381f0000037f89 */ /* 0x001e2800000e0000 */
[----:B------:R-:W1:Y:S06]  /*1e760*/  SHFL.IDX PT, R2, R5, 0x1, 0x181f ;  /* 0x00381f0005027f89 */ /* 0x000e6c00000e0000 */
[----:B0-----:R-:W-:-:S05]  /*1e770*/  @!P1 LEA R7, P4, R9, R3, 0x1 ;  /* 0x0000000309079211 */ /* 0x001fca00078808ff */
[----:B-1----:R-:W-:Y:S02]  /*1e780*/  @!P1 IMAD.X R8, RZ, RZ, R2, P4 ;  /* 0x000000ffff089224 */ /* 0x002fe400020e0602 */
[----:B------:R-:W-:Y:S01]  /*1e790*/  @!P1 IMAD.MOV.U32 R2, RZ, RZ, R7 ;  /* 0x000000ffff029224 */ /* 0x000fe200078e0007 */
[----:B------:R-:W-:Y:S01]  /*1e7a0*/  IADD3 R7, R4, 0x20, RZ ;  /* 0x0000002004077810 */ /* 0x000fe20007ffe0ff */
[----:B------:R-:W-:-:S05]  /*1e7b0*/  @!P1 IMAD.MOV.U32 R3, RZ, RZ, R8 ;  /* 0x000000ffff039224 */ /* 0x000fca00078e0008 */
        /* <DEDUP_REMOVED lines=8> */
[----:B------:R-:W-:Y:S02]  /*1e840*/  @!P1 IMAD.MOV.U32 R2, RZ, RZ, R7 ;  /* 0x000000ffff029224 */ /* 0x000fe400078e0007 */
        /* <DEDUP_REMOVED lines=40> */
[----:B------:R-:W1:Y:S04]  /*1ead0*/  SHFL.IDX PT, R2, R5, 0x6, 0x181f ;  /* 0x00d81f0005027f89 */ /* 0x000e6800000e0000 */
[----:B------:R-:W2:Y:S02]  /*1eae0*/  SHFL.IDX PT, R5, R5, 0x7, 0x181f ;  /* 0x00f81f0005057f89 */ /* 0x000ea400000e0000 */
[----:B0-----:R-:W-:-:S05]  /*1eaf0*/  @!P1 LEA R7, P4, R9, R3, 0x1 ;  /* 0x0000000309079211 */ /* 0x001fca00078808ff */
[----:B-1----:R-:W-:Y:S02]  /*1eb00*/  @!P1 IMAD.X R8, RZ, RZ, R2, P4 ;  /* 0x000000ffff089224 */ /* 0x002fe400020e0602 */
[----:B------:R-:W-:Y:S02]  /*1eb10*/  @!P1 IMAD.MOV.U32 R2, RZ, RZ, R7 ;  /* 0x000000ffff029224 */ /* 0x000fe400078e0007 */
[----:B------:R-:W-:-:S05]  /*1eb20*/  @!P1 IMAD.MOV.U32 R3, RZ, RZ, R8 ;  /* 0x000000ffff039224 */ /* 0x000fca00078e0008 */
[----:B------:R0:W-:Y:S04]  /*1eb30*/  @!P1 LDGSTS.E.BYPASS.LTC128B.128 [R35+0xf400], desc[UR56][R2.64], !P3 ;  /* 0x0f40000002239fae */ /* 0x0001e8000d901d78 */
[----:B------:R0:W-:Y:S04]  /*1eb40*/  @!P1 LDGSTS.E.BYPASS.LTC128B.128 [R35+0x13400], desc[UR56][R2.64+0x80], !P2 ;  /* 0x1340008002239fae */ /* 0x0001e8000d101d78 */
[----:B--2---:R0:W-:Y:S02]  /*1eb50*/  @!P1 LDGSTS.E.BYPASS.LTC128B.128 [R35+0x17400], desc[UR56][R2.64+0x100], !P0 ;  /* 0x1740010002239fae */ /* 0x0041e4000c101d78 */
.L_x_877:
[----:B0-----:R-:W-:Y:S01]  /*1eb60*/  VIADD R3, R4, 0x70 ;  /* 0x0000007004037836 */ /* 0x001fe20000000000 */
[----:B------:R-:W-:Y:S04]  /*1eb70*/  BSSY B0, `(.L_x_740) ;  /* 0x000000b000007945 */ /* 0x000fe80003800000 */
[----:B------:R-:W-:-:S13]  /*1eb80*/  ISETP.GE.AND P1, PT, R3, R6, PT ;  /* 0x000000060300720c */ /* 0x000fda0003f26270 */
[----:B------:R-:W-:Y:S05]  /*1eb90*/  @P1 BRA `(.L_x_741) ;  /* 0x0000000000201947 */ /* 0x000fea0003800000 */
[----:B------:R-:W-:-:S05]  /*1eba0*/  LEA R2, P1, R9, R14, 0x1 ;  /* 0x0000000e09027211 */ /* 0x000fca00078208ff */
[----:B------:R-:W-:-:S05]  /*1ebb0*/  IMAD.X R3, RZ, RZ, R5, P1 ;  /* 0x000000ffff037224 */ /* 0x000fca00008e0605 */
[----:B------:R-:W-:Y:S01]  /*1ebc0*/  @!PT LDS RZ, [RZ] ;  /* 0x00000000fffff984 */ /* 0x000fe20000000800 */
[----:B------:R-:W-:Y:S01]  /*1ebd0*/  @!PT LDS RZ, [RZ] ;  /* 0x00000000fffff984 */ /* 0x000fe20000000800 */
[----:B------:R-:W-:Y:S01]  /*1ebe0*/  @!PT LDS RZ, [RZ] ;  /* 0x00000000fffff984 */ /* 0x000fe20000000800 */
[----:B------:R0:W-:Y:S04]  /*1ebf0*/  LDGSTS.E.BYPASS.LTC128B.128 [R35+0xfc00], desc[UR56][R2.64], !P3 ;  /* 0x0fc0000002237fae */ /* 0x0001e8000d901d78 */
[----:B------:R0:W-:Y:S04]  /*1ec00*/  LDGSTS.E.BYPASS.LTC128B.128 [R35+0x13c00], desc[UR56][R2.64+0x80], !P2 ;  /* 0x13c0008002237fae */ /* 0x0001e8000d101d78 */
[----:B------:R0:W-:Y:S02]  /*1ec10*/  LDGSTS.E.BYPASS.LTC128B.128 [R35+0x17c00], desc[UR56][R2.64+0x100], !P0 ;  /* 0x17c0010002237fae */ /* 0x0001e4000c101d78 */
.L_x_741:
[----:B------:R-:W-:Y:S05]  /*1ec20*/  BSYNC B0 ;  /* 0x0000000000007941 */ /* 0x000fea0003800000 */
.L_x_740:
[----:B------:R-:W-:Y:S01]  /*1ec30*/  NOP ;  /* 0x0000000000007918 */ /* 0x000fe20000000000 */
[----:B------:R-:W-:-:S13]  /*1ec40*/  PLOP3.LUT P0, PT, PT, PT, PT, 0x80, 0x0 ;  /* 0x000000000000781c */ /* 0x000fda0003f0f070 */
.L_x_742:
[----:B------:R-:W-:Y:S02]  /*1ec50*/  PLOP3.LUT P1, PT, P1, P0, PT, 0xa2, 0x0 ;  /* 0x000000000000781c */ /* 0x000fe40000f21472 */
[----:B------:R-:W-:-:S08]  /*1ec60*/  @P0 R2UR P1, UR4, R22 ;  /* 0x00000000160402ca */ /* 0x000fd00000020000 */
[----:B------:R-:W-:-:S05]  /*1ec70*/  @P0 PLOP3.LUT P0, PT, P1, PT, PT, 0x80, 0x0 ;  /* 0x000000000000081c */ /* 0x000fca0000f0f070 */
[----:B------:R-:W-:Y:S01]  /*1ec80*/  @!P1 SYNCS.ARRIVE.TRANS64.RED.A0T1 RZ, [UR4+0x2a800], RZ ;  /* 0x02a800ffffff99a7 */ /* 0x000fe20008200404 */
[----:B------:R-:W-:Y:S07]  /*1ec90*/  @!P1 ARRIVES.LDGSTSBAR.64.TRANSCNT [UR4+0x2a800] ;  /* 0x02a80000ff0099b0 */ /* 0x000fee0008000a84 */
[----:B------:R-:W-:Y:S05]  /*1eca0*/  @P0 BRA.U.ANY `(.L_x_742) ;  /* 0xfffffffd00e80947 */ /* 0x000fea000393ffff */
[----:B0-----:R-:W2:Y:S02]  /*1ecb0*/  LDL.LU R2, [R1+0x20] ;  /* 0x0000200001027983 */ /* 0x001ea40000300800 */
[----:B--2---:R-:W-:-:S05]  /*1ecc0*/  VIADD R2, R2, 0x1 ;  /* 0x0000000102027836 */ /* 0x004fca0000000000 */
[----:B------:R0:W-:Y:S01]  /*1ecd0*/  STL [R1+0x20], R2 ;  /* 0x0000200201007387 */ /* 0x0001e20000100800 */
[----:B------:R-:W-:-:S04]  /*1ece0*/  LEA.HI R0, R2, R2, RZ, 0x1 ;  /* 0x0000000202007211 */ /* 0x000fc800078f08ff */
[----:B------:R-:W-:-:S05]  /*1ecf0*/  LOP3.LUT R0, R0, 0xfffffffe, RZ, 0xc0, !PT ;  /* 0xfffffffe00007812 */ /* 0x000fca00078ec0ff */
[----:B------:R-:W-:-:S05]  /*1ed00*/  IMAD.IADD R0, R2, 0x1, -R0 ;  /* 0x0000000102007824 */ /* 0x000fca00078e0a00 */
[----:B------:R-:W-:Y:S01]  /*1ed10*/  SHF.L.U32 R3, R0, 0x1f, RZ ;  /* 0x0000001f00037819 */ /* 0x000fe200000006ff */
[----:B------:R-:W-:Y:S01]  /*1ed20*/  NOP ;  /* 0x0000000000007918 */ /* 0x000fe20000000000 */
[----:B0-----:R-:W2:Y:S01]  /*1ed30*/  LDL.LU R2, [R1+0x18] ;  /* 0x0000180001027983 */ /* 0x001ea20000300800 */
[----:B------:R0:W-:Y:S01]  /*1ed40*/  SYNCS.ARRIVE.TRANS64.A1T0 RZ, [R22+URZ+0x2a800], RZ ;  /* 0x02a800ff16ff79a7 */ /* 0x0001e2000810003f */
[----:B------:R-:W-:Y:S01]  /*1ed50*/  BSSY B0, `(.L_x_743) ;  /* 0x0000004000007945 */ /* 0x000fe20003800000 */
[----:B------:R-:W1:Y:S01]  /*1ed60*/  SYNCS.PHASECHK.TRANS64.TRYWAIT P0, [R22+URZ+0x2a820], R3 ;  /* 0x02a82003160075a7 */ /* 0x000e62000800017f */
[----:B--2---:R-:W-:Y:S02]  /*1ed70*/  IADD3 R0, R2, -0x2, RZ ;  /* 0xfffffffe02007810 */ /* 0x004fe40007ffe0ff */
[----:B01----:R-:W-:Y:S05]  /*1ed80*/  @!P0 BRA `(.L_x_744) ;  /* 0x0000004c000c8947 */ /* 0x003fea0003800000 */
.L_x_878:
[----:B------:R-:W-:Y:S05]  /*1ed90*/  BSYNC B0 ;  /* 0x0000000000007941 */ /* 0x000fea0003800000 */
.L_x_743:
[----:B------:R-:W-:Y:S01]  /*1eda0*/  ISETP.GE.AND P0, PT, R0, R37, PT ;  /* 0x000000250000720c */ /* 0x000fe20003f06270 */
[----:B------:R-:W-:-:S12]  /*1edb0*/  BSSY B0, `(.L_x_745) ;  /* 0x00000fa000007945 */ /* 0x000fd80003800000 */
[----:B------:R-:W-:Y:S05]  /*1edc0*/  @!P0 BRA `(.L_x_746) ;  /* 0x0000000c00e08947 */ /* 0x000fea0003800000 */
[----:B------:R-:W-:Y:S02]  /*1edd0*/  IMAD.MOV.U32 R10, RZ, RZ, R27 ;  /* 0x000000ffff0a7224 */ /* 0x000fe400078e001b */
[----:B------:R-:W-:Y:S02]  /*1ede0*/  IMAD.MOV.U32 R17, RZ, RZ, R28 ;  /* 0x000000ffff117224 */ /* 0x000fe400078e001c */
[----:B------:R-:W-:-:S07]  /*1edf0*/  IMAD.MOV.U32 R31, RZ, RZ, R26 ;  /* 0x000000ffff1f7224 */ /* 0x000fce00078e001a */
.L_x_759:
[----:B------:R-:W2:Y:S01]  /*1ee00*/  LDL R2, [R1] ;  /* 0x0000000001027983 */ /* 0x000ea20000100800 */
[----:B------:R-:W1:Y:S03]  /*1ee10*/  LDC R8, c[0x0][0x430] ;  /* 0x00010c00ff087b82 */ /* 0x000e660000000800 */
[----:B------:R-:W3:Y:S04]  /*1ee20*/  LDL R7, [R1+0x4] ;  /* 0x0000040001077983 */ /* 0x000ee80000100800 */
[----:B------:R-:W4:Y:S01]  /*1ee30*/  LDL R6, [R1+0x30] ;  /* 0x0000300001067983 */ /* 0x000f220000100800 */
[----:B0-----:R-:W0:Y:S01]  /*1ee40*/  S2R R3, SR_TID.X ;  /* 0x0000000000037919 */ /* 0x001e220000002100 */
[----:B------:R-:W0:Y:S01]  /*1ee50*/  S2R R9, SR_TID.X ;  /* 0x0000000000097919 */ /* 0x000e220000002100 */
[----:B-1----:R-:W-:-:S13]  /*1ee60*/  ISETP.NE.AND P0, PT, R8, 0x1, PT ;  /* 0x000000010800780c */ /* 0x002fda0003f05270 */
[----:B------:R-:W1:Y:S01]  /*1ee70*/  @P0 LDC R4, c[0x0][0x434] ;  /* 0x00010d00ff040b82 */ /* 0x000e620000000800 */
[----:B0-----:R-:W-:-:S04]  /*1ee80*/  LOP3.LUT R3, R3, 0x7f, RZ, 0xc0, !PT ;  /* 0x0000007f03037812 */ /* 0x001fc800078ec0ff */
[----:B------:R-:W-:Y:S01]  /*1ee90*/  SHF.R.U32.HI R3, RZ, 0x3, R3 ;  /* 0x00000003ff037819 */ /* 0x000fe20000011603 */
[----:B------:R-:W-:-:S05]  /*1eea0*/  IMAD.SHL.U32 R9, R9, 0x10, RZ ;  /* 0x0000001009097824 */ /* 0x000fca00078e00ff */
[----:B------:R-:W-:Y:S02]  /*1eeb0*/  LOP3.LUT R9, R3, 0x70, R9, 0xf8, !PT ;  /* 0x0000007003097812 */ /* 0x000fe400078ef809 */
[----:B------:R-:W0:Y:S02]  /*1eec0*/  @P0 LDC R3, c[0x0][0x438] ;  /* 0x00010e00ff030b82 */ /* 0x000e240000000800 */
[----:B------:R-:W-:Y:S01]  /*1eed0*/  ISETP.GT.U32.AND P1, PT, R9, 0x5f, PT ;  /* 0x0000005f0900780c */ /* 0x000fe20003f24070 */
[----:B------:R-:W-:Y:S01]  /*1eee0*/  VIADD R27, R10, 0x1 ;  /* 0x000000010a1b7836 */ /* 0x000fe20000000000 */
[----:B------:R-:W-:Y:S05]  /*1eef0*/  YIELD ;  /* 0x0000000000007946 */ /* 0x000fea0003800000 */
[----:B------:R-:W-:-:S02]  /*1ef00*/  IMAD.MOV.U32 R26, RZ, RZ, R0 ;  /* 0x000000ffff1a7224 */ /* 0x000fc400078e0000 */
[----:B--2---:R-:W-:-:S04]  /*1ef10*/  IMAD R5, R0, 0x60, R2 ;  /* 0x0000006000057824 */ /* 0x004fc800078e0202 */
[----:B------:R-:W-:-:S04]  /*1ef20*/  IMAD.IADD R5, R9, 0x1, R5 ;  /* 0x0000000109057824 */ /* 0x000fc800078e0205 */
[----:B-1----:R-:W-:-:S04]  /*1ef30*/  @P0 IMAD.HI.U32 R4, R5, R4, RZ ;  /* 0x0000000405040227 */ /* 0x002fc800078e00ff */
[----:B------:R-:W-:Y:S01]  /*1ef40*/  IMAD.MOV.U32 R2, RZ, RZ, R5 ;  /* 0x000000ffff027224 */ /* 0x000fe200078e0005 */
[----:B0-----:R-:W-:-:S05]  /*1ef50*/  @P0 SHF.R.U32.HI R2, RZ, R3, R4 ;  /* 0x00000003ff020219 */ /* 0x001fca0000011604 */
[----:B------:R-:W-:-:S04]  /*1ef60*/  IMAD.MOV R3, RZ, RZ, -R2 ;  /* 0x000000ffff037224 */ /* 0x000fc800078e0a02 */
[----:B------:R-:W-:Y:S02]  /*1ef70*/  IMAD R8, R8, R3, R5 ;  /* 0x0000000308087224 */ /* 0x000fe400078e0205 */
[----:B------:R-:W0:Y:S01]  /*1ef80*/  @!P1 LDC.64 R4, c[0x0][0x428] ;  /* 0x00010a00ff049b82 */ /* 0x000e220000000a00 */
[----:B------:R-:W-:-:S03]  /*1ef90*/  @!P1 SHF.R.S32.HI R3, RZ, 0x1f, R2 ;  /* 0x0000001fff039819 */ /* 0x000fc60000011402 */
[----:B0-----:R-:W-:-:S04]  /*1efa0*/  @!P1 IMAD.WIDE.U32 R2, R32, R4, R2 ;  /* 0x0000000420029225 */ /* 0x001fc800078e0002 */
[----:B---3--:R-:W-:-:S04]  /*1efb0*/  @!P1 IMAD R4, R7, R4, RZ ;  /* 0x0000000407049224 */ /* 0x008fc800078e02ff */
[----:B------:R-:W-:Y:S02]  /*1efc0*/  @!P1 IMAD R7, R32, R5, R4 ;  /* 0x0000000520079224 */ /* 0x000fe400078e0204 */
[----:B------:R-:W0:Y:S02]  /*1efd0*/  @!P1 LDC.64 R4, c[0x0][0x418] ;  /* 0x00010600ff049b82 */ /* 0x000e240000000a00 */
[----:B------:R-:W-:Y:S02]  /*1efe0*/  @!P1 IMAD.IADD R3, R7, 0x1, R3 ;  /* 0x0000000107039824 */ /* 0x000fe400078e0203 */
[----:B------:R-:W-:Y:S01]  /*1eff0*/  IMAD.MOV.U32 R7, RZ, RZ, RZ ;  /* 0x000000ffff077224 */ /* 0x000fe200078e00ff */
[----:B0-----:R-:W-:-:S04]  /*1f000*/  @!P1 LEA R4, P0, R2, R4, 0x2 ;  /* 0x0000000402049211 */ /* 0x001fc800078010ff */
[----:B------:R-:W-:-:S05]  /*1f010*/  @!P1 LEA.HI.X R5, R2, R5, R3, 0x2, P0 ;  /* 0x0000000502059211 */ /* 0x000fca00000f1403 */
[----:B------:R0:W5:Y:S01]  /*1f020*/  @!P1 LDG.E R7, desc[UR56][R4.64] ;  /* 0x0000003804079981 */ /* 0x000162000c1e1900 */
[----:B----4-:R-:W-:Y:S02]  /*1f030*/  ISETP.NE.AND P1, PT, R6, 0x3, PT ;  /* 0x000000030600780c */ /* 0x010fe40003f25270 */
[----:B------:R-:W-:-:S04]  /*1f040*/  ISETP.NE.AND P0, PT, R27, 0x2, PT ;  /* 0x000000021b00780c */ /* 0x000fc80003f05270 */
[----:B------:R-:W-:Y:S02]  /*1f050*/  SEL R28, RZ, 0x1, P0 ;  /* 0x00000001ff1c7807 */ /* 0x000fe40000000000 */
[----:B------:R-:W-:Y:S02]  /*1f060*/  SEL R27, R27, RZ, P0 ;  /* 0x000000ff1b1b7207 */ /* 0x000fe40000000000 */
[----:B------:R-:W-:-:S03]  /*1f070*/  LOP3.LUT R28, R17, R28, RZ, 0x3c, !PT ;  /* 0x0000001c111c7212 */ /* 0x000fc600078e3cff */
[----:B0-----:R-:W-:Y:S05]  /*1f080*/  @!P1 BRA `(.L_x_747) ;  /* 0x0000000000049947 */ /* 0x001fea0003800000 */
[----:B------:R-:W-:Y:S01]  /*1f090*/  BPT.TRAP 0x1 ;  /* 0x000000040000795c */ /* 0x000fe20000300000 */
.L_x_747:
[----:B------:R-:W-:Y:S01]  /*1f0a0*/  LEA R6, R27, R22, 0x3 ;  /* 0x000000161b067211 */ /* 0x000fe200078e18ff */
[----:B------:R-:W-:Y:S01]  /*1f0b0*/  BSSY B1, `(.L_x_748) ;  /* 0x0000004000017945 */ /* 0x000fe20003800000 */
[----:B------:R-:W-:-:S04]  /*1f0c0*/  SHF.L.U32 R3, R28, 0x1f, RZ ;  /* 0x0000001f1c037819 */ /* 0x000fc800000006ff */
[----:B------:R-:W0:Y:S02]  /*1f0d0*/  SYNCS.PHASECHK.TRANS64.TRYWAIT P0, [R6+URZ+0x2a840], R3 ;  /* 0x02a84003060075a7 */ /* 0x000e24000800017f */
[----:B0-----:R-:W-:Y:S05]  /*1f0e0*/  @!P0 BRA `(.L_x_749) ;  /* 0x0000004800488947 */ /* 0x001fea0003800000 */
.L_x_879:
[----:B------:R-:W-:Y:S05]  /*1f0f0*/  BSYNC B1 ;  /* 0x0000000000017941 */ /* 0x000fea0003800000 */
.L_x_748:
[----:B------:R-:W2:Y:S01]  /*1f100*/  LDL R0, [R1+0x38] ;  /* 0x0000380001007983 */ /* 0x000ea20000100800 */
[----:B------:R-:W-:Y:S01]  /*1f110*/  SHF.R.S32.HI R20, RZ, 0x1f, R8 ;  /* 0x0000001fff147819 */ /* 0x000fe20000011408 */
[----:B------:R-:W-:Y:S01]  /*1f120*/  ULDC.64 UR4, c[0x0][0x300] ;  /* 0x0000c00000047ab9 */ /* 0x000fe20000000a00 */
[----:B-----5:R-:W-:Y:S01]  /*1f130*/  SHF.R.S32.HI R21, RZ, 0x1f, R7 ;  /* 0x0000001fff157819 */ /* 0x020fe20000011407 */
[----:B0-----:R-:W-:Y:S01]  /*1f140*/  IMAD.WIDE.U32 R2, R8, UR4, RZ ;  /* 0x0000000408027c25 */ /* 0x001fe2000f8e00ff */
[----:B------:R-:W-:-:S03]  /*1f150*/  ULDC.64 UR6, c[0x0][0x2e8] ;  /* 0x0000ba0000067ab9 */ /* 0x000fc60000000a00 */
[----:B------:R-:W-:Y:S01]  /*1f160*/  IMAD R4, R27, 0x4800, R33 ;  /* 0x000048001b047824 */ /* 0x000fe200078e0221 */
[C---:B--2---:R-:W-:Y:S02]  /*1f170*/  LOP3.LUT P3, RZ, R0.reuse, 0x4, RZ, 0xc0, !PT ;  /* 0x0000000400ff7812 */ /* 0x044fe4000786c0ff */
[C---:B------:R-:W-:Y:S02]  /*1f180*/  LOP3.LUT P2, RZ, R0.reuse, 0x2, RZ, 0xc0, !PT ;  /* 0x0000000200ff7812 */ /* 0x040fe4000784c0ff */
[----:B------:R-:W-:Y:S01]  /*1f190*/  LOP3.LUT P1, RZ, R0, 0x1, RZ, 0xc0, !PT ;  /* 0x0000000100ff7812 */ /* 0x000fe2000782c0ff */
[----:B------:R-:W-:-:S04]  /*1f1a0*/  IMAD R0, R20, UR4, RZ ;  /* 0x0000000414007c24 */ /* 0x000fc8000f8e02ff */
        /* <DEDUP_REMOVED lines=17> */
[----:B------:R-:W2:Y:S04]  /*1f2c0*/  SHFL.IDX PT, R3, R5, RZ, 0x181f ;  /* 0x00181fff05037589 */ /* 0x000ea800000e0000 */
[----:B------:R-:W-:Y:S01]  /*1f2d0*/  SHFL.IDX PT, R34, R5, 0x2, 0x181f ;  /* 0x00581f0005227f89 */ /* 0x000fe200000e0000 */
[----:B0-----:R-:W-:-:S05]  /*1f2e0*/  IMAD.SHL.U32 R11, R11, 0x8, RZ ;  /* 0x000000080b0b7824 */ /* 0x001fca00078e00ff */
[----:B------:R-:W-:-:S05]  /*1f2f0*/  LOP3.LUT R11, R11, 0x38, RZ, 0xc0, !PT ;  /* 0x000000380b0b7812 */ /* 0x000fca00078ec0ff */
[----:B------:R-:W-:-:S05]  /*1f300*/  IMAD.SHL.U32 R0, R11, 0x2, RZ ;  /* 0x000000020b007824 */ /* 0x000fca00078e00ff */
[----:B-1----:R-:W-:-:S05]  /*1f310*/  IADD3 R2, P0, R2, R0, RZ ;  /* 0x0000000002027210 */ /* 0x002fca0007f1e0ff */
[----:B--2---:R-:W-:-:S05]  /*1f320*/  IMAD.X R3, RZ, RZ, R3, P0 ;  /* 0x000000ffff037224 */ /* 0x004fca00000e0603 */
        /* <DEDUP_REMOVED lines=31> */
[----:B-12---:R0:W2:Y:S02]  /*1f520*/  SHFL.IDX PT, R2, R9, 0x5, 0x181f ;  /* 0x00b81f0009027f89 */ /* 0x0060a400000e0000 */
.L_x_893:
[----:B--2---:R-:W-:-:S05]  /*1f530*/  IADD3 R2, P0, R2, R0, RZ ;  /* 0x0000000002027210 */ /* 0x004fca0007f1e0ff */
        /* <DEDUP_REMOVED lines=9> */
.L_x_751:
[----:B------:R-:W-:Y:S02]  /*1f5d0*/  PLOP3.LUT P1, PT, P1, P0, PT, 0xa2, 0x0 ;  /* 0x000000000000781c */ /* 0x000fe40000f21472 */
[----:B------:R-:W-:-:S08]  /*1f5e0*/  @P0 R2UR P1, UR4, R6 ;  /* 0x00000000060402ca */ /* 0x000fd00000020000 */
[----:B------:R-:W-:-:S05]  /*1f5f0*/  @P0 PLOP3.LUT P0, PT, P1, PT, PT, 0x80, 0x0 ;  /* 0x000000000000081c */ /* 0x000fca0000f0f070 */
[----:B------:R-:W-:Y:S01]  /*1f600*/  @!P1 SYNCS.ARRIVE.TRANS64.RED.A0T1 RZ, [UR4+0x2a830], RZ ;  /* 0x02a830ffffff99a7 */ /* 0x000fe20008200404 */
[----:B------:R-:W-:Y:S07]  /*1f610*/  @!P1 ARRIVES.LDGSTSBAR.64.TRANSCNT [UR4+0x2a830] ;  /* 0x02a83000ff0099b0 */ /* 0x000fee0008000a84 */
[----:B------:R-:W-:Y:S05]  /*1f620*/  @P0 BRA.U.ANY `(.L_x_751) ;  /* 0xfffffffd00e80947 */ /* 0x000fea000393ffff */
[----:B------:R-:W-:Y:S01]  /*1f630*/  NOP ;  /* 0x0000000000007918 */ /* 0x000fe20000000000 */
[----:B-1----:R-:W2:Y:S02]  /*1f640*/  LDL R2, [R1+0x30] ;  /* 0x0000300001027983 */ /* 0x002ea40000100800 */
[----:B--2---:R-:W-:-:S13]  /*1f650*/  ISETP.NE.AND P2, PT, R2, 0x3, PT ;  /* 0x000000030200780c */ /* 0x004fda0003f45270 */
[----:B------:R-:W-:Y:S05]  /*1f660*/  @!P2 BRA `(.L_x_752) ;  /* 0x000000000004a947 */ /* 0x000fea0003800000 */
[----:B------:R-:W-:Y:S01]  /*1f670*/  BPT.TRAP 0x1 ;  /* 0x000000040000795c */ /* 0x000fe20000300000 */
.L_x_752:
[----:B------:R1:W-:Y:S01]  /*1f680*/  SYNCS.ARRIVE.TRANS64.A1T0 RZ, [R6+URZ+0x2a830], RZ ;  /* 0x02a830ff06ff79a7 */ /* 0x0003e2000810003f */
[----:B------:R-:W-:Y:S05]  /*1f690*/  @!P2 BRA `(.L_x_753) ;  /* 0x000000000004a947 */ /* 0x000fea0003800000 */
[----:B------:R-:W-:Y:S01]  /*1f6a0*/  BPT.TRAP 0x1 ;  /* 0x000000040000795c */ /* 0x000fe20000300000 */
.L_x_753:
[----:B------:R-:W-:Y:S01]  /*1f6b0*/  SHF.L.U32 R2, R17, 0x1f, RZ ;  /* 0x0000001f11027819 */ /* 0x000fe200000006ff */
[----:B------:R-:W-:Y:S01]  /*1f6c0*/  BSSY B1, `(.L_x_754) ;  /* 0x0000004000017945 */ /* 0x000fe20003800000 */
[----:B0-----:R-:W-:-:S04]  /*1f6d0*/  LEA R5, R10, R22, 0x3 ;  /* 0x000000160a057211 */ /* 0x001fc800078e18ff */
[----:B------:R-:W0:Y:S02]  /*1f6e0*/  SYNCS.PHASECHK.TRANS64.TRYWAIT P0, [R5+URZ+0x2a860], R2 ;  /* 0x02a86002050075a7 */ /* 0x000e24000800017f */
[----:B0-----:R-:W-:Y:S05]  /*1f6f0*/  @!P0 BRA `(.L_x_755) ;  /* 0x0000004800b48947 */ /* 0x001fea0003800000 */
.L_x_894:
[----:B------:R-:W-:Y:S05]  /*1f700*/  BSYNC B1 ;  /* 0x0000000000017941 */ /* 0x000fea0003800000 */
.L_x_754:
[----:B------:R-:W2:Y:S01]  /*1f710*/  S2R R3, SR_TID.X ;  /* 0x0000000000037919 */ /* 0x000ea20000002100 */
[----:B------:R-:W-:Y:S01]  /*1f720*/  UMOV UR4, 0xffffffff ;  /* 0xffffffff00047882 */ /* 0x000fe20000000000 */
[----:B-1----:R-:W-:Y:S01]  /*1f730*/  IMAD R6, R31, -0x60, R36 ;  /* 0xffffffa01f067824 */ /* 0x002fe200078e0224 */
[----:B------:R-:W-:Y:S01]  /*1f740*/  LOP3.LUT P0, RZ, R29, 0x2, RZ, 0xc0, !PT ;  /* 0x000000021dff7812 */ /* 0x000fe2000780c0ff */
[----:B------:R-:W-:Y:S01]  /*1f750*/  IMAD R4, R10, 0x3000, R33 ;  /* 0x000030000a047824 */ /* 0x000fe200078e0221 */
[----:B--2---:R-:W-:-:S04]  /*1f760*/  LOP3.LUT R3, R3, 0x7f, RZ, 0xc0, !PT ;  /* 0x0000007f03037812 */ /* 0x004fc800078ec0ff */
[----:B------:R-:W-:-:S05]  /*1f770*/  SHF.R.U32.HI R3, RZ, 0x3, R3 ;  /* 0x00000003ff037819 */ /* 0x000fca0000011603 */
[----:B------:R-:W-:Y:S01]  /*1f780*/  IMAD.IADD R6, R6, 0x1, -R3 ;  /* 0x0000000106067824 */ /* 0x000fe200078e0a03 */
[----:B------:R-:W-:Y:S06]  /*1f790*/  BRA.DIV UR4, `(.L_x_756) ;  /* 0x0000004a04a07947 */ /* 0x000fec000b800000 */
[----:B0-----:R-:W0:Y:S01]  /*1f7a0*/  SHFL.IDX PT, R2, R23, RZ, 0x181f ;  /* 0x00181fff17027589 */ /* 0x001e2200000e0000 */
[----:B------:R-:W-:-:S03]  /*1f7b0*/  IMAD R4, R4, 0x2, R22 ;  /* 0x0000000204047824 */ /* 0x000fc600078e0216 */
[----:B------:R-:W1:Y:S01]  /*1f7c0*/  SHFL.IDX PT, R3, R24, RZ, 0x181f ;  /* 0x00181fff18037589 */ /* 0x000e6200000e0000 */
[----:B0-----:R-:W-:-:S05]  /*1f7d0*/  IADD3 R2, P1, R2, R0, RZ ;  /* 0x0000000002027210 */ /* 0x001fca0007f3e0ff */
[----:B-1----:R-:W-:Y:S01]  /*1f7e0*/  IMAD.X R3, RZ, RZ, R3, P1 ;  /* 0x000000ffff037224 */ /* 0x002fe200008e0603 */
[----:B------:R-:W-:-:S04]  /*1f7f0*/  LOP3.LUT P1, RZ, R29, 0x1, RZ, 0xc0, !PT ;  /* 0x000000011dff7812 */ /* 0x000fc8000782c0ff */
[----:B------:R-:W-:-:S13]  /*1f800*/  ISETP.LT.OR P2, PT, R6, 0x1, !P1 ;  /* 0x000000010600780c */ /* 0x000fda0004f41670 */
[----:B------:R-:W-:Y:S01]  /*1f810*/  @!PT LDS RZ, [RZ] ;  /* 0x00000000fffff984 */ /* 0x000fe20000000800 */
        /* <DEDUP_REMOVED lines=33> */
[----:B------:R-:W-:Y:S01]  /*1fa30*/  LDGSTS.E.BYPASS.LTC128B.128 [R4+0x2400], desc[UR56][R2.64], !P2 ;  /* 0x0240000002047fae */ /* 0x000fe2000d101d78 */
[----:B------:R-:W-:-:S13]  /*1fa40*/  ISETP.LT.OR P2, PT, R6, 0x41, !P0 ;  /* 0x000000410600780c */ /* 0x000fda0004741670 */
[----:B------:R0:W-:Y:S04]  /*1fa50*/  LDGSTS.E.BYPASS.LTC128B.128 [R4+0x5400], desc[UR56][R2.64+0x80], !P2 ;  /* 0x0540008002047fae */ /* 0x0001e8000d101d78 */
[----:B0-2---:R0:W1:Y:S02]  /*1fa60*/  SHFL.IDX PT, R2, R23, 0x5, 0x181f ;  /* 0x00b81f0017027f89 */ /* 0x00506400000e0000 */
.L_x_908:
[C---:B------:R-:W-:Y:S01]  /*1fa70*/  ISETP.LT.OR P1, PT, R6.reuse, 0x51, !P1 ;  /* 0x000000510600780c */ /* 0x040fe20004f21670 */
[----:B------:R-:W-:Y:S01]  /*1fa80*/  ULDC.64 UR4, c[0x0][0x328] ;  /* 0x0000ca0000047ab9 */ /* 0x000fe20000000a00 */
[----:B------:R-:W-:Y:S01]  /*1fa90*/  ISETP.LT.OR P0, PT, R6, 0x51, !P0 ;  /* 0x000000510600780c */ /* 0x000fe20004701670 */
[----:B------:R-:W-:Y:S01]  /*1faa0*/  IMAD R9, R20, UR4, RZ ;  /* 0x0000000414097c24 */ /* 0x000fe2000f8e02ff */
[----:B-1----:R-:W-:-:S03]  /*1fab0*/  IADD3 R2, P2, R2, R0, RZ ;  /* 0x0000000002027210 */ /* 0x002fc60007f5e0ff */
        /* <DEDUP_REMOVED lines=9> */
[----:B-1----:R-:W-:Y:S01]  /*1fb50*/  IMAD.WIDE.U32 R2, R8, UR4, RZ ;  /* 0x0000000408027c25 */ /* 0x002fe2000f8e00ff */
[----:B------:R-:W-:-:S03]  /*1fb60*/  ULDC.64 UR4, c[0x0][0x338] ;  /* 0x0000ce0000047ab9 */ /* 0x000fc60000000a00 */
[----:B------:R-:W-:Y:S02]  /*1fb70*/  IMAD.IADD R3, R3, 0x1, R9 ;  /* 0x0000000103037824 */ /* 0x000fe400078e0209 */
[----:B------:R-:W-:Y:S02]  /*1fb80*/  IMAD R0, R21, UR4, RZ ;  /* 0x0000000415007c24 */ /* 0x000fe4000f8e02ff */
[----:B------:R-:W-:-:S04]  /*1fb90*/  IMAD.WIDE.U32 R2, R7, UR4, R2 ;  /* 0x0000000407027c25 */ /* 0x000fc8000f8e0002 */
[----:B------:R-:W-:-:S04]  /*1fba0*/  IMAD R9, R7, UR5, R0 ;  /* 0x0000000507097c24 */ /* 0x000fc8000f8e0200 */
[----:B------:R-:W-:-:S07]  /*1fbb0*/  IMAD.IADD R9, R3, 0x1, R9 ;  /* 0x0000000103097824 */ /* 0x000fce00078e0209 */
.L_x_757:
        /* <DEDUP_REMOVED lines=11> */
.L_x_758:
[----:B------:R-:W-:Y:S01]  /*1fc70*/  IMAD.MOV.U32 R3, RZ, RZ, R9 ;  /* 0x000000ffff037224 */ /* 0x000fe200078e0009 */
[----:B------:R-:W-:Y:S01]  /*1fc80*/  ULDC.64 UR4, c[0x0][0x330] ;  /* 0x0000cc0000047ab9 */ /* 0x000fe20000000a00 */
[----:B------:R-:W-:Y:S01]  /*1fc90*/  ULDC.64 UR6, c[0x0][0x318] ;  /* 0x0000c60000067ab9 */ /* 0x000fe20000000a00 */
[----:B------:R1:W-:Y:S01]  /*1fca0*/  SYNCS.ARRIVE.TRANS64.A1T0 RZ, [R5+URZ+0x2a850], RZ ;  /* 0x02a850ff05ff79a7 */ /* 0x0003e2000810003f */
[----:B------:R-:W-:Y:S01]  /*1fcb0*/  IMAD.WIDE.U32 R2, R18, UR4, R2 ;  /* 0x0000000412027c25 */ /* 0x000fe2000f8e0002 */
[----:B------:R-:W-:-:S03]  /*1fcc0*/  IADD3 R0, R26, -0x1, RZ ;  /* 0xffffffff1a007810 */ /* 0x000fc60007ffe0ff */
[----:B------:R-:W-:Y:S01]  /*1fcd0*/  IMAD R3, R18, UR5, R3 ;  /* 0x0000000512037c24 */ /* 0x000fe2000f8e0203 */
[C---:B0-----:R-:W-:Y:S01]  /*1fce0*/  LEA R23, P0, R2.reuse, UR6, 0x1 ;  /* 0x0000000602177c11 */ /* 0x041fe2000f8008ff */
[----:B------:R-:W-:Y:S02]  /*1fcf0*/  IMAD.MOV.U32 R10, RZ, RZ, R27 ;  /* 0x000000ffff0a7224 */ /* 0x000fe400078e001b */
[----:B------:R-:W-:Y:S01]  /*1fd00*/  IMAD.MOV.U32 R17, RZ, RZ, R28 ;  /* 0x000000ffff117224 */ /* 0x000fe200078e001c */
[----:B------:R-:W-:Y:S01]  /*1fd10*/  LEA.HI.X R24, R2, UR7, R3, 0x1, P0 ;  /* 0x0000000702187c11 */ /* 0x000fe200080f0c03 */
[----:B------:R-:W-:Y:S01]  /*1fd20*/  IMAD.MOV.U32 R31, RZ, RZ, R26 ;  /* 0x000000ffff1f7224 */ /* 0x000fe200078e001a */
[----:B------:R-:W-:-:S13]  /*1fd30*/  ISETP.GT.AND P0, PT, R26, R37, PT ;  /* 0x000000251a00720c */ /* 0x000fda0003f04270 */
[----:B-1----:R-:W-:Y:S05]  /*1fd40*/  @P0 BRA `(.L_x_759) ;  /* 0xfffffff0002c0947 */ /* 0x002fea000383ffff */
.L_x_746:
[----:B------:R-:W-:Y:S05]  /*1fd50*/  BSYNC B0 ;  /* 0x0000000000007941 */ /* 0x000fea0003800000 */
.L_x_745:
        /* <DEDUP_REMOVED lines=11> */
[----:B0-----:R-:W2:Y:S01]  /*1fe10*/  @P0 ATOMG.E.ADD.STRONG.GPU PT, R3, desc[UR56][R2.64], R5 ;  /* 0x00000005020309a8 */ /* 0x001ea200081ee1f8 */
[----:B------:R-:W0:Y:S02]  /*1fe20*/  S2R R4, SR_LTMASK ;  /* 0x0000000000047919 */ /* 0x000e240000003900 */
[----:B0-----:R-:W-:-:S04]  /*1fe30*/  LOP3.LUT R4, R4, UR4, RZ, 0xc0, !PT ;  /* 0x0000000404047c12 */ /* 0x001fc8000f8ec0ff */
[----:B------:R-:W0:Y:S01]  /*1fe40*/  POPC R7, R4 ;  /* 0x0000000400077309 */ /* 0x000e220000000000 */
[----:B--2---:R-:W0:Y:S02]  /*1fe50*/  SHFL.IDX PT, R0, R3, R0, 0x1f ;  /* 0x00001f0003007589 */ /* 0x004e2400000e0000 */
[----:B0-----:R-:W-:-:S07]  /*1fe60*/  IADD3 R16, R0, UR38, R7 ;  /* 0x0000002600107c10 */ /* 0x001fce000fffe007 */
.L_x_761:
[----:B------:R-:W-:Y:S05]  /*1fe70*/  BSYNC B0 ;  /* 0x0000000000007941 */ /* 0x000fea0003800000 */
.L_x_760:
[----:B------:R-:W2:Y:S02]  /*1fe80*/  LDL R0, [R1+0x30] ;  /* 0x0000300001007983 */ /* 0x000ea40000100800 */
[----:B--2---:R-:W-:-:S13]  /*1fe90*/  ISETP.NE.AND P0, PT, R0, 0x3, PT ;  /* 0x000000030000780c */ /* 0x004fda0003f05270 */
[----:B------:R-:W-:Y:S05]  /*1fea0*/  @!P0 BRA `(.L_x_762) ;  /* 0x0000000000048947 */ /* 0x000fea0003800000 */
[----:B------:R-:W-:Y:S01]  /*1feb0*/  BPT.TRAP 0x1 ;  /* 0x000000040000795c */ /* 0x000fe20000300000 */
.L_x_762:
[----:B------:R-:W-:Y:S01]  /*1fec0*/  IMAD R0, R27, 0x8, R22 ;  /* 0x000000081b007824 */ /* 0x000fe200078e0216 */
[----:B0-----:R-:W-:Y:S01]  /*1fed0*/  SHF.L.U32 R3, R28, 0x1f, RZ ;  /* 0x0000001f1c037819 */ /* 0x001fe200000006ff */
[----:B------:R-:W-:Y:S01]  /*1fee0*/  BSSY B0, `(.L_x_763) ;  /* 0x0000004000007945 */ /* 0x000fe20003800000 */
[----:B------:R-:W-:Y:S02]  /*1fef0*/  IMAD R6, R26, -0x60, R36 ;  /* 0xffffffa01a067824 */ /* 0x000fe400078e0224 */
[----:B------:R-:W0:Y:S02]  /*1ff00*/  SYNCS.PHASECHK.TRANS64.TRYWAIT P0, [R0+URZ+0x2a860], R3 ;  /* 0x02a86003000075a7 */ /* 0x000e24000800017f */
[----:B0-----:R-:W-:Y:S05]  /*1ff10*/  @!P0 BRA `(.L_x_764) ;  /* 0x0000004800b08947 */ /* 0x001fea0003800000 */
.L_x_909:
[----:B------:R-:W-:Y:S05]  /*1ff20*/  BSYNC B0 ;  /* 0x0000000000007941 */ /* 0x000fea0003800000 */
.L_x_763:
        /* <DEDUP_REMOVED lines=8> */
[C---:B------:R-:W-:Y:S01]  /*1ffb0*/  LOP3.LUT R2, R29.reuse, 0x1, RZ, 0xc0, !PT ;  /* 0x000000011d027812 */ /* 0x040fe200078ec0ff */
[----:B------:R-:W-:Y:S01]  /*1ffc0*/  IMAD R4, R4, 0x2, R22 ;  /* 0x0000000204047824 */ /* 0x000fe200078e0216 */
[----:B------:R-:W-:Y:S01]  /*1ffd0*/  LOP3.LUT P0, RZ, R29, 0x2, RZ, 0xc0, !PT ;  /* 0x000000021dff7812 */ /* 0x000fe2000780c0ff */
[----:B------:R-:W2:Y:S01]  /*1ffe0*/  SHFL.IDX PT, R14, R23, RZ, 0x181f ;  /* 0x00181fff170e7589 */ /* 0x000ea200000e0000 */
[----:B------:R-:W-:Y:S02]  /*1fff0*/  ISETP.NE.U32.AND P1, PT, R2, 0x1, PT ;  /* 0x000000010200780c */ /* 0x000fe40003f25070 */
[C---:B------:R-:W-:Y:S01]  /*20000*/  ISETP.LT.OR P3, PT, R6.reuse, 0x1, !P0 ;  /* 0x000000010600780c */ /* 0x040fe20004761670 */
[----:B0-----:R-:W0:Y:S01]  /*20010*/  SHFL.IDX PT, R3, R24, RZ, 0x181f ;  /* 0x00181fff18037589 */ /* 0x001e2200000e0000 */
[----:B------:R-:W-:-:S03]  /*20020*/  ISETP.LT.OR P2, PT, R6, 0x1, P1 ;  /* 0x000000010600780c */ /* 0x000fc60000f41670 */
[----:B------:R-:W-:Y:S04]  /*20030*/  SHFL.IDX PT, R8, R24, 0x1, 0x181f ;  /* 0x00381f0018087f89 */ /* 0x000fe800000e0000 */
[----:B------:R-:W-:Y:S01]  /*20040*/  SHFL.IDX PT, R10, R23, 0x2, 0x181f ;  /* 0x00581f00170a7f89 */ /* 0x000fe200000e0000 */
[----:B-1----:R-:W-:-:S05]  /*20050*/  IMAD.SHL.U32 R7, R7, 0x8, RZ ;  /* 0x0000000807077824 */ /* 0x002fca00078e00ff */
[----:B------:R-:W-:-:S05]  /*20060*/  LOP3.LUT R7, R7, 0x38, RZ, 0xc0, !PT ;  /* 0x0000003807077812 */ /* 0x000fca00078ec0ff */
[----:B------:R-:W-:Y:S02]  /*20070*/  IMAD.SHL.U32 R5, R7, 0x2, RZ ;  /* 0x0000000207057824 */ /* 0x000fe400078e00ff */
[----:B------:R-:W-:Y:S03]  /*20080*/  SHFL.IDX PT, R7, R24, 0x2, 0x181f ;  /* 0x00581f0018077f89 */ /* 0x000fe600000e0000 */
[----:B--2---:R-:W-:Y:S02]  /*20090*/  IADD3 R2, P4, R14, R5, RZ ;  /* 0x000000050e027210 */ /* 0x004fe40007f9e0ff */
[----:B------:R-:W1:Y:S03]  /*200a0*/  SHFL.IDX PT, R14, R23, 0x1, 0x181f ;  /* 0x00381f00170e7f89 */ /* 0x000e6600000e0000 */
[----:B0-----:R-:W-:-:S05]  /*200b0*/  IMAD.X R3, RZ, RZ, R3, P4 ;  /* 0x000000ffff037224 */ /* 0x001fca00020e0603 */
        /* <DEDUP_REMOVED lines=22> */
[----:B------:R0:W0:Y:S01]  /*20220*/  SHFL.IDX PT, R14, R23, 0x5, 0x181f ;  /* 0x00b81f00170e7f89 */ /* 0x00002200000e0000 */
[----:B-1----:R-:W-:-:S05]  /*20230*/  IADD3.X R3, RZ, R8, RZ, P4, !PT ;  /* 0x00000008ff037210 */ /* 0x002fca00027fe4ff */
        /* <DEDUP_REMOVED lines=8> */
.L_x_923:
        /* <DEDUP_REMOVED lines=11> */
.L_x_766:
[----:B------:R-:W-:Y:S02]  /*20370*/  PLOP3.LUT P1, PT, P1, P0, PT, 0xa2, 0x0 ;  /* 0x000000000000781c */ /* 0x000fe40000f21472 */
[----:B------:R-:W-:-:S08]  /*20380*/  @P0 R2UR P1, UR4, R0 ;  /* 0x00000000000402ca */ /* 0x000fd00000020000 */
[----:B------:R-:W-:-:S05]  /*20390*/  @P0 PLOP3.LUT P0, PT, P1, PT, PT, 0x80, 0x0 ;  /* 0x000000000000081c */ /* 0x000fca0000f0f070 */
[----:B------:R-:W-:Y:S01]  /*203a0*/  @!P1 SYNCS.ARRIVE.TRANS64.RED.A0T1 RZ, [UR4+0x2a850], RZ ;  /* 0x02a850ffffff99a7 */ /* 0x000fe20008200404 */
[----:B------:R-:W-:Y:S07]  /*203b0*/  @!P1 ARRIVES.LDGSTSBAR.64.TRANSCNT [UR4+0x2a850] ;  /* 0x02a85000ff0099b0 */ /* 0x000fee0008000a84 */
[----:B------:R-:W-:Y:S05]  /*203c0*/  @P0 BRA.U.ANY `(.L_x_766) ;  /* 0xfffffffd00e80947 */ /* 0x000fea000393ffff */
[----:B------:R-:W-:Y:S01]  /*203d0*/  NOP ;  /* 0x0000000000007918 */ /* 0x000fe20000000000 */
[----:B0-----:R-:W2:Y:S02]  /*203e0*/  LDL.LU R2, [R1+0x30] ;  /* 0x0000300001027983 */ /* 0x001ea40000300800 */
[----:B--2---:R-:W-:-:S13]  /*203f0*/  ISETP.NE.AND P2, PT, R2, 0x3, PT ;  /* 0x000000030200780c */ /* 0x004fda0003f45270 */
[----:B------:R-:W-:Y:S05]  /*20400*/  @!P2 BRA `(.L_x_767) ;  /* 0x000000000004a947 */ /* 0x000fea0003800000 */
[----:B------:R-:W-:Y:S01]  /*20410*/  BPT.TRAP 0x1 ;  /* 0x000000040000795c */ /* 0x000fe20000300000 */
.L_x_767:
[----:B------:R0:W-:Y:S01]  /*20420*/  SYNCS.ARRIVE.TRANS64.A1T0 RZ, [R0+URZ+0x2a850], RZ ;  /* 0x02a850ff00ff79a7 */ /* 0x0001e2000810003f */
[----:B------:R-:W-:-:S05]  /*20430*/  VIADD R27, R27, 0x1 ;  /* 0x000000011b1b7836 */ /* 0x000fca0000000000 */
[----:B------:R-:W-:-:S04]  /*20440*/  ISETP.NE.AND P0, PT, R27, 0x2, PT ;  /* 0x000000021b00780c */ /* 0x000fc80003f05270 */
[----:B------:R-:W-:Y:S02]  /*20450*/  SEL R3, RZ, 0x1, P0 ;  /* 0x00000001ff037807 */ /* 0x000fe40000000000 */
[----:B------:R-:W-:Y:S02]  /*20460*/  SEL R27, R27, RZ, P0 ;  /* 0x000000ff1b1b7207 */ /* 0x000fe40000000000 */
[----:B0-----:R-:W-:-:S07]  /*20470*/  LOP3.LUT R28, R28, R3, RZ, 0x3c, !PT ;  /* 0x000000031c1c7212 */ /* 0x001fce00078e3cff */
.L_x_724:
[----:B------:R-:W-:Y:S05]  /*20480*/  BSYNC B7 ;  /* 0x0000000000077941 */ /* 0x000fea0003800000 */
.L_x_722:
[----:B------:R-:W2:Y:S02]  /*20490*/  LDL R0, [R1+0x38] ;  /* 0x0000380001007983 */ /* 0x000ea40000100800 */
[----:B--2---:R-:W-:-:S13]  /*204a0*/  LOP3.LUT P0, RZ, R0, 0x20, RZ, 0xc0, !PT ;  /* 0x0000002000ff7812 */ /* 0x004fda000780c0ff */
[----:B------:R-:W-:Y:S05]  /*204b0*/  @!P0 BRA `(.L_x_768) ;  /* 0x0000000000248947 */ /* 0x000fea0003800000 */
[----:B------:R-:W-:Y:S05]  /*204c0*/  WARPSYNC.ALL ;  /* 0x0000000000007948 */ /* 0x000fea0003800000 */
[----:B------:R-:W1:Y:S08]  /*204d0*/  S2UR UR5, SR_CgaCtaId ;  /* 0x00000000000579c3 */ /* 0x000e700000008800 */
[----:B------:R-:W-:Y:S06]  /*204e0*/  BAR.SYNC.DEFER_BLOCKING 0x5, 0x180 ;  /* 0x0146000000007b1d */ /* 0x000fec0000010000 */
[----:B------:R-:W-:-:S02]  /*204f0*/  UMOV UR4, 0x400 ;  /* 0x0000040000047882 */ /* 0x000fc40000000000 */
[----:B-1----:R-:W-:-:S06]  /*20500*/  ULEA UR4, UR5, UR4, 0x18 ;  /* 0x0000000405047291 */ /* 0x002fcc000f8ec03f */
[----:B0-----:R-:W-:-:S05]  /*20510*/  IMAD.U32 R22, RZ, RZ, UR4 ;  /* 0x00000004ff167e24 */ /* 0x001fca000f8e00ff */
[----:B------:R2:W3:Y:S01]  /*20520*/  LDS.128 R16, [R22+0x2a8d0] ;  /* 0x02a8d00016107984 */ /* 0x0004e20000000c00 */
[----:B------:R-:W-:Y:S06]  /*20530*/  BAR.ARV 0x4, 0x180 ;  /* 0x0106000000007b1d */ /* 0x000fec0000002000 */
[----:B------:R-:W-:Y:S05]  /*20540*/  BRA `(.L_x_769) ;  /* 0x0000000800d07947 */ /* 0x000fea0003800000 */
.L_x_768:
[----:B------:R-:W1:Y:S01]  /*20550*/  S2R R9, SR_TID.X ;  /* 0x0000000000097919 */ /* 0x000e620000002100 */
[----:B------:R-:W-:Y:S01]  /*20560*/  UMOV UR4, 0xffffffff ;  /* 0xffffffff00047882 */ /* 0x000fe20000000000 */
[----:B-1----:R-:W-:-:S04]  /*20570*/  LOP3.LUT R9, R9, 0x1f, RZ, 0xc0, !PT ;  /* 0x0000001f09097812 */ /* 0x002fc800078ec0ff */
[----:B------:R-:W-:Y:S01]  /*20580*/  ISETP.NE.AND P0, PT, R9, 0x1f, PT ;  /* 0x0000001f0900780c */ /* 0x000fe20003f05270 */
[----:B------:R-:W-:-:S12]  /*20590*/  BRA.DIV UR4, `(.L_x_770) ;  /* 0x0000004e04107947 */ /* 0x000fd8000b800000 */
[----:B0-----:R-:W-:Y:S01]  /*205a0*/  IMAD.IADD R7, R19, 0x1, R9 ;  /* 0x0000000113077824 */ /* 0x001fe200078e0209 */
[----:B------:R-:W-:-:S04]  /*205b0*/  ULDC UR4, c[0x0][0xc3c] ;  /* 0x00030f0000047ab9 */ /* 0x000fc80000000800 */
[----:B------:R-:W-:-:S13]  /*205c0*/  ISETP.GE.OR P1, PT, R7, UR4, !P0 ;  /* 0x0000000407007c0c */ /* 0x000fda000c726670 */
[----:B------:R-:W0:Y:S08]  /*205d0*/  @!P1 LDC.64 R2, c[0x0][0xc80] ;  /* 0x00032000ff029b82 */ /* 0x000e300000000a00 */
[----:B------:R-:W1:Y:S01]  /*205e0*/  @!P1 LDC.64 R4, c[0x0][0xc78] ;  /* 0x00031e00ff049b82 */ /* 0x000e620000000a00 */
[----:B0-----:R-:W-:-:S05]  /*205f0*/  @!P1 IMAD.WIDE R2, R7, 0x4, R2 ;  /* 0x0000000407029825 */ /* 0x001fca00078e0202 */
[----:B------:R1:W2:Y:S02]  /*20600*/  @!P1 LDG.E R6, desc[UR56][R2.64] ;  /* 0x0000003802069981 */ /* 0x0002a4000c1e1900 */
[----:B-1----:R-:W-:-:S05]  /*20610*/  @!P1 IMAD.WIDE R2, R7, 0x4, R4 ;  /* 0x0000000407029825 */ /* 0x002fca00078e0204 */
[----:B------:R-:W3:Y:S01]  /*20620*/  @!P1 LDG.E R5, desc[UR56][R2.64] ;  /* 0x0000003802059981 */ /* 0x000ee2000c1e1900 */
[----:B------:R-:W-:Y:S01]  /*20630*/  IMAD.MOV.U32 R7, RZ, RZ, RZ ;  /* 0x000000ffff077224 */ /* 0x000fe200078e00ff */
[C---:B------:R-:W-:Y:S01]  /*20640*/  ISETP.GE.U32.AND P2, PT, R9.reuse, 0x2, PT ;  /* 0x000000020900780c */ /* 0x040fe20003f46070 */
[----:B------:R-:W-:Y:S01]  /*20650*/  IMAD.MOV.U32 R4, RZ, RZ, RZ ;  /* 0x000000ffff047224 */ /* 0x000fe200078e00ff */
[C---:B------:R-:W-:Y:S01]  /*20660*/  ISETP.GE.U32.AND P3, PT, R9.reuse, 0x4, PT ;  /* 0x000000040900780c */ /* 0x040fe20003f66070 */
[----:B------:R-:W-:Y:S01]  /*20670*/  SHFL.IDX PT, R0, R16, RZ, 0x1f ;  /* 0x00001fff10007589 */ /* 0x000fe200000e0000 */
[C---:B------:R-:W-:Y:S02]  /*20680*/  ISETP.GE.U32.AND P4, PT, R9.reuse, 0x8, PT ;  /* 0x000000080900780c */ /* 0x040fe40003f86070 */
[----:B------:R-:W-:Y:S01]  /*20690*/  ISETP.GE.U32.AND P5, PT, R9, 0x10, PT ;  /* 0x000000100900780c */ /* 0x000fe20003fa6070 */
[----:B------:R-:W-:Y:S01]  /*206a0*/  SHFL.IDX PT, R8, R16, 0x1, 0x1f ;  /* 0x00201f0010087f89 */ /* 0x000fe200000e0000 */
[----:B--2---:R-:W-:-:S02]  /*206b0*/  @!P1 IMAD.MOV.U32 R7, RZ, RZ, R6 ;  /* 0x000000ffff079224 */ /* 0x004fc400078e0006 */
[----:B------:R-:W-:Y:S02]  /*206c0*/  IMAD.MOV.U32 R6, RZ, RZ, RZ ;  /* 0x000000ffff067224 */ /* 0x000fe400078e00ff */
[----:B---3--:R-:W-:Y:S01]  /*206d0*/  @!P1 IMAD.MOV.U32 R4, RZ, RZ, R5 ;  /* 0x000000ffff049224 */ /* 0x008fe200078e0005 */
[----:B------:R-:W-:-:S03]  /*206e0*/  ISETP.NE.AND P1, PT, R9, RZ, PT ;  /* 0x000000ff0900720c */ /* 0x000fc60003f25270 */
[----:B------:R-:W-:-:S05]  /*206f0*/  IMAD R13, R4, R7, RZ ;  /* 0x00000007040d7224 */ /* 0x000fca00078e02ff */
        /* <DEDUP_REMOVED lines=16> */
.L_x_933:
[----:B------:R-:W-:Y:S02]  /*20800*/  ULDC UR4, c[0x0][0xc38] ;  /* 0x00030e0000047ab9 */ /* 0x000fe40000000800 */
[----:B------:R-:W-:-:S04]  /*20810*/  IMAD.U32 R5, RZ, RZ, UR4 ;  /* 0x00000004ff057e24 */ /* 0x000fc8000f8e00ff */
[----:B-1----:R-:W-:-:S04]  /*20820*/  IMAD R14, R14, R5, RZ ;  /* 0x000000050e0e7224 */ /* 0x002fc800078e02ff */
[----:B------:R-:W-:-:S05]  /*20830*/  IMAD.IADD R9, R8, 0x1, R14 ;  /* 0x0000000108097824 */ /* 0x000fca00078e020e */
[----:B------:R-:W-:-:S13]  /*20840*/  ISETP.GT.AND P6, PT, R9, R0, PT ;  /* 0x000000000900720c */ /* 0x000fda0003fc4270 */
[----:B------:R-:W-:Y:S05]  /*20850*/  @P6 BRA `(.L_x_771) ;  /* 0x0000000000a46947 */ /* 0x000fea0003800000 */
.L_x_774:
        /* <DEDUP_REMOVED lines=11> */
[----:B0-----:R-:W-:-:S05]  /*20910*/  @!P6 IMAD.WIDE R2, R11, 0x4, R2 ;  /* 0x000000040b02e825 */ /* 0x001fca00078e0202 */
[----:B------:R1:W2:Y:S02]  /*20920*/  @!P6 LDG.E R7, desc[UR56][R2.64] ;  /* 0x000000380207e981 */ /* 0x0002a4000c1e1900 */
[----:B-1----:R-:W-:-:S04]  /*20930*/  @!P6 IMAD.WIDE R2, R11, 0x4, R4 ;  /* 0x000000040b02e825 */ /* 0x002fc800078e0204 */
[----:B------:R-:W-:-:S06]  /*20940*/  IMAD.MOV.U32 R4, RZ, RZ, RZ ;  /* 0x000000ffff047224 */ /* 0x000fcc00078e00ff */
        /* <DEDUP_REMOVED lines=20> */
.L_x_941:
[----:B------:R-:W-:Y:S02]  /*20a90*/  ULDC UR4, c[0x0][0xc38] ;  /* 0x00030e0000047ab9 */ /* 0x000fe40000000800 */
[----:B------:R-:W-:-:S04]  /*20aa0*/  IMAD.U32 R5, RZ, RZ, UR4 ;  /* 0x00000004ff057e24 */ /* 0x000fc8000f8e00ff */
[----:B-1----:R-:W-:-:S04]  /*20ab0*/  IMAD R14, R14, R5, RZ ;  /* 0x000000050e0e7224 */ /* 0x002fc800078e02ff */
[----:B------:R-:W-:-:S05]  /*20ac0*/  IMAD.IADD R9, R14, 0x1, R9 ;  /* 0x000000010e097824 */ /* 0x000fca00078e0209 */
[----:B------:R-:W-:-:S13]  /*20ad0*/  ISETP.GT.AND P6, PT, R9, R0, PT ;  /* 0x000000000900720c */ /* 0x000fda0003fc4270 */
[----:B------:R-:W-:Y:S05]  /*20ae0*/  @!P6 BRA `(.L_x_774) ;  /* 0xfffffffc005ce947 */ /* 0x000fea000383ffff */
.L_x_771:
        /* <DEDUP_REMOVED lines=9> */
.L_x_946:
[----:B------:R-:W-:-:S13]  /*20b80*/  ISETP.NE.AND P0, PT, R3, RZ, PT ;  /* 0x000000ff0300720c */ /* 0x000fda0003f05270 */
[----:B------:R-:W-:Y:S05]  /*20b90*/  @!P0 BRA `(.L_x_776) ;  /* 0x0000000000108947 */ /* 0x000fea0003800000 */
[----:B------:R-:W-:Y:S01]  /*20ba0*/  UMOV UR4, 0xffffffff ;  /* 0xffffffff00047882 */ /* 0x000fe20000000000 */
[----:B------:R-:W-:Y:S02]  /*20bb0*/  VIADD R12, R8, 0xffffffff ;  /* 0xffffffff080c7836 */ /* 0x000fe40000000000 */
[----:B------:R-:W-:Y:S05]  /*20bc0*/  BRA.DIV UR4, `(.L_x_777) ;  /* 0x0000004e04d47947 */ /* 0x000fea000b800000 */
[----:B------:R4:W0:Y:S02]  /*20bd0*/  SHFL.IDX PT, R6, R2, R12, 0x1f ;  /* 0x00001f0c02067589 */ /* 0x00082400000e0000 */
.L_x_776:
        /* <DEDUP_REMOVED lines=9> */
[----:B0-----:R-:W-:-:S07]  /*20c70*/  VIADD R2, R11, 0xffffffe ;  /* 0x0ffffffe0b027836 */ /* 0x001fce0000000000 */
        /* <DEDUP_REMOVED lines=8> */
[----:B------:R-:W-:Y:S01]  /*20d00*/  IMAD.HI.U32 R6, R3, R9, RZ ;  /* 0x0000000903067227 */ /* 0x000fe200078e00ff */
[----:B------:R-:W-:-:S03]  /*20d10*/  IADD3 R3, R12, 0xffffffe, RZ ;  /* 0x0ffffffe0c037810 */ /* 0x000fc60007ffe0ff */
[----:B------:R-:W-:-:S03]  /*20d20*/  IMAD R9, R6, R2, R9 ;  /* 0x0000000206097224 */ /* 0x000fc600078e0209 */
[----:B------:R-:W0:Y:S02]  /*20d30*/  F2I.FTZ.U32.TRUNC.NTZ R3, R3 ;  /* 0x0000000300037305 */ /* 0x000e24000021f000 */
[----:B------:R-:W-:-:S13]  /*20d40*/  ISETP.GT.U32.AND P1, PT, R10, R9, PT ;  /* 0x000000090a00720c */ /* 0x000fda0003f24070 */
[----:B------:R-:W-:Y:S02]  /*20d50*/  @!P1 IMAD.IADD R9, R9, 0x1, -R10 ;  /* 0x0000000109099824 */ /* 0x000fe400078e0a0a */
[----:B0-----:R-:W-:Y:S02]  /*20d60*/  IMAD.MOV R2, RZ, RZ, -R3 ;  /* 0x000000ffff027224 */ /* 0x001fe400078e0a03 */
[----:B------:R-:W-:Y:S01]  /*20d70*/  @!P1 VIADD R6, R6, 0x1 ;  /* 0x0000000106069836 */ /* 0x000fe20000000000 */
[----:B------:R-:W-:Y:S01]  /*20d80*/  ISETP.GE.U32.AND P0, PT, R9, R10, PT ;  /* 0x0000000a0900720c */ /* 0x000fe20003f06070 */
[----:B------:R-:W-:Y:S01]  /*20d90*/  IMAD R9, R2, R5, RZ ;  /* 0x0000000502097224 */ /* 0x000fe200078e02ff */
[----:B------:R-:W-:Y:S01]  /*20da0*/  ISETP.NE.AND P1, PT, R7, RZ, PT ;  /* 0x000000ff0700720c */ /* 0x000fe20003f25270 */
[----:B------:R-:W-:-:S04]  /*20db0*/  IMAD.MOV.U32 R2, RZ, RZ, RZ ;  /* 0x000000ffff027224 */ /* 0x000fc800078e00ff */
[----:B------:R-:W-:Y:S01]  /*20dc0*/  IMAD.HI.U32 R9, R3, R9, R2 ;  /* 0x0000000903097227 */ /* 0x000fe200078e0002 */
[----:B------:R-:W-:Y:S02]  /*20dd0*/  LOP3.LUT R2, R0, R7, RZ, 0x3c, !PT ;  /* 0x0000000700027212 */ /* 0x000fe400078e3cff */
[----:B------:R-:W-:Y:S02]  /*20de0*/  IABS R3, R4 ;  /* 0x0000000400037213 */ /* 0x000fe40000000000 */
[----:B------:R-:W-:Y:S01]  /*20df0*/  ISETP.GE.AND P2, PT, R2, RZ, PT ;  /* 0x000000ff0200720c */ /* 0x000fe20003f46270 */
[----:B------:R-:W-:Y:S02]  /*20e00*/  @P0 VIADD R6, R6, 0x1 ;  /* 0x0000000106060836 */ /* 0x000fe40000000000 */
[----:B------:R-:W-:-:S10]  /*20e10*/  IMAD.MOV R3, RZ, RZ, -R3 ;  /* 0x000000ffff037224 */ /* 0x000fd400078e0a03 */
[----:B------:R-:W-:Y:S01]  /*20e20*/  @!P2 IMAD.MOV R6, RZ, RZ, -R6 ;  /* 0x000000ffff06a224 */ /* 0x000fe200078e0a06 */
[----:B------:R-:W-:-:S04]  /*20e30*/  @!P1 LOP3.LUT R6, RZ, R7, RZ, 0x33, !PT ;  /* 0x00000007ff069212 */ /* 0x000fc800078e33ff */
[-C--:B------:R-:W-:Y:S01]  /*20e40*/  IABS R2, R6.reuse ;  /* 0x0000000600027213 */ /* 0x080fe20000000000 */
[----:B------:R-:W-:-:S04]  /*20e50*/  IMAD R7, R7, R6, RZ ;  /* 0x0000000607077224 */ /* 0x000fc800078e02ff */
[----:B------:R-:W-:-:S04]  /*20e60*/  IMAD.HI.U32 R9, R9, R2, RZ ;  /* 0x0000000209097227 */ /* 0x000fc800078e00ff */
[----:B------:R-:W-:Y:S02]  /*20e70*/  IMAD R2, R9, R3, R2 ;  /* 0x0000000309027224 */ /* 0x000fe400078e0202 */
[----:B------:R-:W-:-:S03]  /*20e80*/  IMAD.IADD R17, R0, 0x1, -R7 ;  /* 0x0000000100117824 */ /* 0x000fc600078e0a07 */
[----:B------:R-:W-:-:S13]  /*20e90*/  ISETP.GT.U32.AND P1, PT, R5, R2, PT ;  /* 0x000000020500720c */ /* 0x000fda0003f24070 */
[----:B------:R-:W-:Y:S02]  /*20ea0*/  @!P1 IMAD.IADD R2, R2, 0x1, -R5 ;  /* 0x0000000102029824 */ /* 0x000fe400078e0a05 */
[----:B------:R-:W-:Y:S01]  /*20eb0*/  @!P1 VIADD R9, R9, 0x1 ;  /* 0x0000000109099836 */ /* 0x000fe20000000000 */
[----:B------:R-:W-:Y:S02]  /*20ec0*/  ISETP.NE.AND P1, PT, R4, RZ, PT ;  /* 0x000000ff0400720c */ /* 0x000fe40003f25270 */
[----:B------:R-:W-:Y:S02]  /*20ed0*/  ISETP.GE.U32.AND P0, PT, R2, R5, PT ;  /* 0x000000050200720c */ /* 0x000fe40003f06070 */
[----:B------:R-:W-:-:S04]  /*20ee0*/  LOP3.LUT R2, R6, R4, RZ, 0x3c, !PT ;  /* 0x0000000406027212 */ /* 0x000fc800078e3cff */
[----:B------:R-:W-:-:S07]  /*20ef0*/  ISETP.GE.AND P2, PT, R2, RZ, PT ;  /* 0x000000ff0200720c */ /* 0x000fce0003f46270 */
[----:B------:R-:W-:-:S06]  /*20f00*/  @P0 VIADD R9, R9, 0x1 ;  /* 0x0000000109090836 */ /* 0x000fcc0000000000 */
[----:B------:R-:W-:Y:S01]  /*20f10*/  @!P2 IMAD.MOV R9, RZ, RZ, -R9 ;  /* 0x000000ffff09a224 */ /* 0x000fe200078e0a09 */
[----:B------:R-:W-:-:S04]  /*20f20*/  @!P1 LOP3.LUT R9, RZ, R4, RZ, 0x33, !PT ;  /* 0x00000004ff099212 */ /* 0x000fc800078e33ff */
[----:B------:R-:W-:Y:S01]  /*20f30*/  IADD3 R3, -R9, RZ, RZ ;  /* 0x000000ff09037210 */ /* 0x000fe20007ffe1ff */
[----:B------:R-:W-:-:S04]  /*20f40*/  IMAD R9, R4, 0x1000000, R9 ;  /* 0x0100000004097824 */ /* 0x000fc800078e0209 */
[----:B------:R-:W-:-:S04]  /*20f50*/  IMAD R18, R4, R3, R6 ;  /* 0x0000000304127224 */ /* 0x000fc800078e0206 */
[----:B------:R-:W-:Y:S01]  /*20f60*/  IMAD R18, R18, 0x10000, R9 ;  /* 0x0001000012127824 */ /* 0x000fe200078e0209 */
[----:B------:R-:W-:Y:S06]  /*20f70*/  BRA `(.L_x_778) ;  /* 0x00000000001c7947 */ /* 0x000fec0003800000 */
.L_x_772:
[----:B------:R-:W-:Y:S01]  /*20f80*/  UMOV UR4, URZ ;  /* 0x0000003f00047c82 */ /* 0x000fe20008000000 */
[----:B------:R-:W-:Y:S01]  /*20f90*/  UMOV UR5, URZ ;  /* 0x0000003f00057c82 */ /* 0x000fe20008000000 */
[----:B------:R-:W-:Y:S01]  /*20fa0*/  ULDC UR6, c[0x0][0xc3c] ;  /* 0x00030f0000067ab9 */ /* 0x000fe20000000800 */
[----:B------:R-:W-:Y:S02]  /*20fb0*/  IMAD.MOV.U32 R16, RZ, RZ, R0 ;  /* 0x000000ffff107224 */ /* 0x000fe400078e0000 */
[----:B------:R-:W-:Y:S02]  /*20fc0*/  IMAD.U32 R17, RZ, RZ, UR4 ;  /* 0x00000004ff117e24 */ /* 0x000fe4000f8e00ff */
[----:B------:R-:W-:Y:S02]  /*20fd0*/  IMAD.U32 R18, RZ, RZ, UR5 ;  /* 0x00000005ff127e24 */ /* 0x000fe4000f8e00ff */
[----:B------:R-:W-:-:S07]  /*20fe0*/  IMAD.U32 R19, RZ, RZ, UR6 ;  /* 0x00000006ff137e24 */ /* 0x000fce000f8e00ff */
.L_x_778:
        /* <DEDUP_REMOVED lines=10> */
.L_x_769:
[----:B------:R-:W-:Y:S02]  /*21090*/  ULDC UR4, c[0x0][0xc3c] ;  /* 0x00030f0000047ab9 */ /* 0x000fe40000000800 */
[----:B---3--:R-:W-:-:S13]  /*210a0*/  ISETP.GE.AND P0, PT, R19, UR4, PT ;  /* 0x0000000413007c0c */ /* 0x008fda000bf06270 */
[----:B------:R-:W-:Y:S05]  /*210b0*/  @!P0 BRA `(.L_x_779) ;  /* 0xffffff9c00f48947 */ /* 0x000fea000383ffff */
[----:B------:R-:W-:Y:S05]  /*210c0*/  BSYNC B8 ;  /* 0x0000000000087941 */ /* 0x000fea0003800000 */
.L_x_676:
[----:B------:R-:W3:Y:S01]  /*210d0*/  LDL.LU R0, [R1+0x20] ;  /* 0x0000200001007983 */ /* 0x000ee20000300800 */
[----:B------:R-:W-:Y:S01]  /*210e0*/  BSSY B0, `(.L_x_780) ;  /* 0x000000b000007945 */ /* 0x000fe20003800000 */
[----:B------:R-:W4:Y:S01]  /*210f0*/  S2R R5, SR_CgaCtaId ;  /* 0x0000000000057919 */ /* 0x000f220000008800 */
[----:B---3--:R-:W-:-:S05]  /*21100*/  VIADD R0, R0, 0x1 ;  /* 0x0000000100007836 */ /* 0x008fca0000000000 */
[----:B0-----:R-:W-:-:S04]  /*21110*/  LEA.HI R2, R0, R0, RZ, 0x1 ;  /* 0x0000000000027211 */ /* 0x001fc800078f08ff */
[----:B------:R-:W-:Y:S02]  /*21120*/  LOP3.LUT R3, R2, 0xfffffffe, RZ, 0xc0, !PT ;  /* 0xfffffffe02037812 */ /* 0x000fe400078ec0ff */
[----:B------:R-:W-:-:S03]  /*21130*/  MOV R2, 0x400 ;  /* 0x0000040000027802 */ /* 0x000fc60000000f00 */
[----:B------:R-:W-:Y:S01]  /*21140*/  IMAD.IADD R0, R0, 0x1, -R3 ;  /* 0x0000000100007824 */ /* 0x000fe200078e0a03 */
[----:B----4-:R-:W-:-:S04]  /*21150*/  LEA R4, R5, R2, 0x18 ;  /* 0x0000000205047211 */ /* 0x010fc800078ec0ff */
[----:B------:R-:W-:-:S04]  /*21160*/  SHF.L.U32 R0, R0, 0x1f, RZ ;  /* 0x0000001f00007819 */ /* 0x000fc800000006ff */
[----:B------:R-:W0:Y:S02]  /*21170*/  SYNCS.PHASECHK.TRANS64.TRYWAIT P0, [R4+URZ+0x2a820], R0 ;  /* 0x02a82000040075a7 */ /* 0x000e24000800017f */
[----:B0-----:R-:W-:Y:S05]  /*21180*/  @!P0 BRA `(.L_x_781) ;  /* 0x00000048008c8947 */ /* 0x001fea0003800000 */
.L_x_949:
[----:B------:R-:W-:Y:S05]  /*21190*/  BSYNC B0 ;  /* 0x0000000000007941 */ /* 0x000fea0003800000 */
.L_x_780:
[----:B------:R-:W-:-:S03]  /*211a0*/  UMOV UR4, 0xffffffff ;  /* 0xffffffff00047882 */ /* 0x000fc60000000000 */
[----:B------:R-:W-:Y:S05]  /*211b0*/  BRA.DIV UR4, `(.L_x_782) ;  /* 0x0000004a04947947 */ /* 0x000fea000b800000 */
[----:B0-----:R-:W0:Y:S02]  /*211c0*/  S2R R0, SR_TID.X ;  /* 0x0000000000007919 */ /* 0x001e240000002100 */
[----:B0-----:R-:W-:-:S04]  /*211d0*/  SHF.R.U32.HI R0, RZ, 0x5, R0 ;  /* 0x00000005ff007819 */ /* 0x001fc80000011600 */
[----:B------:R-:W-:-:S05]  /*211e0*/  LOP3.LUT R0, R0, 0x3, RZ, 0xc0, !PT ;  /* 0x0000000300007812 */ /* 0x000fca00078ec0ff */
[----:B------:R0:W3:Y:S02]  /*211f0*/  SHFL.IDX PT, R14, R0, RZ, 0x1f ;  /* 0x00001fff000e7589 */ /* 0x0000e400000e0000 */
.L_x_952:
[----:B---3--:R-:W-:-:S13]  /*21200*/  ISETP.NE.AND P0, PT, R14, RZ, PT ;  /* 0x000000ff0e00720c */ /* 0x008fda0003f05270 */
[----:B------:R-:W-:Y:S05]  /*21210*/  @P0 BRA `(.L_x_446) ;  /* 0x0000000000880947 */ /* 0x000fea0003800000 */
[----:B------:R-:W-:-:S03]  /*21220*/  UMOV UR4, 0xffffffff ;  /* 0xffffffff00047882 */ /* 0x000fc60000000000 */
[----:B------:R-:W-:Y:S05]  /*21230*/  BRA.DIV UR4, `(.L_x_783) ;  /* 0x0000004a04a87947 */ /* 0x000fea000b800000 */
[----:B------:R-:W-:-:S13]  /*21240*/  ELECT P6, URZ, PT ;  /* 0x00000000003f782f */ /* 0x000fda00038c0000 */
.L_x_955:
[----:B------:R-:W-:Y:S05]  /*21250*/  @!P6 BRA `(.L_x_446) ;  /* 0x000000000078e947 */ /* 0x000fea0003800000 */
[----:B------:R-:W-:-:S06]  /*21260*/  ULOP3.LUT UR4, UR60, 0x2, URZ, 0xfc, !UPT ;  /* 0x000000023c047892 */ /* 0x000fcc000f8efc3f */
[----:B0-----:R-:W-:-:S05]  /*21270*/  IMAD.U32 R0, RZ, RZ, UR4 ;  /* 0x00000004ff007e24 */ /* 0x001fca000f8e00ff */
[----:B------:R-:W-:-:S13]  /*21280*/  ISETP.NE.AND P0, PT, R0, 0x3, PT ;  /* 0x000000030000780c */ /* 0x000fda0003f05270 */
[----:B------:R-:W-:Y:S05]  /*21290*/  @!P0 BRA `(.L_x_784) ;  /* 0x0000000000048947 */ /* 0x000fea0003800000 */
[----:B------:R-:W-:Y:S01]  /*212a0*/  BPT.TRAP 0x1 ;  /* 0x000000040000795c */ /* 0x000fe20000300000 */
.L_x_784:
[C---:B------:R-:W-:Y:S01]  /*212b0*/  LEA R5, R27.reuse, R4, 0x3 ;  /* 0x000000041b057211 */ /* 0x040fe200078e18ff */
[----:B------:R-:W-:Y:S01]  /*212c0*/  VIADD R27, R27, 0x1 ;  /* 0x000000011b1b7836 */ /* 0x000fe20000000000 */
[----:B------:R-:W-:-:S04]  /*212d0*/  SHF.L.U32 R0, R28, 0x1f, RZ ;  /* 0x0000001f1c007819 */ /* 0x000fc800000006ff */
[----:B------:R-:W0:Y:S01]  /*212e0*/  SYNCS.PHASECHK.TRANS64.TRYWAIT P1, [R5+URZ+0x2a840], R0 ;  /* 0x02a84000050075a7 */ /* 0x000e22000802017f */
[----:B------:R-:W-:-:S04]  /*212f0*/  ISETP.NE.AND P2, PT, R27, 0x2, PT ;  /* 0x000000021b00780c */ /* 0x000fc80003f45270 */
[----:B------:R-:W-:Y:S01]  /*21300*/  SEL R3, RZ, 0x1, P2 ;  /* 0x00000001ff037807 */ /* 0x000fe20001000000 */
[----:B0-----:R-:W-:Y:S08]  /*21310*/  @!P1 BRA `(.L_x_785) ;  /* 0x0000004800909947 */ /* 0x001ff00003800000 */
.L_x_956:
[----:B------:R-:W-:Y:S02]  /*21320*/  SEL R27, R27, RZ, P2 ;  /* 0x000000ff1b1b7207 */ /* 0x000fe40001000000 */
[----:B------:R-:W-:Y:S01]  /*21330*/  LOP3.LUT R2, R28, R3, RZ, 0x3c, !PT ;  /* 0x000000031c027212 */ /* 0x000fe200078e3cff */
[----:B------:R-:W-:Y:S06]  /*21340*/  @!P0 BRA `(.L_x_786) ;  /* 0x0000000000048947 */ /* 0x000fec0003800000 */
[----:B------:R-:W-:Y:S01]  /*21350*/  BPT.TRAP 0x1 ;  /* 0x000000040000795c */ /* 0x000fe20000300000 */
.L_x_786:
[----:B------:R-:W-:Y:S01]  /*21360*/  IMAD R27, R27, 0x8, R4 ;  /* 0x000000081b1b7824 */ /* 0x000fe200078e0204 */
[----:B------:R-:W-:-:S04]  /*21370*/  SHF.L.U32 R2, R2, 0x1f, RZ ;  /* 0x0000001f02027819 */ /* 0x000fc800000006ff */
[----:B------:R-:W3:Y:S02]  /*21380*/  SYNCS.PHASECHK.TRANS64.TRYWAIT P1, [R27+URZ+0x2a840], R2 ;  /* 0x02a840021b0075a7 */ /* 0x000ee4000802017f */
[----:B---3--:R-:W-:Y:S05]  /*21390*/  @!P1 BRA `(.L_x_787) ;  /* 0x0000004800849947 */ /* 0x008fea0003800000 */
.L_x_957:
[----:B------:R-:W-:Y:S05]  /*213a0*/  @!P0 BRA `(.L_x_788) ;  /* 0x0000000000048947 */ /* 0x000fea0003800000 */
[----:B------:R-:W-:Y:S01]  /*213b0*/  BPT.TRAP 0x1 ;  /* 0x000000040000795c */ /* 0x000fe20000300000 */
.L_x_788:
[----:B------:R-:W4:Y:S02]  /*213c0*/  SYNCS.PHASECHK.TRANS64.TRYWAIT P1, [R5+URZ+0x2a860], R0 ;  /* 0x02a86000050075a7 */ /* 0x000f24000802017f */
[----:B----4-:R-:W-:Y:S05]  /*213d0*/  @!P1 BRA `(.L_x_789) ;  /* 0x0000004800889947 */ /* 0x010fea0003800000 */
.L_x_958:
[----:B------:R-:W-:Y:S05]  /*213e0*/  @!P0 BRA `(.L_x_790) ;  /* 0x0000000000048947 */ /* 0x000fea0003800000 */
[----:B------:R-:W-:Y:S01]  /*213f0*/  BPT.TRAP 0x1 ;  /* 0x000000040000795c */ /* 0x000fe20000300000 */
.L_x_790:
[----:B------:R0:W0:Y:S02]  /*21400*/  SYNCS.PHASECHK.TRANS64.TRYWAIT P0, [R27+URZ+0x2a860], R2 ;  /* 0x02a860021b0075a7 */ /* 0x000024000800017f */
[----:B0-----:R-:W-:Y:S05]  /*21410*/  @!P0 NANOSLEEP.SYNCS 0x989680 ;  /* 0x009896800000895d */ /* 0x001fea0003900000 */
[----:B------:R-:W0:Y:S02]  /*21420*/  @!P0 SYNCS.PHASECHK.TRANS64 P0, [R27+URZ+0x2a860], R2 ;  /* 0x02a860021b0085a7 */ /* 0x000e24000800007f */
[----:B0-----:R-:W-:Y:S05]  /*21430*/  @!P0 BRA `(.L_x_790) ;  /* 0xfffffffc00f08947 */ /* 0x001fea000383ffff */
.L_x_446:
[----:B------:R-:W-:Y:S05]  /*21440*/  BSYNC B9 ;  /* 0x0000000000097941 */ /* 0x000fea0003800000 */
.L_x_443:
[----:B------:R-:W-:Y:S05]  /*21450*/  EXIT ;  /* 0x000000000000794d */ /* 0x000fea0003800000 */
.L_x_466:
[----:B0-----:R0:W1:Y:S02]  /*21460*/  SYNCS.PHASECHK.TRANS64.TRYWAIT P5, [R85+URZ+0x2a890], R86 ;  /* 0x02a89056550075a7 */ /* 0x00106400080a017f */
[----:B-1----:R-:W-:Y:S05]  /*21470*/  @!P5 NANOSLEEP.SYNCS 0x989680 ;  /* 0x009896800000d95d */ /* 0x002fea0003900000 */
[----:B------:R-:W1:Y:S02]  /*21480*/  @!P5 SYNCS.PHASECHK.TRANS64 P5, [R85+URZ+0x2a890], R86 ;  /* 0x02a890565500d5a7 */ /* 0x000e6400080a007f */
[----:B-1----:R-:W-:Y:S05]  /*21490*/  @!P5 BRA `(.L_x_466) ;  /* 0xfffffffc00f0d947 */ /* 0x002fea000383ffff */
[----:B------:R-:W-:Y:S05]  /*214a0*/  BRA `(.L_x_791) ;  /* 0xfffffe2400e47947 */ /* 0x000fea000383ffff */
.L_x_467:
[----:B------:R-:W-:Y:S01]  /*214b0*/  BSSY B1, `(.L_x_792) ;  /* 0x0000008000017945 */ /* 0x000fe20003800000 */
[----:B------:R-:W-:Y:S02]  /*214c0*/  IMAD.MOV.U32 R13, RZ, RZ, R115 ;  /* 0x000000ffff0d7224 */ /* 0x000fe400078e0073 */
[----:B------:R-:W-:Y:S02]  /*214d0*/  IMAD.MOV.U32 R12, RZ, RZ, RZ ;  /* 0x000000ffff0c7224 */ /* 0x000fe400078e00ff */
[----:B------:R-:W-:Y:S02]  /*214e0*/  IMAD.MOV.U32 R11, RZ, RZ, 0x1c1f ;  /* 0x00001c1fff0b7424 */ /* 0x000fe400078e00ff */
[----:B------:R-:W-:-:S07]  /*214f0*/  IMAD.MOV.U32 R15, RZ, RZ, -0x1 ;  /* 0xffffffffff0f7424 */ /* 0x000fce00078e00ff */
[----:B0-----:R-:W-:Y:S05]  /*21500*/  WARPSYNC.COLLECTIVE R15, `(.L_x_793) ;  /* 0x000000000f087348 */ /* 0x001fea0003c00000 */
[----:B------:R1:W2:Y:S02]  /*21510*/  SHFL.IDX P6, R14, R13, R12, R11 ;  /* 0x0000000c0d0e7389 */ /* 0x0002a400000c000b */
[----:B012---:R-:W-:Y:S01]  /*21520*/  ENDCOLLECTIVE ;  /* 0x000000000000791b */ /* 0x007fe20003800000 */
.L_x_793:
[----:B------:R-:W-:Y:S05]  /*21530*/  BSYNC B1 ;  /* 0x0000000000017941 */ /* 0x000fea0003800000 */
.L_x_792:
[----:B------:R-:W-:Y:S02]  /*21540*/  IMAD.MOV.U32 R13, RZ, RZ, R118 ;  /* 0x000000ffff0d7224 */ /* 0x000fe400078e0076 */
[----:B------:R-:W-:Y:S02]  /*21550*/  IMAD.MOV.U32 R12, RZ, RZ, RZ ;  /* 0x000000ffff0c7224 */ /* 0x000fe400078e00ff */
[----:B------:R-:W-:Y:S02]  /*21560*/  IMAD.MOV.U32 R11, RZ, RZ, 0x1c1f ;  /* 0x00001c1fff0b7424 */ /* 0x000fe400078e00ff */
[----:B------:R-:W-:Y:S02]  /*21570*/  IMAD.MOV.U32 R15, RZ, RZ, -0x1 ;  /* 0xffffffffff0f7424 */ /* 0x000fe400078e00ff */
[----:B------:R-:W-:-:S07]  /*21580*/  IMAD.MOV.U32 R78, RZ, RZ, R14 ;  /* 0x000000ffff4e7224 */ /* 0x000fce00078e000e */
[----:B------:R-:W-:Y:S05]  /*21590*/  WARPSYNC.COLLECTIVE R15, `(.L_x_794) ;  /* 0x000000000f087348 */ /* 0x000fea0003c00000 */
[----:B------:R0:W1:Y:S02]  /*215a0*/  SHFL.IDX P6, R14, R13, R12, R11 ;  /* 0x0000000c0d0e7389 */ /* 0x00006400000c000b */
[----:B01----:R-:W-:Y:S01]  /*215b0*/  ENDCOLLECTIVE ;  /* 0x000000000000791b */ /* 0x003fe20003800000 */
.L_x_794:
[----:B------:R-:W-:Y:S01]  /*215c0*/  MOV R11, R14 ;  /* 0x0000000e000b7202 */ /* 0x000fe20000000f00 */
[----:B------:R-:W-:Y:S06]  /*215d0*/  BRA `(.L_x_795) ;  /* 0xfffffe2400ac7947 */ /* 0x000fec000383ffff */
.L_x_492:
[----:B------:R-:W-:Y:S01]  /*215e0*/  BSSY B1, `(.L_x_796) ;  /* 0x0000008000017945 */ /* 0x000fe20003800000 */
[----:B0---4-:R-:W-:Y:S02]  /*215f0*/  IMAD.MOV.U32 R13, RZ, RZ, R115 ;  /* 0x000000ffff0d7224 */ /* 0x011fe400078e0073 */
[----:B------:R-:W-:Y:S02]  /*21600*/  IMAD.MOV.U32 R12, RZ, RZ, 0x1 ;  /* 0x00000001ff0c7424 */ /* 0x000fe400078e00ff */
[----:B---3--:R-:W-:Y:S02]  /*21610*/  IMAD.MOV.U32 R11, RZ, RZ, 0x1c1f ;  /* 0x00001c1fff0b7424 */ /* 0x008fe400078e00ff */
[----:B------:R-:W-:-:S07]  /*21620*/  IMAD.MOV.U32 R15, RZ, RZ, -0x1 ;  /* 0xffffffffff0f7424 */ /* 0x000fce00078e00ff */
[----:B-12---:R-:W-:Y:S05]  /*21630*/  WARPSYNC.COLLECTIVE R15, `(.L_x_797) ;  /* 0x000000000f087348 */ /* 0x006fea0003c00000 */
[----:B------:R0:W3:Y:S02]  /*21640*/  SHFL.IDX P6, R14, R13, R12, R11 ;  /* 0x0000000c0d0e7389 */ /* 0x0000e400000c000b */
[----:B0123--:R-:W-:Y:S01]  /*21650*/  ENDCOLLECTIVE ;  /* 0x000000000000791b */ /* 0x00ffe20003800000 */
.L_x_797:
[----:B------:R-:W-:Y:S05]  /*21660*/  BSYNC B1 ;  /* 0x0000000000017941 */ /* 0x000fea0003800000 */
.L_x_796:
[----:B------:R-:W-:Y:S02]  /*21670*/  IMAD.MOV.U32 R13, RZ, RZ, R118 ;  /* 0x000000ffff0d7224 */ /* 0x000fe400078e0076 */
[----:B------:R-:W-:Y:S02]  /*21680*/  IMAD.MOV.U32 R12, RZ, RZ, 0x1 ;  /* 0x00000001ff0c7424 */ /* 0x000fe400078e00ff */
[----:B------:R-:W-:Y:S02]  /*21690*/  IMAD.MOV.U32 R11, RZ, RZ, 0x1c1f ;  /* 0x00001c1fff0b7424 */ /* 0x000fe400078e00ff */
[----:B------:R-:W-:Y:S02]  /*216a0*/  IMAD.MOV.U32 R15, RZ, RZ, -0x1 ;  /* 0xffffffffff0f7424 */ /* 0x000fe400078e00ff */
[----:B------:R-:W-:-:S07]  /*216b0*/  IMAD.MOV.U32 R115, RZ, RZ, R14 ;  /* 0x000000ffff737224 */ /* 0x000fce00078e000e */
[----:B------:R-:W-:Y:S05]  /*216c0*/  WARPSYNC.COLLECTIVE R15, `(.L_x_798) ;  /* 0x000000000f087348 */ /* 0x000fea0003c00000 */
[----:B------:R0:W1:Y:S02]  /*216d0*/  SHFL.IDX P6, R14, R13, R12, R11 ;  /* 0x0000000c0d0e7389 */ /* 0x00006400000c000b */
[----:B01----:R-:W-:Y:S01]  /*216e0*/  ENDCOLLECTIVE ;  /* 0x000000000000791b */ /* 0x003fe20003800000 */
.L_x_798:
[----:B------:R-:W-:Y:S01]  /*216f0*/  IMAD.MOV.U32 R118, RZ, RZ, R14 ;  /* 0x000000ffff767224 */ /* 0x000fe200078e000e */
[----:B------:R-:W-:Y:S06]  /*21700*/  BRA `(.L_x_799) ;  /* 0xfffffe3c000c7947 */ /* 0x000fec000383ffff */
.L_x_522:
[----:B0-----:R0:W1:Y:S02]  /*21710*/  SYNCS.PHASECHK.TRANS64.TRYWAIT P5, [R85+URZ+0x2a890], R86 ;  /* 0x02a89056550075a7 */ /* 0x00106400080a017f */
[----:B-1----:R-:W-:Y:S05]  /*21720*/  @!P5 NANOSLEEP.SYNCS 0x989680 ;  /* 0x009896800000d95d */ /* 0x002fea0003900000 */
[----:B------:R-:W1:Y:S02]  /*21730*/  @!P5 SYNCS.PHASECHK.TRANS64 P5, [R85+URZ+0x2a890], R86 ;  /* 0x02a890565500d5a7 */ /* 0x000e6400080a007f */
[----:B-1----:R-:W-:Y:S05]  /*21740*/  @!P5 BRA `(.L_x_522) ;  /* 0xfffffffc00f0d947 */ /* 0x002fea000383ffff */
[----:B------:R-:W-:Y:S05]  /*21750*/  BRA `(.L_x_800) ;  /* 0xfffffe5c006c7947 */ /* 0x000fea000383ffff */
.L_x_523:
[----:B------:R-:W-:Y:S01]  /*21760*/  BSSY B1, `(.L_x_801) ;  /* 0x0000008000017945 */ /* 0x000fe20003800000 */
[----:B------:R-:W-:Y:S01]  /*21770*/  IMAD.MOV.U32 R13, RZ, RZ, R115 ;  /* 0x000000ffff0d7224 */ /* 0x000fe200078e0073 */
[----:B------:R-:W-:Y:S01]  /*21780*/  MOV R12, RZ ;  /* 0x000000ff000c7202 */ /* 0x000fe20000000f00 */
[----:B------:R-:W-:Y:S02]  /*21790*/  IMAD.MOV.U32 R11, RZ, RZ, 0x1c1f ;  /* 0x00001c1fff0b7424 */ /* 0x000fe400078e00ff */
[----:B------:R-:W-:-:S07]  /*217a0*/  IMAD.MOV.U32 R15, RZ, RZ, -0x1 ;  /* 0xffffffffff0f7424 */ /* 0x000fce00078e00ff */
[----:B0-----:R-:W-:Y:S05]  /*217b0*/  WARPSYNC.COLLECTIVE R15, `(.L_x_802) ;  /* 0x000000000f087348 */ /* 0x001fea0003c00000 */
[----:B------:R1:W2:Y:S02]  /*217c0*/  SHFL.IDX P6, R14, R13, R12, R11 ;  /* 0x0000000c0d0e7389 */ /* 0x0002a400000c000b */
[----:B012---:R-:W-:Y:S01]  /*217d0*/  ENDCOLLECTIVE ;  /* 0x000000000000791b */ /* 0x007fe20003800000 */
.L_x_802:
[----:B------:R-:W-:Y:S05]  /*217e0*/  BSYNC B1 ;  /* 0x0000000000017941 */ /* 0x000fea0003800000 */
.L_x_801:
        /* <DEDUP_REMOVED lines=8> */
.L_x_803:
[----:B------:R-:W-:Y:S01]  /*21870*/  IMAD.MOV.U32 R11, RZ, RZ, R14 ;  /* 0x000000ffff0b7224 */ /* 0x000fe200078e000e */
[----:B------:R-:W-:Y:S06]  /*21880*/  BRA `(.L_x_804) ;  /* 0xfffffe5c003c7947 */ /* 0x000fec000383ffff */
.L_x_536:
[----:B------:R-:W-:Y:S01]  /*21890*/  BSSY B1, `(.L_x_805) ;  /* 0x0000008000017945 */ /* 0x000fe20003800000 */
[----:B--234-:R-:W-:Y:S01]  /*218a0*/  IMAD.MOV.U32 R13, RZ, RZ, R115 ;  /* 0x000000ffff0d7224 */ /* 0x01cfe200078e0073 */
[----:B------:R-:W-:Y:S01]  /*218b0*/  MOV R15, 0xffffffff ;  /* 0xffffffff000f7802 */ /* 0x000fe20000000f00 */
[----:B------:R-:W-:Y:S02]  /*218c0*/  IMAD.MOV.U32 R12, RZ, RZ, 0x1 ;  /* 0x00000001ff0c7424 */ /* 0x000fe400078e00ff */
[----:B------:R-:W-:-:S07]  /*218d0*/  IMAD.MOV.U32 R11, RZ, RZ, 0x1c1f ;  /* 0x00001c1fff0b7424 */ /* 0x000fce00078e00ff */
[----:B01----:R-:W-:Y:S05]  /*218e0*/  WARPSYNC.COLLECTIVE R15, `(.L_x_806) ;  /* 0x000000000f087348 */ /* 0x003fea0003c00000 */
[----:B------:R2:W3:Y:S02]  /*218f0*/  SHFL.IDX P6, R14, R13, R12, R11 ;  /* 0x0000000c0d0e7389 */ /* 0x0004e400000c000b */
[----:B0123--:R-:W-:Y:S01]  /*21900*/  ENDCOLLECTIVE ;  /* 0x000000000000791b */ /* 0x00ffe20003800000 */
.L_x_806:
[----:B------:R-:W-:Y:S05]  /*21910*/  BSYNC B1 ;  /* 0x0000000000017941 */ /* 0x000fea0003800000 */
.L_x_805:
        /* <DEDUP_REMOVED lines=8> */
.L_x_807:
[----:B------:R-:W-:Y:S01]  /*219a0*/  IMAD.MOV.U32 R118, RZ, RZ, R14 ;  /* 0x000000ffff767224 */ /* 0x000fe200078e000e */
[----:B------:R-:W-:Y:S06]  /*219b0*/  BRA `(.L_x_808) ;  /* 0xfffffe7400187947 */ /* 0x000fec000383ffff */
.L_x_549:
[----:B-1----:R1:W2:Y:S02]  /*219c0*/  SYNCS.PHASECHK.TRANS64.TRYWAIT P3, [R85+URZ+0x2a890], R86 ;  /* 0x02a89056550075a7 */ /* 0x0022a4000806017f */
[----:B--2---:R-:W-:Y:S05]  /*219d0*/  @!P3 NANOSLEEP.SYNCS 0x989680 ;  /* 0x009896800000b95d */ /* 0x004fea0003900000 */
[----:B------:R-:W2:Y:S02]  /*219e0*/  @!P3 SYNCS.PHASECHK.TRANS64 P3, [R85+URZ+0x2a890], R86 ;  /* 0x02a890565500b5a7 */ /* 0x000ea4000806007f */
[----:B--2---:R-:W-:Y:S05]  /*219f0*/  @!P3 BRA `(.L_x_549) ;  /* 0xfffffffc00f0b947 */ /* 0x004fea000383ffff */
[----:B------:R-:W-:Y:S05]  /*21a00*/  BRA `(.L_x_809) ;  /* 0xfffffe8c00307947 */ /* 0x000fea000383ffff */
.L_x_550:
[----:B------:R-:W-:Y:S01]  /*21a10*/  BSSY B1, `(.L_x_810) ;  /* 0x0000008000017945 */ /* 0x000fe20003800000 */
[----:B------:R-:W-:Y:S02]  /*21a20*/  IMAD.MOV.U32 R13, RZ, RZ, R37 ;  /* 0x000000ffff0d7224 */ /* 0x000fe400078e0025 */
[----:B------:R-:W-:Y:S02]  /*21a30*/  IMAD.MOV.U32 R12, RZ, RZ, RZ ;  /* 0x000000ffff0c7224 */ /* 0x000fe400078e00ff */
[----:B------:R-:W-:Y:S02]  /*21a40*/  IMAD.MOV.U32 R11, RZ, RZ, 0x1c1f ;  /* 0x00001c1fff0b7424 */ /* 0x000fe400078e00ff */
[----:B------:R-:W-:-:S07]  /*21a50*/  IMAD.MOV.U32 R15, RZ, RZ, -0x1 ;  /* 0xffffffffff0f7424 */ /* 0x000fce00078e00ff */
[----:B-1----:R-:W-:Y:S05]  /*21a60*/  WARPSYNC.COLLECTIVE R15, `(.L_x_811) ;  /* 0x000000000f087348 */ /* 0x002fea0003c00000 */
[----:B------:R0:W2:Y:S02]  /*21a70*/  SHFL.IDX P6, R14, R13, R12, R11 ;  /* 0x0000000c0d0e7389 */ /* 0x0000a400000c000b */
[----:B012---:R-:W-:Y:S01]  /*21a80*/  ENDCOLLECTIVE ;  /* 0x000000000000791b */ /* 0x007fe20003800000 */
.L_x_811:
[----:B------:R-:W-:Y:S05]  /*21a90*/  BSYNC B1 ;  /* 0x0000000000017941 */ /* 0x000fea0003800000 */
.L_x_810:
[----:B------:R-:W-:Y:S01]  /*21aa0*/  MOV R13, R36 ;  /* 0x00000024000d7202 */ /* 0x000fe20000000f00 */
[----:B------:R-:W-:Y:S02]  /*21ab0*/  IMAD.MOV.U32 R12, RZ, RZ, RZ ;  /* 0x000000ffff0c7224 */ /* 0x000fe400078e00ff */
[----:B------:R-:W-:Y:S02]  /*21ac0*/  IMAD.MOV.U32 R11, RZ, RZ, 0x1c1f ;  /* 0x00001c1fff0b7424 */ /* 0x000fe400078e00ff */
[----:B------:R-:W-:Y:S02]  /*21ad0*/  IMAD.MOV.U32 R15, RZ, RZ, -0x1 ;  /* 0xffffffffff0f7424 */ /* 0x000fe400078e00ff */
[----:B------:R-:W-:-:S07]  /*21ae0*/  IMAD.MOV.U32 R40, RZ, RZ, R14 ;  /* 0x000000ffff287224 */ /* 0x000fce00078e000e */
[----:B------:R-:W-:Y:S05]  /*21af0*/  WARPSYNC.COLLECTIVE R15, `(.L_x_812) ;  /* 0x000000000f087348 */ /* 0x000fea0003c00000 */
[----:B------:R0:W1:Y:S02]  /*21b00*/  SHFL.IDX P6, R14, R13, R12, R11 ;  /* 0x0000000c0d0e7389 */ /* 0x00006400000c000b */
[----:B01----:R-:W-:Y:S01]  /*21b10*/  ENDCOLLECTIVE ;  /* 0x000000000000791b */ /* 0x003fe20003800000 */
.L_x_812:
[----:B------:R-:W-:Y:S01]  /*21b20*/  IMAD.MOV.U32 R39, RZ, RZ, R14 ;  /* 0x000000ffff277224 */ /* 0x000fe200078e000e */
[----:B------:R-:W-:Y:S06]  /*21b30*/  BRA `(.L_x_813) ;  /* 0xfffffe8c004c7947 */ /* 0x000fec000383ffff */
.L_x_553:
[----:B------:R-:W-:Y:S01]  /*21b40*/  BSSY B1, `(.L_x_814) ;  /* 0x0000008000017945 */ /* 0x000fe20003800000 */
[----:B----4-:R-:W-:Y:S02]  /*21b50*/  IMAD.MOV.U32 R13, RZ, RZ, R37 ;  /* 0x000000ffff0d7224 */ /* 0x010fe400078e0025 */
[----:B------:R-:W-:Y:S02]  /*21b60*/  IMAD.MOV.U32 R12, RZ, RZ, 0x1 ;  /* 0x00000001ff0c7424 */ /* 0x000fe400078e00ff */
[----:B------:R-:W-:Y:S02]  /*21b70*/  IMAD.MOV.U32 R11, RZ, RZ, 0x1c1f ;  /* 0x00001c1fff0b7424 */ /* 0x000fe400078e00ff */
[----:B------:R-:W-:-:S07]  /*21b80*/  IMAD.MOV.U32 R15, RZ, RZ, -0x1 ;  /* 0xffffffffff0f7424 */ /* 0x000fce00078e00ff */
[----:B0123--:R-:W-:Y:S05]  /*21b90*/  WARPSYNC.COLLECTIVE R15, `(.L_x_815) ;  /* 0x000000000f087348 */ /* 0x00ffea0003c00000 */
[----:B------:R4:W0:Y:S02]  /*21ba0*/  SHFL.IDX P6, R14, R13, R12, R11 ;  /* 0x0000000c0d0e7389 */ /* 0x00082400000c000b */
[----:B01234-:R-:W-:Y:S01]  /*21bb0*/  ENDCOLLECTIVE ;  /* 0x000000000000791b */ /* 0x01ffe20003800000 */
.L_x_815:
[----:B------:R-:W-:Y:S05]  /*21bc0*/  BSYNC B1 ;  /* 0x0000000000017941 */ /* 0x000fea0003800000 */
.L_x_814:
[----:B------:R-:W-:Y:S01]  /*21bd0*/  IMAD.MOV.U32 R13, RZ, RZ, R36 ;  /* 0x000000ffff0d7224 */ /* 0x000fe200078e0024 */
[----:B------:R-:W-:Y:S01]  /*21be0*/  MOV R11, 0x1c1f ;  /* 0x00001c1f000b7802 */ /* 0x000fe20000000f00 */
[----:B------:R-:W-:Y:S02]  /*21bf0*/  IMAD.MOV.U32 R12, RZ, RZ, 0x1 ;  /* 0x00000001ff0c7424 */ /* 0x000fe400078e00ff */
[----:B------:R-:W-:Y:S02]  /*21c00*/  IMAD.MOV.U32 R15, RZ, RZ, -0x1 ;  /* 0xffffffffff0f7424 */ /* 0x000fe400078e00ff */
[----:B------:R-:W-:-:S07]  /*21c10*/  IMAD.MOV.U32 R40, RZ, RZ, R14 ;  /* 0x000000ffff287224 */ /* 0x000fce00078e000e */
[----:B------:R-:W-:Y:S05]  /*21c20*/  WARPSYNC.COLLECTIVE R15, `(.L_x_816) ;  /* 0x000000000f087348 */ /* 0x000fea0003c00000 */
[----:B------:R0:W1:Y:S02]  /*21c30*/  SHFL.IDX P6, R14, R13, R12, R11 ;  /* 0x0000000c0d0e7389 */ /* 0x00006400000c000b */
[----:B01----:R-:W-:Y:S01]  /*21c40*/  ENDCOLLECTIVE ;  /* 0x000000000000791b */ /* 0x003fe20003800000 */
.L_x_816:
[----:B------:R-:W-:Y:S01]  /*21c50*/  IMAD.MOV.U32 R39, RZ, RZ, R14 ;  /* 0x000000ffff277224 */ /* 0x000fe200078e000e */
[----:B------:R-:W-:Y:S06]  /*21c60*/  BRA `(.L_x_817) ;  /* 0xfffffe8c00a87947 */ /* 0x000fec000383ffff */
.L_x_557:
[----:B------:R0:W0:Y:S02]  /*21c70*/  SYNCS.PHASECHK.TRANS64.TRYWAIT P2, [R85+URZ+0x2a8b0], R86 ;  /* 0x02a8b056550075a7 */ /* 0x000024000804017f */
[----:B0-----:R-:W-:Y:S05]  /*21c80*/  @!P2 NANOSLEEP.SYNCS 0x989680 ;  /* 0x009896800000a95d */ /* 0x001fea0003900000 */
[----:B------:R-:W0:Y:S02]  /*21c90*/  @!P2 SYNCS.PHASECHK.TRANS64 P2, [R85+URZ+0x2a8b0], R86 ;  /* 0x02a8b0565500a5a7 */ /* 0x000e24000804007f */
[----:B0-----:R-:W-:Y:S05]  /*21ca0*/  @!P2 BRA `(.L_x_557) ;  /* 0xfffffffc00f0a947 */ /* 0x001fea000383ffff */
[----:B------:R-:W-:Y:S05]  /*21cb0*/  BRA `(.L_x_818) ;  /* 0xfffffe9000807947 */ /* 0x000fea000383ffff */
.L_x_577:
[----:B------:R-:W-:Y:S01]  /*21cc0*/  BSSY B1, `(.L_x_819) ;  /* 0x0000008000017945 */ /* 0x000fe20003800000 */
[----:B------:R-:W-:Y:S02]  /*21cd0*/  IMAD.MOV.U32 R13, RZ, RZ, R42 ;  /* 0x000000ffff0d7224 */ /* 0x000fe400078e002a */
[----:B------:R-:W-:Y:S02]  /*21ce0*/  IMAD.MOV.U32 R12, RZ, RZ, RZ ;  /* 0x000000ffff0c7224 */ /* 0x000fe400078e00ff */
[----:B------:R-:W-:Y:S02]  /*21cf0*/  IMAD.MOV.U32 R11, RZ, RZ, 0x1c1f ;  /* 0x00001c1fff0b7424 */ /* 0x000fe400078e00ff */
[----:B------:R-:W-:-:S07]  /*21d00*/  IMAD.MOV.U32 R15, RZ, RZ, -0x1 ;  /* 0xffffffffff0f7424 */ /* 0x000fce00078e00ff */
[----:B---3--:R-:W-:Y:S05]  /*21d10*/  WARPSYNC.COLLECTIVE R15, `(.L_x_820) ;  /* 0x000000000f087348 */ /* 0x008fea0003c00000 */
[----:B------:R0:W1:Y:S02]  /*21d20*/  SHFL.IDX P6, R14, R13, R12, R11 ;  /* 0x0000000c0d0e7389 */ /* 0x00006400000c000b */
[----:B01-3--:R-:W-:Y:S01]  /*21d30*/  ENDCOLLECTIVE ;  /* 0x000000000000791b */ /* 0x00bfe20003800000 */
.L_x_820:
[----:B------:R-:W-:Y:S05]  /*21d40*/  BSYNC B1 ;  /* 0x0000000000017941 */ /* 0x000fea0003800000 */
.L_x_819:
        /* <DEDUP_REMOVED lines=8> */
.L_x_821:
[----:B------:R-:W-:Y:S01]  /*21dd0*/  IMAD.MOV.U32 R13, RZ, RZ, R37 ;  /* 0x000000ffff0d7224 */ /* 0x000fe200078e0025 */
[----:B------:R-:W-:-:S07]  /*21de0*/  MOV R39, R14 ;  /* 0x0000000e00277202 */ /* 0x000fce0000000f00 */
[----:B------:R-:W-:Y:S05]  /*21df0*/  WARPSYNC.COLLECTIVE R15, `(.L_x_822) ;  /* 0x000000000f087348 */ /* 0x000fea0003c00000 */
[----:B------:R0:W1:Y:S02]  /*21e00*/  SHFL.IDX P6, R14, R13, R12, R11 ;  /* 0x0000000c0d0e7389 */ /* 0x00006400000c000b */
[----:B01----:R-:W-:Y:S01]  /*21e10*/  ENDCOLLECTIVE ;  /* 0x000000000000791b */ /* 0x003fe20003800000 */
.L_x_822:
[----:B------:R-:W-:Y:S02]  /*21e20*/  IMAD.MOV.U32 R13, RZ, RZ, R40 ;  /* 0x000000ffff0d7224 */ /* 0x000fe400078e0028 */
[----:B------:R-:W-:-:S07]  /*21e30*/  IMAD.MOV.U32 R44, RZ, RZ, R14 ;  /* 0x000000ffff2c7224 */ /* 0x000fce00078e000e */
[----:B------:R-:W-:Y:S05]  /*21e40*/  WARPSYNC.COLLECTIVE R15, `(.L_x_823) ;  /* 0x000000000f087348 */ /* 0x000fea0003c00000 */
[----:B------:R0:W1:Y:S02]  /*21e50*/  SHFL.IDX P6, R14, R13, R12, R11 ;  /* 0x0000000c0d0e7389 */ /* 0x00006400000c000b */
[----:B01----:R-:W-:Y:S01]  /*21e60*/  ENDCOLLECTIVE ;  /* 0x000000000000791b */ /* 0x003fe20003800000 */
.L_x_823:
[----:B------:R-:W-:Y:S01]  /*21e70*/  IMAD.MOV.U32 R41, RZ, RZ, R14 ;  /* 0x000000ffff297224 */ /* 0x000fe200078e000e */
[----:B------:R-:W-:Y:S06]  /*21e80*/  BRA `(.L_x_824) ;  /* 0xfffffea0002c7947 */ /* 0x000fec000383ffff */
.L_x_581:
[----:B0-----:R0:W1:Y:S02]  /*21e90*/  SYNCS.PHASECHK.TRANS64.TRYWAIT P0, [R2+URZ+0x2a800], R5 ;  /* 0x02a80005020075a7 */ /* 0x001064000800017f */
[----:B-1----:R-:W-:Y:S05]  /*21ea0*/  @!P0 NANOSLEEP.SYNCS 0x989680 ;  /* 0x009896800000895d */ /* 0x002fea0003900000 */
[----:B------:R-:W1:Y:S02]  /*21eb0*/  @!P0 SYNCS.PHASECHK.TRANS64 P0, [R2+URZ+0x2a800], R5 ;  /* 0x02a80005020085a7 */ /* 0x000e64000800007f */
[----:B-1----:R-:W-:Y:S05]  /*21ec0*/  @!P0 BRA `(.L_x_581) ;  /* 0xfffffffc00f08947 */ /* 0x002fea000383ffff */
[----:B------:R-:W-:Y:S05]  /*21ed0*/  BRA `(.L_x_825) ;  /* 0xfffffea800a07947 */ /* 0x000fea000383ffff */
.L_x_605:
        /* <DEDUP_REMOVED lines=8> */
.L_x_827:
[----:B------:R-:W-:Y:S05]  /*21f60*/  BSYNC B1 ;  /* 0x0000000000017941 */ /* 0x000fea0003800000 */
.L_x_826:
[----:B------:R-:W-:Y:S01]  /*21f70*/  IMAD.MOV.U32 R13, RZ, RZ, R39 ;  /* 0x000000ffff0d7224 */ /* 0x000fe200078e0027 */
[----:B------:R-:W-:Y:S01]  /*21f80*/  MOV R11, 0x1c1f ;  /* 0x00001c1f000b7802 */ /* 0x000fe20000000f00 */
[----:B------:R-:W-:Y:S02]  /*21f90*/  IMAD.MOV.U32 R12, RZ, RZ, RZ ;  /* 0x000000ffff0c7224 */ /* 0x000fe400078e00ff */
[----:B------:R-:W-:Y:S02]  /*21fa0*/  IMAD.MOV.U32 R15, RZ, RZ, -0x1 ;  /* 0xffffffffff0f7424 */ /* 0x000fe400078e00ff */
[----:B------:R-:W-:-:S07]  /*21fb0*/  IMAD.MOV.U32 R3, RZ, RZ, R14 ;  /* 0x000000ffff037224 */ /* 0x000fce00078e000e */
[----:B------:R-:W-:Y:S05]  /*21fc0*/  WARPSYNC.COLLECTIVE R15, `(.L_x_828) ;  /* 0x000000000f087348 */ /* 0x000fea0003c00000 */
[----:B------:R0:W1:Y:S02]  /*21fd0*/  SHFL.IDX P6, R14, R13, R12, R11 ;  /* 0x0000000c0d0e7389 */ /* 0x00006400000c000b */
[----:B01----:R-:W-:Y:S01]  /*21fe0*/  ENDCOLLECTIVE ;  /* 0x000000000000791b */ /* 0x003fe20003800000 */
.L_x_828:
[----:B------:R-:W-:Y:S02]  /*21ff0*/  IMAD.MOV.U32 R13, RZ, RZ, R37 ;  /* 0x000000ffff0d7224 */ /* 0x000fe400078e0025 */
[----:B------:R-:W-:-:S07]  /*22000*/  IMAD.MOV.U32 R0, RZ, RZ, R14 ;  /* 0x000000ffff007224 */ /* 0x000fce00078e000e */
[----:B------:R-:W-:Y:S05]  /*22010*/  WARPSYNC.COLLECTIVE R15, `(.L_x_829) ;  /* 0x000000000f087348 */ /* 0x000fea0003c00000 */
[----:B------:R0:W1:Y:S02]  /*22020*/  SHFL.IDX P6, R14, R13, R12, R11 ;  /* 0x0000000c0d0e7389 */ /* 0x00006400000c000b */
[----:B01----:R-:W-:Y:S01]  /*22030*/  ENDCOLLECTIVE ;  /* 0x000000000000791b */ /* 0x003fe20003800000 */
.L_x_829:
[----:B------:R-:W-:Y:S02]  /*22040*/  IMAD.MOV.U32 R13, RZ, RZ, R40 ;  /* 0x000000ffff0d7224 */ /* 0x000fe400078e0028 */
[----:B------:R-:W-:-:S07]  /*22050*/  IMAD.MOV.U32 R37, RZ, RZ, R14 ;  /* 0x000000ffff257224 */ /* 0x000fce00078e000e */
[----:B------:R-:W-:Y:S05]  /*22060*/  WARPSYNC.COLLECTIVE R15, `(.L_x_830) ;  /* 0x000000000f087348 */ /* 0x000fea0003c00000 */
[----:B------:R0:W1:Y:S02]  /*22070*/  SHFL.IDX P6, R14, R13, R12, R11 ;  /* 0x0000000c0d0e7389 */ /* 0x00006400000c000b */
[----:B01----:R-:W-:Y:S01]  /*22080*/  ENDCOLLECTIVE ;  /* 0x000000000000791b */ /* 0x003fe20003800000 */
.L_x_830:
[----:B------:R-:W-:Y:S01]  /*22090*/  IMAD.MOV.U32 R40, RZ, RZ, R14 ;  /* 0x000000ffff287224 */ /* 0x000fe200078e000e */
[----:B------:R-:W-:Y:S06]  /*220a0*/  BRA `(.L_x_831) ;  /* 0xfffffec8004c7947 */ /* 0x000fec000383ffff */
.L_x_609:
[----:B0-----:R0:W1:Y:S02]  /*220b0*/  SYNCS.PHASECHK.TRANS64.TRYWAIT P0, [R2+URZ+0x2a800], R3 ;  /* 0x02a80003020075a7 */ /* 0x001064000800017f */
[----:B-1----:R-:W-:Y:S05]  /*220c0*/  @!P0 NANOSLEEP.SYNCS 0x989680 ;  /* 0x009896800000895d */ /* 0x002fea0003900000 */
[----:B------:R-:W1:Y:S02]  /*220d0*/  @!P0 SYNCS.PHASECHK.TRANS64 P0, [R2+URZ+0x2a800], R3 ;  /* 0x02a80003020085a7 */ /* 0x000e64000800007f */
[----:B-1----:R-:W-:Y:S05]  /*220e0*/  @!P0 BRA `(.L_x_609) ;  /* 0xfffffffc00f08947 */ /* 0x002fea000383ffff */
[----:B------:R-:W-:Y:S05]  /*220f0*/  BRA `(.L_x_832) ;  /* 0xfffffed000587947 */ /* 0x000fea000383ffff */
.L_x_623:
[----:B-1----:R1:W2:Y:S02]  /*22100*/  SYNCS.PHASECHK.TRANS64.TRYWAIT P1, [R0+URZ+0x2a830], R3 ;  /* 0x02a83003000075a7 */ /* 0x0022a4000802017f */
[----:B--2---:R-:W-:Y:S05]  /*22110*/  @!P1 NANOSLEEP.SYNCS 0x989680 ;  /* 0x009896800000995d */ /* 0x004fea0003900000 */
[----:B------:R-:W2:Y:S02]  /*22120*/  @!P1 SYNCS.PHASECHK.TRANS64 P1, [R0+URZ+0x2a830], R3 ;  /* 0x02a83003000095a7 */ /* 0x000ea4000802007f */
[----:B--2---:R-:W-:Y:S05]  /*22130*/  @!P1 BRA `(.L_x_623) ;  /* 0xfffffffc00f09947 */ /* 0x004fea000383ffff */
[----:B------:R-:W-:Y:S05]  /*22140*/  BRA `(.L_x_622) ;  /* 0xfffffef400687947 */ /* 0x000fea000383ffff */
.L_x_631:
[----:B-1----:R1:W2:Y:S02]  /*22150*/  SYNCS.PHASECHK.TRANS64.TRYWAIT P1, [R13+URZ+0x2a830], R6 ;  /* 0x02a830060d0075a7 */ /* 0x0022a4000802017f */
[----:B--2---:R-:W-:Y:S05]  /*22160*/  @!P1 NANOSLEEP.SYNCS 0x989680 ;  /* 0x009896800000995d */ /* 0x004fea0003900000 */
[----:B------:R-:W2:Y:S02]  /*22170*/  @!P1 SYNCS.PHASECHK.TRANS64 P1, [R13+URZ+0x2a830], R6 ;  /* 0x02a830060d0095a7 */ /* 0x000ea4000802007f */
[----:B--2---:R-:W-:Y:S05]  /*22180*/  @!P1 BRA `(.L_x_631) ;  /* 0xfffffffc00f09947 */ /* 0x004fea000383ffff */
[----:B------:R-:W-:Y:S05]  /*22190*/  BRA `(.L_x_630) ;  /* 0xffffff1c00e47947 */ /* 0x000fea000383ffff */
.L_x_636:
[----:B-1----:R1:W2:Y:S02]  /*221a0*/  SYNCS.PHASECHK.TRANS64.TRYWAIT P1, [R15+URZ+0x2a850], R5 ;  /* 0x02a850050f0075a7 */ /* 0x0022a4000802017f */
[----:B--2---:R-:W-:Y:S05]  /*221b0*/  @!P1 NANOSLEEP.SYNCS 0x989680 ;  /* 0x009896800000995d */ /* 0x004fea0003900000 */
[----:B------:R-:W2:Y:S02]  /*221c0*/  @!P1 SYNCS.PHASECHK.TRANS64 P1, [R15+URZ+0x2a850], R5 ;  /* 0x02a850050f0095a7 */ /* 0x000ea4000802007f */
[----:B--2---:R-:W-:Y:S05]  /*221d0*/  @!P1 BRA `(.L_x_636) ;  /* 0xfffffffc00f09947 */ /* 0x004fea000383ffff */
[----:B------:R-:W-:Y:S05]  /*221e0*/  BRA `(.L_x_635) ;  /* 0xffffff2c00187947 */ /* 0x000fea000383ffff */
.L_x_644:
[----:B-1----:R1:W2:Y:S02]  /*221f0*/  SYNCS.PHASECHK.TRANS64.TRYWAIT P1, [R7+URZ+0x2a850], R4 ;  /* 0x02a85004070075a7 */ /* 0x0022a4000802017f */
[----:B--2---:R-:W-:Y:S05]  /*22200*/  @!P1 NANOSLEEP.SYNCS 0x989680 ;  /* 0x009896800000995d */ /* 0x004fea0003900000 */
[----:B------:R-:W2:Y:S02]  /*22210*/  @!P1 SYNCS.PHASECHK.TRANS64 P1, [R7+URZ+0x2a850], R4 ;  /* 0x02a85004070095a7 */ /* 0x000ea4000802007f */
[----:B--2---:R-:W-:Y:S05]  /*22220*/  @!P1 BRA `(.L_x_644) ;  /* 0xfffffffc00f09947 */ /* 0x004fea000383ffff */
[----:B------:R-:W-:Y:S05]  /*22230*/  BRA `(.L_x_643) ;  /* 0xffffff4800707947 */ /* 0x000fea000383ffff */
.L_x_684:
[----:B------:R-:W0:Y:S01]  /*22240*/  S2R R9, SR_TID.X ;  /* 0x0000000000097919 */ /* 0x000e220000002100 */
[----:B------:R-:W-:Y:S01]  /*22250*/  BSSY B1, `(.L_x_833) ;  /* 0x000000a000017945 */ /* 0x000fe20003800000 */
[----:B------:R-:W-:Y:S02]  /*22260*/  IMAD.MOV.U32 R12, RZ, RZ, RZ ;  /* 0x000000ffff0c7224 */ /* 0x000fe400078e00ff */
[----:B------:R-:W-:Y:S02]  /*22270*/  IMAD.MOV.U32 R11, RZ, RZ, 0x1f ;  /* 0x0000001fff0b7424 */ /* 0x000fe400078e00ff */
[----:B------:R-:W-:Y:S01]  /*22280*/  IMAD.MOV.U32 R15, RZ, RZ, -0x1 ;  /* 0xffffffffff0f7424 */ /* 0x000fe200078e00ff */
[----:B0-----:R-:W-:-:S04]  /*22290*/  SHF.R.U32.HI R9, RZ, 0x5, R9 ;  /* 0x00000005ff097819 */ /* 0x001fc80000011609 */
[----:B------:R-:W-:-:S05]  /*222a0*/  LOP3.LUT R9, R9, 0x3, RZ, 0xc0, !PT ;  /* 0x0000000309097812 */ /* 0x000fca00078ec0ff */
[----:B------:R-:W-:-:S07]  /*222b0*/  IMAD.MOV.U32 R13, RZ, RZ, R9 ;  /* 0x000000ffff0d7224 */ /* 0x000fce00078e0009 */
[----:B------:R-:W-:Y:S05]  /*222c0*/  WARPSYNC.COLLECTIVE R15, `(.L_x_834) ;  /* 0x000000000f087348 */ /* 0x000fea0003c00000 */
[----:B------:R0:W1:Y:S02]  /*222d0*/  SHFL.IDX P6, R14, R13, R12, R11 ;  /* 0x0000000c0d0e7389 */ /* 0x00006400000c000b */
[----:B01----:R-:W-:Y:S01]  /*222e0*/  ENDCOLLECTIVE ;  /* 0x000000000000791b */ /* 0x003fe20003800000 */
.L_x_834:
[----:B------:R-:W-:Y:S05]  /*222f0*/  BSYNC B1 ;  /* 0x0000000000017941 */ /* 0x000fea0003800000 */
.L_x_833:
[----:B------:R-:W-:Y:S05]  /*22300*/  BRA `(.L_x_835) ;  /* 0xffffff9400b07947 */ /* 0x000fea000383ffff */
.L_x_686:
[----:B------:R-:W-:Y:S01]  /*22310*/  BSSY B1, `(.L_x_836) ;  /* 0x0000006000017945 */ /* 0x000fe20003800000 */
[----:B------:R-:W-:-:S07]  /*22320*/  IMAD.MOV.U32 R15, RZ, RZ, -0x1 ;  /* 0xffffffffff0f7424 */ /* 0x000fce00078e00ff */
[----:B0-----:R-:W-:Y:S05]  /*22330*/  WARPSYNC.COLLECTIVE R15, `(.L_x_837) ;  /* 0x000000000f0c7348 */ /* 0x001fea0003c00000 */
[----:B------:R-:W-:Y:S02]  /*22340*/  ELECT P6, UR62, PT ;  /* 0x00000000003e782f */ /* 0x000fe400038c0000 */
[----:B------:R-:W-:Y:S01]  /*22350*/  MOV R14, UR62 ;  /* 0x0000003e000e7c02 */ /* 0x000fe20008000f00 */
[----:B0-----:R-:W-:Y:S10]  /*22360*/  ENDCOLLECTIVE ;  /* 0x000000000000791b */ /* 0x001ff40003800000 */
.L_x_837:
[----:B------:R-:W-:Y:S05]  /*22370*/  BSYNC B1 ;  /* 0x0000000000017941 */ /* 0x000fea0003800000 */
.L_x_836:
[----:B------:R-:W-:Y:S05]  /*22380*/  BRA `(.L_x_685) ;  /* 0xffffff9400a87947 */ /* 0x000fea000383ffff */
.L_x_688:
[----:B0-----:R0:W1:Y:S02]  /*22390*/  SYNCS.PHASECHK.TRANS64.TRYWAIT P0, [R22+URZ+0x2a820], R7 ;  /* 0x02a82007160075a7 */ /* 0x001064000800017f */
[----:B-1----:R-:W-:Y:S05]  /*223a0*/  @!P0 NANOSLEEP.SYNCS 0x989680 ;  /* 0x009896800000895d */ /* 0x002fea0003900000 */
[----:B------:R-:W1:Y:S02]  /*223b0*/  @!P0 SYNCS.PHASECHK.TRANS64 P0, [R22+URZ+0x2a820], R7 ;  /* 0x02a82007160085a7 */ /* 0x000e64000800007f */
[----:B-1----:R-:W-:Y:S05]  /*223c0*/  @!P0 BRA `(.L_x_688) ;  /* 0xfffffffc00f08947 */ /* 0x002fea000383ffff */
[----:B------:R-:W-:Y:S05]  /*223d0*/  BRA `(.L_x_838) ;  /* 0xffffff9400b87947 */ /* 0x000fea000383ffff */
.L_x_692:
[----:B-1----:R1:W2:Y:S02]  /*223e0*/  SYNCS.PHASECHK.TRANS64.TRYWAIT P0, [R11+URZ+0x2a8a0], R10 ;  /* 0x02a8a00a0b0075a7 */ /* 0x0022a4000800017f */
[----:B--2---:R-:W-:Y:S05]  /*223f0*/  @!P0 NANOSLEEP.SYNCS 0x989680 ;  /* 0x009896800000895d */ /* 0x004fea0003900000 */
[----:B------:R-:W2:Y:S02]  /*22400*/  @!P0 SYNCS.PHASECHK.TRANS64 P0, [R11+URZ+0x2a8a0], R10 ;  /* 0x02a8a00a0b0085a7 */ /* 0x000ea4000800007f */
[----:B--2---:R-:W-:Y:S05]  /*22410*/  @!P0 BRA `(.L_x_692) ;  /* 0xfffffffc00f08947 */ /* 0x004fea000383ffff */
[----:B------:R-:W-:Y:S05]  /*22420*/  BRA `(.L_x_839) ;  /* 0xffffff9400d07947 */ /* 0x000fea000383ffff */
.L_x_699:
[----:B0-----:R0:W2:Y:S02]  /*22430*/  SYNCS.PHASECHK.TRANS64.TRYWAIT P0, [R11+URZ+0x2a8c0], R10 ;  /* 0x02a8c00a0b0075a7 */ /* 0x0010a4000800017f */
[----:B--2---:R-:W-:Y:S05]  /*22440*/  @!P0 NANOSLEEP.SYNCS 0x989680 ;  /* 0x009896800000895d */ /* 0x004fea0003900000 */
[----:B------:R-:W2:Y:S02]  /*22450*/  @!P0 SYNCS.PHASECHK.TRANS64 P0, [R11+URZ+0x2a8c0], R10 ;  /* 0x02a8c00a0b0085a7 */ /* 0x000ea4000800007f */
[----:B--2---:R-:W-:Y:S05]  /*22460*/  @!P0 BRA `(.L_x_699) ;  /* 0xfffffffc00f08947 */ /* 0x004fea000383ffff */
[----:B------:R-:W-:Y:S05]  /*22470*/  BRA `(.L_x_840) ;  /* 0xffffff9800c87947 */ /* 0x000fea000383ffff */
.L_x_707:
[----:B-1----:R1:W2:Y:S02]  /*22480*/  SYNCS.PHASECHK.TRANS64.TRYWAIT P2, [R10+URZ+0x2a8a0], R9 ;  /* 0x02a8a0090a0075a7 */ /* 0x0022a4000804017f */
[----:B--2---:R-:W-:Y:S05]  /*22490*/  @!P2 NANOSLEEP.SYNCS 0x989680 ;  /* 0x009896800000a95d */ /* 0x004fea0003900000 */
[----:B------:R-:W2:Y:S02]  /*224a0*/  @!P2 SYNCS.PHASECHK.TRANS64 P2, [R10+URZ+0x2a8a0], R9 ;  /* 0x02a8a0090a00a5a7 */ /* 0x000ea4000804007f */
[----:B--2---:R-:W-:Y:S05]  /*224b0*/  @!P2 BRA `(.L_x_707) ;  /* 0xfffffffc00f0a947 */ /* 0x004fea000383ffff */
[----:B------:R-:W-:Y:S05]  /*224c0*/  BRA `(.L_x_841) ;  /* 0xffffff9c00c47947 */ /* 0x000fea000383ffff */
.L_x_714:
[----:B0-----:R0:W2:Y:S02]  /*224d0*/  SYNCS.PHASECHK.TRANS64.TRYWAIT P2, [R10+URZ+0x2a8c0], R9 ;  /* 0x02a8c0090a0075a7 */ /* 0x0010a4000804017f */
[----:B--2---:R-:W-:Y:S05]  /*224e0*/  @!P2 NANOSLEEP.SYNCS 0x989680 ;  /* 0x009896800000a95d */ /* 0x004fea0003900000 */
[----:B------:R-:W2:Y:S02]  /*224f0*/  @!P2 SYNCS.PHASECHK.TRANS64 P2, [R10+URZ+0x2a8c0], R9 ;  /* 0x02a8c0090a00a5a7 */ /* 0x000ea4000804007f */
[----:B--2---:R-:W-:Y:S05]  /*22500*/  @!P2 BRA `(.L_x_714) ;  /* 0xfffffffc00f0a947 */ /* 0x004fea000383ffff */
[----:B------:R-:W-:Y:S05]  /*22510*/  BRA `(.L_x_842) ;  /* 0xffffffa000b87947 */ /* 0x000fea000383ffff */
.L_x_730:
[----:B0-----:R-:W0:Y:S01]  /*22520*/  S2R R8, SR_TID.X ;  /* 0x0000000000087919 */ /* 0x001e220000002100 */
[----:B------:R-:W-:Y:S01]  /*22530*/  BSSY B0, `(.L_x_843) ;  /* 0x000000a000007945 */ /* 0x000fe20003800000 */
[----:B------:R-:W-:Y:S02]  /*22540*/  IMAD.MOV.U32 R12, RZ, RZ, RZ ;  /* 0x000000ffff0c7224 */ /* 0x000fe400078e00ff */
[----:B------:R-:W-:Y:S02]  /*22550*/  IMAD.MOV.U32 R11, RZ, RZ, 0x1f ;  /* 0x0000001fff0b7424 */ /* 0x000fe400078e00ff */
[----:B------:R-:W-:Y:S01]  /*22560*/  IMAD.MOV.U32 R15, RZ, RZ, -0x1 ;  /* 0xffffffffff0f7424 */ /* 0x000fe200078e00ff */
[----:B0-----:R-:W-:-:S04]  /*22570*/  SHF.R.U32.HI R8, RZ, 0x5, R8 ;  /* 0x00000005ff087819 */ /* 0x001fc80000011608 */
[----:B------:R-:W-:-:S04]  /*22580*/  LOP3.LUT R8, R8, 0x3, RZ, 0xc0, !PT ;  /* 0x0000000308087812 */ /* 0x000fc800078ec0ff */
[----:B------:R-:W-:-:S07]  /*22590*/  MOV R13, R8 ;  /* 0x00000008000d7202 */ /* 0x000fce0000000f00 */
[----:B-----5:R-:W-:Y:S05]  /*225a0*/  WARPSYNC.COLLECTIVE R15, `(.L_x_844) ;  /* 0x000000000f087348 */ /* 0x020fea0003c00000 */
[----:B------:R0:W1:Y:S02]  /*225b0*/  SHFL.IDX P6, R14, R13, R12, R11 ;  /* 0x0000000c0d0e7389 */ /* 0x00006400000c000b */
[----:B01---5:R-:W-:Y:S01]  /*225c0*/  ENDCOLLECTIVE ;  /* 0x000000000000791b */ /* 0x023fe20003800000 */
.L_x_844:
[----:B------:R-:W-:Y:S05]  /*225d0*/  BSYNC B0 ;  /* 0x0000000000007941 */ /* 0x000fea0003800000 */
.L_x_843:
[----:B------:R-:W-:Y:S05]  /*225e0*/  BRA `(.L_x_845) ;  /* 0xffffffb000587947 */ /* 0x000fea000383ffff */
.L_x_733:
[----:B0-----:R0:W1:Y:S02]  /*225f0*/  SYNCS.PHASECHK.TRANS64.TRYWAIT P0, [R7+URZ+0x2a840], R2 ;  /* 0x02a84002070075a7 */ /* 0x001064000800017f */
[----:B-1----:R-:W-:Y:S05]  /*22600*/  @!P0 NANOSLEEP.SYNCS 0x989680 ;  /* 0x009896800000895d */ /* 0x002fea0003900000 */
[----:B------:R-:W1:Y:S02]  /*22610*/  @!P0 SYNCS.PHASECHK.TRANS64 P0, [R7+URZ+0x2a840], R2 ;  /* 0x02a84002070085a7 */ /* 0x000e64000800007f */
[----:B-1----:R-:W-:Y:S05]  /*22620*/  @!P0 BRA `(.L_x_733) ;  /* 0xfffffffc00f08947 */ /* 0x002fea000383ffff */
[----:B------:R-:W-:Y:S05]  /*22630*/  BRA `(.L_x_846) ;  /* 0xffffffb000a87947 */ /* 0x000fea000383ffff */
.L_x_734:
        /* <DEDUP_REMOVED lines=8> */
.L_x_848:
[----:B------:R-:W-:Y:S05]  /*226c0*/  BSYNC B0 ;  /* 0x0000000000007941 */ /* 0x000fea0003800000 */
.L_x_847:
[----:B------:R-:W-:Y:S01]  /*226d0*/  IMAD.MOV.U32 R13, RZ, RZ, R4 ;  /* 0x000000ffff0d7224 */ /* 0x000fe200078e0004 */
[----:B------:R-:W-:Y:S01]  /*226e0*/  MOV R15, 0xffffffff ;  /* 0xffffffff000f7802 */ /* 0x000fe20000000f00 */
[----:B------:R-:W-:Y:S02]  /*226f0*/  IMAD.MOV.U32 R12, RZ, RZ, RZ ;  /* 0x000000ffff0c7224 */ /* 0x000fe400078e00ff */
[----:B------:R-:W-:Y:S02]  /*22700*/  IMAD.MOV.U32 R11, RZ, RZ, 0x181f ;  /* 0x0000181fff0b7424 */ /* 0x000fe400078e00ff */
[----:B------:R-:W-:Y:S02]  /*22710*/  IMAD.MOV.U32 R2, RZ, RZ, R14 ;  /* 0x000000ffff027224 */ /* 0x000fe400078e000e */
[----:B------:R-:W-:-:S07]  /*22720*/  @P0 IMAD R8, R5, 0x2, R22 ;  /* 0x0000000205080824 */ /* 0x000fce00078e0216 */
[----:B------:R-:W-:Y:S05]  /*22730*/  WARPSYNC.COLLECTIVE R15, `(.L_x_849) ;  /* 0x000000000f087348 */ /* 0x000fea0003c00000 */
[----:B------:R0:W1:Y:S02]  /*22740*/  SHFL.IDX P6, R14, R13, R12, R11 ;  /* 0x0000000c0d0e7389 */ /* 0x00006400000c000b */
[----:B01----:R-:W-:Y:S01]  /*22750*/  ENDCOLLECTIVE ;  /* 0x000000000000791b */ /* 0x003fe20003800000 */
.L_x_849:
[----:B------:R-:W-:Y:S02]  /*22760*/  IMAD.MOV.U32 R13, RZ, RZ, R0 ;  /* 0x000000ffff0d7224 */ /* 0x000fe400078e0000 */
[----:B------:R-:W-:Y:S02]  /*22770*/  IMAD.MOV.U32 R12, RZ, RZ, 0x1 ;  /* 0x00000001ff0c7424 */ /* 0x000fe400078e00ff */
[----:B------:R-:W-:-:S07]  /*22780*/  IMAD.MOV.U32 R3, RZ, RZ, R14 ;  /* 0x000000ffff037224 */ /* 0x000fce00078e000e */
[----:B------:R-:W-:Y:S05]  /*22790*/  WARPSYNC.COLLECTIVE R15, `(.L_x_850) ;  /* 0x000000000f087348 */ /* 0x000fea0003c00000 */
[----:B------:R0:W1:Y:S02]  /*227a0*/  SHFL.IDX P6, R14, R13, R12, R11 ;  /* 0x0000000c0d0e7389 */ /* 0x00006400000c000b */
[----:B01----:R-:W-:Y:S01]  /*227b0*/  ENDCOLLECTIVE ;  /* 0x000000000000791b */ /* 0x003fe20003800000 */
.L_x_850:
[----:B------:R-:W-:-:S05]  /*227c0*/  @P0 LEA R3, P1, R9, R3, 0x1 ;  /* 0x0000000309030211 */ /* 0x000fca00078208ff */
[----:B------:R-:W-:Y:S01]  /*227d0*/  @P0 IMAD.X R2, RZ, RZ, R2, P1 ;  /* 0x000000ffff020224 */ /* 0x000fe200008e0602 */
[----:B------:R-:W-:-:S04]  /*227e0*/  ISETP.GE.AND P1, PT, R6, 0x11, PT ;  /* 0x000000110600780c */ /* 0x000fc80003f26270 */
        /* <DEDUP_REMOVED lines=14> */
.L_x_851:
[----:B------:R-:W-:Y:S02]  /*228d0*/  @P1 IMAD R8, R5, 0x2, R22 ;  /* 0x0000000205081824 */ /* 0x000fe400078e0216 */
[----:B------:R-:W-:Y:S01]  /*228e0*/  IMAD.MOV.U32 R13, RZ, RZ, R0 ;  /* 0x000000ffff0d7224 */ /* 0x000fe200078e0000 */
[----:B------:R-:W-:Y:S01]  /*228f0*/  MOV R12, 0x2 ;  /* 0x00000002000c7802 */ /* 0x000fe20000000f00 */
[----:B------:R-:W-:-:S07]  /*22900*/  IMAD.MOV.U32 R3, RZ, RZ, R14 ;  /* 0x000000ffff037224 */ /* 0x000fce00078e000e */
[----:B------:R-:W-:Y:S05]  /*22910*/  WARPSYNC.COLLECTIVE R15, `(.L_x_852) ;  /* 0x000000000f087348 */ /* 0x000fea0003c00000 */
[----:B------:R0:W1:Y:S02]  /*22920*/  SHFL.IDX P6, R14, R13, R12, R11 ;  /* 0x0000000c0d0e7389 */ /* 0x00006400000c000b */
[----:B01----:R-:W-:Y:S01]  /*22930*/  ENDCOLLECTIVE ;  /* 0x000000000000791b */ /* 0x003fe20003800000 */
.L_x_852:
        /* <DEDUP_REMOVED lines=17> */
.L_x_853:
[----:B------:R-:W-:Y:S02]  /*22a50*/  @P1 IMAD R8, R5, 0x2, R22 ;  /* 0x0000000205081824 */ /* 0x000fe400078e0216 */
[----:B------:R-:W-:Y:S02]  /*22a60*/  IMAD.MOV.U32 R13, RZ, RZ, R0 ;  /* 0x000000ffff0d7224 */ /* 0x000fe400078e0000 */
[----:B------:R-:W-:Y:S02]  /*22a70*/  IMAD.MOV.U32 R12, RZ, RZ, 0x3 ;  /* 0x00000003ff0c7424 */ /* 0x000fe400078e00ff */
[----:B------:R-:W-:-:S07]  /*22a80*/  IMAD.MOV.U32 R3, RZ, RZ, R14 ;  /* 0x000000ffff037224 */ /* 0x000fce00078e000e */
[----:B------:R-:W-:Y:S05]  /*22a90*/  WARPSYNC.COLLECTIVE R15, `(.L_x_854) ;  /* 0x000000000f087348 */ /* 0x000fea0003c00000 */
[----:B------:R0:W1:Y:S02]  /*22aa0*/  SHFL.IDX P6, R14, R13, R12, R11 ;  /* 0x0000000c0d0e7389 */ /* 0x00006400000c000b */
[----:B01----:R-:W-:Y:S01]  /*22ab0*/  ENDCOLLECTIVE ;  /* 0x000000000000791b */ /* 0x003fe20003800000 */
.L_x_854:
        /* <DEDUP_REMOVED lines=17> */
.L_x_855:
[----:B------:R-:W-:Y:S01]  /*22bd0*/  @P1 LEA R8, R5, R22, 0x1 ;  /* 0x0000001605081211 */ /* 0x000fe200078e08ff */
[----:B------:R-:W-:Y:S02]  /*22be0*/  IMAD.MOV.U32 R13, RZ, RZ, R0 ;  /* 0x000000ffff0d7224 */ /* 0x000fe400078e0000 */
[----:B------:R-:W-:Y:S02]  /*22bf0*/  IMAD.MOV.U32 R12, RZ, RZ, 0x4 ;  /* 0x00000004ff0c7424 */ /* 0x000fe400078e00ff */
[----:B------:R-:W-:-:S07]  /*22c00*/  IMAD.MOV.U32 R3, RZ, RZ, R14 ;  /* 0x000000ffff037224 */ /* 0x000fce00078e000e */
[----:B------:R-:W-:Y:S05]  /*22c10*/  WARPSYNC.COLLECTIVE R15, `(.L_x_856) ;  /* 0x000000000f087348 */ /* 0x000fea0003c00000 */
[----:B------:R0:W1:Y:S02]  /*22c20*/  SHFL.IDX P6, R14, R13, R12, R11 ;  /* 0x0000000c0d0e7389 */ /* 0x00006400000c000b */
[----:B01----:R-:W-:Y:S01]  /*22c30*/  ENDCOLLECTIVE ;  /* 0x000000000000791b */ /* 0x003fe20003800000 */
.L_x_856:
        /* <DEDUP_REMOVED lines=17> */
.L_x_857:
[----:B------:R-:W-:Y:S02]  /*22d50*/  @P1 IMAD R8, R5, 0x2, R22 ;  /* 0x0000000205081824 */ /* 0x000fe400078e0216 */
[----:B------:R-:W-:Y:S02]  /*22d60*/  IMAD.MOV.U32 R13, RZ, RZ, R0 ;  /* 0x000000ffff0d7224 */ /* 0x000fe400078e0000 */
[----:B------:R-:W-:Y:S02]  /*22d70*/  IMAD.MOV.U32 R12, RZ, RZ, 0x5 ;  /* 0x00000005ff0c7424 */ /* 0x000fe400078e00ff */
[----:B------:R-:W-:-:S07]  /*22d80*/  IMAD.MOV.U32 R3, RZ, RZ, R14 ;  /* 0x000000ffff037224 */ /* 0x000fce00078e000e */
[----:B------:R-:W-:Y:S05]  /*22d90*/  WARPSYNC.COLLECTIVE R15, `(.L_x_858) ;  /* 0x000000000f087348 */ /* 0x000fea0003c00000 */
[----:B------:R0:W1:Y:S02]  /*22da0*/  SHFL.IDX P6, R14, R13, R12, R11 ;  /* 0x0000000c0d0e7389 */ /* 0x00006400000c000b */
[----:B01----:R-:W-:Y:S01]  /*22db0*/  ENDCOLLECTIVE ;  /* 0x000000000000791b */ /* 0x003fe20003800000 */
.L_x_858:
        /* <DEDUP_REMOVED lines=10> */
.L_x_859:
[----:B------:R-:W-:Y:S01]  /*22e60*/  @!PT LDS RZ, [RZ] ;  /* 0x00000000fffff984 */ /* 0x000fe20000000800 */
[----:B------:R-:W-:Y:S01]  /*22e70*/  @!PT LDS RZ, [RZ] ;  /* 0x00000000fffff984 */ /* 0x000fe20000000800 */
[----:B------:R-:W-:Y:S01]  /*22e80*/  @!PT LDS RZ, [RZ] ;  /* 0x00000000fffff984 */ /* 0x000fe20000000800 */
[----:B------:R-:W-:Y:S04]  /*22e90*/  @P1 LDGSTS.E.BYPASS.LTC128B.128 [R8+0x1a400], desc[UR56][R2.64], !P4 ;  /* 0x1a40000002081fae */ /* 0x000fe8000e101d78 */
[----:B------:R-:W-:Y:S04]  /*22ea0*/  @P1 LDGSTS.E.BYPASS.LTC128B.128 [R8+0x1d400], desc[UR56][R2.64+0x80], !P3 ;  /* 0x1d40008002081fae */ /* 0x000fe8000d901d78 */
[----:B------:R0:W-:Y:S02]  /*22eb0*/  @P1 LDGSTS.E.BYPASS.LTC128B.128 [R8+0x20400], desc[UR56][R2.64+0x100], !P2 ;  /* 0x2040010002081fae */ /* 0x0001e4000d101d78 */
[----:B0-----:R-:W-:Y:S01]  /*22ec0*/  MOV R2, R14 ;  /* 0x0000000e00027202 */ /* 0x001fe20000000f00 */
[----:B------:R-:W-:Y:S06]  /*22ed0*/  BRA `(.L_x_860) ;  /* 0xffffffac00fc7947 */ /* 0x000fec000383ffff */
.L_x_739:
[----:B------:R-:W-:Y:S02]  /*22ee0*/  IMAD.MOV.U32 R13, RZ, RZ, R5 ;  /* 0x000000ffff0d7224 */ /* 0x000fe400078e0005 */
[----:B------:R-:W-:Y:S02]  /*22ef0*/  IMAD.MOV.U32 R12, RZ, RZ, RZ ;  /* 0x000000ffff0c7224 */ /* 0x000fe400078e00ff */
[----:B------:R-:W-:Y:S02]  /*22f00*/  IMAD.MOV.U32 R11, RZ, RZ, 0x181f ;  /* 0x0000181fff0b7424 */ /* 0x000fe400078e00ff */
[----:B------:R-:W-:Y:S02]  /*22f10*/  IMAD.MOV.U32 R15, RZ, RZ, -0x1 ;  /* 0xffffffffff0f7424 */ /* 0x000fe400078e00ff */
[----:B-----5:R-:W-:Y:S02]  /*22f20*/  IMAD R6, R17, R8, RZ ;  /* 0x0000000811067224 */ /* 0x020fe400078e02ff */
[----:B------:R-:W-:-:S07]  /*22f30*/  IMAD.IADD R4, R10, 0x1, R4 ;  /* 0x000000010a047824 */ /* 0x000fce00078e0204 */
[----:B------:R-:W-:Y:S05]  /*22f40*/  WARPSYNC.COLLECTIVE R15, `(.L_x_861) ;  /* 0x000000000f087348 */ /* 0x000fea0003c00000 */
[----:B------:R0:W1:Y:S02]  /*22f50*/  SHFL.IDX P6, R14, R13, R12, R11 ;  /* 0x0000000c0d0e7389 */ /* 0x00006400000c000b */
[----:B01----:R-:W-:Y:S01]  /*22f60*/  ENDCOLLECTIVE ;  /* 0x000000000000791b */ /* 0x003fe20003800000 */
.L_x_861:
[----:B------:R-:W-:Y:S01]  /*22f70*/  ISETP.GE.AND P1, PT, R4, R6, PT ;  /* 0x000000060400720c */ /* 0x000fe20003f26270 */
[----:B------:R-:W-:Y:S02]  /*22f80*/  IMAD.MOV.U32 R13, RZ, RZ, R0 ;  /* 0x000000ffff0d7224 */ /* 0x000fe400078e0000 */
[----:B------:R-:W-:-:S10]  /*22f90*/  IMAD.MOV.U32 R2, RZ, RZ, R14 ;  /* 0x000000ffff027224 */ /* 0x000fd400078e000e */
[----:B------:R-:W-:Y:S05]  /*22fa0*/  WARPSYNC.COLLECTIVE R15, `(.L_x_862) ;  /* 0x000000000f087348 */ /* 0x000fea0003c00000 */
[----:B------:R0:W1:Y:S02]  /*22fb0*/  SHFL.IDX P6, R14, R13, R12, R11 ;  /* 0x0000000c0d0e7389 */ /* 0x00006400000c000b */
[----:B01----:R-:W-:Y:S01]  /*22fc0*/  ENDCOLLECTIVE ;  /* 0x000000000000791b */ /* 0x003fe20003800000 */
.L_x_862:
[----:B------:R-:W-:Y:S01]  /*22fd0*/  MOV R13, R5 ;  /* 0x00000005000d7202 */ /* 0x000fe20000000f00 */
[----:B------:R-:W-:Y:S02]  /*22fe0*/  IMAD.MOV.U32 R12, RZ, RZ, 0x1 ;  /* 0x00000001ff0c7424 */ /* 0x000fe400078e00ff */
[----:B------:R-:W-:-:S07]  /*22ff0*/  IMAD.MOV.U32 R3, RZ, RZ, R14 ;  /* 0x000000ffff037224 */ /* 0x000fce00078e000e */
[----:B------:R-:W-:Y:S05]  /*23000*/  WARPSYNC.COLLECTIVE R15, `(.L_x_863) ;  /* 0x000000000f087348 */ /* 0x000fea0003c00000 */
[----:B------:R0:W1:Y:S02]  /*23010*/  SHFL.IDX P6, R14, R13, R12, R11 ;  /* 0x0000000c0d0e7389 */ /* 0x00006400000c000b */
[----:B01----:R-:W-:Y:S01]  /*23020*/  ENDCOLLECTIVE ;  /* 0x000000000000791b */ /* 0x003fe20003800000 */
.L_x_863:
[----:B------:R-:W-:-:S05]  /*23030*/  @!P1 LEA R7, P4, R9, R3, 0x1 ;  /* 0x0000000309079211 */ /* 0x000fca00078808ff */
[----:B------:R-:W-:Y:S02]  /*23040*/  @!P1 IMAD.X R3, RZ, RZ, R2, P4 ;  /* 0x000000ffff039224 */ /* 0x000fe400020e0602 */
[----:B------:R-:W-:Y:S02]  /*23050*/  @!P1 IMAD.MOV.U32 R2, RZ, RZ, R7 ;  /* 0x000000ffff029224 */ /* 0x000fe400078e0007 */
[----:B------:R-:W-:Y:S02]  /*23060*/  VIADD R7, R4, 0x10 ;  /* 0x0000001004077836 */ /* 0x000fe40000000000 */
[----:B------:R-:W-:Y:S01]  /*23070*/  IMAD.MOV.U32 R13, RZ, RZ, R0 ;  /* 0x000000ffff0d7224 */ /* 0x000fe200078e0000 */
[----:B------:R-:W-:Y:S01]  /*23080*/  @!PT LDS RZ, [RZ] ;  /* 0x00000000fffff984 */ /* 0x000fe20000000800 */
[----:B------:R-:W-:Y:S01]  /*23090*/  @!PT LDS RZ, [RZ] ;  /* 0x00000000fffff984 */ /* 0x000fe20000000800 */
[----:B------:R-:W-:Y:S01]  /*230a0*/  @!PT LDS RZ, [RZ] ;  /* 0x00000000fffff984 */ /* 0x000fe20000000800 */
[----:B------:R-:W-:Y:S04]  /*230b0*/  @!P1 LDGSTS.E.BYPASS.LTC128B.128 [R35+0xc400], desc[UR56][R2.64], !P3 ;  /* 0x0c40000002239fae */ /* 0x000fe8000d901d78 */
[----:B------:R-:W-:Y:S04]  /*230c0*/  @!P1 LDGSTS.E.BYPASS.LTC128B.128 [R35+0x10400], desc[UR56][R2.64+0x80], !P2 ;  /* 0x1040008002239fae */ /* 0x000fe8000d101d78 */
[----:B------:R0:W-:Y:S01]  /*230d0*/  @!P1 LDGSTS.E.BYPASS.LTC128B.128 [R35+0x14400], desc[UR56][R2.64+0x100], !P0 ;  /* 0x1440010002239fae */ /* 0x0001e2000c101d78 */
[----:B------:R-:W-:Y:S01]  /*230e0*/  ISETP.GE.AND P1, PT, R7, R6, PT ;  /* 0x000000060700720c */ /* 0x000fe20003f26270 */
[----:B0-----:R-:W-:-:S12]  /*230f0*/  IMAD.MOV.U32 R2, RZ, RZ, R14 ;  /* 0x000000ffff027224 */ /* 0x001fd800078e000e */
[----:B------:R-:W-:Y:S05]  /*23100*/  WARPSYNC.COLLECTIVE R15, `(.L_x_864) ;  /* 0x000000000f087348 */ /* 0x000fea0003c00000 */
[----:B------:R0:W1:Y:S02]  /*23110*/  SHFL.IDX P6, R14, R13, R12, R11 ;  /* 0x0000000c0d0e7389 */ /* 0x00006400000c000b */
[----:B01----:R-:W-:Y:S01]  /*23120*/  ENDCOLLECTIVE ;  /* 0x000000000000791b */ /* 0x003fe20003800000 */
.L_x_864:
[----:B------:R-:W-:Y:S02]  /*23130*/  IMAD.MOV.U32 R13, RZ, RZ, R5 ;  /* 0x000000ffff0d7224 */ /* 0x000fe400078e0005 */
[----:B------:R-:W-:Y:S02]  /*23140*/  IMAD.MOV.U32 R12, RZ, RZ, 0x2 ;  /* 0x00000002ff0c7424 */ /* 0x000fe400078e00ff */
[----:B------:R-:W-:-:S07]  /*23150*/  IMAD.MOV.U32 R3, RZ, RZ, R14 ;  /* 0x000000ffff037224 */ /* 0x000fce00078e000e */
[----:B------:R-:W-:Y:S05]  /*23160*/  WARPSYNC.COLLECTIVE R15, `(.L_x_865) ;  /* 0x000000000f087348 */ /* 0x000fea0003c00000 */
[----:B------:R0:W1:Y:S02]  /*23170*/  SHFL.IDX P6, R14, R13, R12, R11 ;  /* 0x0000000c0d0e7389 */ /* 0x00006400000c000b */
[----:B01----:R-:W-:Y:S01]  /*23180*/  ENDCOLLECTIVE ;  /* 0x000000000000791b */ /* 0x003fe20003800000 */
.L_x_865:
[----:B------:R-:W-:-:S05]  /*23190*/  @!P1 LEA R7, P4, R9, R3, 0x1 ;  /* 0x0000000309079211 */ /* 0x000fca00078808ff */
[----:B------:R-:W-:Y:S02]  /*231a0*/  @!P1 IMAD.X R8, RZ, RZ, R2, P4 ;  /* 0x000000ffff089224 */ /* 0x000fe400020e0602 */
[----:B------:R-:W-:Y:S02]  /*231b0*/  @!P1 IMAD.MOV.U32 R2, RZ, RZ, R7 ;  /* 0x000000ffff029224 */ /* 0x000fe400078e0007 */
[----:B------:R-:W-:Y:S01]  /*231c0*/  @!P1 IMAD.MOV.U32 R3, RZ, RZ, R8 ;  /* 0x000000ffff039224 */ /* 0x000fe200078e0008 */
[----:B------:R-:W-:Y:S01]  /*231d0*/  MOV R13, R0 ;  /* 0x00000000000d7202 */ /* 0x000fe20000000f00 */
[----:B------:R-:W-:-:S03]  /*231e0*/  VIADD R7, R4, 0x20 ;  /* 0x0000002004077836 */ /* 0x000fc60000000000 */
        /* <DEDUP_REMOVED lines=11> */
.L_x_866:
[----:B------:R-:W-:Y:S02]  /*232a0*/  IMAD.MOV.U32 R13, RZ, RZ, R5 ;  /* 0x000000ffff0d7224 */ /* 0x000fe400078e0005 */
[----:B------:R-:W-:Y:S02]  /*232b0*/  IMAD.MOV.U32 R12, RZ, RZ, 0x3 ;  /* 0x00000003ff0c7424 */ /* 0x000fe400078e00ff */
[----:B------:R-:W-:-:S07]  /*232c0*/  IMAD.MOV.U32 R3, RZ, RZ, R14 ;  /* 0x000000ffff037224 */ /* 0x000fce00078e000e */
[----:B------:R-:W-:Y:S05]  /*232d0*/  WARPSYNC.COLLECTIVE R15, `(.L_x_867) ;  /* 0x000000000f087348 */ /* 0x000fea0003c00000 */
[----:B------:R0:W1:Y:S02]  /*232e0*/  SHFL.IDX P6, R14, R13, R12, R11 ;  /* 0x0000000c0d0e7389 */ /* 0x00006400000c000b */
[----:B01----:R-:W-:Y:S01]  /*232f0*/  ENDCOLLECTIVE ;  /* 0x000000000000791b */ /* 0x003fe20003800000 */
.L_x_867:
[----:B------:R-:W-:-:S05]  /*23300*/  @!P1 LEA R7, P4, R9, R3, 0x1 ;  /* 0x0000000309079211 */ /* 0x000fca00078808ff */
[----:B------:R-:W-:Y:S02]  /*23310*/  @!P1 IMAD.X R8, RZ, RZ, R2, P4 ;  /* 0x000000ffff089224 */ /* 0x000fe400020e0602 */
[----:B------:R-:W-:Y:S02]  /*23320*/  @!P1 IMAD.MOV.U32 R2, RZ, RZ, R7 ;  /* 0x000000ffff029224 */ /* 0x000fe400078e0007 */
[----:B------:R-:W-:Y:S02]  /*23330*/  @!P1 IMAD.MOV.U32 R3, RZ, RZ, R8 ;  /* 0x000000ffff039224 */ /* 0x000fe400078e0008 */
[----:B------:R-:W-:Y:S02]  /*23340*/  IMAD.MOV.U32 R13, RZ, RZ, R0 ;  /* 0x000000ffff0d7224 */ /* 0x000fe400078e0000 */
[----:B------:R-:W-:Y:S01]  /*23350*/  VIADD R7, R4, 0x30 ;  /* 0x0000003004077836 */ /* 0x000fe20000000000 */
        /* <DEDUP_REMOVED lines=11> */
.L_x_868:
[----:B------:R-:W-:Y:S02]  /*23410*/  IMAD.MOV.U32 R13, RZ, RZ, R5 ;  /* 0x000000ffff0d7224 */ /* 0x000fe400078e0005 */
[----:B------:R-:W-:Y:S02]  /*23420*/  IMAD.MOV.U32 R12, RZ, RZ, 0x4 ;  /* 0x00000004ff0c7424 */ /* 0x000fe400078e00ff */
[----:B------:R-:W-:-:S07]  /*23430*/  IMAD.MOV.U32 R3, RZ, RZ, R14 ;  /* 0x000000ffff037224 */ /* 0x000fce00078e000e */
[----:B------:R-:W-:Y:S05]  /*23440*/  WARPSYNC.COLLECTIVE R15, `(.L_x_869) ;  /* 0x000000000f087348 */ /* 0x000fea0003c00000 */
[----:B------:R0:W1:Y:S02]  /*23450*/  SHFL.IDX P6, R14, R13, R12, R11 ;  /* 0x0000000c0d0e7389 */ /* 0x00006400000c000b */
[----:B01----:R-:W-:Y:S01]  /*23460*/  ENDCOLLECTIVE ;  /* 0x000000000000791b */ /* 0x003fe20003800000 */
.L_x_869:
[----:B------:R-:W-:-:S05]  /*23470*/  @!P1 LEA R7, P4, R9, R3, 0x1 ;  /* 0x0000000309079211 */ /* 0x000fca00078808ff */
[----:B------:R-:W-:Y:S01]  /*23480*/  @!P1 IMAD.X R8, RZ, RZ, R2, P4 ;  /* 0x000000ffff089224 */ /* 0x000fe200020e0602 */
[----:B------:R-:W-:Y:S01]  /*23490*/  @!P1 MOV R2, R7 ;  /* 0x0000000700029202 */ /* 0x000fe20000000f00 */
[----:B------:R-:W-:Y:S02]  /*234a0*/  VIADD R7, R4, 0x40 ;  /* 0x0000004004077836 */ /* 0x000fe40000000000 */
[----:B------:R-:W-:Y:S02]  /*234b0*/  @!P1 IMAD.MOV.U32 R3, RZ, RZ, R8 ;  /* 0x000000ffff039224 */ /* 0x000fe400078e0008 */
[----:B------:R-:W-:-:S03]  /*234c0*/  IMAD.MOV.U32 R13, RZ, RZ, R0 ;  /* 0x000000ffff0d7224 */ /* 0x000fc600078e0000 */
        /* <DEDUP_REMOVED lines=11> */
.L_x_870:
[----:B------:R-:W-:Y:S01]  /*23580*/  MOV R13, R5 ;  /* 0x00000005000d7202 */ /* 0x000fe20000000f00 */
[----:B------:R-:W-:Y:S02]  /*23590*/  IMAD.MOV.U32 R12, RZ, RZ, 0x5 ;  /* 0x00000005ff0c7424 */ /* 0x000fe400078e00ff */
[----:B------:R-:W-:-:S07]  /*235a0*/  IMAD.MOV.U32 R3, RZ, RZ, R14 ;  /* 0x000000ffff037224 */ /* 0x000fce00078e000e */
[----:B------:R-:W-:Y:S05]  /*235b0*/  WARPSYNC.COLLECTIVE R15, `(.L_x_871) ;  /* 0x000000000f087348 */ /* 0x000fea0003c00000 */
[----:B------:R0:W1:Y:S02]  /*235c0*/  SHFL.IDX P6, R14, R13, R12, R11 ;  /* 0x0000000c0d0e7389 */ /* 0x00006400000c000b */
[----:B01----:R-:W-:Y:S01]  /*235d0*/  ENDCOLLECTIVE ;  /* 0x000000000000791b */ /* 0x003fe20003800000 */
.L_x_871:
        /* <DEDUP_REMOVED lines=17> */
.L_x_872:
[----:B------:R-:W-:Y:S02]  /*236f0*/  IMAD.MOV.U32 R13, RZ, RZ, R5 ;  /* 0x000000ffff0d7224 */ /* 0x000fe400078e0005 */
[----:B------:R-:W-:Y:S02]  /*23700*/  IMAD.MOV.U32 R12, RZ, RZ, 0x6 ;  /* 0x00000006ff0c7424 */ /* 0x000fe400078e00ff */
[----:B------:R-:W-:-:S07]  /*23710*/  IMAD.MOV.U32 R3, RZ, RZ, R14 ;  /* 0x000000ffff037224 */ /* 0x000fce00078e000e */
[----:B------:R-:W-:Y:S05]  /*23720*/  WARPSYNC.COLLECTIVE R15, `(.L_x_873) ;  /* 0x000000000f087348 */ /* 0x000fea0003c00000 */
[----:B------:R0:W1:Y:S02]  /*23730*/  SHFL.IDX P6, R14, R13, R12, R11 ;  /* 0x0000000c0d0e7389 */ /* 0x00006400000c000b */
[----:B01----:R-:W-:Y:S01]  /*23740*/  ENDCOLLECTIVE ;  /* 0x000000000000791b */ /* 0x003fe20003800000 */
.L_x_873:
        /* <DEDUP_REMOVED lines=17> */
.L_x_874:
[----:B------:R-:W-:Y:S02]  /*23860*/  IMAD.MOV.U32 R13, RZ, RZ, R5 ;  /* 0x000000ffff0d7224 */ /* 0x000fe400078e0005 */
[----:B------:R-:W-:Y:S02]  /*23870*/  IMAD.MOV.U32 R12, RZ, RZ, 0x7 ;  /* 0x00000007ff0c7424 */ /* 0x000fe400078e00ff */
[----:B------:R-:W-:-:S07]  /*23880*/  IMAD.MOV.U32 R3, RZ, RZ, R14 ;  /* 0x000000ffff037224 */ /* 0x000fce00078e000e */
[----:B------:R-:W-:Y:S05]  /*23890*/  WARPSYNC.COLLECTIVE R15, `(.L_x_875) ;  /* 0x000000000f087348 */ /* 0x000fea0003c00000 */
[----:B------:R0:W1:Y:S02]  /*238a0*/  SHFL.IDX P6, R14, R13, R12, R11 ;  /* 0x0000000c0d0e7389 */ /* 0x00006400000c000b */
[----:B01----:R-:W-:Y:S01]  /*238b0*/  ENDCOLLECTIVE ;  /* 0x000000000000791b */ /* 0x003fe20003800000 */
.L_x_875:
[----:B------:R-:W-:-:S05]  /*238c0*/  @!P1 LEA R7, P4, R9, R3, 0x1 ;  /* 0x0000000309079211 */ /* 0x000fca00078808ff */
[----:B------:R-:W-:Y:S02]  /*238d0*/  @!P1 IMAD.X R8, RZ, RZ, R2, P4 ;  /* 0x000000ffff089224 */ /* 0x000fe400020e0602 */
[----:B------:R-:W-:Y:S02]  /*238e0*/  @!P1 IMAD.MOV.U32 R2, RZ, RZ, R7 ;  /* 0x000000ffff029224 */ /* 0x000fe400078e0007 */
[----:B------:R-:W-:Y:S02]  /*238f0*/  @!P1 IMAD.MOV.U32 R3, RZ, RZ, R8 ;  /* 0x000000ffff039224 */ /* 0x000fe400078e0008 */
[----:B------:R-:W-:-:S03]  /*23900*/  IMAD.MOV.U32 R13, RZ, RZ, R0 ;  /* 0x000000ffff0d7224 */ /* 0x000fc600078e0000 */
[----:B------:R-:W-:Y:S01]  /*23910*/  @!PT LDS RZ, [RZ] ;  /* 0x00000000fffff984 */ /* 0x000fe20000000800 */
[----:B------:R-:W-:Y:S01]  /*23920*/  @!PT LDS RZ, [RZ] ;  /* 0x00000000fffff984 */ /* 0x000fe20000000800 */
[----:B------:R-:W-:Y:S01]  /*23930*/  @!PT LDS RZ, [RZ] ;  /* 0x00000000fffff984 */ /* 0x000fe20000000800 */
[----:B------:R0:W-:Y:S04]  /*23940*/  @!P1 LDGSTS.E.BYPASS.LTC128B.128 [R35+0xf400], desc[UR56][R2.64], !P3 ;  /* 0x0f40000002239fae */ /* 0x0001e8000d901d78 */
[----:B------:R0:W-:Y:S01]  /*23950*/  @!P1 LDGSTS.E.BYPASS.LTC128B.128 [R35+0x13400], desc[UR56][R2.64+0x80], !P2 ;  /* 0x1340008002239fae */ /* 0x0001e2000d101d78 */
[----:B------:R-:W-:-:S03]  /*23960*/  IMAD.MOV.U32 R5, RZ, RZ, R14 ;  /* 0x000000ffff057224 */ /* 0x000fc600078e000e */
[----:B------:R0:W-:Y:S04]  /*23970*/  @!P1 LDGSTS.E.BYPASS.LTC128B.128 [R35+0x17400], desc[UR56][R2.64+0x100], !P0 ;  /* 0x1740010002239fae */ /* 0x0001e8000c101d78 */
[----:B0-----:R-:W-:Y:S05]  /*23980*/  WARPSYNC.COLLECTIVE R15, `(.L_x_876) ;  /* 0x000000000f087348 */ /* 0x001fea0003c00000 */
[----:B------:R1:W2:Y:S02]  /*23990*/  SHFL.IDX P6, R14, R13, R12, R11 ;  /* 0x0000000c0d0e7389 */ /* 0x0002a400000c000b */
[----:B012---:R-:W-:Y:S01]  /*239a0*/  ENDCOLLECTIVE ;  /* 0x000000000000791b */ /* 0x007fe20003800000 */
.L_x_876:
[----:B------:R-:W-:Y:S05]  /*239b0*/  BRA `(.L_x_877) ;  /* 0xffffffb000687947 */ /* 0x000fea000383ffff */
.L_x_744:
[----:B0-----:R0:W1:Y:S02]  /*239c0*/  SYNCS.PHASECHK.TRANS64.TRYWAIT P0, [R22+URZ+0x2a820], R3 ;  /* 0x02a82003160075a7 */ /* 0x001064000800017f */
[----:B-1----:R-:W-:Y:S05]  /*239d0*/  @!P0 NANOSLEEP.SYNCS 0x989680 ;  /* 0x009896800000895d */ /* 0x002fea0003900000 */
[----:B------:R-:W1:Y:S02]  /*239e0*/  @!P0 SYNCS.PHASECHK.TRANS64 P0, [R22+URZ+0x2a820], R3 ;  /* 0x02a82003160085a7 */ /* 0x000e64000800007f */
[----:B-1----:R-:W-:Y:S05]  /*239f0*/  @!P0 BRA `(.L_x_744) ;  /* 0xfffffffc00f08947 */ /* 0x002fea000383ffff */
[----:B------:R-:W-:Y:S05]  /*23a00*/  BRA `(.L_x_878) ;  /* 0xffffffb000e07947 */ /* 0x000fea000383ffff */
.L_x_749:
[----:B0-----:R0:W1:Y:S02]  /*23a10*/  SYNCS.PHASECHK.TRANS64.TRYWAIT P0, [R6+URZ+0x2a840], R3 ;  /* 0x02a84003060075a7 */ /* 0x001064000800017f */
[----:B-1----:R-:W-:Y:S05]  /*23a20*/  @!P0 NANOSLEEP.SYNCS 0x989680 ;  /* 0x009896800000895d */ /* 0x002fea0003900000 */
[----:B------:R-:W1:Y:S02]  /*23a30*/  @!P0 SYNCS.PHASECHK.TRANS64 P0, [R6+URZ+0x2a840], R3 ;  /* 0x02a84003060085a7 */ /* 0x000e64000800007f */
[----:B-1----:R-:W-:Y:S05]  /*23a40*/  @!P0 BRA `(.L_x_749) ;  /* 0xfffffffc00f08947 */ /* 0x002fea000383ffff */
[----:B------:R-:W-:Y:S05]  /*23a50*/  BRA `(.L_x_879) ;  /* 0xffffffb400a47947 */ /* 0x000fea000383ffff */
.L_x_750:
[----:B------:R-:W-:Y:S01]  /*23a60*/  BSSY B1, `(.L_x_880) ;  /* 0x0000008000017945 */ /* 0x000fe20003800000 */
[----:B------:R-:W-:Y:S01]  /*23a70*/  IMAD.MOV.U32 R13, RZ, RZ, R5 ;  /* 0x000000ffff0d7224 */ /* 0x000fe200078e0005 */
[----:B------:R-:W-:Y:S01]  /*23a80*/  MOV R15, 0xffffffff ;  /* 0xffffffff000f7802 */ /* 0x000fe20000000f00 */
[----:B------:R-:W-:Y:S02]  /*23a90*/  IMAD.MOV.U32 R12, RZ, RZ, RZ ;  /* 0x000000ffff0c7224 */ /* 0x000fe400078e00ff */
[----:B------:R-:W-:-:S07]  /*23aa0*/  IMAD.MOV.U32 R11, RZ, RZ, 0x181f ;  /* 0x0000181fff0b7424 */ /* 0x000fce00078e00ff */
[----:B------:R-:W-:Y:S05]  /*23ab0*/  WARPSYNC.COLLECTIVE R15, `(.L_x_881) ;  /* 0x000000000f087348 */ /* 0x000fea0003c00000 */
[----:B------:R0:W1:Y:S02]  /*23ac0*/  SHFL.IDX P6, R14, R13, R12, R11 ;  /* 0x0000000c0d0e7389 */ /* 0x00006400000c000b */
[----:B01----:R-:W-:Y:S01]  /*23ad0*/  ENDCOLLECTIVE ;  /* 0x000000000000791b */ /* 0x003fe20003800000 */
.L_x_881:
[----:B------:R-:W-:Y:S05]  /*23ae0*/  BSYNC B1 ;  /* 0x0000000000017941 */ /* 0x000fea0003800000 */
.L_x_880:
[----:B------:R-:W0:Y:S01]  /*23af0*/  S2R R34, SR_TID.X ;  /* 0x0000000000227919 */ /* 0x000e220000002100 */
[----:B------:R-:W-:Y:S02]  /*23b00*/  IMAD.MOV.U32 R13, RZ, RZ, R9 ;  /* 0x000000ffff0d7224 */ /* 0x000fe400078e0009 */
[----:B------:R-:W-:Y:S02]  /*23b10*/  IMAD.MOV.U32 R12, RZ, RZ, RZ ;  /* 0x000000ffff0c7224 */ /* 0x000fe400078e00ff */
[----:B------:R-:W-:Y:S02]  /*23b20*/  IMAD.MOV.U32 R11, RZ, RZ, 0x181f ;  /* 0x0000181fff0b7424 */ /* 0x000fe400078e00ff */
[----:B------:R-:W-:Y:S02]  /*23b30*/  IMAD.MOV.U32 R15, RZ, RZ, -0x1 ;  /* 0xffffffffff0f7424 */ /* 0x000fe400078e00ff */
[----:B------:R-:W-:Y:S02]  /*23b40*/  IMAD.MOV.U32 R3, RZ, RZ, R14 ;  /* 0x000000ffff037224 */ /* 0x000fe400078e000e */
[----:B------:R-:W-:-:S07]  /*23b50*/  IMAD R4, R4, 0x2, R22 ;  /* 0x0000000204047824 */ /* 0x000fce00078e0216 */
[----:B0-----:R-:W-:Y:S05]  /*23b60*/  WARPSYNC.COLLECTIVE R15, `(.L_x_882) ;  /* 0x000000000f087348 */ /* 0x001fea0003c00000 */
[----:B------:R1:W2:Y:S02]  /*23b70*/  SHFL.IDX P6, R14, R13, R12, R11 ;  /* 0x0000000c0d0e7389 */ /* 0x0002a400000c000b */
[----:B012---:R-:W-:Y:S01]  /*23b80*/  ENDCOLLECTIVE ;  /* 0x000000000000791b */ /* 0x007fe20003800000 */
.L_x_882:
[----:B------:R-:W-:Y:S01]  /*23b90*/  IMAD.MOV.U32 R13, RZ, RZ, R5 ;  /* 0x000000ffff0d7224 */ /* 0x000fe200078e0005 */
[----:B------:R-:W-:Y:S01]  /*23ba0*/  MOV R12, 0x1 ;  /* 0x00000001000c7802 */ /* 0x000fe20000000f00 */
[----:B------:R-:W-:Y:S02]  /*23bb0*/  IMAD.SHL.U32 R34, R34, 0x8, RZ ;  /* 0x0000000822227824 */ /* 0x000fe400078e00ff */
[----:B------:R-:W-:-:S03]  /*23bc0*/  IMAD.MOV.U32 R2, RZ, RZ, R14 ;  /* 0x000000ffff027224 */ /* 0x000fc600078e000e */
[----:B------:R-:W-:-:S07]  /*23bd0*/  LOP3.LUT R34, R34, 0x38, RZ, 0xc0, !PT ;  /* 0x0000003822227812 */ /* 0x000fce00078ec0ff */
[----:B------:R-:W-:Y:S05]  /*23be0*/  WARPSYNC.COLLECTIVE R15, `(.L_x_883) ;  /* 0x000000000f087348 */ /* 0x000fea0003c00000 */
[----:B------:R0:W1:Y:S02]  /*23bf0*/  SHFL.IDX P6, R14, R13, R12, R11 ;  /* 0x0000000c0d0e7389 */ /* 0x00006400000c000b */
[----:B01----:R-:W-:Y:S01]  /*23c00*/  ENDCOLLECTIVE ;  /* 0x000000000000791b */ /* 0x003fe20003800000 */
.L_x_883:
[----:B------:R-:W-:-:S05]  /*23c10*/  IMAD.SHL.U32 R0, R34, 0x2, RZ ;  /* 0x0000000222007824 */ /* 0x000fca00078e00ff */
[----:B------:R-:W-:-:S05]  /*23c20*/  IADD3 R2, P0, R2, R0, RZ ;  /* 0x0000000002027210 */ /* 0x000fca0007f1e0ff */
[----:B------:R-:W-:Y:S02]  /*23c30*/  IMAD.X R3, RZ, RZ, R3, P0 ;  /* 0x000000ffff037224 */ /* 0x000fe400000e0603 */
[----:B------:R-:W-:-:S03]  /*23c40*/  IMAD.MOV.U32 R13, RZ, RZ, R9 ;  /* 0x000000ffff0d7224 */ /* 0x000fc600078e0009 */
        /* <DEDUP_REMOVED lines=10> */
.L_x_884:
[----:B------:R-:W-:Y:S02]  /*23cf0*/  IMAD.MOV.U32 R13, RZ, RZ, R5 ;  /* 0x000000ffff0d7224 */ /* 0x000fe400078e0005 */
[----:B------:R-:W-:Y:S02]  /*23d00*/  IMAD.MOV.U32 R12, RZ, RZ, 0x2 ;  /* 0x00000002ff0c7424 */ /* 0x000fe400078e00ff */
[----:B------:R-:W-:-:S07]  /*23d10*/  IMAD.MOV.U32 R2, RZ, RZ, R14 ;  /* 0x000000ffff027224 */ /* 0x000fce00078e000e */
[----:B------:R-:W-:Y:S05]  /*23d20*/  WARPSYNC.COLLECTIVE R15, `(.L_x_885) ;  /* 0x000000000f087348 */ /* 0x000fea0003c00000 */
[----:B------:R0:W1:Y:S02]  /*23d30*/  SHFL.IDX P6, R14, R13, R12, R11 ;  /* 0x0000000c0d0e7389 */ /* 0x00006400000c000b */
[----:B01----:R-:W-:Y:S01]  /*23d40*/  ENDCOLLECTIVE ;  /* 0x000000000000791b */ /* 0x003fe20003800000 */
.L_x_885:
        /* <DEDUP_REMOVED lines=13> */
.L_x_886:
[----:B------:R-:W-:Y:S01]  /*23e20*/  IMAD.MOV.U32 R13, RZ, RZ, R5 ;  /* 0x000000ffff0d7224 */ /* 0x000fe200078e0005 */
[----:B------:R-:W-:Y:S01]  /*23e30*/  MOV R12, 0x3 ;  /* 0x00000003000c7802 */ /* 0x000fe20000000f00 */
[----:B------:R-:W-:-:S07]  /*23e40*/  IMAD.MOV.U32 R2, RZ, RZ, R14 ;  /* 0x000000ffff027224 */ /* 0x000fce00078e000e */
[----:B------:R-:W-:Y:S05]  /*23e50*/  WARPSYNC.COLLECTIVE R15, `(.L_x_887) ;  /* 0x000000000f087348 */ /* 0x000fea0003c00000 */
[----:B------:R0:W1:Y:S02]  /*23e60*/  SHFL.IDX P6, R14, R13, R12, R11 ;  /* 0x0000000c0d0e7389 */ /* 0x00006400000c000b */
[----:B01----:R-:W-:Y:S01]  /*23e70*/  ENDCOLLECTIVE ;  /* 0x000000000000791b */ /* 0x003fe20003800000 */
.L_x_887:
        /* <DEDUP_REMOVED lines=13> */
.L_x_888:
[----:B------:R-:W-:Y:S02]  /*23f50*/  IMAD.MOV.U32 R13, RZ, RZ, R5 ;  /* 0x000000ffff0d7224 */ /* 0x000fe400078e0005 */
[----:B------:R-:W-:Y:S02]  /*23f60*/  IMAD.MOV.U32 R12, RZ, RZ, 0x4 ;  /* 0x00000004ff0c7424 */ /* 0x000fe400078e00ff */
[----:B------:R-:W-:-:S07]  /*23f70*/  IMAD.MOV.U32 R2, RZ, RZ, R14 ;  /* 0x000000ffff027224 */ /* 0x000fce00078e000e */
[----:B------:R-:W-:Y:S05]  /*23f80*/  WARPSYNC.COLLECTIVE R15, `(.L_x_889) ;  /* 0x000000000f087348 */ /* 0x000fea0003c00000 */
[----:B------:R0:W1:Y:S02]  /*23f90*/  SHFL.IDX P6, R14, R13, R12, R11 ;  /* 0x0000000c0d0e7389 */ /* 0x00006400000c000b */
[----:B01----:R-:W-:Y:S01]  /*23fa0*/  ENDCOLLECTIVE ;  /* 0x000000000000791b */ /* 0x003fe20003800000 */
.L_x_889:
        /* <DEDUP_REMOVED lines=13> */
.L_x_890:
[----:B------:R-:W-:Y:S01]  /*24080*/  IMAD.MOV.U32 R13, RZ, RZ, R5 ;  /* 0x000000ffff0d7224 */ /* 0x000fe200078e0005 */
[----:B------:R-:W-:Y:S01]  /*24090*/  MOV R12, 0x5 ;  /* 0x00000005000c7802 */ /* 0x000fe20000000f00 */
[----:B------:R-:W-:-:S07]  /*240a0*/  IMAD.MOV.U32 R2, RZ, RZ, R14 ;  /* 0x000000ffff027224 */ /* 0x000fce00078e000e */
[----:B------:R-:W-:Y:S05]  /*240b0*/  WARPSYNC.COLLECTIVE R15, `(.L_x_891) ;  /* 0x000000000f087348 */ /* 0x000fea0003c00000 */
[----:B------:R0:W1:Y:S02]  /*240c0*/  SHFL.IDX P6, R14, R13, R12, R11 ;  /* 0x0000000c0d0e7389 */ /* 0x00006400000c000b */
[----:B01----:R-:W-:Y:S01]  /*240d0*/  ENDCOLLECTIVE ;  /* 0x000000000000791b */ /* 0x003fe20003800000 */
.L_x_891:
        /* <DEDUP_REMOVED lines=13> */
.L_x_892:
[----:B------:R-:W-:Y:S01]  /*241b0*/  IMAD.MOV.U32 R2, RZ, RZ, R14 ;  /* 0x000000ffff027224 */ /* 0x000fe200078e000e */
[----:B------:R-:W-:Y:S06]  /*241c0*/  BRA `(.L_x_893) ;  /* 0xffffffb000d87947 */ /* 0x000fec000383ffff */
.L_x_755:
[----:B0-----:R0:W2:Y:S02]  /*241d0*/  SYNCS.PHASECHK.TRANS64.TRYWAIT P0, [R5+URZ+0x2a860], R2 ;  /* 0x02a86002050075a7 */ /* 0x0010a4000800017f */
[----:B--2---:R-:W-:Y:S05]  /*241e0*/  @!P0 NANOSLEEP.SYNCS 0x989680 ;  /* 0x009896800000895d */ /* 0x004fea0003900000 */
[----:B------:R-:W2:Y:S02]  /*241f0*/  @!P0 SYNCS.PHASECHK.TRANS64 P0, [R5+URZ+0x2a860], R2 ;  /* 0x02a86002050085a7 */ /* 0x000ea4000800007f */
[----:B--2---:R-:W-:Y:S05]  /*24200*/  @!P0 BRA `(.L_x_755) ;  /* 0xfffffffc00f08947 */ /* 0x004fea000383ffff */
[----:B------:R-:W-:Y:S05]  /*24210*/  BRA `(.L_x_894) ;  /* 0xffffffb400387947 */ /* 0x000fea000383ffff */
.L_x_756:
        /* <DEDUP_REMOVED lines=8> */
.L_x_896:
[----:B------:R-:W-:Y:S05]  /*242a0*/  BSYNC B1 ;  /* 0x0000000000017941 */ /* 0x000fea0003800000 */
.L_x_895:
[----:B------:R-:W-:Y:S01]  /*242b0*/  IMAD.MOV.U32 R13, RZ, RZ, R23 ;  /* 0x000000ffff0d7224 */ /* 0x000fe200078e0017 */
[----:B------:R-:W-:Y:S01]  /*242c0*/  MOV R15, 0xffffffff ;  /* 0xffffffff000f7802 */ /* 0x000fe20000000f00 */
[----:B------:R-:W-:Y:S02]  /*242d0*/  IMAD.MOV.U32 R12, RZ, RZ, RZ ;  /* 0x000000ffff0c7224 */ /* 0x000fe400078e00ff */
[----:B------:R-:W-:Y:S02]  /*242e0*/  IMAD.MOV.U32 R11, RZ, RZ, 0x181f ;  /* 0x0000181fff0b7424 */ /* 0x000fe400078e00ff */
[----:B------:R-:W-:Y:S02]  /*242f0*/  IMAD.MOV.U32 R3, RZ, RZ, R14 ;  /* 0x000000ffff037224 */ /* 0x000fe400078e000e */
[----:B------:R-:W-:-:S07]  /*24300*/  IMAD R4, R4, 0x2, R22 ;  /* 0x0000000204047824 */ /* 0x000fce00078e0216 */
[----:B------:R-:W-:Y:S05]  /*24310*/  WARPSYNC.COLLECTIVE R15, `(.L_x_897) ;  /* 0x000000000f087348 */ /* 0x000fea0003c00000 */
[----:B------:R0:W1:Y:S02]  /*24320*/  SHFL.IDX P6, R14, R13, R12, R11 ;  /* 0x0000000c0d0e7389 */ /* 0x00006400000c000b */
[----:B01----:R-:W-:Y:S01]  /*24330*/  ENDCOLLECTIVE ;  /* 0x000000000000791b */ /* 0x003fe20003800000 */
.L_x_897:
[----:B------:R-:W-:Y:S02]  /*24340*/  IMAD.MOV.U32 R13, RZ, RZ, R24 ;  /* 0x000000ffff0d7224 */ /* 0x000fe400078e0018 */
[----:B------:R-:W-:Y:S02]  /*24350*/  IMAD.MOV.U32 R12, RZ, RZ, 0x1 ;  /* 0x00000001ff0c7424 */ /* 0x000fe400078e00ff */
[----:B------:R-:W-:-:S07]  /*24360*/  IMAD.MOV.U32 R2, RZ, RZ, R14 ;  /* 0x000000ffff027224 */ /* 0x000fce00078e000e */
[----:B------:R-:W-:Y:S05]  /*24370*/  WARPSYNC.COLLECTIVE R15, `(.L_x_898) ;  /* 0x000000000f087348 */ /* 0x000fea0003c00000 */
[----:B------:R0:W1:Y:S02]  /*24380*/  SHFL.IDX P6, R14, R13, R12, R11 ;  /* 0x0000000c0d0e7389 */ /* 0x00006400000c000b */
[----:B01----:R-:W-:Y:S01]  /*24390*/  ENDCOLLECTIVE ;  /* 0x000000000000791b */ /* 0x003fe20003800000 */
.L_x_898:
        /* <DEDUP_REMOVED lines=15> */
.L_x_899:
[----:B------:R-:W-:Y:S02]  /*24490*/  IMAD.MOV.U32 R13, RZ, RZ, R24 ;  /* 0x000000ffff0d7224 */ /* 0x000fe400078e0018 */
[----:B------:R-:W-:Y:S02]  /*244a0*/  IMAD.MOV.U32 R12, RZ, RZ, 0x2 ;  /* 0x00000002ff0c7424 */ /* 0x000fe400078e00ff */
[----:B------:R-:W-:-:S07]  /*244b0*/  IMAD.MOV.U32 R2, RZ, RZ, R14 ;  /* 0x000000ffff027224 */ /* 0x000fce00078e000e */
[----:B------:R-:W-:Y:S05]  /*244c0*/  WARPSYNC.COLLECTIVE R15, `(.L_x_900) ;  /* 0x000000000f087348 */ /* 0x000fea0003c00000 */
[----:B------:R0:W1:Y:S02]  /*244d0*/  SHFL.IDX P6, R14, R13, R12, R11 ;  /* 0x0000000c0d0e7389 */ /* 0x00006400000c000b */
[----:B01----:R-:W-:Y:S01]  /*244e0*/  ENDCOLLECTIVE ;  /* 0x000000000000791b */ /* 0x003fe20003800000 */
.L_x_900:
[----:B------:R-:W-:-:S05]  /*244f0*/  IADD3 R2, P2, R2, R0, RZ ;  /* 0x0000000002027210 */ /* 0x000fca0007f5e0ff */
[----:B------:R-:W-:Y:S01]  /*24500*/  IMAD.X R3, RZ, RZ, R3, P2 ;  /* 0x000000ffff037224 */ /* 0x000fe200010e0603 */
        /* <DEDUP_REMOVED lines=8> */
[----:B0-----:R-:W-:-:S07]  /*24590*/  MOV R3, R14 ;  /* 0x0000000e00037202 */ /* 0x001fce0000000f00 */
[----:B------:R-:W-:Y:S05]  /*245a0*/  WARPSYNC.COLLECTIVE R15, `(.L_x_901) ;  /* 0x000000000f087348 */ /* 0x000fea0003c00000 */
[----:B------:R0:W1:Y:S02]  /*245b0*/  SHFL.IDX P6, R14, R13, R12, R11 ;  /* 0x0000000c0d0e7389 */ /* 0x00006400000c000b */
[----:B01----:R-:W-:Y:S01]  /*245c0*/  ENDCOLLECTIVE ;  /* 0x000000000000791b */ /* 0x003fe20003800000 */
.L_x_901:
[----:B------:R-:W-:Y:S02]  /*245d0*/  IMAD.MOV.U32 R13, RZ, RZ, R24 ;  /* 0x000000ffff0d7224 */ /* 0x000fe400078e0018 */
[----:B------:R-:W-:Y:S02]  /*245e0*/  IMAD.MOV.U32 R12, RZ, RZ, 0x3 ;  /* 0x00000003ff0c7424 */ /* 0x000fe400078e00ff */
[----:B------:R-:W-:-:S07]  /*245f0*/  IMAD.MOV.U32 R2, RZ, RZ, R14 ;  /* 0x000000ffff027224 */ /* 0x000fce00078e000e */
[----:B------:R-:W-:Y:S05]  /*24600*/  WARPSYNC.COLLECTIVE R15, `(.L_x_902) ;  /* 0x000000000f087348 */ /* 0x000fea0003c00000 */
[----:B------:R0:W1:Y:S02]  /*24610*/  SHFL.IDX P6, R14, R13, R12, R11 ;  /* 0x0000000c0d0e7389 */ /* 0x00006400000c000b */
[----:B01----:R-:W-:Y:S01]  /*24620*/  ENDCOLLECTIVE ;  /* 0x000000000000791b */ /* 0x003fe20003800000 */
.L_x_902:
        /* <DEDUP_REMOVED lines=14> */
.L_x_903:
[----:B------:R-:W-:Y:S02]  /*24710*/  IMAD.MOV.U32 R13, RZ, RZ, R24 ;  /* 0x000000ffff0d7224 */ /* 0x000fe400078e0018 */
[----:B------:R-:W-:Y:S02]  /*24720*/  IMAD.MOV.U32 R12, RZ, RZ, 0x4 ;  /* 0x00000004ff0c7424 */ /* 0x000fe400078e00ff */
[----:B------:R-:W-:-:S07]  /*24730*/  IMAD.MOV.U32 R2, RZ, RZ, R14 ;  /* 0x000000ffff027224 */ /* 0x000fce00078e000e */
[----:B------:R-:W-:Y:S05]  /*24740*/  WARPSYNC.COLLECTIVE R15, `(.L_x_904) ;  /* 0x000000000f087348 */ /* 0x000fea0003c00000 */
[----:B------:R0:W1:Y:S02]  /*24750*/  SHFL.IDX P6, R14, R13, R12, R11 ;  /* 0x0000000c0d0e7389 */ /* 0x00006400000c000b */
[----:B01----:R-:W-:Y:S01]  /*24760*/  ENDCOLLECTIVE ;  /* 0x000000000000791b */ /* 0x003fe20003800000 */
.L_x_904:
        /* <DEDUP_REMOVED lines=14> */
.L_x_905:
[----:B------:R-:W-:Y:S02]  /*24850*/  IMAD.MOV.U32 R13, RZ, RZ, R24 ;  /* 0x000000ffff0d7224 */ /* 0x000fe400078e0018 */
[----:B------:R-:W-:Y:S02]  /*24860*/  IMAD.MOV.U32 R12, RZ, RZ, 0x5 ;  /* 0x00000005ff0c7424 */ /* 0x000fe400078e00ff */
[----:B------:R-:W-:-:S07]  /*24870*/  IMAD.MOV.U32 R2, RZ, RZ, R14 ;  /* 0x000000ffff027224 */ /* 0x000fce00078e000e */
[----:B------:R-:W-:Y:S05]  /*24880*/  WARPSYNC.COLLECTIVE R15, `(.L_x_906) ;  /* 0x000000000f087348 */ /* 0x000fea0003c00000 */
[----:B------:R0:W1:Y:S02]  /*24890*/  SHFL.IDX P6, R14, R13, R12, R11 ;  /* 0x0000000c0d0e7389 */ /* 0x00006400000c000b */
[----:B01----:R-:W-:Y:S01]  /*248a0*/  ENDCOLLECTIVE ;  /* 0x000000000000791b */ /* 0x003fe20003800000 */
.L_x_906:
[----:B------:R-:W-:-:S05]  /*248b0*/  IADD3 R2, P2, R2, R0, RZ ;  /* 0x0000000002027210 */ /* 0x000fca0007f5e0ff */
[----:B------:R-:W-:Y:S01]  /*248c0*/  IMAD.X R3, RZ, RZ, R3, P2 ;  /* 0x000000ffff037224 */ /* 0x000fe200010e0603 */
        /* <DEDUP_REMOVED lines=11> */
.L_x_907:
[----:B------:R-:W-:Y:S01]  /*24980*/  @!PT LDS RZ, [RZ] ;  /* 0x00000000fffff984 */ /* 0x000fe20000000800 */
[----:B------:R-:W-:Y:S01]  /*24990*/  @!PT LDS RZ, [RZ] ;  /* 0x00000000fffff984 */ /* 0x000fe20000000800 */
[----:B------:R-:W-:Y:S01]  /*249a0*/  @!PT LDS RZ, [RZ] ;  /* 0x00000000fffff984 */ /* 0x000fe20000000800 */
[----:B------:R0:W-:Y:S02]  /*249b0*/  LDGSTS.E.BYPASS.LTC128B.128 [R4+0x5400], desc[UR56][R2.64+0x80], !P2 ;  /* 0x0540008002047fae */ /* 0x0001e4000d101d78 */
[----:B0-----:R-:W-:Y:S01]  /*249c0*/  IMAD.MOV.U32 R2, RZ, RZ, R14 ;  /* 0x000000ffff027224 */ /* 0x001fe200078e000e */
[----:B------:R-:W-:Y:S06]  /*249d0*/  BRA `(.L_x_908) ;  /* 0xffffffb000247947 */ /* 0x000fec000383ffff */
.L_x_764:
[----:B0-----:R0:W1:Y:S02]  /*249e0*/  SYNCS.PHASECHK.TRANS64.TRYWAIT P0, [R0+URZ+0x2a860], R3 ;  /* 0x02a86003000075a7 */ /* 0x001064000800017f */
[----:B-1----:R-:W-:Y:S05]  /*249f0*/  @!P0 NANOSLEEP.SYNCS 0x989680 ;  /* 0x009896800000895d */ /* 0x002fea0003900000 */
[----:B------:R-:W1:Y:S02]  /*24a00*/  @!P0 SYNCS.PHASECHK.TRANS64 P0, [R0+URZ+0x2a860], R3 ;  /* 0x02a86003000085a7 */ /* 0x000e64000800007f */
[----:B-1----:R-:W-:Y:S05]  /*24a10*/  @!P0 BRA `(.L_x_764) ;  /* 0xfffffffc00f08947 */ /* 0x002fea000383ffff */
[----:B------:R-:W-:Y:S05]  /*24a20*/  BRA `(.L_x_909) ;  /* 0xffffffb4003c7947 */ /* 0x000fea000383ffff */
.L_x_765:
[----:B------:R-:W-:Y:S01]  /*24a30*/  BSSY B0, `(.L_x_910) ;  /* 0x0000008000007945 */ /* 0x000fe20003800000 */
[----:B------:R-:W-:Y:S01]  /*24a40*/  IMAD.MOV.U32 R13, RZ, RZ, R24 ;  /* 0x000000ffff0d7224 */ /* 0x000fe200078e0018 */
[----:B------:R-:W-:Y:S01]  /*24a50*/  MOV R15, 0xffffffff ;  /* 0xffffffff000f7802 */ /* 0x000fe20000000f00 */
[----:B------:R-:W-:Y:S02]  /*24a60*/  IMAD.MOV.U32 R12, RZ, RZ, RZ ;  /* 0x000000ffff0c7224 */ /* 0x000fe400078e00ff */
[----:B------:R-:W-:-:S07]  /*24a70*/  IMAD.MOV.U32 R11, RZ, RZ, 0x181f ;  /* 0x0000181fff0b7424 */ /* 0x000fce00078e00ff */
[----:B0-----:R-:W-:Y:S05]  /*24a80*/  WARPSYNC.COLLECTIVE R15, `(.L_x_911) ;  /* 0x000000000f087348 */ /* 0x001fea0003c00000 */
[----:B------:R1:W2:Y:S02]  /*24a90*/  SHFL.IDX P6, R14, R13, R12, R11 ;  /* 0x0000000c0d0e7389 */ /* 0x0002a400000c000b */
[----:B012---:R-:W-:Y:S01]  /*24aa0*/  ENDCOLLECTIVE ;  /* 0x000000000000791b */ /* 0x007fe20003800000 */
.L_x_911:
[----:B------:R-:W-:Y:S05]  /*24ab0*/  BSYNC B0 ;  /* 0x0000000000007941 */ /* 0x000fea0003800000 */
.L_x_910:
[----:B------:R-:W0:Y:S01]  /*24ac0*/  S2R R5, SR_TID.X ;  /* 0x0000000000057919 */ /* 0x000e220000002100 */
[----:B------:R-:W-:Y:S01]  /*24ad0*/  IMAD.MOV.U32 R13, RZ, RZ, R23 ;  /* 0x000000ffff0d7224 */ /* 0x000fe200078e0017 */
[C---:B------:R-:W-:Y:S01]  /*24ae0*/  LOP3.LUT R2, R29.reuse, 0x1, RZ, 0xc0, !PT ;  /* 0x000000011d027812 */ /* 0x040fe200078ec0ff */
[----:B------:R-:W-:Y:S01]  /*24af0*/  IMAD.MOV.U32 R12, RZ, RZ, RZ ;  /* 0x000000ffff0c7224 */ /* 0x000fe200078e00ff */
[----:B------:R-:W-:Y:S01]  /*24b00*/  LOP3.LUT P0, RZ, R29, 0x2, RZ, 0xc0, !PT ;  /* 0x000000021dff7812 */ /* 0x000fe2000780c0ff */
[----:B------:R-:W-:Y:S01]  /*24b10*/  IMAD.MOV.U32 R11, RZ, RZ, 0x181f ;  /* 0x0000181fff0b7424 */ /* 0x000fe200078e00ff */
[----:B------:R-:W-:Y:S01]  /*24b20*/  ISETP.NE.U32.AND P1, PT, R2, 0x1, PT ;  /* 0x000000010200780c */ /* 0x000fe20003f25070 */
[----:B------:R-:W-:Y:S01]  /*24b30*/  IMAD.MOV.U32 R15, RZ, RZ, -0x1 ;  /* 0xffffffffff0f7424 */ /* 0x000fe200078e00ff */
[C---:B------:R-:W-:Y:S01]  /*24b40*/  ISETP.LT.OR P4, PT, R6.reuse, 0x1, !P0 ;  /* 0x000000010600780c */ /* 0x040fe20004781670 */
[----:B------:R-:W-:Y:S01]  /*24b50*/  IMAD.MOV.U32 R3, RZ, RZ, R14 ;  /* 0x000000ffff037224 */ /* 0x000fe200078e000e */
[----:B------:R-:W-:Y:S01]  /*24b60*/  ISETP.LT.OR P3, PT, R6, 0x1, P1 ;  /* 0x000000010600780c */ /* 0x000fe20000f61670 */
[----:B------:R-:W-:-:S12]  /*24b70*/  IMAD R4, R4, 0x2, R22 ;  /* 0x0000000204047824 */ /* 0x000fd800078e0216 */
[----:B0-----:R-:W-:Y:S05]  /*24b80*/  WARPSYNC.COLLECTIVE R15, `(.L_x_912) ;  /* 0x000000000f087348 */ /* 0x001fea0003c00000 */
[----:B------:R1:W2:Y:S02]  /*24b90*/  SHFL.IDX P6, R14, R13, R12, R11 ;  /* 0x0000000c0d0e7389 */ /* 0x0002a400000c000b */
[----:B012---:R-:W-:Y:S01]  /*24ba0*/  ENDCOLLECTIVE ;  /* 0x000000000000791b */ /* 0x007fe20003800000 */
.L_x_912:
[----:B------:R-:W-:Y:S02]  /*24bb0*/  IMAD.MOV.U32 R13, RZ, RZ, R24 ;  /* 0x000000ffff0d7224 */ /* 0x000fe400078e0018 */
[----:B------:R-:W-:Y:S02]  /*24bc0*/  IMAD.MOV.U32 R12, RZ, RZ, 0x1 ;  /* 0x00000001ff0c7424 */ /* 0x000fe400078e00ff */
[----:B------:R-:W-:-:S05]  /*24bd0*/  IMAD.SHL.U32 R5, R5, 0x8, RZ ;  /* 0x0000000805057824 */ /* 0x000fca00078e00ff */
[----:B------:R-:W-:-:S05]  /*24be0*/  LOP3.LUT R5, R5, 0x38, RZ, 0xc0, !PT ;  /* 0x0000003805057812 */ /* 0x000fca00078ec0ff */
[----:B------:R-:W-:-:S05]  /*24bf0*/  IMAD.SHL.U32 R5, R5, 0x2, RZ ;  /* 0x0000000205057824 */ /* 0x000fca00078e00ff */
[----:B------:R-:W-:-:S13]  /*24c00*/  IADD3 R2, P2, R14, R5, RZ ;  /* 0x000000050e027210 */ /* 0x000fda0007f5e0ff */
[----:B------:R-:W-:Y:S05]  /*24c10*/  WARPSYNC.COLLECTIVE R15, `(.L_x_913) ;  /* 0x000000000f087348 */ /* 0x000fea0003c00000 */
[----:B------:R0:W1:Y:S02]  /*24c20*/  SHFL.IDX P6, R14, R13, R12, R11 ;  /* 0x0000000c0d0e7389 */ /* 0x00006400000c000b */
[----:B01----:R-:W-:Y:S01]  /*24c30*/  ENDCOLLECTIVE ;  /* 0x000000000000791b */ /* 0x003fe20003800000 */
.L_x_913:
        /* <DEDUP_REMOVED lines=13> */
.L_x_914:
[----:B------:R-:W-:Y:S02]  /*24d10*/  IMAD.MOV.U32 R13, RZ, RZ, R24 ;  /* 0x000000ffff0d7224 */ /* 0x000fe400078e0018 */
[----:B------:R-:W-:Y:S01]  /*24d20*/  IMAD.MOV.U32 R12, RZ, RZ, 0x2 ;  /* 0x00000002ff0c7424 */ /* 0x000fe200078e00ff */
[----:B------:R-:W-:-:S13]  /*24d30*/  IADD3 R2, P2, R14, R5, RZ ;  /* 0x000000050e027210 */ /* 0x000fda0007f5e0ff */
[----:B------:R-:W-:Y:S05]  /*24d40*/  WARPSYNC.COLLECTIVE R15, `(.L_x_915) ;  /* 0x000000000f087348 */ /* 0x000fea0003c00000 */
[----:B------:R0:W1:Y:S02]  /*24d50*/  SHFL.IDX P6, R14, R13, R12, R11 ;  /* 0x0000000c0d0e7389 */ /* 0x00006400000c000b */
[----:B01----:R-:W-:Y:S01]  /*24d60*/  ENDCOLLECTIVE ;  /* 0x000000000000791b */ /* 0x003fe20003800000 */
.L_x_915:
        /* <DEDUP_REMOVED lines=13> */
.L_x_916:
[----:B------:R-:W-:Y:S02]  /*24e40*/  IMAD.MOV.U32 R13, RZ, RZ, R24 ;  /* 0x000000ffff0d7224 */ /* 0x000fe400078e0018 */
[----:B------:R-:W-:Y:S02]  /*24e50*/  IMAD.MOV.U32 R12, RZ, RZ, 0x3 ;  /* 0x00000003ff0c7424 */ /* 0x000fe400078e00ff */
[----:B------:R-:W-:-:S07]  /*24e60*/  IMAD.MOV.U32 R10, RZ, RZ, R14 ;  /* 0x000000ffff0a7224 */ /* 0x000fce00078e000e */
[----:B------:R-:W-:Y:S05]  /*24e70*/  WARPSYNC.COLLECTIVE R15, `(.L_x_917) ;  /* 0x000000000f087348 */ /* 0x000fea0003c00000 */
[----:B------:R0:W1:Y:S02]  /*24e80*/  SHFL.IDX P6, R14, R13, R12, R11 ;  /* 0x0000000c0d0e7389 */ /* 0x00006400000c000b */
[----:B01----:R-:W-:Y:S01]  /*24e90*/  ENDCOLLECTIVE ;  /* 0x000000000000791b */ /* 0x003fe20003800000 */
.L_x_917:
[----:B------:R-:W-:-:S05]  /*24ea0*/  IADD3 R2, P2, R10, R5, RZ ;  /* 0x000000050a027210 */ /* 0x000fca0007f5e0ff */
[----:B------:R-:W-:-:S05]  /*24eb0*/  IMAD.X R3, RZ, RZ, R7, P2 ;  /* 0x000000ffff037224 */ /* 0x000fca00010e0607 */
[----:B------:R-:W-:Y:S01]  /*24ec0*/  @!PT LDS RZ, [RZ] ;  /* 0x00000000fffff984 */ /* 0x000fe20000000800 */
[----:B------:R-:W-:Y:S01]  /*24ed0*/  @!PT LDS RZ, [RZ] ;  /* 0x00000000fffff984 */ /* 0x000fe20000000800 */
[----:B------:R-:W-:Y:S01]  /*24ee0*/  @!PT LDS RZ, [RZ] ;  /* 0x00000000fffff984 */ /* 0x000fe20000000800 */
[----:B------:R0:W-:Y:S01]  /*24ef0*/  LDGSTS.E.BYPASS.LTC128B.128 [R4+0x1400], desc[UR56][R2.64], !P3 ;  /* 0x0140000002047fae */ /* 0x0001e2000d901d78 */
[----:B------:R-:W-:Y:S02]  /*24f00*/  MOV R13, R23 ;  /* 0x00000017000d7202 */ /* 0x000fe40000000f00 */
[C---:B------:R-:W-:Y:S01]  /*24f10*/  ISETP.LT.OR P3, PT, R6.reuse, 0x31, P1 ;  /* 0x000000310600780c */ /* 0x040fe20000f61670 */
[----:B------:R0:W-:Y:S01]  /*24f20*/  LDGSTS.E.BYPASS.LTC128B.128 [R4+0x4400], desc[UR56][R2.64+0x80], !P4 ;  /* 0x0440008002047fae */ /* 0x0001e2000e101d78 */
[----:B------:R-:W-:Y:S01]  /*24f30*/  ISETP.LT.OR P4, PT, R6, 0x31, !P0 ;  /* 0x000000310600780c */ /* 0x000fe20004781670 */
[----:B------:R-:W-:-:S12]  /*24f40*/  IMAD.MOV.U32 R8, RZ, RZ, R14 ;  /* 0x000000ffff087224 */ /* 0x000fd800078e000e */
[----:B0-----:R-:W-:Y:S05]  /*24f50*/  WARPSYNC.COLLECTIVE R15, `(.L_x_918) ;  /* 0x000000000f087348 */ /* 0x001fea0003c00000 */
[----:B------:R1:W2:Y:S02]  /*24f60*/  SHFL.IDX P6, R14, R13, R12, R11 ;  /* 0x0000000c0d0e7389 */ /* 0x0002a400000c000b */
[----:B012---:R-:W-:Y:S01]  /*24f70*/  ENDCOLLECTIVE ;  /* 0x000000000000791b */ /* 0x007fe20003800000 */
.L_x_918:
[----:B------:R-:W-:Y:S02]  /*24f80*/  IMAD.MOV.U32 R13, RZ, RZ, R24 ;  /* 0x000000ffff0d7224 */ /* 0x000fe400078e0018 */
[----:B------:R-:W-:Y:S01]  /*24f90*/  IMAD.MOV.U32 R12, RZ, RZ, 0x4 ;  /* 0x00000004ff0c7424 */ /* 0x000fe200078e00ff */
[----:B------:R-:W-:-:S13]  /*24fa0*/  IADD3 R2, P2, R14, R5, RZ ;  /* 0x000000050e027210 */ /* 0x000fda0007f5e0ff */
[----:B------:R-:W-:Y:S05]  /*24fb0*/  WARPSYNC.COLLECTIVE R15, `(.L_x_919) ;  /* 0x000000000f087348 */ /* 0x000fea0003c00000 */
[----:B------:R0:W1:Y:S02]  /*24fc0*/  SHFL.IDX P6, R14, R13, R12, R11 ;  /* 0x0000000c0d0e7389 */ /* 0x00006400000c000b */
[----:B01----:R-:W-:Y:S01]  /*24fd0*/  ENDCOLLECTIVE ;  /* 0x000000000000791b */ /* 0x003fe20003800000 */
.L_x_919:
        /* <DEDUP_REMOVED lines=13> */
.L_x_920:
[----:B------:R-:W-:Y:S02]  /*250b0*/  IMAD.MOV.U32 R13, RZ, RZ, R24 ;  /* 0x000000ffff0d7224 */ /* 0x000fe400078e0018 */
[----:B------:R-:W-:Y:S02]  /*250c0*/  IMAD.MOV.U32 R12, RZ, RZ, 0x5 ;  /* 0x00000005ff0c7424 */ /* 0x000fe400078e00ff */
[----:B------:R-:W-:-:S07]  /*250d0*/  IMAD.MOV.U32 R10, RZ, RZ, R14 ;  /* 0x000000ffff0a7224 */ /* 0x000fce00078e000e */
[----:B------:R-:W-:Y:S05]  /*250e0*/  WARPSYNC.COLLECTIVE R15, `(.L_x_921) ;  /* 0x000000000f087348 */ /* 0x000fea0003c00000 */
[----:B------:R0:W1:Y:S02]  /*250f0*/  SHFL.IDX P6, R14, R13, R12, R11 ;  /* 0x0000000c0d0e7389 */ /* 0x00006400000c000b */
[----:B01----:R-:W-:Y:S01]  /*25100*/  ENDCOLLECTIVE ;  /* 0x000000000000791b */ /* 0x003fe20003800000 */
.L_x_921:
        /* <DEDUP_REMOVED lines=8> */
[----:B------:R-:W-:-:S07]  /*25190*/  IMAD.MOV.U32 R24, RZ, RZ, R14 ;  /* 0x000000ffff187224 */ /* 0x000fce00078e000e */
[----:B0-----:R-:W-:Y:S05]  /*251a0*/  WARPSYNC.COLLECTIVE R15, `(.L_x_922) ;  /* 0x000000000f087348 */ /* 0x001fea0003c00000 */
[----:B------:R1:W2:Y:S02]  /*251b0*/  SHFL.IDX P6, R14, R13, R12, R11 ;  /* 0x0000000c0d0e7389 */ /* 0x0002a400000c000b */
[----:B012---:R-:W-:Y:S01]  /*251c0*/  ENDCOLLECTIVE ;  /* 0x000000000000791b */ /* 0x007fe20003800000 */
.L_x_922:
[----:B------:R-:W-:Y:S05]  /*251d0*/  BRA `(.L_x_923) ;  /* 0xffffffb000387947 */ /* 0x000fea000383ffff */
.L_x_770:
[----:B------:R-:W-:Y:S01]  /*251e0*/  BSSY B0, `(.L_x_924) ;  /* 0x0000008000007945 */ /* 0x000fe20003800000 */
[----:B------:R-:W-:Y:S01]  /*251f0*/  MOV R13, R16 ;  /* 0x00000010000d7202 */ /* 0x000fe20000000f00 */
[----:B------:R-:W-:Y:S02]  /*25200*/  IMAD.MOV.U32 R12, RZ, RZ, RZ ;  /* 0x000000ffff0c7224 */ /* 0x000fe400078e00ff */
[----:B------:R-:W-:Y:S02]  /*25210*/  IMAD.MOV.U32 R11, RZ, RZ, 0x1f ;  /* 0x0000001fff0b7424 */ /* 0x000fe400078e00ff */
[----:B------:R-:W-:-:S07]  /*25220*/  IMAD.MOV.U32 R15, RZ, RZ, -0x1 ;  /* 0xffffffffff0f7424 */ /* 0x000fce00078e00ff */
[----:B0-----:R-:W-:Y:S05]  /*25230*/  WARPSYNC.COLLECTIVE R15, `(.L_x_925) ;  /* 0x000000000f087348 */ /* 0x001fea0003c00000 */
[----:B------:R1:W2:Y:S02]  /*25240*/  SHFL.IDX P6, R14, R13, R12, R11 ;  /* 0x0000000c0d0e7389 */ /* 0x0002a400000c000b */
[----:B012---:R-:W-:Y:S01]  /*25250*/  ENDCOLLECTIVE ;  /* 0x000000000000791b */ /* 0x007fe20003800000 */
.L_x_925:
[----:B------:R-:W-:Y:S05]  /*25260*/  BSYNC B0 ;  /* 0x0000000000007941 */ /* 0x000fea0003800000 */
.L_x_924:
[----:B------:R-:W-:Y:S02]  /*25270*/  IMAD.MOV.U32 R13, RZ, RZ, R16 ;  /* 0x000000ffff0d7224 */ /* 0x000fe400078e0010 */
[----:B------:R-:W-:Y:S02]  /*25280*/  IMAD.MOV.U32 R12, RZ, RZ, 0x1 ;  /* 0x00000001ff0c7424 */ /* 0x000fe400078e00ff */
[----:B------:R-:W-:Y:S02]  /*25290*/  IMAD.MOV.U32 R11, RZ, RZ, 0x1f ;  /* 0x0000001fff0b7424 */ /* 0x000fe400078e00ff */
[----:B------:R-:W-:Y:S02]  /*252a0*/  IMAD.MOV.U32 R15, RZ, RZ, -0x1 ;  /* 0xffffffffff0f7424 */ /* 0x000fe400078e00ff */
[----:B------:R-:W-:Y:S02]  /*252b0*/  IMAD.IADD R7, R19, 0x1, R9 ;  /* 0x0000000113077824 */ /* 0x000fe400078e0209 */
[----:B------:R-:W-:-:S07]  /*252c0*/  IMAD.MOV.U32 R0, RZ, RZ, R14 ;  /* 0x000000ffff007224 */ /* 0x000fce00078e000e */
[----:B------:R-:W-:Y:S05]  /*252d0*/  WARPSYNC.COLLECTIVE R15, `(.L_x_926) ;  /* 0x000000000f087348 */ /* 0x000fea0003c00000 */
[----:B------:R0:W1:Y:S02]  /*252e0*/  SHFL.IDX P6, R14, R13, R12, R11 ;  /* 0x0000000c0d0e7389 */ /* 0x00006400000c000b */
[----:B01----:R-:W-:Y:S01]  /*252f0*/  ENDCOLLECTIVE ;  /* 0x000000000000791b */ /* 0x003fe20003800000 */
.L_x_926:
[----:B------:R-:W-:Y:S02]  /*25300*/  ULDC UR4, c[0x0][0xc3c] ;  /* 0x00030f0000047ab9 */ /* 0x000fe40000000800 */
[----:B------:R-:W-:-:S13]  /*25310*/  ISETP.GE.OR P1, PT, R7, UR4, !P0 ;  /* 0x0000000407007c0c */ /* 0x000fda000c726670 */
[----:B------:R-:W0:Y:S08]  /*25320*/  @!P1 LDC.64 R2, c[0x0][0xc80] ;  /* 0x00032000ff029b82 */ /* 0x000e300000000a00 */
[----:B------:R-:W1:Y:S01]  /*25330*/  @!P1 LDC.64 R4, c[0x0][0xc78] ;  /* 0x00031e00ff049b82 */ /* 0x000e620000000a00 */
[----:B------:R-:W-:Y:S02]  /*25340*/  IMAD.MOV.U32 R11, RZ, RZ, RZ ;  /* 0x000000ffff0b7224 */ /* 0x000fe400078e00ff */
[----:B------:R-:W-:-:S02]  /*25350*/  IMAD.MOV.U32 R8, RZ, RZ, R14 ;  /* 0x000000ffff087224 */ /* 0x000fc400078e000e */
[----:B0-----:R-:W-:-:S05]  /*25360*/  @!P1 IMAD.WIDE R2, R7, 0x4, R2 ;  /* 0x0000000407029825 */ /* 0x001fca00078e0202 */
[----:B------:R1:W2:Y:S02]  /*25370*/  @!P1 LDG.E R6, desc[UR56][R2.64] ;  /* 0x0000003802069981 */ /* 0x0002a4000c1e1900 */
[----:B-1----:R-:W-:-:S05]  /*25380*/  @!P1 IMAD.WIDE R2, R7, 0x4, R4 ;  /* 0x0000000407029825 */ /* 0x002fca00078e0204 */
[----:B------:R-:W3:Y:S01]  /*25390*/  @!P1 LDG.E R5, desc[UR56][R2.64] ;  /* 0x0000003802059981 */ /* 0x000ee2000c1e1900 */
[----:B------:R-:W-:Y:S01]  /*253a0*/  IMAD.MOV.U32 R7, RZ, RZ, RZ ;  /* 0x000000ffff077224 */ /* 0x000fe200078e00ff */
[C---:B------:R-:W-:Y:S01]  /*253b0*/  ISETP.GE.U32.AND P2, PT, R9.reuse, 0x2, PT ;  /* 0x000000020900780c */ /* 0x040fe20003f46070 */
[----:B------:R-:W-:Y:S01]  /*253c0*/  IMAD.MOV.U32 R4, RZ, RZ, RZ ;  /* 0x000000ffff047224 */ /* 0x000fe200078e00ff */
[C---:B------:R-:W-:Y:S02]  /*253d0*/  ISETP.GE.U32.AND P3, PT, R9.reuse, 0x4, PT ;  /* 0x000000040900780c */ /* 0x040fe40003f66070 */
[C---:B------:R-:W-:Y:S02]  /*253e0*/  ISETP.GE.U32.AND P4, PT, R9.reuse, 0x8, PT ;  /* 0x000000080900780c */ /* 0x040fe40003f86070 */
[----:B------:R-:W-:Y:S02]  /*253f0*/  ISETP.GE.U32.AND P5, PT, R9, 0x10, PT ;  /* 0x000000100900780c */ /* 0x000fe40003fa6070 */
[----:B--2---:R-:W-:Y:S01]  /*25400*/  @!P1 MOV R7, R6 ;  /* 0x0000000600079202 */ /* 0x004fe20000000f00 */
[----:B------:R-:W-:-:S02]  /*25410*/  IMAD.MOV.U32 R6, RZ, RZ, RZ ;  /* 0x000000ffff067224 */ /* 0x000fc400078e00ff */
[----:B---3--:R-:W-:Y:S01]  /*25420*/  @!P1 IMAD.MOV.U32 R4, RZ, RZ, R5 ;  /* 0x000000ffff049224 */ /* 0x008fe200078e0005 */
[----:B------:R-:W-:-:S03]  /*25430*/  ISETP.NE.AND P1, PT, R9, RZ, PT ;  /* 0x000000ff0900720c */ /* 0x000fc60003f25270 */
[----:B------:R-:W-:-:S10]  /*25440*/  IMAD R13, R4, R7, RZ ;  /* 0x00000007040d7224 */ /* 0x000fd400078e02ff */
[----:B------:R-:W-:Y:S05]  /*25450*/  WARPSYNC.COLLECTIVE R15, `(.L_x_927) ;  /* 0x000000000f087348 */ /* 0x000fea0003c00000 */
[----:B------:R0:W1:Y:S02]  /*25460*/  SHFL.UP P6, R14, R13, R12, R11 ;  /* 0x0400000c0d0e7389 */ /* 0x00006400000c000b */
[----:B01----:R-:W-:Y:S01]  /*25470*/  ENDCOLLECTIVE ;  /* 0x000000000000791b */ /* 0x003fe20003800000 */
.L_x_927:
[----:B------:R-:W-:Y:S01]  /*25480*/  IMAD.MOV.U32 R12, RZ, RZ, 0x2 ;  /* 0x00000002ff0c7424 */ /* 0x000fe200078e00ff */
[----:B------:R-:W-:-:S05]  /*25490*/  SEL R14, R14, RZ, P1 ;  /* 0x000000ff0e0e7207 */ /* 0x000fca0000800000 */
[----:B------:R-:W-:-:S04]  /*254a0*/  IMAD.IADD R5, R13, 0x1, R14 ;  /* 0x000000010d057824 */ /* 0x000fc800078e020e */
[----:B------:R-:W-:-:S07]  /*254b0*/  IMAD.MOV.U32 R13, RZ, RZ, R5 ;  /* 0x000000ffff0d7224 */ /* 0x000fce00078e0005 */
[----:B------:R-:W-:Y:S05]  /*254c0*/  WARPSYNC.COLLECTIVE R15, `(.L_x_928) ;  /* 0x000000000f087348 */ /* 0x000fea0003c00000 */
[----:B------:R0:W1:Y:S02]  /*254d0*/  SHFL.UP P6, R14, R13, R12, R11 ;  /* 0x0400000c0d0e7389 */ /* 0x00006400000c000b */
[----:B01----:R-:W-:Y:S01]  /*254e0*/  ENDCOLLECTIVE ;  /* 0x000000000000791b */ /* 0x003fe20003800000 */
.L_x_928:
[----:B------:R-:W-:Y:S01]  /*254f0*/  IMAD.MOV.U32 R12, RZ, RZ, 0x4 ;  /* 0x00000004ff0c7424 */ /* 0x000fe200078e00ff */
[----:B------:R-:W-:-:S05]  /*25500*/  SEL R2, R14, RZ, P2 ;  /* 0x000000ff0e027207 */ /* 0x000fca0001000000 */
[----:B------:R-:W-:-:S04]  /*25510*/  IMAD.IADD R2, R5, 0x1, R2 ;  /* 0x0000000105027824 */ /* 0x000fc800078e0202 */
[----:B------:R-:W-:-:S07]  /*25520*/  IMAD.MOV.U32 R13, RZ, RZ, R2 ;  /* 0x000000ffff0d7224 */ /* 0x000fce00078e0002 */
[----:B------:R-:W-:Y:S05]  /*25530*/  WARPSYNC.COLLECTIVE R15, `(.L_x_929) ;  /* 0x000000000f087348 */ /* 0x000fea0003c00000 */
[----:B------:R0:W1:Y:S02]  /*25540*/  SHFL.UP P6, R14, R13, R12, R11 ;  /* 0x0400000c0d0e7389 */ /* 0x00006400000c000b */
[----:B01----:R-:W-:Y:S01]  /*25550*/  ENDCOLLECTIVE ;  /* 0x000000000000791b */ /* 0x003fe20003800000 */
.L_x_929:
[----:B------:R-:W-:Y:S02]  /*25560*/  MOV R12, 0x8 ;  /* 0x00000008000c7802 */ /* 0x000fe40000000f00 */
[----:B------:R-:W-:-:S05]  /*25570*/  SEL R3, R14, RZ, P3 ;  /* 0x000000ff0e037207 */ /* 0x000fca0001800000 */
[----:B------:R-:W-:-:S04]  /*25580*/  IMAD.IADD R3, R2, 0x1, R3 ;  /* 0x0000000102037824 */ /* 0x000fc800078e0203 */
[----:B------:R-:W-:-:S07]  /*25590*/  IMAD.MOV.U32 R13, RZ, RZ, R3 ;  /* 0x000000ffff0d7224 */ /* 0x000fce00078e0003 */
[----:B------:R-:W-:Y:S05]  /*255a0*/  WARPSYNC.COLLECTIVE R15, `(.L_x_930) ;  /* 0x000000000f087348 */ /* 0x000fea0003c00000 */
[----:B------:R0:W1:Y:S02]  /*255b0*/  SHFL.UP P6, R14, R13, R12, R11 ;  /* 0x0400000c0d0e7389 */ /* 0x00006400000c000b */
[----:B01----:R-:W-:Y:S01]  /*255c0*/  ENDCOLLECTIVE ;  /* 0x000000000000791b */ /* 0x003fe20003800000 */
.L_x_930:
[----:B------:R-:W-:Y:S01]  /*255d0*/  IMAD.MOV.U32 R12, RZ, RZ, 0x10 ;  /* 0x00000010ff0c7424 */ /* 0x000fe200078e00ff */
[----:B------:R-:W-:-:S05]  /*255e0*/  SEL R14, R14, RZ, P4 ;  /* 0x000000ff0e0e7207 */ /* 0x000fca0002000000 */
[----:B------:R-:W-:-:S04]  /*255f0*/  IMAD.IADD R5, R3, 0x1, R14 ;  /* 0x0000000103057824 */ /* 0x000fc800078e020e */
[----:B------:R-:W-:-:S07]  /*25600*/  IMAD.MOV.U32 R13, RZ, RZ, R5 ;  /* 0x000000ffff0d7224 */ /* 0x000fce00078e0005 */
[----:B------:R-:W-:Y:S05]  /*25610*/  WARPSYNC.COLLECTIVE R15, `(.L_x_931) ;  /* 0x000000000f087348 */ /* 0x000fea0003c00000 */
[----:B------:R0:W1:Y:S02]  /*25620*/  SHFL.UP P6, R14, R13, R12, R11 ;  /* 0x0400000c0d0e7389 */ /* 0x00006400000c000b */
[----:B01----:R-:W-:Y:S01]  /*25630*/  ENDCOLLECTIVE ;  /* 0x000000000000791b */ /* 0x003fe20003800000 */
.L_x_931:
        /* <DEDUP_REMOVED lines=8> */
.L_x_932:
[----:B------:R-:W-:Y:S05]  /*256c0*/  BRA `(.L_x_933) ;  /* 0xffffffb0004c7947 */ /* 0x000fea000383ffff */
.L_x_773:
[----:B------:R-:W-:Y:S01]  /*256d0*/  BSSY B0, `(.L_x_934) ;  /* 0x0000007000007945 */ /* 0x000fe20003800000 */
[----:B------:R-:W-:Y:S02]  /*256e0*/  IMAD.MOV.U32 R12, RZ, RZ, 0x1 ;  /* 0x00000001ff0c7424 */ /* 0x000fe400078e00ff */
[----:B------:R-:W-:Y:S02]  /*256f0*/  IMAD.MOV.U32 R11, RZ, RZ, RZ ;  /* 0x000000ffff0b7224 */ /* 0x000fe400078e00ff */
[----:B------:R-:W-:-:S07]  /*25700*/  IMAD.MOV.U32 R15, RZ, RZ, -0x1 ;  /* 0xffffffffff0f7424 */ /* 0x000fce00078e00ff */
[----:B------:R-:W-:Y:S05]  /*25710*/  WARPSYNC.COLLECTIVE R15, `(.L_x_935) ;  /* 0x000000000f087348 */ /* 0x000fea0003c00000 */
[----:B------:R0:W1:Y:S02]  /*25720*/  SHFL.UP P6, R14, R13, R12, R11 ;  /* 0x0400000c0d0e7389 */ /* 0x00006400000c000b */
[----:B01----:R-:W-:Y:S01]  /*25730*/  ENDCOLLECTIVE ;  /* 0x000000000000791b */ /* 0x003fe20003800000 */
.L_x_935:
[----:B------:R-:W-:Y:S05]  /*25740*/  BSYNC B0 ;  /* 0x0000000000007941 */ /* 0x000fea0003800000 */
.L_x_934:
        /* <DEDUP_REMOVED lines=8> */
.L_x_936:
[----:B------:R-:W-:Y:S01]  /*257d0*/  IMAD.MOV.U32 R12, RZ, RZ, 0x4 ;  /* 0x00000004ff0c7424 */ /* 0x000fe200078e00ff */
[----:B------:R-:W-:-:S05]  /*257e0*/  SEL R2, R14, RZ, P2 ;  /* 0x000000ff0e027207 */ /* 0x000fca0001000000 */
[----:B------:R-:W-:-:S04]  /*257f0*/  IMAD.IADD R2, R13, 0x1, R2 ;  /* 0x000000010d027824 */ /* 0x000fc800078e0202 */
[----:B------:R-:W-:-:S07]  /*25800*/  IMAD.MOV.U32 R13, RZ, RZ, R2 ;  /* 0x000000ffff0d7224 */ /* 0x000fce00078e0002 */
[----:B------:R-:W-:Y:S05]  /*25810*/  WARPSYNC.COLLECTIVE R15, `(.L_x_937) ;  /* 0x000000000f087348 */ /* 0x000fea0003c00000 */
[----:B------:R0:W1:Y:S02]  /*25820*/  SHFL.UP P6, R14, R13, R12, R11 ;  /* 0x0400000c0d0e7389 */ /* 0x00006400000c000b */
[----:B01----:R-:W-:Y:S01]  /*25830*/  ENDCOLLECTIVE ;  /* 0x000000000000791b */ /* 0x003fe20003800000 */
.L_x_937:
[----:B------:R-:W-:Y:S01]  /*25840*/  IMAD.MOV.U32 R12, RZ, RZ, 0x8 ;  /* 0x00000008ff0c7424 */ /* 0x000fe200078e00ff */
[----:B------:R-:W-:-:S05]  /*25850*/  SEL R3, R14, RZ, P3 ;  /* 0x000000ff0e037207 */ /* 0x000fca0001800000 */
[----:B------:R-:W-:-:S04]  /*25860*/  IMAD.IADD R3, R2, 0x1, R3 ;  /* 0x0000000102037824 */ /* 0x000fc800078e0203 */
[----:B------:R-:W-:-:S07]  /*25870*/  IMAD.MOV.U32 R13, RZ, RZ, R3 ;  /* 0x000000ffff0d7224 */ /* 0x000fce00078e0003 */
[----:B------:R-:W-:Y:S05]  /*25880*/  WARPSYNC.COLLECTIVE R15, `(.L_x_938) ;  /* 0x000000000f087348 */ /* 0x000fea0003c00000 */
[----:B------:R0:W1:Y:S02]  /*25890*/  SHFL.UP P6, R14, R13, R12, R11 ;  /* 0x0400000c0d0e7389 */ /* 0x00006400000c000b */
[----:B01----:R-:W-:Y:S01]  /*258a0*/  ENDCOLLECTIVE ;  /* 0x000000000000791b */ /* 0x003fe20003800000 */
.L_x_938:
[----:B------:R-:W-:Y:S02]  /*258b0*/  MOV R12, 0x10 ;  /* 0x00000010000c7802 */ /* 0x000fe40000000f00 */
[----:B------:R-:W-:-:S05]  /*258c0*/  SEL R14, R14, RZ, P4 ;  /* 0x000000ff0e0e7207 */ /* 0x000fca0002000000 */
[----:B------:R-:W-:-:S04]  /*258d0*/  IMAD.IADD R5, R3, 0x1, R14 ;  /* 0x0000000103057824 */ /* 0x000fc800078e020e */
[----:B------:R-:W-:-:S07]  /*258e0*/  IMAD.MOV.U32 R13, RZ, RZ, R5 ;  /* 0x000000ffff0d7224 */ /* 0x000fce00078e0005 */
[----:B------:R-:W-:Y:S05]  /*258f0*/  WARPSYNC.COLLECTIVE R15, `(.L_x_939) ;  /* 0x000000000f087348 */ /* 0x000fea0003c00000 */
[----:B------:R0:W1:Y:S02]  /*25900*/  SHFL.UP P6, R14, R13, R12, R11 ;  /* 0x0400000c0d0e7389 */ /* 0x00006400000c000b */
[----:B01----:R-:W-:Y:S01]  /*25910*/  ENDCOLLECTIVE ;  /* 0x000000000000791b */ /* 0x003fe20003800000 */
.L_x_939:
        /* <DEDUP_REMOVED lines=8> */
.L_x_940:
[----:B------:R-:W-:Y:S05]  /*259a0*/  BRA `(.L_x_941) ;  /* 0xffffffb000387947 */ /* 0x000fea000383ffff */
.L_x_775:
[----:B------:R-:W-:Y:S01]  /*259b0*/  BSSY B0, `(.L_x_942) ;  /* 0x0000006000007945 */ /* 0x000fe20003800000 */
[----:B------:R-:W-:Y:S01]  /*259c0*/  PLOP3.LUT P6, PT, P6, PT, PT, 0x8, 0x0 ;  /* 0x000000000000781c */ /* 0x000fe200037ce170 */
[----:B------:R-:W-:-:S12]  /*259d0*/  IMAD.MOV.U32 R15, RZ, RZ, -0x1 ;  /* 0xffffffffff0f7424 */ /* 0x000fd800078e00ff */
[----:B0-----:R-:W-:Y:S05]  /*259e0*/  WARPSYNC.COLLECTIVE R15, `(.L_x_943) ;  /* 0x000000000f087348 */ /* 0x001fea0003c00000 */
[----:B------:R-:W-:Y:S01]  /*259f0*/  VOTE.ANY R14, PT, P6 ;  /* 0x00000000000e7806 */ /* 0x000fe200030e0100 */
[----:B0-----:R-:W-:Y:S06]  /*25a00*/  ENDCOLLECTIVE ;  /* 0x000000000000791b */ /* 0x001fec0003800000 */
.L_x_943:
[----:B------:R-:W-:Y:S05]  /*25a10*/  BSYNC B0 ;  /* 0x0000000000007941 */ /* 0x000fea0003800000 */
.L_x_942:
[----:B------:R-:W-:Y:S02]  /*25a20*/  IMAD.MOV.U32 R3, RZ, RZ, R14 ;  /* 0x000000ffff037224 */ /* 0x000fe400078e000e */
[----:B------:R-:W-:Y:S02]  /*25a30*/  IMAD.MOV.U32 R13, RZ, RZ, R7 ;  /* 0x000000ffff0d7224 */ /* 0x000fe400078e0007 */
[----:B------:R-:W0:Y:S01]  /*25a40*/  POPC R8, R3 ;  /* 0x0000000300087309 */ /* 0x000e220000000000 */
[----:B------:R-:W-:Y:S02]  /*25a50*/  IMAD.MOV.U32 R11, RZ, RZ, 0x1f ;  /* 0x0000001fff0b7424 */ /* 0x000fe400078e00ff */
[----:B------:R-:W-:Y:S02]  /*25a60*/  IMAD.MOV.U32 R15, RZ, RZ, -0x1 ;  /* 0xffffffffff0f7424 */ /* 0x000fe400078e00ff */
[----:B0-----:R-:W-:-:S07]  /*25a70*/  IMAD.MOV.U32 R12, RZ, RZ, R8 ;  /* 0x000000ffff0c7224 */ /* 0x001fce00078e0008 */
[----:B------:R-:W-:Y:S05]  /*25a80*/  WARPSYNC.COLLECTIVE R15, `(.L_x_944) ;  /* 0x000000000f087348 */ /* 0x000fea0003c00000 */
[----:B------:R0:W1:Y:S02]  /*25a90*/  SHFL.IDX P6, R14, R13, R12, R11 ;  /* 0x0000000c0d0e7389 */ /* 0x00006400000c000b */
[----:B01----:R-:W-:Y:S01]  /*25aa0*/  ENDCOLLECTIVE ;  /* 0x000000000000791b */ /* 0x003fe20003800000 */
.L_x_944:
[----:B------:R-:W-:Y:S01]  /*25ab0*/  MOV R13, R4 ;  /* 0x00000004000d7202 */ /* 0x000fe20000000f00 */
[----:B------:R-:W-:-:S07]  /*25ac0*/  IMAD.MOV.U32 R7, RZ, RZ, R14 ;  /* 0x000000ffff077224 */ /* 0x000fce00078e000e */
[----:B------:R-:W-:Y:S05]  /*25ad0*/  WARPSYNC.COLLECTIVE R15, `(.L_x_945) ;  /* 0x000000000f087348 */ /* 0x000fea0003c00000 */
[----:B------:R0:W1:Y:S02]  /*25ae0*/  SHFL.IDX P6, R14, R13, R12, R11 ;  /* 0x0000000c0d0e7389 */ /* 0x00006400000c000b */
[----:B01----:R-:W-:Y:S01]  /*25af0*/  ENDCOLLECTIVE ;  /* 0x000000000000791b */ /* 0x003fe20003800000 */
.L_x_945:
[----:B------:R-:W-:Y:S01]  /*25b00*/  IMAD.MOV.U32 R4, RZ, RZ, R14 ;  /* 0x000000ffff047224 */ /* 0x000fe200078e000e */
[----:B------:R-:W-:Y:S06]  /*25b10*/  BRA `(.L_x_946) ;  /* 0xffffffb000187947 */ /* 0x000fec000383ffff */
.L_x_777:
[----:B------:R-:W-:Y:S01]  /*25b20*/  BSSY B0, `(.L_x_947) ;  /* 0x0000007000007945 */ /* 0x000fe20003800000 */
[----:B------:R-:W-:Y:S02]  /*25b30*/  IMAD.MOV.U32 R13, RZ, RZ, R2 ;  /* 0x000000ffff0d7224 */ /* 0x000fe400078e0002 */
[----:B------:R-:W-:Y:S02]  /*25b40*/  IMAD.MOV.U32 R11, RZ, RZ, 0x1f ;  /* 0x0000001fff0b7424 */ /* 0x000fe400078e00ff */
[----:B------:R-:W-:-:S07]  /*25b50*/  IMAD.MOV.U32 R15, RZ, RZ, -0x1 ;  /* 0xffffffffff0f7424 */ /* 0x000fce00078e00ff */
[----:B0123--:R-:W-:Y:S05]  /*25b60*/  WARPSYNC.COLLECTIVE R15, `(.L_x_948) ;  /* 0x000000000f087348 */ /* 0x00ffea0003c00000 */
[----:B------:R4:W0:Y:S02]  /*25b70*/  SHFL.IDX P6, R14, R13, R12, R11 ;  /* 0x0000000c0d0e7389 */ /* 0x00082400000c000b */
[----:B01234-:R-:W-:Y:S01]  /*25b80*/  ENDCOLLECTIVE ;  /* 0x000000000000791b */ /* 0x01ffe20003800000 */
.L_x_948:
[----:B------:R-:W-:Y:S05]  /*25b90*/  BSYNC B0 ;  /* 0x0000000000007941 */ /* 0x000fea0003800000 */
.L_x_947:
[----:B------:R-:W-:Y:S01]  /*25ba0*/  IMAD.MOV.U32 R6, RZ, RZ, R14 ;  /* 0x000000ffff067224 */ /* 0x000fe200078e000e */
[----:B------:R-:W-:Y:S06]  /*25bb0*/  BRA `(.L_x_776) ;  /* 0xffffffb000087947 */ /* 0x000fec000383ffff */
.L_x_781:
[----:B0-----:R0:W3:Y:S02]  /*25bc0*/  SYNCS.PHASECHK.TRANS64.TRYWAIT P0, [R4+URZ+0x2a820], R0 ;  /* 0x02a82000040075a7 */ /* 0x0010e4000800017f */
[----:B---3--:R-:W-:Y:S05]  /*25bd0*/  @!P0 NANOSLEEP.SYNCS 0x989680 ;  /* 0x009896800000895d */ /* 0x008fea0003900000 */
[----:B------:R-:W3:Y:S02]  /*25be0*/  @!P0 SYNCS.PHASECHK.TRANS64 P0, [R4+URZ+0x2a820], R0 ;  /* 0x02a82000040085a7 */ /* 0x000ee4000800007f */
[----:B---3--:R-:W-:Y:S05]  /*25bf0*/  @!P0 BRA `(.L_x_781) ;  /* 0xfffffffc00f08947 */ /* 0x008fea000383ffff */
[----:B------:R-:W-:Y:S05]  /*25c00*/  BRA `(.L_x_949) ;  /* 0xffffffb400607947 */ /* 0x000fea000383ffff */
.L_x_782:
[----:B------:R-:W3:Y:S01]  /*25c10*/  S2R R2, SR_TID.X ;  /* 0x0000000000027919 */ /* 0x000ee20000002100 */
[----:B------:R-:W-:Y:S01]  /*25c20*/  BSSY B0, `(.L_x_950) ;  /* 0x000000a000007945 */ /* 0x000fe20003800000 */
[----:B------:R-:W-:Y:S02]  /*25c30*/  IMAD.MOV.U32 R12, RZ, RZ, RZ ;  /* 0x000000ffff0c7224 */ /* 0x000fe400078e00ff */
[----:B------:R-:W-:Y:S02]  /*25c40*/  IMAD.MOV.U32 R11, RZ, RZ, 0x1f ;  /* 0x0000001fff0b7424 */ /* 0x000fe400078e00ff */
[----:B------:R-:W-:Y:S01]  /*25c50*/  IMAD.MOV.U32 R15, RZ, RZ, -0x1 ;  /* 0xffffffffff0f7424 */ /* 0x000fe200078e00ff */
[----:B---3--:R-:W-:-:S04]  /*25c60*/  SHF.R.U32.HI R2, RZ, 0x5, R2 ;  /* 0x00000005ff027819 */ /* 0x008fc80000011602 */
[----:B------:R-:W-:-:S05]  /*25c70*/  LOP3.LUT R2, R2, 0x3, RZ, 0xc0, !PT ;  /* 0x0000000302027812 */ /* 0x000fca00078ec0ff */
[----:B------:R-:W-:-:S07]  /*25c80*/  IMAD.MOV.U32 R13, RZ, RZ, R2 ;  /* 0x000000ffff0d7224 */ /* 0x000fce00078e0002 */
[----:B012---:R-:W-:Y:S05]  /*25c90*/  WARPSYNC.COLLECTIVE R15, `(.L_x_951) ;  /* 0x000000000f087348 */ /* 0x007fea0003c00000 */
[----:B------:R3:W4:Y:S02]  /*25ca0*/  SHFL.IDX P6, R14, R13, R12, R11 ;  /* 0x0000000c0d0e7389 */ /* 0x00072400000c000b */
[----:B01234-:R-:W-:Y:S01]  /*25cb0*/  ENDCOLLECTIVE ;  /* 0x000000000000791b */ /* 0x01ffe20003800000 */
.L_x_951:
[----:B------:R-:W-:Y:S05]  /*25cc0*/  BSYNC B0 ;  /* 0x0000000000007941 */ /* 0x000fea0003800000 */
.L_x_950:
[----:B------:R-:W-:Y:S05]  /*25cd0*/  BRA `(.L_x_952) ;  /* 0xffffffb400487947 */ /* 0x000fea000383ffff */
.L_x_783:
[----:B------:R-:W-:Y:S01]  /*25ce0*/  BSSY B0, `(.L_x_953) ;  /* 0x0000006000007945 */ /* 0x000fe20003800000 */
[----:B------:R-:W-:-:S07]  /*25cf0*/  IMAD.MOV.U32 R15, RZ, RZ, -0x1 ;  /* 0xffffffffff0f7424 */ /* 0x000fce00078e00ff */
[----:B012---:R-:W-:Y:S05]  /*25d00*/  WARPSYNC.COLLECTIVE R15, `(.L_x_954) ;  /* 0x000000000f0c7348 */ /* 0x007fea0003c00000 */
[----:B------:R-:W-:Y:S02]  /*25d10*/  ELECT P6, UR62, PT ;  /* 0x00000000003e782f */ /* 0x000fe400038c0000 */
[----:B------:R-:W-:Y:S01]  /*25d20*/  MOV R14, UR62 ;  /* 0x0000003e000e7c02 */ /* 0x000fe20008000f00 */
[----:B012---:R-:W-:Y:S10]  /*25d30*/  ENDCOLLECTIVE ;  /* 0x000000000000791b */ /* 0x007ff40003800000 */
.L_x_954:
[----:B------:R-:W-:Y:S05]  /*25d40*/  BSYNC B0 ;  /* 0x0000000000007941 */ /* 0x000fea0003800000 */
.L_x_953:
[----:B------:R-:W-:Y:S05]  /*25d50*/  BRA `(.L_x_955) ;  /* 0xffffffb4003c7947 */ /* 0x000fea000383ffff */
.L_x_785:
[----:B0-----:R0:W3:Y:S02]  /*25d60*/  SYNCS.PHASECHK.TRANS64.TRYWAIT P1, [R5+URZ+0x2a840], R0 ;  /* 0x02a84000050075a7 */ /* 0x0010e4000802017f */
[----:B---3--:R-:W-:Y:S05]  /*25d70*/  @!P1 NANOSLEEP.SYNCS 0x989680 ;  /* 0x009896800000995d */ /* 0x008fea0003900000 */
[----:B------:R-:W3:Y:S02]  /*25d80*/  @!P1 SYNCS.PHASECHK.TRANS64 P1, [R5+URZ+0x2a840], R0 ;  /* 0x02a84000050095a7 */ /* 0x000ee4000802007f */
[----:B---3--:R-:W-:Y:S05]  /*25d90*/  @!P1 BRA `(.L_x_785) ;  /* 0xfffffffc00f09947 */ /* 0x008fea000383ffff */
[----:B------:R-:W-:Y:S05]  /*25da0*/  BRA `(.L_x_956) ;  /* 0xffffffb4005c7947 */ /* 0x000fea000383ffff */
.L_x_787:
[----:B---3--:R3:W4:Y:S02]  /*25db0*/  SYNCS.PHASECHK.TRANS64.TRYWAIT P1, [R27+URZ+0x2a840], R2 ;  /* 0x02a840021b0075a7 */ /* 0x008724000802017f */
[----:B----4-:R-:W-:Y:S05]  /*25dc0*/  @!P1 NANOSLEEP.SYNCS 0x989680 ;  /* 0x009896800000995d */ /* 0x010fea0003900000 */
[----:B------:R-:W4:Y:S02]  /*25dd0*/  @!P1 SYNCS.PHASECHK.TRANS64 P1, [R27+URZ+0x2a840], R2 ;  /* 0x02a840021b0095a7 */ /* 0x000f24000802007f */
[----:B----4-:R-:W-:Y:S05]  /*25de0*/  @!P1 BRA `(.L_x_787) ;  /* 0xfffffffc00f09947 */ /* 0x010fea000383ffff */
[----:B------:R-:W-:Y:S05]  /*25df0*/  BRA `(.L_x_957) ;  /* 0xffffffb400687947 */ /* 0x000fea000383ffff */
.L_x_789:
[----:B----4-:R4:W0:Y:S02]  /*25e00*/  SYNCS.PHASECHK.TRANS64.TRYWAIT P1, [R5+URZ+0x2a860], R0 ;  /* 0x02a86000050075a7 */ /* 0x010824000802017f */
[----:B0-----:R-:W-:Y:S05]  /*25e10*/  @!P1 NANOSLEEP.SYNCS 0x989680 ;  /* 0x009896800000995d */ /* 0x001fea0003900000 */
[----:B------:R-:W0:Y:S02]  /*25e20*/  @!P1 SYNCS.PHASECHK.TRANS64 P1, [R5+URZ+0x2a860], R0 ;  /* 0x02a86000050095a7 */ /* 0x000e24000802007f */
[----:B0-----:R-:W-:Y:S05]  /*25e30*/  @!P1 BRA `(.L_x_789) ;  /* 0xfffffffc00f09947 */ /* 0x001fea000383ffff */
[----:B------:R-:W-:Y:S05]  /*25e40*/  BRA `(.L_x_958) ;  /* 0xffffffb400647947 */ /* 0x000fea000383ffff */
.L_x_959:
        /* <DEDUP_REMOVED lines=11> */
.L_x_3206:


//--------------------- .text._ZN7cutlass13device_kernelIN5flash11enable_sm90INS1_16FlashAttnFwdSm90INS1_25CollectiveMainloopFwdSm90ILi2EN4cute5tupleIJNS5_1CILi1EEES8_S8_EEENS6_IJNS7_ILi128EEENS7_ILi96EEENS7_ILi192EEEEEELi128ENS_10bfloat16_tEfNS_4arch4Sm90ELb0ELb1ELb1ELb0ELb1ELb0ELb0ELb1ELb1ELb1ELb1ELb0EEENS1_21CollectiveEpilogueFwdINS6_IJSA_SA_SB_EEES9_SE_SG_Li256ELb0ELb1ELb1ELb0EEENS1_19SingleTileSchedulerILb0ELb1ELb1ELi128EEEEEEEEEvNT_6ParamsE --------------------------
	.section	.text._ZN7cutlass13device_kernelIN5flash11enable_sm90INS1_16FlashAttnFwdSm90INS1_25CollectiveMainloopFwdSm90ILi2EN4cute5tupleIJNS5_1CILi1EEES8_S8_EEENS6_IJNS7_ILi128EEENS7_ILi96EEENS7_ILi192EEEEEELi128ENS_10bfloat16_tEfNS_4arch4Sm90ELb0ELb1ELb1ELb0ELb1ELb0ELb0ELb1ELb1ELb1ELb1ELb0EEENS1_21CollectiveEpilogueFwdINS6_IJSA_SA_SB_EEES9_SE_SG_Li256ELb0ELb1ELb1ELb0EEENS1_19SingleTileSchedulerILb0ELb1ELb1ELi128EEEEEEEEEvNT_6ParamsE,"ax",@progbits
	.align	128
.text._ZN7cutlass13device_kernelIN5flash11enable_sm90INS1_16FlashAttnFwdSm90INS1_25CollectiveMainloopFwdSm90ILi2EN4cute5tupleIJNS5_1CILi1EEES8_S8_EEENS6_IJNS7_ILi128EEENS7_ILi96EEENS7_ILi192EEEEEELi128ENS_10bfloat16_tEfNS_4arch4Sm90ELb0ELb1ELb1ELb0ELb1ELb0ELb0ELb1ELb1ELb1ELb1ELb0EEENS1_21CollectiveEpilogueFwdINS6_IJSA_SA_SB_EEES9_SE_SG_Li256ELb0ELb1ELb1ELb0EEENS1_19SingleTileSchedulerILb0ELb1ELb1ELi128EEEEEEEEEvNT_6ParamsE:
        .type           _ZN7cutlass13device_kernelIN5flash11enable_sm90INS1_16FlashAttnFwdSm90INS1_25CollectiveMainloopFwdSm90ILi2EN4cute5tupleIJNS5_1CILi1EEES8_S8_EEENS6_IJNS7_ILi128EEENS7_ILi96EEENS7_ILi192EEEEEELi128ENS_10bfloat16_tEfNS_4arch4Sm90ELb0ELb1ELb1ELb0ELb1ELb0ELb0ELb1ELb1ELb1ELb1ELb0EEENS1_21CollectiveEpilogueFwdINS6_IJSA_SA_SB_EEES9_SE_SG_Li256ELb0ELb1ELb1ELb0EEENS1_19SingleTileSchedulerILb0ELb1ELb1ELi128EEEEEEEEEvNT_6ParamsE,@function
        .size           _ZN7cutlass13device_kernelIN5flash11enable_sm90INS1_16FlashAttnFwdSm90INS1_25CollectiveMainloopFwdSm90ILi2EN4cute5tupleIJNS5_1CILi1EEES8_S8_EEENS6_IJNS7_ILi128EEENS7_ILi96EEENS7_ILi192EEEEEELi128ENS_10bfloat16_tEfNS_4arch4Sm90ELb0ELb1ELb1ELb0ELb1ELb0ELb0ELb1ELb1ELb1ELb1ELb0EEENS1_21CollectiveEpilogueFwdINS6_IJSA_SA_SB_EEES9_SE_SG_Li256ELb0ELb1ELb1ELb0EEENS1_19SingleTileSchedulerILb0ELb1ELb1ELi128EEEEEEEEEvNT_6ParamsE,(.L_x_3207 - _ZN7cutlass13device_kernelIN5flash11enable_sm90INS1_16FlashAttnFwdSm90INS1_25CollectiveMainloopFwdSm90ILi2EN4cute5tupleIJNS5_1CILi1EEES8_S8_EEENS6_IJNS7_ILi128EEENS7_ILi96EEENS7_ILi192EEEEEELi128ENS_10bfloat16_tEfNS_4arch4Sm90ELb0ELb1ELb1ELb0ELb1ELb0ELb0ELb1ELb1ELb1ELb1ELb0EEENS1_21CollectiveEpilogueFwdINS6_IJSA_SA_SB_EEES9_SE_SG_Li256ELb0ELb1ELb1ELb0EEENS1_19SingleTileSchedulerILb0ELb1ELb1ELi128EEEEEEEEEvNT_6ParamsE)
        .other          _ZN7cutlass13device_kernelIN5flash11enable_sm90INS1_16FlashAttnFwdSm90INS1_25CollectiveMainloopFwdSm90ILi2EN4cute5tupleIJNS5_1CILi1EEES8_S8_EEENS6_IJNS7_ILi128EEENS7_ILi96EEENS7_ILi192EEEEEELi128ENS_10bfloat16_tEfNS_4arch4Sm90ELb0ELb1ELb1ELb0ELb1ELb0ELb0ELb1ELb1ELb1ELb1ELb0EEENS1_21CollectiveEpilogueFwdINS6_IJSA_SA_SB_EEES9_SE_SG_Li256ELb0ELb1ELb1ELb0EEENS1_19SingleTileSchedulerILb0ELb1ELb1ELi128EEEEEEEEEvNT_6ParamsE,@"STO_CUDA_ENTRY STV_DEFAULT"
_ZN7cutlass13device_kernelIN5flash11enable_sm90INS1_16FlashAttnFwdSm90INS1_25CollectiveMainloopFwdSm90ILi2EN4cute5tupleIJNS5_1CILi1EEES8_S8_EEENS6_IJNS7_ILi128EEENS7_ILi96EEENS7_ILi192EEEEEELi128ENS_10bfloat16_tEfNS_4arch4Sm90ELb0ELb1ELb1ELb0ELb1ELb0ELb0ELb1ELb1ELb1ELb1ELb0EEENS1_21CollectiveEpilogueFwdINS6_IJSA_SA_SB_EEES9_SE_SG_Li256ELb0ELb1ELb1ELb0EEENS1_19SingleTileSchedulerILb0ELb1ELb1ELi128EEEEEEEEEvNT_6ParamsE:
        /* <DEDUP_REMOVED lines=45> */
.L_x_960:
        /* <DEDUP_REMOVED lines=22> */
.L_x_961:
        /* <DEDUP_REMOVED lines=18> */
.L_x_962:
        /* <DEDUP_REMOVED lines=22> */
.L_x_963:
        /* <DEDUP_REMOVED lines=23> */
.L_x_964:
[----:B------:R-:W-:Y:S01]  /*0820*/  UISETP.NE.AND UP0, UPT, UR9, URZ, UPT ;  /* 0x0000003f0900728c */ /* 0x000fe2000bf05270 */
[----:B------:R-:W-:Y:S01]  /*0830*/  NOP ;  /* 0x0000000000007918 */ /* 0x000fe20000000000 */
[----:B0-----:R-:W-:Y:S01]  /*0840*/  UMOV UR4, 0x1 ;  /* 0x0000000100047882 */ /* 0x001fe20000000000 */
[----:B------:R-:W-:Y:S01]  /*0850*/  ULDC.64 UR56, c[0x0][0x208] ;  /* 0x0000820000387ab9 */ /* 0x000fe20000000a00 */
[----:B------:R-:W-:Y:S01]  /*0860*/  USEL UR4, UR4, 0x2, !UP0 ;  /* 0x0000000204047887 */ /* 0x000fe2000c000000 */
[----:B------:R-:W-:Y:S01]  /*0870*/  BSSY B6, `(.L_x_965) ;  /* 0x00012fc000067945 */ /* 0x000fe20003800000 */
[----:B-1234-:R-:W-:Y:S01]  /*0880*/  BAR.SYNC.DEFER_BLOCKING 0x0 ;  /* 0x0000000000007b1d */ /* 0x01efe20000010000 */
[----:B------:R-:W-:-:S03]  /*0890*/  PLOP3.LUT P0, PT, PT, PT, UP0, 0x80, 0x0 ;  /* 0x000000000000781c */ /* 0x000fc60003f0f008 */
[----:B------:R-:W-:-:S05]  /*08a0*/  IMAD.U32 R2, RZ, RZ, UR4 ;  /* 0x00000004ff027e24 */ /* 0x000fca000f8e00ff */
[----:B------:R0:W-:Y:S05]  /*08b0*/  STL [R1], R2 ;  /* 0x0000000201007387 */ /* 0x0001ea0000100800 */
[----:B------:R-:W-:Y:S05]  /*08c0*/  @!P0 BRA `(.L_x_966) ;  /* 0x000000f0005c8947 */ /* 0x000fea0003800000 */
.L_x_967:
[----:B------:R-:W-:-:S08]  /*08d0*/  NOP ;  /* 0x0000000000007918 */ /* 0x000fd00000000000 */
[----:B------:R-:W1:Y:S02]  /*08e0*/  USETMAXREG.TRY_ALLOC.CTAPOOL UP0, 0xe8 ;  /* 0x000000e8000079c8 */ /* 0x000e640008000600 */
[----:B-1----:R-:W-:-:S13]  /*08f0*/  PLOP3.LUT P0, PT, PT, PT, UP0, 0x80, 0x0 ;  /* 0x000000000000781c */ /* 0x002fda0003f0f008 */
[----:B------:R-:W-:Y:S05]  /*0900*/  @!P0 BRA `(.L_x_967) ;  /* 0xfffffffc00f08947 */ /* 0x000fea000383ffff */
[----:B0-----:R-:W0:Y:S08]  /*0910*/  LDC R2, c[0x0][0xc50] ;  /* 0x00031400ff027b82 */ /* 0x001e300000000800 */
        /* <DEDUP_REMOVED lines=13> */
[----:B------:R-:W0:Y:S01]  /*09f0*/  LDC R23, c[0x0][0x448] ;  /* 0x00011200ff177b82 */ /* 0x000e220000000800 */
[----:B------:R-:W1:Y:S01]  /*0a00*/  S2R R72, SR_CTAID.X ;  /* 0x0000000000487919 */ /* 0x000e620000002500 */
[----:B------:R-:W-:Y:S01]  /*0a10*/  LOP3.LUT R18, R18, 0xffefffff, RZ, 0xc0, !PT ;  /* 0xffefffff12127812 */ /* 0x000fe200078ec0ff */
[----:B------:R-:W-:-:S05]  /*0a20*/  VIADD R74, R25, 0xffffff80 ;  /* 0xffffff80194a7836 */ /* 0x000fca0000000000 */
[----:B------:R-:W2:Y:S08]  /*0a30*/  LDC.64 R2, c[0x0][0x418] ;  /* 0x00010600ff027b82 */ /* 0x000eb00000000a00 */
[----:B------:R-:W3:Y:S01]  /*0a40*/  LDC.64 R10, c[0x0][0x9e0] ;  /* 0x00027800ff0a7b82 */ /* 0x000ee20000000a00 */
[----:B0-----:R-:W-:-:S07]  /*0a50*/  ISETP.NE.AND P2, PT, R23, 0x1, PT ;  /* 0x000000011700780c */ /* 0x001fce0003f45270 */
[----:B------:R-:W0:Y:S01]  /*0a60*/  LDC R8, c[0x0][0x288] ;  /* 0x0000a200ff087b82 */ /* 0x000e220000000800 */
[----:B--2---:R-:W-:-:S07]  /*0a70*/  ISETP.NE.U32.AND P0, PT, R2, RZ, PT ;  /* 0x000000ff0200720c */ /* 0x004fce0003f05070 */
[----:B------:R-:W2:Y:S01]  /*0a80*/  LDC R16, c[0x0][0x424] ;  /* 0x00010900ff107b82 */ /* 0x000ea20000000800 */
[----:B-1----:R-:W-:Y:S01]  /*0a90*/  IMAD.SHL.U32 R72, R72, 0x80, RZ ;  /* 0x0000008048487824 */ /* 0x002fe200078e00ff */
[----:B------:R-:W-:-:S03]  /*0aa0*/  ISETP.NE.AND.EX P0, PT, R3, RZ, PT, P0 ;  /* 0x000000ff0300720c */ /* 0x000fc60003f05300 */
[----:B------:R-:W-:Y:S01]  /*0ab0*/  @P2 VIADD R0, R72, 0x7f ;  /* 0x0000007f48002836 */ /* 0x000fe20000000000 */
[----:B------:R-:W-:Y:S02]  /*0ac0*/  @P2 LOP3.LUT R18, R18, 0x100000, RZ, 0xfc, !PT ;  /* 0x0010000012122812 */ /* 0x000fe400078efcff */
[----:B------:R-:W1:Y:S01]  /*0ad0*/  @P2 LDC R5, c[0x0][0x44c] ;  /* 0x00011300ff052b82 */ /* 0x000e620000000800 */
[----:B---3--:R-:W-:Y:S02]  /*0ae0*/  ISETP.GE.AND P1, PT, R11, 0x1, PT ;  /* 0x000000010b00780c */ /* 0x008fe40003f26270 */
[----:B------:R-:W-:-:S05]  /*0af0*/  LOP3.LUT R18, R18, 0xfff7ffff, RZ, 0xc0, !PT ;  /* 0xfff7ffff12127812 */ /* 0x000fca00078ec0ff */
[----:B------:R-:W3:Y:S01]  /*0b00*/  @P2 LDC R7, c[0x0][0x450] ;  /* 0x00011400ff072b82 */ /* 0x000ee20000000800 */
[----:B0-----:R-:W-:-:S05]  /*0b10*/  IADD3 R3, -R8, 0x1, RZ ;  /* 0x0000000108037810 */ /* 0x001fca0007ffe1ff */
[----:B------:R-:W-:Y:S02]  /*0b20*/  @P1 LOP3.LUT R18, R18, 0x80000, RZ, 0xfc, !PT ;  /* 0x0008000012121812 */ /* 0x000fe400078efcff */
[----:B------:R-:W0:Y:S01]  /*0b30*/  LDC R73, c[0x0][0x2f0] ;  /* 0x0000bc00ff497b82 */ /* 0x000e220000000800 */
[----:B--2---:R-:W-:Y:S01]  /*0b40*/  SEL R16, R16, 0x1, P0 ;  /* 0x0000000110107807 */ /* 0x004fe20000000000 */
[----:B-1----:R-:W-:-:S04]  /*0b50*/  @P2 IMAD.HI.U32 R2, R0, R5, RZ ;  /* 0x0000000500022227 */ /* 0x002fc800078e00ff */
[----:B------:R-:W-:Y:S01]  /*0b60*/  VIADD R0, R72, 0x7f ;  /* 0x0000007f48007836 */ /* 0x000fe20000000000 */
[----:B---3--:R-:W-:Y:S01]  /*0b70*/  @P2 SHF.R.U32.HI R0, RZ, R7, R2 ;  /* 0x00000007ff002219 */ /* 0x008fe20000011602 */
[CC--:B0-----:R-:W-:Y:S02]  /*0b80*/  IMAD R3, R16.reuse, R73.reuse, R3 ;  /* 0x0000004910037224 */ /* 0x0c1fe400078e0203 */
[----:B------:R-:W-:Y:S02]  /*0b90*/  IMAD R22, R16, R73, RZ ;  /* 0x0000004910167224 */ /* 0x000fe400078e02ff */
[----:B------:R-:W-:-:S04]  /*0ba0*/  IMAD.IADD R3, R3, 0x1, R0 ;  /* 0x0000000103037824 */ /* 0x000fc800078e0200 */
[----:B------:R-:W-:Y:S01]  /*0bb0*/  IMAD.IADD R0, R3, 0x1, R10 ;  /* 0x0000000103007824 */ /* 0x000fe200078e020a */
[----:B------:R-:W-:Y:S06]  /*0bc0*/  @!P1 BRA `(.L_x_969) ;  /* 0x0000000000409947 */ /* 0x000fec0003800000 */
[C---:B------:R-:W-:Y:S01]  /*0bd0*/  ISETP.GT.AND P0, PT, R3.reuse, RZ, PT ;  /* 0x000000ff0300720c */ /* 0x040fe20003f04270 */
[----:B------:R-:W-:-:S12]  /*0be0*/  VIADD R2, R3, 0xffffffff ;  /* 0xffffffff03027836 */ /* 0x000fd80000000000 */
[----:B------:R-:W-:Y:S05]  /*0bf0*/  @P0 BRA `(.L_x_970) ;  /* 0x00000000001c0947 */ /* 0x000fea0003800000 */
[----:B------:R-:W-:Y:S01]  /*0c00*/  ISETP.NE.AND P0, PT, R11, 0x1, PT ;  /* 0x000000010b00780c */ /* 0x000fe20003f05270 */
[----:B------:R-:W-:-:S12]  /*0c10*/  IMAD.MOV R3, RZ, RZ, -R3 ;  /* 0x000000ffff037224 */ /* 0x000fd800078e0a03 */
[----:B------:R-:W0:Y:S02]  /*0c20*/  @P0 LDC.64 R4, c[0x0][0x9e8] ;  /* 0x00027a00ff040b82 */ /* 0x000e240000000a00 */
[----:B0-----:R-:W-:-:S05]  /*0c30*/  @P0 IMAD.HI.U32 R2, R3, R4, RZ ;  /* 0x0000000403020227 */ /* 0x001fca00078e00ff */
[----:B------:R-:W-:-:S04]  /*0c40*/  @P0 SHF.R.U32.HI R3, RZ, R5, R2 ;  /* 0x00000005ff030219 */ /* 0x000fc80000011602 */
[----:B------:R-:W-:Y:S01]  /*0c50*/  LOP3.LUT R2, RZ, R3, RZ, 0x33, !PT ;  /* 0x00000003ff027212 */ /* 0x000fe200078e33ff */
[----:B------:R-:W-:Y:S06]  /*0c60*/  BRA `(.L_x_971) ;  /* 0x0000000000107947 */ /* 0x000fec0003800000 */
.L_x_970:
[----:B------:R-:W-:-:S13]  /*0c70*/  ISETP.NE.AND P0, PT, R11, 0x1, PT ;  /* 0x000000010b00780c */ /* 0x000fda0003f05270 */
[----:B------:R-:W0:Y:S02]  /*0c80*/  @P0 LDC.64 R4, c[0x0][0x9e8] ;  /* 0x00027a00ff040b82 */ /* 0x000e240000000a00 */
[----:B0-----:R-:W-:-:S05]  /*0c90*/  @P0 IMAD.HI.U32 R4, R2, R4, RZ ;  /* 0x0000000402040227 */ /* 0x001fca00078e00ff */
[----:B------:R-:W-:-:S07]  /*0ca0*/  @P0 SHF.R.U32.HI R2, RZ, R5, R4 ;  /* 0x00000005ff020219 */ /* 0x000fce0000011604 */
.L_x_971:
[----:B------:R-:W-:-:S05]  /*0cb0*/  IMAD R3, R2, R11, R11 ;  /* 0x0000000b02037224 */ /* 0x000fca00078e020b */
[----:B------:R-:W-:-:S07]  /*0cc0*/  VIMNMX R0, R0, R3, PT ;  /* 0x0000000300007248 */ /* 0x000fce0003fe0100 */
.L_x_969:
[----:B------:R-:W0:Y:S01]  /*0cd0*/  @P2 LDC R3, c[0x0][0x44c] ;  /* 0x00011300ff032b82 */ /* 0x000e220000000800 */
[----:B------:R-:W-:Y:S01]  /*0ce0*/  VIADD R2, R0, 0x5f ;  /* 0x0000005f00027836 */ /* 0x000fe20000000000 */
[----:B------:R-:W-:Y:S01]  /*0cf0*/  ULDC UR4, c[0x0][0x9dc] ;  /* 0x0002770000047ab9 */ /* 0x000fe20000000800 */
[----:B------:R-:W-:Y:S02]  /*0d00*/  IMAD R0, R16, R73, 0x5f ;  /* 0x0000005f10007424 */ /* 0x000fe400078e0249 */
[----:B------:R-:W-:-:S03]  /*0d10*/  IMAD.HI R2, R2, 0x2aaaaaab, RZ ;  /* 0x2aaaaaab02027827 */ /* 0x000fc600078e02ff */
[----:B------:R-:W1:Y:S01]  /*0d20*/  @P2 LDC R7, c[0x0][0x450] ;  /* 0x00011400ff072b82 */ /* 0x000e620000000800 */
[----:B------:R-:W-:Y:S01]  /*0d30*/  IMAD.HI R0, R0, 0x2aaaaaab, RZ ;  /* 0x2aaaaaab00007827 */ /* 0x000fe200078e02ff */
[----:B------:R-:W-:-:S03]  /*0d40*/  SHF.R.U32.HI R5, RZ, 0x1f, R2 ;  /* 0x0000001fff057819 */ /* 0x000fc60000011602 */
[----:B------:R-:W-:Y:S01]  /*0d50*/  IMAD.MOV.U32 R4, RZ, RZ, R72 ;  /* 0x000000ffff047224 */ /* 0x000fe200078e0048 */
[----:B------:R-:W-:Y:S01]  /*0d60*/  LEA.HI.SX32 R2, R2, R5, 0x1c ;  /* 0x0000000502027211 */ /* 0x000fe200078fe2ff */
[----:B------:R-:W-:Y:S02]  /*0d70*/  IMAD R73, R16, R73, -R8 ;  /* 0x0000004910497224 */ /* 0x000fe400078e0a08 */
[----:B0-----:R-:W-:Y:S01]  /*0d80*/  @P2 IMAD.HI.U32 R6, R72, R3, RZ ;  /* 0x0000000348062227 */ /* 0x001fe200078e00ff */
[----:B------:R-:W-:-:S04]  /*0d90*/  SHF.R.U32.HI R3, RZ, 0x1f, R0 ;  /* 0x0000001fff037819 */ /* 0x000fc80000011600 */
[----:B------:R-:W-:Y:S02]  /*0da0*/  LEA.HI.SX32 R3, R0, R3, 0x1c ;  /* 0x0000000300037211 */ /* 0x000fe400078fe2ff */
[----:B-1----:R-:W-:Y:S02]  /*0db0*/  @P2 SHF.R.U32.HI R4, RZ, R7, R6 ;  /* 0x00000007ff042219 */ /* 0x002fe40000011606 */
[----:B------:R-:W-:-:S03]  /*0dc0*/  VIMNMX R75, R3, R2, PT ;  /* 0x00000002034b7248 */ /* 0x000fc60003fe0100 */
[----:B------:R-:W-:-:S04]  /*0dd0*/  IMAD.IADD R0, R73, 0x1, R4 ;  /* 0x0000000149007824 */ /* 0x000fc800078e0204 */
[----:B------:R-:W-:Y:S01]  /*0de0*/  VIADD R2, R0, -UR4 ;  /* 0x8000000400027c36 */ /* 0x000fe20008000000 */
[----:B------:R-:W-:Y:S06]  /*0df0*/  @!P1 BRA `(.L_x_972) ;  /* 0x00000000003c9947 */ /* 0x000fec0003800000 */
[----:B------:R-:W-:-:S13]  /*0e00*/  ISETP.GT.AND P0, PT, R0, -0x1, PT ;  /* 0xffffffff0000780c */ /* 0x000fda0003f04270 */
[----:B------:R-:W-:Y:S05]  /*0e10*/  @P0 BRA `(.L_x_973) ;  /* 0x00000000001c0947 */ /* 0x000fea0003800000 */
[----:B------:R-:W-:Y:S02]  /*0e20*/  ISETP.NE.AND P0, PT, R11, 0x1, PT ;  /* 0x000000010b00780c */ /* 0x000fe40003f05270 */
[----:B------:R-:W-:-:S11]  /*0e30*/  LOP3.LUT R3, RZ, R0, RZ, 0x33, !PT ;  /* 0x00000000ff037212 */ /* 0x000fd600078e33ff */
[----:B------:R-:W0:Y:S02]  /*0e40*/  @P0 LDC.64 R4, c[0x0][0x9e8] ;  /* 0x00027a00ff040b82 */ /* 0x000e240000000a00 */
[----:B0-----:R-:W-:-:S05]  /*0e50*/  @P0 IMAD.HI.U32 R0, R3, R4, RZ ;  /* 0x0000000403000227 */ /* 0x001fca00078e00ff */
[----:B------:R-:W-:-:S04]  /*0e60*/  @P0 SHF.R.U32.HI R3, RZ, R5, R0 ;  /* 0x00000005ff030219 */ /* 0x000fc80000011600 */
[----:B------:R-:W-:Y:S01]  /*0e70*/  LOP3.LUT R0, RZ, R3, RZ, 0x33, !PT ;  /* 0x00000003ff007212 */ /* 0x000fe200078e33ff */
[----:B------:R-:W-:Y:S06]  /*0e80*/  BRA `(.L_x_974) ;  /* 0x0000000000107947 */ /* 0x000fec0003800000 */
.L_x_973:
[----:B------:R-:W-:-:S13]  /*0e90*/  ISETP.NE.AND P0, PT, R11, 0x1, PT ;  /* 0x000000010b00780c */ /* 0x000fda0003f05270 */
[----:B------:R-:W0:Y:S02]  /*0ea0*/  @P0 LDC.64 R4, c[0x0][0x9e8] ;  /* 0x00027a00ff040b82 */ /* 0x000e240000000a00 */
[----:B0-----:R-:W-:-:S05]  /*0eb0*/  @P0 IMAD.HI.U32 R4, R0, R4, RZ ;  /* 0x0000000400040227 */ /* 0x001fca00078e00ff */
[----:B------:R-:W-:-:S07]  /*0ec0*/  @P0 SHF.R.U32.HI R0, RZ, R5, R4 ;  /* 0x00000005ff000219 */ /* 0x000fce0000011604 */
.L_x_974:
[----:B------:R-:W-:-:S05]  /*0ed0*/  IMAD R3, R0, R11, RZ ;  /* 0x0000000b00037224 */ /* 0x000fca00078e02ff */
[----:B------:R-:W-:-:S07]  /*0ee0*/  VIMNMX R2, R2, R3, !PT ;  /* 0x0000000302027248 */ /* 0x000fce0007fe0100 */
.L_x_972:
[----:B------:R-:W-:Y:S01]  /*0ef0*/  SHF.R.U32.HI R0, RZ, 0x10, R17 ;  /* 0x00000010ff007819 */ /* 0x000fe20000011611 */
[----:B------:R-:W-:Y:S01]  /*0f00*/  IMAD.HI R2, R2, 0x2aaaaaab, RZ ;  /* 0x2aaaaaab02027827 */ /* 0x000fe200078e02ff */
[----:B------:R-:W-:Y:S02]  /*0f10*/  LOP3.LUT R17, R17, 0xffff, RZ, 0xc0, !PT ;  /* 0x0000ffff11117812 */ /* 0x000fe400078ec0ff */
[----:B------:R-:W-:Y:S02]  /*0f20*/  ISETP.NE.AND P0, PT, R0, RZ, PT ;  /* 0x000000ff0000720c */ /* 0x000fe40003f05270 */
[----:B------:R-:W-:-:S04]  /*0f30*/  SHF.R.U32.HI R3, RZ, 0x1f, R2 ;  /* 0x0000001fff037819 */ /* 0x000fc80000011602 */
[----:B------:R-:W-:Y:S02]  /*0f40*/  LEA.HI.SX32 R3, R2, R3, 0x1c ;  /* 0x0000000302037211 */ /* 0x000fe400078fe2ff */
[----:B------:R-:W-:Y:S02]  /*0f50*/  MOV R2, RZ ;  /* 0x000000ff00027202 */ /* 0x000fe40000000f00 */
[----:B------:R-:W-:-:S03]  /*0f60*/  VIMNMX R8, RZ, R3, !PT ;  /* 0x00000003ff087248 */ /* 0x000fc60007fe0100 */
[----:B------:R-:W0:Y:S01]  /*0f70*/  @!P0 LDC R0, c[0x0][0x9f0] ;  /* 0x00027c00ff008b82 */ /* 0x000e220000000800 */
[----:B------:R-:W-:-:S13]  /*0f80*/  ISETP.GT.AND P1, PT, R75, R8, PT ;  /* 0x000000084b00720c */ /* 0x000fda0003f24270 */
[----:B------:R-:W-:Y:S05]  /*0f90*/  @!P1 BRA `(.L_x_975) ;  /* 0x00000000006c9947 */ /* 0x000fea0003800000 */
[-C--:B0-----:R-:W-:Y:S02]  /*0fa0*/  IABS R6, R0.reuse ;  /* 0x0000000000067213 */ /* 0x081fe40000000000 */
[----:B------:R-:W-:Y:S02]  /*0fb0*/  IADD3 R2, R0, -0x1, R75 ;  /* 0xffffffff00027810 */ /* 0x000fe40007ffe04b */
[----:B------:R-:W0:Y:S03]  /*0fc0*/  I2F.RP R4, R6 ;  /* 0x0000000600047306 */ /* 0x000e260000209400 */
[----:B------:R-:W-:Y:S01]  /*0fd0*/  IMAD.IADD R5, R2, 0x1, -R8 ;  /* 0x0000000102057824 */ /* 0x000fe200078e0a08 */
[----:B------:R-:W-:-:S04]  /*0fe0*/  IABS R2, R0 ;  /* 0x0000000000027213 */ /* 0x000fc80000000000 */
[----:B------:R-:W-:Y:S02]  /*0ff0*/  IABS R9, R5 ;  /* 0x0000000500097213 */ /* 0x000fe40000000000 */
[----:B------:R-:W-:-:S04]  /*1000*/  LOP3.LUT R5, R5, R0, RZ, 0x3c, !PT ;  /* 0x0000000005057212 */ /* 0x000fc800078e3cff */
[----:B------:R-:W-:Y:S01]  /*1010*/  ISETP.GE.AND P2, PT, R5, RZ, PT ;  /* 0x000000ff0500720c */ /* 0x000fe20003f46270 */
[----:B0-----:R-:W0:Y:S02]  /*1020*/  MUFU.RCP R4, R4 ;  /* 0x0000000400047308 */ /* 0x001e240000001000 */
[----:B0-----:R-:W-:Y:S02]  /*1030*/  VIADD R3, R4, 0xffffffe ;  /* 0x0ffffffe04037836 */ /* 0x001fe40000000000 */
[----:B------:R-:W-:Y:S02]  /*1040*/  IMAD.MOV R4, RZ, RZ, -R2 ;  /* 0x000000ffff047224 */ /* 0x000fe400078e0a02 */
[----:B------:R-:W-:Y:S02]  /*1050*/  IMAD.MOV.U32 R2, RZ, RZ, RZ ;  /* 0x000000ffff027224 */ /* 0x000fe400078e00ff */
[----:B------:R-:W0:Y:S02]  /*1060*/  F2I.FTZ.U32.TRUNC.NTZ R3, R3 ;  /* 0x0000000300037305 */ /* 0x000e24000021f000 */
[----:B0-----:R-:W-:-:S04]  /*1070*/  IMAD.MOV R7, RZ, RZ, -R3 ;  /* 0x000000ffff077224 */ /* 0x001fc800078e0a03 */
[----:B------:R-:W-:-:S04]  /*1080*/  IMAD R7, R7, R6, RZ ;  /* 0x0000000607077224 */ /* 0x000fc800078e02ff */
[----:B------:R-:W-:-:S04]  /*1090*/  IMAD.HI.U32 R2, R3, R7, R2 ;  /* 0x0000000703027227 */ /* 0x000fc800078e0002 */
[----:B------:R-:W-:-:S04]  /*10a0*/  IMAD.MOV.U32 R3, RZ, RZ, R9 ;  /* 0x000000ffff037224 */ /* 0x000fc800078e0009 */
        /* <DEDUP_REMOVED lines=8> */
[----:B------:R-:W-:Y:S01]  /*1130*/  @!P2 IMAD.MOV R2, RZ, RZ, -R2 ;  /* 0x000000ffff02a224 */ /* 0x000fe200078e0a02 */
[----:B------:R-:W-:-:S07]  /*1140*/  @!P1 LOP3.LUT R2, RZ, R0, RZ, 0x33, !PT ;  /* 0x00000000ff029212 */ /* 0x000fce00078e33ff */
.L_x_975:
[-C--:B------:R-:W-:Y:S01]  /*1150*/  IMAD R17, R17, R2.reuse, R8 ;  /* 0x0000000211117224 */ /* 0x080fe200078e0208 */
[----:B------:R-:W-:Y:S01]  /*1160*/  PLOP3.LUT P0, PT, PT, PT, PT, 0x80, 0x0 ;  /* 0x000000000000781c */ /* 0x000fe20003f0f070 */
[----:B0-----:R-:W-:Y:S01]  /*1170*/  IMAD.MOV.U32 R0, RZ, RZ, RZ ;  /* 0x000000ffff007224 */ /* 0x001fe200078e00ff */
[----:B------:R-:W-:Y:S01]  /*1180*/  CS2R R86, SRZ ;  /* 0x0000000000567805 */ /* 0x000fe2000001ff00 */
[----:B------:R-:W-:Y:S01]  /*1190*/  IMAD.MOV.U32 R6, RZ, RZ, RZ ;  /* 0x000000ffff067224 */ /* 0x000fe200078e00ff */
[----:B------:R-:W-:Y:S02]  /*11a0*/  VIADDMNMX R75, R17, R2, R75, PT ;  /* 0x00000002114b7246 */ /* 0x000fe4000380014b */
[----:B------:R-:W-:Y:S02]  /*11b0*/  CS2R R84, SRZ ;  /* 0x0000000000547805 */ /* 0x000fe4000001ff00 */
        /* <DEDUP_REMOVED lines=36> */
[----:B------:R-:W-:-:S05]  /*1400*/  SHF.R.S32.HI R78, RZ, 0x7, R76 ;  /* 0x00000007ff4e7819 */ /* 0x000fca000001144c */
        /* <DEDUP_REMOVED lines=20> */
[----:B------:R-:W-:Y:S01]  /*1550*/  MOV R10, UR6 ;  /* 0x00000006000a7c02 */ /* 0x000fe20008000f00 */
        /* <DEDUP_REMOVED lines=8> */
.L_x_977:
[----:B------:R-:W-:-:S04]  /*15e0*/  SHF.L.U32 R0, RZ, 0x1f, RZ ;  /* 0x0000001fff007819 */ /* 0x000fc800000006ff */
[----:B------:R-:W0:Y:S02]  /*15f0*/  SYNCS.PHASECHK.TRANS64.TRYWAIT P0, [UR58+0x2a800], R0 ;  /* 0x02a80000ff0075a7 */ /* 0x000e24000800017a */
[----:B0-----:R-:W-:Y:S05]  /*1600*/  @!P0 BRA `(.L_x_978) ;  /* 0x0000012000908947 */ /* 0x001fea0003800000 */
.L_x_1111:
[----:B------:R-:W2:Y:S02]  /*1610*/  LDL R2, [R1] ;  /* 0x0000000001027983 */ /* 0x000ea40000100800 */
[----:B--2---:R-:W-:-:S13]  /*1620*/  R2UR UR4, R2 ;  /* 0x00000000020472ca */ /* 0x004fda00000e0000 */
[----:B------:R-:W-:-:S06]  /*1630*/  ULOP3.LUT UR4, UR4, 0x1, URZ, 0xfc, !UPT ;  /* 0x0000000104047892 */ /* 0x000fcc000f8efc3f */
[----:B------:R-:W-:-:S05]  /*1640*/  IMAD.U32 R2, RZ, RZ, UR4 ;  /* 0x00000004ff027e24 */ /* 0x000fca000f8e00ff */
[----:B------:R-:W-:-:S13]  /*1650*/  ISETP.NE.AND P0, PT, R2, 0x3, PT ;  /* 0x000000030200780c */ /* 0x000fda0003f05270 */
[----:B------:R-:W-:Y:S05]  /*1660*/  @!P0 BRA `(.L_x_979) ;  /* 0x0000000000048947 */ /* 0x000fea0003800000 */
[----:B------:R-:W-:Y:S01]  /*1670*/  BPT.TRAP 0x1 ;  /* 0x000000040000795c */ /* 0x000fe20000300000 */
.L_x_979:
[----:B------:R1:W2:Y:S01]  /*1680*/  SYNCS.PHASECHK.TRANS64.TRYWAIT P1, [UR58+0x2a830], R0 ;  /* 0x02a83000ff0075a7 */ /* 0x0002a2000802017a */
[----:B------:R-:W-:Y:S05]  /*1690*/  @!P0 BRA `(.L_x_980) ;  /* 0x0000000000048947 */ /* 0x000fea0003800000 */
[----:B------:R-:W-:Y:S01]  /*16a0*/  BPT.TRAP 0x1 ;  /* 0x000000040000795c */ /* 0x000fe20000300000 */
.L_x_980:
[----:B------:R-:W-:-:S05]  /*16b0*/  IMAD.U32 R4, RZ, RZ, UR36 ;  /* 0x00000024ff047e24 */ /* 0x000fca000f8e00ff */
[----:B------:R-:W-:Y:S01]  /*16c0*/  LOP3.LUT R4, R4, 0x10000, RZ, 0xfc, !PT ;  /* 0x0001000004047812 */ /* 0x000fe200078efcff */
[----:B--2---:R-:W-:Y:S06]  /*16d0*/  @P1 BRA `(.L_x_981) ;  /* 0x0000000000081947 */ /* 0x004fec0003800000 */
[----:B------:R-:W2:Y:S02]  /*16e0*/  SYNCS.PHASECHK.TRANS64.TRYWAIT P1, [UR58+0x2a830], R0 ;  /* 0x02a83000ff0075a7 */ /* 0x000ea4000802017a */
[----:B--2---:R-:W-:Y:S05]  /*16f0*/  @!P1 BRA `(.L_x_982) ;  /* 0x00000120006c9947 */ /* 0x004fea0003800000 */
.L_x_981:
[----:B------:R-:W-:Y:S05]  /*1700*/  WARPSYNC.ALL ;  /* 0x0000000000007948 */ /* 0x000fea0003800000 */
[----:B------:R-:W-:Y:S01]  /*1710*/  IMAD.MOV.U32 R5, RZ, RZ, 0x40000040 ;  /* 0x40000040ff057424 */ /* 0x000fe200078e00ff */
[----:B------:R-:W-:Y:S01]  /*1720*/  UIADD3 UR4, UR58, 0x18400, URZ ;  /* 0x000184003a047890 */ /* 0x000fe2000fffe03f */
[----:B------:R-:W-:Y:S01]  /*1730*/  R2UR UR8, R4 ;  /* 0x00000000040872ca */ /* 0x000fe200000e0000 */
[----:B------:R-:W-:Y:S02]  /*1740*/  WARPGROUP.ARRIVE ;  /* 0x00000000000079c5 */ /* 0x000fe40000000000 */
        /* <DEDUP_REMOVED lines=12> */
[----:B------:R-:W-:Y:S01]  /*1810*/  UMOV UR10, UR60 ;  /* 0x0000003c000a7c82 */ /* 0x000fe20008000000 */
[----:B------:R-:W-:Y:S01]  /*1820*/  UIADD3 UR22, UR60, 0x300, URZ ;  /* 0x000003003c167890 */ /* 0x000fe2000fffe03f */
[----:B------:R-:W-:Y:S01]  /*1830*/  HGMMA.64x96x16.F32.BF16 R24, gdesc[UR8], RZ, !UPT, gsb0 ;  /* 0x01600000081879f0 */ /* 0x000fe2000c0018ff */
[----:B------:R-:W-:Y:S01]  /*1840*/  UIADD3 UR10, UR60, 0x2, URZ ;  /* 0x000000023c0a7890 */ /* 0x000fe2000fffe03f */
[----:B------:R-:W-:Y:S01]  /*1850*/  UMOV UR9, 0x40000040 ;  /* 0x4000004000097882 */ /* 0x000fe20000000000 */
[----:B------:R-:W-:Y:S01]  /*1860*/  UMOV UR11, 0x40000040 ;  /* 0x40000040000b7882 */ /* 0x000fe20000000000 */
[----:B------:R-:W-:Y:S02]  /*1870*/  UMOV UR21, 0x40000040 ;  /* 0x4000004000157882 */ /* 0x000fe40000000000 */
[----:B------:R-:W-:Y:S02]  /*1880*/  UIADD3 UR8, UR4, 0x2, URZ ;  /* 0x0000000204087890 */ /* 0x000fe4000fffe03f */
[----:B------:R-:W-:-:S02]  /*1890*/  UIADD3 UR12, UR4, 0x4, URZ ;  /* 0x00000004040c7890 */ /* 0x000fc4000fffe03f */
[----:B------:R-:W-:Y:S02]  /*18a0*/  UIADD3 UR16, UR4, 0x6, URZ ;  /* 0x0000000604107890 */ /* 0x000fe4000fffe03f */
[----:B------:R-:W-:Y:S01]  /*18b0*/  UIADD3 UR20, UR4, 0x400, URZ ;  /* 0x0000040004147890 */ /* 0x000fe2000fffe03f */
        /* <DEDUP_REMOVED lines=29> */
[----:B------:R-:W-:Y:S02]  /*1a90*/  UMOV UR5, UR49 ;  /* 0x0000003100057c82 */ /* 0x000fe40008000000 */
[----:B------:R-:W-:Y:S01]  /*1aa0*/  UMOV UR4, UR48 ;  /* 0x0000003000047c82 */ /* 0x000fe20008000000 */
        /* <DEDUP_REMOVED lines=36> */
.L_x_983:
[----:B------:R-:W-:Y:S01]  /*1cf0*/  LOP3.LUT R9, R76, 0xffffff80, RZ, 0xc0, !PT ;  /* 0xffffff804c097812 */ /* 0x000fe200078ec0ff */
[----:B------:R-:W-:Y:S01]  /*1d00*/  ULDC UR5, c[0x0][0x9d8] ;  /* 0x0002760000057ab9 */ /* 0x000fe20000000800 */
[----:B------:R-:W-:Y:S01]  /*1d10*/  ISETP.NE.AND P2, PT, R23, 0x1, PT ;  /* 0x000000011700780c */ /* 0x000fe20003f45270 */
[----:B------:R-:W-:Y:S01]  /*1d20*/  FMUL.FTZ R33, R33, UR5 ;  /* 0x0000000521217c20 */ /* 0x000fe20008410000 */
[----:B------:R-:W-:Y:S01]  /*1d30*/  LEA.HI R77, R77, R74, RZ, 0x2 ;  /* 0x0000004a4d4d7211 */ /* 0x000fe200078f10ff */
[----:B------:R-:W-:Y:S02]  /*1d40*/  IMAD.IADD R9, R74, 0x1, -R9 ;  /* 0x000000014a097824 */ /* 0x000fe400078e0a09 */
[----:B------:R-:W-:Y:S01]  /*1d50*/  FMUL.FTZ R25, R25, UR5 ;  /* 0x0000000519197c20 */ /* 0x000fe20008410000 */
[----:B------:R-:W-:Y:S01]  /*1d60*/  FMUL.FTZ R2, R27, UR5 ;  /* 0x000000051b027c20 */ /* 0x000fe20008410000 */
[----:B------:R-:W-:Y:S01]  /*1d70*/  LOP3.LUT R77, R77, 0xfffffffc, RZ, 0xc0, !PT ;  /* 0xfffffffc4d4d7812 */ /* 0x000fe200078ec0ff */
[----:B------:R-:W-:Y:S01]  /*1d80*/  FMUL.FTZ R32, R32, UR5 ;  /* 0x0000000520207c20 */ /* 0x000fe20008410000 */
[----:B------:R-:W-:Y:S01]  /*1d90*/  SHF.R.S32.HI R8, RZ, 0x1f, R9 ;  /* 0x0000001fff087819 */ /* 0x000fe20000011409 */
[----:B------:R2:W3:Y:S01]  /*1da0*/  MUFU.TANH R83, R33 ;  /* 0x0000002100537308 */ /* 0x0004e20000002400 */
[----:B------:R-:W-:Y:S01]  /*1db0*/  FMUL.FTZ R6, R30, UR5 ;  /* 0x000000051e067c20 */ /* 0x000fe20008410000 */
[----:B------:R-:W-:Y:S01]  /*1dc0*/  IMAD.IADD R77, R74, 0x1, -R77 ;  /* 0x000000014a4d7824 */ /* 0x000fe200078e0a4d */
[CC--:B------:R-:W-:Y:S01]  /*1dd0*/  LEA.HI R10, R8.reuse, R9.reuse, RZ, 0x2 ;  /* 0x00000009080a7211 */ /* 0x0c0fe200078f10ff */
[----:B------:R-:W-:Y:S01]  /*1de0*/  FMUL.FTZ R7, R31, UR5 ;  /* 0x000000051f077c20 */ /* 0x000fe20008410000 */
[----:B------:R-:W-:Y:S01]  /*1df0*/  LEA.HI R14, R8, R9, RZ, 0x5 ;  /* 0x00000009080e7211 */ /* 0x000fe200078f28ff */
[----:B------:R-:W4:Y:S01]  /*1e00*/  S2UR UR6, SR_CgaCtaId ;  /* 0x00000000000679c3 */ /* 0x000f220000008800 */
[--C-:B------:R-:W-:Y:S01]  /*1e10*/  SHF.R.S32.HI R8, RZ, 0x2, R10.reuse ;  /* 0x00000002ff087819 */ /* 0x100fe2000001140a */
[----:B------:R5:W0:Y:S01]  /*1e20*/  MUFU.TANH R79, R25 ;  /* 0x00000019004f7308 */ /* 0x000a220000002400 */
[----:B------:R-:W-:Y:S01]  /*1e30*/  SHF.R.S32.HI R27, RZ, 0x1f, R10 ;  /* 0x0000001fff1b7819 */ /* 0x000fe2000001140a */
[----:B------:R-:W-:Y:S01]  /*1e40*/  UIADD3 UR4, UR58, 0x2a840, URZ ;  /* 0x0002a8403a047890 */ /* 0x000fe2000fffe03f */
[----:B------:R-:W-:Y:S01]  /*1e50*/  LEA.HI R30, R78, R78, RZ, 0x1 ;  /* 0x0000004e4e1e7211 */ /* 0x000fe200078f08ff */
[----:B------:R-:W-:Y:S01]  /*1e60*/  FMUL.FTZ R12, R35, UR5 ;  /* 0x00000005230c7c20 */ /* 0x000fe20008410000 */
[-C--:B------:R-:W-:Y:S01]  /*1e70*/  LEA.HI R27, R27, R8.reuse, RZ, 0x3 ;  /* 0x000000081b1b7211 */ /* 0x080fe200078f18ff */
[----:B--2---:R-:W2:Y:S01]  /*1e80*/  @P2 LDC R33, c[0x0][0x44c] ;  /* 0x00011300ff212b82 */ /* 0x004ea20000000800 */
[----:B------:R-:W-:Y:S01]  /*1e90*/  LOP3.LUT R31, R30, 0x3fffffe, RZ, 0xc0, !PT ;  /* 0x03fffffe1e1f7812 */ /* 0x000fe200078ec0ff */
[----:B------:R1:W2:Y:S01]  /*1ea0*/  MUFU.TANH R82, R32 ;  /* 0x0000002000527308 */ /* 0x0002a20000002400 */
[----:B-----5:R-:W-:Y:S01]  /*1eb0*/  SHF.R.S32.HI R25, RZ, 0x5, R14 ;  /* 0x00000005ff197819 */ /* 0x020fe2000001140e */
[----:B------:R-:W-:Y:S01]  /*1ec0*/  FMUL.FTZ R28, R28, UR5 ;  /* 0x000000051c1c7c20 */ /* 0x000fe20008410000 */
[----:B------:R-:W-:Y:S01]  /*1ed0*/  LEA.HI R14, R77, R77, RZ, 0x1 ;  /* 0x0000004d4d0e7211 */ /* 0x000fe200078f08ff */
[----:B------:R-:W-:Y:S01]  /*1ee0*/  IMAD.IADD R31, R78, 0x1, -R31 ;  /* 0x000000014e1f7824 */ /* 0x000fe200078e0a1f */
[----:B------:R-:W-:Y:S01]  /*1ef0*/  LOP3.LUT R27, R27, 0xfffffff8, RZ, 0xc0, !PT ;  /* 0xfffffff81b1b7812 */ /* 0x000fe200078ec0ff */
[----:B------:R-:W-:Y:S01]  /*1f00*/  IMAD R25, R25, 0x10, R72 ;  /* 0x0000001019197824 */ /* 0x000fe200078e0248 */
[----:B------:R-:W-:Y:S01]  /*1f10*/  LOP3.LUT R14, R14, 0x1ffffffe, RZ, 0xc0, !PT ;  /* 0x1ffffffe0e0e7812 */ /* 0x000fe200078ec0ff */
[----:B------:R-:W-:Y:S01]  /*1f20*/  FMUL.FTZ R29, R29, UR5 ;  /* 0x000000051d1d7c20 */ /* 0x000fe20008410000 */
[----:B-1----:R-:W1:Y:S01]  /*1f30*/  @P2 LDC R32, c[0x0][0x450] ;  /* 0x00011400ff202b82 */ /* 0x002e620000000800 */
[----:B------:R-:W-:Y:S01]  /*1f40*/  LOP3.LUT R10, R10, 0x7ffffffc, RZ, 0xc0, !PT ;  /* 0x7ffffffc0a0a7812 */ /* 0x000fe200078ec0ff */
[----:B0-----:R-:W-:Y:S01]  /*1f50*/  FMUL.FTZ R3, R24, UR5 ;  /* 0x0000000518037c20 */ /* 0x001fe20008410000 */
[----:B------:R-:W-:Y:S01]  /*1f60*/  IADD3 R30, R25, R8, -R27 ;  /* 0x00000008191e7210 */ /* 0x000fe20007ffe81b */
[----:B------:R-:W-:Y:S01]  /*1f70*/  IMAD.IADD R8, R77, 0x1, -R14 ;  /* 0x000000014d087824 */ /* 0x000fe200078e0a0e */
[----:B----4-:R-:W-:Y:S01]  /*1f80*/  UPRMT UR4, UR6, 0x654, UR4 ;  /* 0x0000065406047896 */ /* 0x010fe20008000004 */
[----:B------:R-:W-:Y:S01]  /*1f90*/  FMUL.FTZ R0, R26, UR5 ;  /* 0x000000051a007c20 */ /* 0x000fe20008410000 */
[----:B------:R0:W4:Y:S01]  /*1fa0*/  MUFU.TANH R80, R28 ;  /* 0x0000001c00507308 */ /* 0x0001220000002400 */
[----:B------:R-:W-:-:S02]  /*1fb0*/  IMAD R31, R31, 0x40, R30 ;  /* 0x000000401f1f7824 */ /* 0x000fc400078e021e */
[----:B------:R-:W-:Y:S01]  /*1fc0*/  FMUL.FTZ R11, R34, UR5 ;  /* 0x00000005220b7c20 */ /* 0x000fe20008410000 */
[----:B------:R-:W-:Y:S02]  /*1fd0*/  IMAD.IADD R9, R9, 0x1, -R10 ;  /* 0x0000000109097824 */ /* 0x000fe400078e0a0a */
[----:B------:R-:W-:Y:S01]  /*1fe0*/  FMUL.FTZ R36, R36, UR5 ;  /* 0x0000000524247c20 */ /* 0x000fe20008410000 */
[----:B------:R-:W-:Y:S02]  /*1ff0*/  IMAD R8, R8, 0x8, R31 ;  /* 0x0000000808087824 */ /* 0x000fe400078e021f */
[----:B------:R-:W-:Y:S01]  /*2000*/  FMUL.FTZ R37, R37, UR5 ;  /* 0x0000000525257c20 */ /* 0x000fe20008410000 */
[----:B------:R-:W-:Y:S01]  /*2010*/  FMUL.FTZ R15, R38, UR5 ;  /* 0x00000005260f7c20 */ /* 0x000fe20008410000 */
[----:B------:R5:W0:Y:S01]  /*2020*/  MUFU.TANH R81, R29 ;  /* 0x0000001d00517308 */ /* 0x000a220000002400 */
[----:B--2---:R-:W-:-:S04]  /*2030*/  @P2 IMAD.HI.U32 R25, R8, R33, RZ ;  /* 0x0000002108192227 */ /* 0x004fc800078e00ff */
[----:B------:R-:W-:Y:S01]  /*2040*/  FMUL.FTZ R20, R39, UR5 ;  /* 0x0000000527147c20 */ /* 0x000fe20008410000 */
[----:B------:R-:W-:Y:S01]  /*2050*/  FMUL.FTZ R40, R40, UR5 ;  /* 0x0000000528287c20 */ /* 0x000fe20008410000 */
[----:B------:R-:W-:Y:S01]  /*2060*/  FMUL.FTZ R41, R41, UR5 ;  /* 0x0000000529297c20 */ /* 0x000fe20008410000 */
[----:B------:R-:W-:Y:S02]  /*2070*/  IMAD.MOV.U32 R31, RZ, RZ, R8 ;  /* 0x000000ffff1f7224 */ /* 0x000fe400078e0008 */
[----:B------:R-:W-:Y:S01]  /*2080*/  FMUL.FTZ R21, R42, UR5 ;  /* 0x000000052a157c20 */ /* 0x000fe20008410000 */
[----:B------:R-:W-:Y:S01]  /*2090*/  FMUL.FTZ R24, R43, UR5 ;  /* 0x000000052b187c20 */ /* 0x000fe20008410000 */
[----:B------:R-:W-:Y:S01]  /*20a0*/  FMUL.FTZ R44, R44, UR5 ;  /* 0x000000052c2c7c20 */ /* 0x000fe20008410000 */
[----:B-1----:R-:W-:Y:S01]  /*20b0*/  @P2 SHF.R.U32.HI R31, RZ, R32, R25 ;  /* 0x00000020ff1f2219 */ /* 0x002fe20000011619 */
[----:B------:R-:W-:Y:S01]  /*20c0*/  FMUL.FTZ R45, R45, UR5 ;  /* 0x000000052d2d7c20 */ /* 0x000fe20008410000 */
[----:B------:R-:W-:Y:S01]  /*20d0*/  MOV R32, 0xffffffa0 ;  /* 0xffffffa000207802 */ /* 0x000fe20000000f00 */
[----:B0-----:R-:W-:Y:S01]  /*20e0*/  FMUL.FTZ R28, R46, UR5 ;  /* 0x000000052e1c7c20 */ /* 0x001fe20008410000 */
[----:B-----5:R-:W-:Y:S01]  /*20f0*/  FMUL.FTZ R29, R47, UR5 ;  /* 0x000000052f1d7c20 */ /* 0x020fe20008410000 */
[----:B------:R-:W0:Y:S01]  /*2100*/  SHFL.IDX PT, R35, R31, RZ, 0x1c1f ;  /* 0x001c1fff1f237589 */ /* 0x000e2200000e0000 */
[----:B------:R-:W-:Y:S01]  /*2110*/  FMUL.FTZ R48, R48, UR5 ;  /* 0x0000000530307c20 */ /* 0x000fe20008410000 */
[----:B------:R-:W-:-:S02]  /*2120*/  IMAD R32, R75, R32, 0x61 ;  /* 0x000000614b207424 */ /* 0x000fc400078e0220 */
[----:B------:R-:W-:Y:S01]  /*2130*/  FMUL.FTZ R49, R49, UR5 ;  /* 0x0000000531317c20 */ /* 0x000fe20008410000 */
        /* <DEDUP_REMOVED lines=22> */
[----:B------:R-:W-:Y:S01]  /*22a0*/  LOP3.LUT P1, RZ, R18, 0x80000, RZ, 0xc0, !PT ;  /* 0x0008000012ff7812 */ /* 0x000fe2000782c0ff */
[----:B------:R-:W-:Y:S01]  /*22b0*/  IMAD R33, R9, -0x2, R32 ;  /* 0xfffffffe09217824 */ /* 0x000fe200078e0220 */
[----:B------:R-:W-:Y:S01]  /*22c0*/  SYNCS.ARRIVE.TRANS64.RED.A1T0 RZ, [UR4], RZ ;  /* 0x000000ffffff79a7 */ /* 0x000fe20008100404 */
[--C-:B------:R-:W-:Y:S01]  /*22d0*/  IMAD R10, R75, -0x60, R22.reuse ;  /* 0xffffffa04b0a7824 */ /* 0x100fe200078e0216 */
[----:B------:R-:W1:Y:S01]  /*22e0*/  MUFU.TANH R3, R3 ;  /* 0x0000000300037308 */ /* 0x000e620000002400 */
[----:B------:R-:W-:Y:S01]  /*22f0*/  ULDC UR10, c[0x0][0x288] ;  /* 0x0000a200000a7ab9 */ /* 0x000fe20000000800 */
[----:B------:R-:W-:Y:S01]  /*2300*/  ULDC UR4, c[0x0][0x9dc] ;  /* 0x0002770000047ab9 */ /* 0x000fe20000000800 */
[----:B------:R-:W-:Y:S01]  /*2310*/  IADD3 R34, R33, -UR10, R22 ;  /* 0x8000000a21227c10 */ /* 0x000fe2000fffe016 */
[----:B------:R-:W-:Y:S01]  /*2320*/  ULOP3.LUT UR6, URZ, UR4, URZ, 0x33, !UPT ;  /* 0x000000043f067292 */ /* 0x000fe2000f8e333f */
[----:B------:R-:W-:-:S02]  /*2330*/  VIADD R30, R10, 0x60 ;  /* 0x000000600a1e7836 */ /* 0x000fc40000000000 */
[----:B------:R-:W-:Y:S01]  /*2340*/  ULDC UR4, c[0x0][0x9e0] ;  /* 0x0002780000047ab9 */ /* 0x000fe20000000800 */
[----:B------:R-:W2:Y:S01]  /*2350*/  MUFU.TANH R0, R0 ;  /* 0x0000000000007308 */ /* 0x000ea20000002400 */
[----:B------:R-:W-:Y:S02]  /*2360*/  IMAD R38, R9, -0x2, R30 ;  /* 0xfffffffe09267824 */ /* 0x000fe400078e021e */
[C---:B------:R-:W-:Y:S02]  /*2370*/  VIADD R39, R34.reuse, UR4 ;  /* 0x0000000422277c36 */ /* 0x040fe40008000000 */
[----:B------:R-:W-:Y:S02]  /*2380*/  VIADD R34, R34, UR6 ;  /* 0x0000000622227c36 */ /* 0x000fe40008000000 */
[----:B------:R-:W-:Y:S01]  /*2390*/  IMAD.U32 R10, RZ, RZ, UR6 ;  /* 0x00000006ff0a7e24 */ /* 0x000fe2000f8e00ff */
[----:B------:R-:W1:Y:S01]  /*23a0*/  MUFU.TANH R2, R2 ;  /* 0x0000000200027308 */ /* 0x000e620000002400 */
[----:B------:R-:W-:Y:S01]  /*23b0*/  VIADD R42, R32, 0xffffffff ;  /* 0xffffffff202a7836 */ /* 0x000fe20000000000 */
[----:B0-----:R-:W-:Y:S01]  /*23c0*/  VIADDMNMX R32, R35, R39, R38, PT ;  /* 0x0000002723207246 */ /* 0x001fe20003800126 */
[----:B------:R-:W-:-:S02]  /*23d0*/  VIADD R46, R33, 0xffffffff ;  /* 0xffffffff212e7836 */ /* 0x000fc40000000000 */
[----:B------:R-:W-:-:S03]  /*23e0*/  IMAD.IADD R33, R34, 0x1, R35 ;  /* 0x0000000122217824 */ /* 0x000fc600078e0223 */
[----:B------:R-:W0:Y:S08]  /*23f0*/  MUFU.TANH R6, R6 ;  /* 0x0000000600067308 */ /* 0x000e300000002400 */
        /* <DEDUP_REMOVED lines=38> */
[----:B------:R-:W0:Y:S01]  /*2660*/  MUFU.TANH R25, R25 ;  /* 0x0000001900197308 */ /* 0x000e220000002400 */
[----:B-1234-:R-:W-:Y:S05]  /*2670*/  @!P1 BRA `(.L_x_984) ;  /* 0x00000000005c9947 */ /* 0x01efea0003800000 */
[----:B------:R-:W-:Y:S01]  /*2680*/  IADD3 R35, R22, -UR10, R35 ;  /* 0x8000000a16237c10 */ /* 0x000fe2000fffe023 */
[----:B------:R-:W-:Y:S03]  /*2690*/  BSSY B0, `(.L_x_985) ;  /* 0x0000012000007945 */ /* 0x000fe60003800000 */
[----:B------:R-:W-:-:S13]  /*26a0*/  ISETP.GT.AND P1, PT, R35, -0x1, PT ;  /* 0xffffffff2300780c */ /* 0x000fda0003f24270 */
[----:B------:R-:W-:Y:S05]  /*26b0*/  @P1 BRA `(.L_x_986) ;  /* 0x0000000000241947 */ /* 0x000fea0003800000 */
[----:B------:R-:W-:Y:S01]  /*26c0*/  ULDC UR5, c[0x0][0x9e4] ;  /* 0x0002790000057ab9 */ /* 0x000fe20000000800 */
[----:B------:R-:W-:Y:S01]  /*26d0*/  LOP3.LUT R35, RZ, R35, RZ, 0x33, !PT ;  /* 0x00000023ff237212 */ /* 0x000fe200078e33ff */
[----:B------:R-:W-:-:S05]  /*26e0*/  IMAD.U32 R43, RZ, RZ, UR5 ;  /* 0x00000005ff2b7e24 */ /* 0x000fca000f8e00ff */
[----:B------:R-:W-:-:S13]  /*26f0*/  ISETP.NE.AND P1, PT, R43, 0x1, PT ;  /* 0x000000012b00780c */ /* 0x000fda0003f25270 */
[----:B------:R-:W1:Y:S02]  /*2700*/  @P1 LDC.64 R66, c[0x0][0x9e8] ;  /* 0x00027a00ff421b82 */ /* 0x000e640000000a00 */
[----:B-1----:R-:W-:-:S05]  /*2710*/  @P1 IMAD.HI.U32 R30, R35, R66, RZ ;  /* 0x00000042231e1227 */ /* 0x002fca00078e00ff */
[----:B------:R-:W-:-:S04]  /*2720*/  @P1 SHF.R.U32.HI R35, RZ, R67, R30 ;  /* 0x00000043ff231219 */ /* 0x000fc8000001161e */
[----:B------:R-:W-:Y:S01]  /*2730*/  LOP3.LUT R35, RZ, R35, RZ, 0x33, !PT ;  /* 0x00000023ff237212 */ /* 0x000fe200078e33ff */
[----:B------:R-:W-:Y:S06]  /*2740*/  BRA `(.L_x_987) ;  /* 0x0000000000187947 */ /* 0x000fec0003800000 */
.L_x_986:
[----:B------:R-:W-:Y:S02]  /*2750*/  ULDC UR5, c[0x0][0x9e4] ;  /* 0x0002790000057ab9 */ /* 0x000fe40000000800 */
[----:B------:R-:W-:-:S05]  /*2760*/  IMAD.U32 R43, RZ, RZ, UR5 ;  /* 0x00000005ff2b7e24 */ /* 0x000fca000f8e00ff */
[----:B------:R-:W-:-:S13]  /*2770*/  ISETP.NE.AND P1, PT, R43, 0x1, PT ;  /* 0x000000012b00780c */ /* 0x000fda0003f25270 */
[----:B------:R-:W1:Y:S02]  /*2780*/  @P1 LDC.64 R66, c[0x0][0x9e8] ;  /* 0x00027a00ff421b82 */ /* 0x000e640000000a00 */
[----:B-1----:R-:W-:-:S05]  /*2790*/  @P1 IMAD.HI.U32 R30, R35, R66, RZ ;  /* 0x00000042231e1227 */ /* 0x002fca00078e00ff */
[----:B------:R-:W-:-:S07]  /*27a0*/  @P1 SHF.R.U32.HI R35, RZ, R67, R30 ;  /* 0x00000043ff231219 */ /* 0x000fce000001161e */
.L_x_987:
[----:B------:R-:W-:Y:S05]  /*27b0*/  BSYNC B0 ;  /* 0x0000000000007941 */ /* 0x000fea0003800000 */
.L_x_985:
[----:B------:R-:W-:-:S05]  /*27c0*/  IMAD R35, R35, R43, R46 ;  /* 0x0000002b23237224 */ /* 0x000fca00078e022e */
[----:B------:R-:W-:Y:S02]  /*27d0*/  VIADDMNMX R32, R35, R43, R32, PT ;  /* 0x0000002b23207246 */ /* 0x000fe40003800120 */
[----:B------:R-:W-:-:S07]  /*27e0*/  VIMNMX R33, R33, R35, !PT ;  /* 0x0000002321217248 */ /* 0x000fce0007fe0100 */
.L_x_984:
[C---:B------:R-:W-:Y:S01]  /*27f0*/  ISETP.GE.AND P6, PT, R42.reuse, 0x9, PT ;  /* 0x000000092a00780c */ /* 0x040fe20003fc6270 */
[----:B------:R-:W1:Y:S01]  /*2800*/  SHFL.IDX PT, R31, R31, 0x1, 0x1c1f ;  /* 0x003c1f001f1f7f89 */ /* 0x000e6200000e0000 */
[----:B------:R-:W-:Y:S02]  /*2810*/  ISETP.GE.AND P1, PT, R42, 0x2, PT ;  /* 0x000000022a00780c */ /* 0x000fe40003f26270 */
[C---:B------:R-:W-:Y:S02]  /*2820*/  ISETP.GT.AND P2, PT, R33.reuse, 0x8, !P6 ;  /* 0x000000082100780c */ /* 0x040fe40007744270 */
[----:B------:R-:W-:Y:S02]  /*2830*/  ISETP.GT.AND P3, PT, R33, 0x1, !P1 ;  /* 0x000000012100780c */ /* 0x000fe40004f64270 */
[----:B------:R-:W-:Y:S02]  /*2840*/  ISETP.LT.OR P2, PT, R32, 0x9, P2 ;  /* 0x000000092000780c */ /* 0x000fe40001741670 */
[----:B------:R-:W-:-:S02]  /*2850*/  ISETP.GE.AND P4, PT, R42, 0xa, PT ;  /* 0x0000000a2a00780c */ /* 0x000fc40003f86270 */
[----:B------:R-:W-:Y:S02]  /*2860*/  FSEL R43, R80, -INF , !P2 ;  /* 0xff800000502b7808 */ /* 0x000fe40005000000 */
[C---:B------:R-:W-:Y:S02]  /*2870*/  ISETP.LT.OR P3, PT, R32.reuse, 0x2, P3 ;  /* 0x000000022000780c */ /* 0x040fe40001f61670 */
[----:B------:R-:W-:Y:S02]  /*2880*/  ISETP.GT.AND P2, PT, R33, 0x9, !P4 ;  /* 0x000000092100780c */ /* 0x000fe40006744270 */
[----:B------:R-:W-:Y:S02]  /*2890*/  FSEL R79, R79, -INF , !P3 ;  /* 0xff8000004f4f7808 */ /* 0x000fe40005800000 */
[----:B------:R-:W-:Y:S02]  /*28a0*/  ISETP.LT.OR P2, PT, R32, 0xa, P2 ;  /* 0x0000000a2000780c */ /* 0x000fe40001741670 */
[----:B------:R-:W-:-:S02]  /*28b0*/  ISETP.GE.AND P3, PT, R42, 0x11, PT ;  /* 0x000000112a00780c */ /* 0x000fc40003f66270 */
[----:B------:R-:W-:Y:S02]  /*28c0*/  FSEL R81, R81, -INF , !P2 ;  /* 0xff80000051517808 */ /* 0x000fe40005000000 */
[----:B------:R-:W-:Y:S02]  /*28d0*/  ISETP.GT.AND P2, PT, R33, 0x10, !P3 ;  /* 0x000000102100780c */ /* 0x000fe40005f44270 */
[----:B------:R-:W-:Y:S02]  /*28e0*/  P2R R70, PR, RZ, 0x8 ;  /* 0x00000008ff467803 */ /* 0x000fe40000000000 */
[----:B------:R-:W-:Y:S02]  /*28f0*/  ISETP.LT.OR P2, PT, R32, 0x11, P2 ;  /* 0x000000112000780c */ /* 0x000fe40001741670 */
[----:B------:R-:W-:Y:S02]  /*2900*/  ISETP.GE.AND P3, PT, R42, 0x12, PT ;  /* 0x000000122a00780c */ /* 0x000fe40003f66270 */
[----:B------:R-:W-:-:S02]  /*2910*/  FSEL R47, R82, -INF , !P2 ;  /* 0xff800000522f7808 */ /* 0x000fc40005000000 */
[----:B------:R-:W-:Y:S02]  /*2920*/  ISETP.GT.AND P2, PT, R33, 0x11, !P3 ;  /* 0x000000112100780c */ /* 0x000fe40005f44270 */
[----:B------:R-:W-:Y:S02]  /*2930*/  P2R R74, PR, RZ, 0x8 ;  /* 0x00000008ff4a7803 */ /* 0x000fe40000000000 */
[----:B------:R-:W-:Y:S02]  /*2940*/  ISETP.LT.OR P2, PT, R32, 0x12, P2 ;  /* 0x000000122000780c */ /* 0x000fe40001741670 */
[----:B------:R-:W-:Y:S02]  /*2950*/  ISETP.GE.AND P3, PT, R42, 0x19, PT ;  /* 0x000000192a00780c */ /* 0x000fe40003f66270 */
[----:B------:R-:W-:Y:S02]  /*2960*/  FSEL R83, R83, -INF , !P2 ;  /* 0xff80000053537808 */ /* 0x000fe40005000000 */
[----:B------:R-:W-:-:S02]  /*2970*/  ISETP.GT.AND P2, PT, R33, 0x18, !P3 ;  /* 0x000000182100780c */ /* 0x000fc40005f44270 */
[----:B------:R-:W-:Y:S02]  /*2980*/  P2R R76, PR, RZ, 0x8 ;  /* 0x00000008ff4c7803 */ /* 0x000fe40000000000 */
[----:B------:R-:W-:Y:S02]  /*2990*/  ISETP.LT.OR P2, PT, R32, 0x19, P2 ;  /* 0x000000192000780c */ /* 0x000fe40001741670 */
[----:B------:R-:W-:Y:S02]  /*29a0*/  ISETP.GE.AND P3, PT, R42, 0x1a, PT ;  /* 0x0000001a2a00780c */ /* 0x000fe40003f66270 */
[----:B0-----:R-:W-:Y:S02]  /*29b0*/  FSEL R63, R36, -INF , !P2 ;  /* 0xff800000243f7808 */ /* 0x001fe40005000000 */
[----:B------:R-:W-:Y:S02]  /*29c0*/  ISETP.GT.AND P2, PT, R33, 0x19, !P3 ;  /* 0x000000192100780c */ /* 0x000fe40005f44270 */
[----:B------:R-:W-:-:S02]  /*29d0*/  P2R R78, PR, RZ, 0x8 ;  /* 0x00000008ff4e7803 */ /* 0x000fc40000000000 */
[----:B------:R-:W-:Y:S02]  /*29e0*/  ISETP.LT.OR P2, PT, R32, 0x1a, P2 ;  /* 0x0000001a2000780c */ /* 0x000fe40001741670 */
[----:B------:R-:W-:Y:S02]  /*29f0*/  ISETP.GE.AND P3, PT, R42, 0x21, PT ;  /* 0x000000212a00780c */ /* 0x000fe40003f66270 */
[----:B------:R-:W-:Y:S02]  /*2a00*/  FSEL R67, R37, -INF , !P2 ;  /* 0xff80000025437808 */ /* 0x000fe40005000000 */
[----:B------:R-:W-:Y:S02]  /*2a10*/  ISETP.GT.AND P2, PT, R33, 0x20, !P3 ;  /* 0x000000202100780c */ /* 0x000fe40005f44270 */
[----:B------:R-:W-:Y:S02]  /*2a20*/  P2R R37, PR, RZ, 0x8 ;  /* 0x00000008ff257803 */ /* 0x000fe40000000000 */
[----:B------:R-:W-:-:S02]  /*2a30*/  ISETP.LT.OR P2, PT, R32, 0x21, P2 ;  /* 0x000000212000780c */ /* 0x000fc40001741670 */
[----:B------:R-:W-:Y:S02]  /*2a40*/  ISETP.GE.AND P3, PT, R42, 0x22, PT ;  /* 0x000000222a00780c */ /* 0x000fe40003f66270 */
[----:B------:R-:W-:Y:S02]  /*2a50*/  FSEL R71, R40, -INF , !P2 ;  /* 0xff80000028477808 */ /* 0x000fe40005000000 */
[----:B------:R-:W-:Y:S02]  /*2a60*/  ISETP.GT.AND P2, PT, R33, 0x21, !P3 ;  /* 0x000000212100780c */ /* 0x000fe40005f44270 */
[----:B------:R-:W-:Y:S02]  /*2a70*/  P2R R80, PR, RZ, 0x8 ;  /* 0x00000008ff507803 */ /* 0x000fe40000000000 */
        /* <DEDUP_REMOVED lines=17> */
[----:B------:R-:W-:Y:S02]  /*2b90*/  FSEL R85, R48, -INF , !P2 ;  /* 0xff80000030557808 */ /* 0x000fe40005000000 */
        /* <DEDUP_REMOVED lines=38> */
[----:B------:R-:W-:Y:S02]  /*2e00*/  P2R R66, PR, RZ, 0x10 ;  /* 0x00000010ff427803 */ /* 0x000fe40000000000 */
[----:B------:R-:W-:Y:S02]  /*2e10*/  FSEL R93, R64, -INF , !P2 ;  /* 0xff800000405d7808 */ /* 0x000fe40005000000 */
[----:B------:R-:W-:-:S04]  /*2e20*/  ISETP.GE.AND P2, PT, R42, 0x52, PT ;  /* 0x000000522a00780c */ /* 0x000fc80003f46270 */
[----:B------:R-:W-:-:S04]  /*2e30*/  ISETP.GT.AND P3, PT, R33, 0x51, !P2 ;  /* 0x000000512100780c */ /* 0x000fc80005764270 */
[----:B------:R-:W-:-:S04]  /*2e40*/  ISETP.LT.OR P3, PT, R32, 0x52, P3 ;  /* 0x000000522000780c */ /* 0x000fc80001f61670 */
[----:B------:R-:W-:Y:S02]  /*2e50*/  FSEL R65, R65, -INF , !P3 ;  /* 0xff80000041417808 */ /* 0x000fe40005800000 */
[----:B------:R-:W-:-:S04]  /*2e60*/  ISETP.GE.AND P3, PT, R42, 0x59, PT ;  /* 0x000000592a00780c */ /* 0x000fc80003f66270 */
[----:B------:R-:W-:-:S04]  /*2e70*/  ISETP.GT.AND P4, PT, R33, 0x58, !P3 ;  /* 0x000000582100780c */ /* 0x000fc80005f84270 */
[----:B------:R-:W-:-:S04]  /*2e80*/  ISETP.LT.OR P4, PT, R32, 0x59, P4 ;  /* 0x000000592000780c */ /* 0x000fc80002781670 */
[----:B------:R-:W-:Y:S02]  /*2e90*/  FSEL R30, R68, -INF , !P4 ;  /* 0xff800000441e7808 */ /* 0x000fe40006000000 */
[----:B------:R-:W-:-:S04]  /*2ea0*/  ISETP.GE.AND P4, PT, R42, 0x1, PT ;  /* 0x000000012a00780c */ /* 0x000fc80003f86270 */
[----:B------:R-:W-:-:S04]  /*2eb0*/  ISETP.GT.AND P5, PT, R33, RZ, !P4 ;  /* 0x000000ff2100720c */ /* 0x000fc800067a4270 */
[----:B------:R-:W-:-:S04]  /*2ec0*/  ISETP.LT.OR P5, PT, R32, 0x1, P5 ;  /* 0x000000012000780c */ /* 0x000fc80002fa1670 */
[----:B------:R-:W-:Y:S02]  /*2ed0*/  FSEL R35, R3, -INF , !P5 ;  /* 0xff80000003237808 */ /* 0x000fe40006800000 */
[----:B------:R-:W-:Y:S02]  /*2ee0*/  ISETP.GE.AND P5, PT, R42, 0x5a, PT ;  /* 0x0000005a2a00780c */ /* 0x000fe40003fa6270 */
[----:B-1----:R-:W-:Y:S02]  /*2ef0*/  VIADDMNMX R3, R31, R39, R38, PT ;  /* 0x000000271f037246 */ /* 0x002fe40003800126 */
[----:B------:R-:W-:Y:S02]  /*2f00*/  P2R R68, PR, RZ, 0x20 ;  /* 0x00000020ff447803 */ /* 0x000fe40000000000 */
[----:B------:R-:W-:-:S04]  /*2f10*/  ISETP.GT.AND P5, PT, R33, 0x59, !P5 ;  /* 0x000000592100780c */ /* 0x000fc80006fa4270 */
[----:B------:R-:W-:Y:S01]  /*2f20*/  ISETP.LT.OR P5, PT, R32, 0x5a, P5 ;  /* 0x0000005a2000780c */ /* 0x000fe20002fa1670 */
[----:B------:R-:W-:-:S03]  /*2f30*/  IMAD.IADD R32, R34, 0x1, R31 ;  /* 0x0000000122207824 */ /* 0x000fc600078e021f */
[----:B------:R-:W-:Y:S02]  /*2f40*/  FSEL R69, R69, -INF , !P5 ;  /* 0xff80000045457808 */ /* 0x000fe40006800000 */
[----:B------:R-:W-:-:S13]  /*2f50*/  LOP3.LUT P5, RZ, R18, 0x80000, RZ, 0xc0, !PT ;  /* 0x0008000012ff7812 */ /* 0x000fda00078ac0ff */
[----:B------:R-:W-:Y:S05]  /*2f60*/  @!P5 BRA `(.L_x_988) ;  /* 0x00000000005cd947 */ /* 0x000fea0003800000 */
        /* <DEDUP_REMOVED lines=8> */
[----:B------:R-:W0:Y:S02]  /*2ff0*/  @P5 LDC.64 R38, c[0x0][0x9e8] ;  /* 0x00027a00ff265b82 */ /* 0x000e240000000a00 */
[----:B0-----:R-:W-:-:S05]  /*3000*/  @P5 IMAD.HI.U32 R34, R31, R38, RZ ;  /* 0x000000261f225227 */ /* 0x001fca00078e00ff */
[----:B------:R-:W-:-:S04]  /*3010*/  @P5 SHF.R.U32.HI R31, RZ, R39, R34 ;  /* 0x00000027ff1f5219 */ /* 0x000fc80000011622 */
[----:B------:R-:W-:Y:S01]  /*3020*/  LOP3.LUT R31, RZ, R31, RZ, 0x33, !PT ;  /* 0x0000001fff1f7212 */ /* 0x000fe200078e33ff */
[----:B------:R-:W-:Y:S06]  /*3030*/  BRA `(.L_x_991) ;  /* 0x0000000000187947 */ /* 0x000fec0003800000 */
.L_x_990:
[----:B------:R-:W-:Y:S02]  /*3040*/  ULDC UR5, c[0x0][0x9e4] ;  /* 0x0002790000057ab9 */ /* 0x000fe40000000800 */
[----:B------:R-:W-:-:S05]  /*3050*/  IMAD.U32 R36, RZ, RZ, UR5 ;  /* 0x00000005ff247e24 */ /* 0x000fca000f8e00ff */
[----:B------:R-:W-:-:S13]  /*3060*/  ISETP.NE.AND P5, PT, R36, 0x1, PT ;  /* 0x000000012400780c */ /* 0x000fda0003fa5270 */
[----:B------:R-:W0:Y:S02]  /*3070*/  @P5 LDC.64 R38, c[0x0][0x9e8] ;  /* 0x00027a00ff265b82 */ /* 0x000e240000000a00 */
[----:B0-----:R-:W-:-:S05]  /*3080*/  @P5 IMAD.HI.U32 R34, R31, R38, RZ ;  /* 0x000000261f225227 */ /* 0x001fca00078e00ff */
[----:B------:R-:W-:-:S07]  /*3090*/  @P5 SHF.R.U32.HI R31, RZ, R39, R34 ;  /* 0x00000027ff1f5219 */ /* 0x000fce0000011622 */
.L_x_991:
[----:B------:R-:W-:Y:S05]  /*30a0*/  BSYNC B0 ;  /* 0x0000000000007941 */ /* 0x000fea0003800000 */
.L_x_989:
[----:B------:R-:W-:-:S05]  /*30b0*/  IMAD R31, R31, R36, R46 ;  /* 0x000000241f1f7224 */ /* 0x000fca00078e022e */
[----:B------:R-:W-:Y:S02]  /*30c0*/  VIADDMNMX R3, R31, R36, R3, PT ;  /* 0x000000241f037246 */ /* 0x000fe40003800103 */
[----:B------:R-:W-:-:S07]  /*30d0*/  VIMNMX R32, R32, R31, !PT ;  /* 0x0000001f20207248 */ /* 0x000fce0007fe0100 */
.L_x_988:
[C---:B------:R-:W-:Y:S01]  /*30e0*/  ISETP.GT.AND P1, PT, R32.reuse, 0x1, !P1 ;  /* 0x000000012000780c */ /* 0x040fe20004f24270 */
[----:B------:R-:W-:Y:S01]  /*30f0*/  ULDC UR5, c[0x0][0x988] ;  /* 0x0002620000057ab9 */ /* 0x000fe20000000800 */
[----:B------:R-:W-:Y:S02]  /*3100*/  ISETP.GT.AND P6, PT, R32, 0x8, !P6 ;  /* 0x000000082000780c */ /* 0x000fe400077c4270 */
[C---:B------:R-:W-:Y:S02]  /*3110*/  ISETP.LT.OR P1, PT, R3.reuse, 0x2, P1 ;  /* 0x000000020300780c */ /* 0x040fe40000f21670 */
[----:B------:R-:W-:Y:S02]  /*3120*/  ISETP.LT.OR P6, PT, R3, 0x9, P6 ;  /* 0x000000090300780c */ /* 0x000fe400037c1670 */
[----:B------:R-:W-:Y:S02]  /*3130*/  FSEL R31, R2, -INF , !P1 ;  /* 0xff800000021f7808 */ /* 0x000fe40004800000 */
[----:B------:R-:W-:-:S02]  /*3140*/  ISETP.NE.AND P1, PT, R66, RZ, PT ;  /* 0x000000ff4200720c */ /* 0x000fc40003f25270 */
[----:B------:R-:W-:Y:S02]  /*3150*/  FSEL R34, R6, -INF , !P6 ;  /* 0xff80000006227808 */ /* 0x000fe40007000000 */
[----:B------:R-:W-:Y:S02]  /*3160*/  ISETP.GT.AND P1, PT, R32, 0x9, !P1 ;  /* 0x000000092000780c */ /* 0x000fe40004f24270 */
[----:B------:R-:W-:Y:S02]  /*3170*/  ISETP.NE.AND P6, PT, R76, RZ, PT ;  /* 0x000000ff4c00720c */ /* 0x000fe40003fc5270 */
[----:B------:R-:W-:Y:S02]  /*3180*/  ISETP.LT.OR P1, PT, R3, 0xa, P1 ;  /* 0x0000000a0300780c */ /* 0x000fe40000f21670 */
[----:B------:R-:W-:Y:S02]  /*3190*/  ISETP.NE.AND P5, PT, R78, RZ, PT ;  /* 0x000000ff4e00720c */ /* 0x000fe40003fa5270 */
[----:B------:R-:W-:-:S02]  /*31a0*/  FSEL R36, R7, -INF , !P1 ;  /* 0xff80000007247808 */ /* 0x000fc40004800000 */
[----:B------:R-:W-:Y:S02]  /*31b0*/  ISETP.NE.AND P1, PT, R70, RZ, PT ;  /* 0x000000ff4600720c */ /* 0x000fe40003f25270 */
[----:B------:R-:W-:Y:S02]  /*31c0*/  FMNMX.FTZ R7, R35, R79, !PT ;  /* 0x0000004f23077209 */ /* 0x000fe40007810000 */
[----:B------:R-:W-:Y:S02]  /*31d0*/  ISETP.GT.AND P1, PT, R32, 0x10, !P1 ;  /* 0x000000102000780c */ /* 0x000fe40004f24270 */
[----:B------:R-:W-:Y:S02]  /*31e0*/  FMNMX.FTZ R7, R43, R7, !PT ;  /* 0x000000072b077209 */ /* 0x000fe40007810000 */
[----:B------:R-:W-:Y:S02]  /*31f0*/  ISETP.LT.OR P1, PT, R3, 0x11, P1 ;  /* 0x000000110300780c */ /* 0x000fe40000f21670 */
[----:B------:R-:W-:-:S02]  /*3200*/  FMNMX.FTZ R7, R81, R7, !PT ;  /* 0x0000000751077209 */ /* 0x000fc40007810000 */
[----:B------:R-:W-:Y:S01]  /*3210*/  FSEL R38, R11, -INF , !P1 ;  /* 0xff8000000b267808 */ /* 0x000fe20004800000 */
[----:B------:R-:W-:Y:S01]  /*3220*/  IMAD.U32 R11, RZ, RZ, UR5 ;  /* 0x00000005ff0b7e24 */ /* 0x000fe2000f8e00ff */
[----:B------:R-:W-:Y:S02]  /*3230*/  ISETP.NE.AND P1, PT, R74, RZ, PT ;  /* 0x000000ff4a00720c */ /* 0x000fe40003f25270 */
[----:B------:R-:W-:Y:S02]  /*3240*/  FMNMX.FTZ R7, R47, R7, !PT ;  /* 0x000000072f077209 */ /* 0x000fe40007810000 */
[----:B------:R-:W-:Y:S02]  /*3250*/  ISETP.GT.AND P1, PT, R32, 0x11, !P1 ;  /* 0x000000112000780c */ /* 0x000fe40004f24270 */
[----:B------:R-:W-:Y:S02]  /*3260*/  FMNMX.FTZ R7, R83, R7, !PT ;  /* 0x0000000753077209 */ /* 0x000fe40007810000 */
[----:B------:R-:W-:-:S02]  /*3270*/  ISETP.LT.OR P1, PT, R3, 0x12, P1 ;  /* 0x000000120300780c */ /* 0x000fc40000f21670 */
[----:B------:R-:W-:Y:S02]  /*3280*/  FMNMX.FTZ R7, R63, R7, !PT ;  /* 0x000000073f077209 */ /* 0x000fe40007810000 */
[----:B------:R-:W-:Y:S02]  /*3290*/  FSEL R40, R12, -INF , !P1 ;  /* 0xff8000000c287808 */ /* 0x000fe40004800000 */
[----:B------:R-:W-:Y:S02]  /*32a0*/  ISETP.GT.AND P1, PT, R32, 0x18, !P6 ;  /* 0x000000182000780c */ /* 0x000fe40007724270 */
[----:B------:R-:W-:Y:S02]  /*32b0*/  FMNMX.FTZ R7, R67, R7, !PT ;  /* 0x0000000743077209 */ /* 0x000fe40007810000 */
[----:B------:R-:W-:Y:S02]  /*32c0*/  ISETP.LT.OR P1, PT, R3, 0x19, P1 ;  /* 0x000000190300780c */ /* 0x000fe40000f21670 */
[----:B------:R-:W-:-:S02]  /*32d0*/  FMNMX.FTZ R7, R71, R7, !PT ;  /* 0x0000000747077209 */ /* 0x000fc40007810000 */
[----:B------:R-:W-:Y:S02]  /*32e0*/  FSEL R42, R15, -INF , !P1 ;  /* 0xff8000000f2a7808 */ /* 0x000fe40004800000 */
[----:B------:R-:W-:Y:S02]  /*32f0*/  ISETP.GT.AND P1, PT, R32, 0x19, !P5 ;  /* 0x000000192000780c */ /* 0x000fe40006f24270 */
[----:B------:R-:W-:Y:S02]  /*3300*/  FMNMX.FTZ R7, R41, R7, !PT ;  /* 0x0000000729077209 */ /* 0x000fe40007810000 */
[----:B------:R-:W-:Y:S02]  /*3310*/  ISETP.LT.OR P1, PT, R3, 0x1a, P1 ;  /* 0x0000001a0300780c */ /* 0x000fe40000f21670 */
[----:B------:R-:W-:Y:S02]  /*3320*/  FMNMX.FTZ R7, R77, R7, !PT ;  /* 0x000000074d077209 */ /* 0x000fe40007810000 */
[----:B------:R-:W-:-:S02]  /*3330*/  FSEL R20, R20, -INF , !P1 ;  /* 0xff80000014147808 */ /* 0x000fc40004800000 */
[----:B------:R-:W-:Y:S02]  /*3340*/  ISETP.NE.AND P1, PT, R37, RZ, PT ;  /* 0x000000ff2500720c */ /* 0x000fe40003f25270 */
[----:B------:R-:W-:Y:S02]  /*3350*/  FMNMX.FTZ R7, R45, R7, !PT ;  /* 0x000000072d077209 */ /* 0x000fe40007810000 */
[----:B------:R-:W-:Y:S02]  /*3360*/  ISETP.GT.AND P1, PT, R32, 0x20, !P1 ;  /* 0x000000202000780c */ /* 0x000fe40004f24270 */
[----:B------:R-:W-:Y:S02]  /*3370*/  ISETP.NE.AND P6, PT, R44, RZ, PT ;  /* 0x000000ff2c00720c */ /* 0x000fe40003fc5270 */
[----:B------:R-:W-:Y:S02]  /*3380*/  ISETP.LT.OR P1, PT, R3, 0x21, P1 ;  /* 0x000000210300780c */ /* 0x000fe40000f21670 */
[----:B------:R-:W-:-:S02]  /*3390*/  FMNMX.FTZ R7, R85, R7, !PT ;  /* 0x0000000755077209 */ /* 0x000fc40007810000 */
[----:B------:R-:W-:Y:S02]  /*33a0*/  FSEL R44, R21, -INF , !P1 ;  /* 0xff800000152c7808 */ /* 0x000fe40004800000 */
[----:B------:R-:W-:Y:S02]  /*33b0*/  ISETP.NE.AND P1, PT, R80, RZ, PT ;  /* 0x000000ff5000720c */ /* 0x000fe40003f25270 */
[----:B------:R-:W-:Y:S02]  /*33c0*/  FMNMX.FTZ R7, R49, R7, !PT ;  /* 0x0000000731077209 */ /* 0x000fe40007810000 */
[----:B------:R-:W-:Y:S02]  /*33d0*/  ISETP.GT.AND P1, PT, R32, 0x21, !P1 ;  /* 0x000000212000780c */ /* 0x000fe40004f24270 */
[----:B------:R-:W-:Y:S02]  /*33e0*/  FMNMX.FTZ R7, R87, R7, !PT ;  /* 0x0000000757077209 */ /* 0x000fe40007810000 */
[----:B------:R-:W-:-:S02]  /*33f0*/  ISETP.LT.OR P1, PT, R3, 0x22, P1 ;  /* 0x000000220300780c */ /* 0x000fc40000f21670 */
[----:B------:R-:W-:Y:S02]  /*3400*/  FMNMX.FTZ R7, R53, R7, !PT ;  /* 0x0000000735077209 */ /* 0x000fe40007810000 */
[----:B------:R-:W-:Y:S02]  /*3410*/  FSEL R24, R24, -INF , !P1 ;  /* 0xff80000018187808 */ /* 0x000fe40004800000 */
[----:B------:R-:W-:Y:S02]  /*3420*/  ISETP.NE.AND P1, PT, R82, RZ, PT ;  /* 0x000000ff5200720c */ /* 0x000fe40003f25270 */
[----:B------:R-:W-:Y:S02]  /*3430*/  FMNMX.FTZ R7, R89, R7, !PT ;  /* 0x0000000759077209 */ /* 0x000fe40007810000 */
[----:B------:R-:W-:Y:S02]  /*3440*/  ISETP.GT.AND P1, PT, R32, 0x28, !P1 ;  /* 0x000000282000780c */ /* 0x000fe40004f24270 */
[----:B------:R-:W-:-:S02]  /*3450*/  FMNMX.FTZ R7, R57, R7, !PT ;  /* 0x0000000739077209 */ /* 0x000fc40007810000 */
[----:B------:R-:W-:Y:S02]  /*3460*/  ISETP.LT.OR P1, PT, R3, 0x29, P1 ;  /* 0x000000290300780c */ /* 0x000fe40000f21670 */
[----:B------:R-:W-:Y:S02]  /*3470*/  FMNMX.FTZ R7, R91, R7, !PT ;  /* 0x000000075b077209 */ /* 0x000fe40007810000 */
[----:B------:R-:W-:Y:S02]  /*3480*/  FSEL R28, R28, -INF , !P1 ;  /* 0xff8000001c1c7808 */ /* 0x000fe40004800000 */
[----:B------:R-:W-:Y:S02]  /*3490*/  ISETP.NE.AND P1, PT, R84, RZ, PT ;  /* 0x000000ff5400720c */ /* 0x000fe40003f25270 */
[----:B------:R-:W-:Y:S02]  /*34a0*/  FMNMX.FTZ R7, R61, R7, !PT ;  /* 0x000000073d077209 */ /* 0x000fe40007810000 */
[----:B------:R-:W-:-:S02]  /*34b0*/  ISETP.GT.AND P1, PT, R32, 0x29, !P1 ;  /* 0x000000292000780c */ /* 0x000fc40004f24270 */
[----:B------:R-:W-:Y:S02]  /*34c0*/  FMNMX.FTZ R7, R93, R7, !PT ;  /* 0x000000075d077209 */ /* 0x000fe40007810000 */
[----:B------:R-:W-:Y:S02]  /*34d0*/  ISETP.LT.OR P1, PT, R3, 0x2a, P1 ;  /* 0x0000002a0300780c */ /* 0x000fe40000f21670 */
[----:B------:R-:W-:Y:S02]  /*34e0*/  FMNMX.FTZ R7, R65, R7, !PT ;  /* 0x0000000741077209 */ /* 0x000fe40007810000 */
[----:B------:R-:W-:Y:S02]  /*34f0*/  FSEL R46, R29, -INF , !P1 ;  /* 0xff8000001d2e7808 */ /* 0x000fe40004800000 */
[----:B------:R-:W-:Y:S02]  /*3500*/  FMNMX.FTZ R7, R30, R7, !PT ;  /* 0x000000071e077209 */ /* 0x000fe40007810000 */
[----:B------:R-:W-:-:S02]  /*3510*/  ISETP.NE.AND P1, PT, R86, RZ, PT ;  /* 0x000000ff5600720c */ /* 0x000fc40003f25270 */
[----:B------:R-:W-:Y:S02]  /*3520*/  FMNMX.FTZ R7, R69, R7, !PT ;  /* 0x0000000745077209 */ /* 0x000fe40007810000 */
[----:B------:R-:W-:Y:S02]  /*3530*/  ISETP.GT.AND P1, PT, R32, 0x30, !P1 ;  /* 0x000000302000780c */ /* 0x000fe40004f24270 */
[----:B------:R-:W-:Y:S01]  /*3540*/  ISETP.NE.AND P5, PT, R48, RZ, PT ;  /* 0x000000ff3000720c */ /* 0x000fe20003fa5270 */
[----:B------:R-:W0:Y:S01]  /*3550*/  SHFL.BFLY PT, R12, R7, 0x2, 0x1f ;  /* 0x0c401f00070c7f89 */ /* 0x000e2200000e0000 */
[----:B------:R-:W-:Y:S02]  /*3560*/  ISETP.LT.OR P1, PT, R3, 0x31, P1 ;  /* 0x000000310300780c */ /* 0x000fe40000f21670 */
[----:B------:R-:W-:Y:S02]  /*3570*/  ISETP.GT.AND P4, PT, R32, RZ, !P4 ;  /* 0x000000ff2000720c */ /* 0x000fe40006784270 */
[----:B------:R-:W-:-:S02]  /*3580*/  FSEL R48, R50, -INF , !P1 ;  /* 0xff80000032307808 */ /* 0x000fc40004800000 */
[----:B------:R-:W-:Y:S02]  /*3590*/  ISETP.NE.AND P1, PT, R88, RZ, PT ;  /* 0x000000ff5800720c */ /* 0x000fe40003f25270 */
[C---:B------:R-:W-:Y:S02]  /*35a0*/  ISETP.LT.OR P4, PT, R3.reuse, 0x1, P4 ;  /* 0x000000010300780c */ /* 0x040fe40002781670 */
[----:B------:R-:W-:Y:S02]  /*35b0*/  ISETP.GT.AND P1, PT, R32, 0x31, !P1 ;  /* 0x000000312000780c */ /* 0x000fe40004f24270 */
[----:B------:R-:W-:Y:S02]  /*35c0*/  FSEL R0, R0, -INF , !P4 ;  /* 0xff80000000007808 */ /* 0x000fe40006000000 */
[----:B------:R-:W-:Y:S02]  /*35d0*/  ISETP.LT.OR P1, PT, R3, 0x32, P1 ;  /* 0x000000320300780c */ /* 0x000fe40000f21670 */
[----:B------:R-:W-:-:S02]  /*35e0*/  ISETP.GT.AND P2, PT, R32, 0x51, !P2 ;  /* 0x000000512000780c */ /* 0x000fc40005744270 */
[----:B------:R-:W-:Y:S02]  /*35f0*/  FSEL R50, R51, -INF , !P1 ;  /* 0xff80000033327808 */ /* 0x000fe40004800000 */
[----:B------:R-:W-:Y:S02]  /*3600*/  ISETP.NE.AND P1, PT, R90, RZ, PT ;  /* 0x000000ff5a00720c */ /* 0x000fe40003f25270 */
[C---:B------:R-:W-:Y:S02]  /*3610*/  ISETP.GT.AND P3, PT, R32.reuse, 0x58, !P3 ;  /* 0x000000582000780c */ /* 0x040fe40005f64270 */
[----:B------:R-:W-:Y:S02]  /*3620*/  ISETP.GT.AND P1, PT, R32, 0x38, !P1 ;  /* 0x000000382000780c */ /* 0x000fe40004f24270 */
[----:B0-----:R-:W-:Y:S02]  /*3630*/  FMNMX.FTZ R15, R7, R12, !PT ;  /* 0x0000000c070f7209 */ /* 0x001fe40007810000 */
[----:B------:R-:W-:-:S02]  /*3640*/  FMNMX.FTZ R7, R0, R31, !PT ;  /* 0x0000001f00077209 */ /* 0x000fc40007810000 */
[----:B------:R-:W-:Y:S01]  /*3650*/  ISETP.LT.OR P1, PT, R3, 0x39, P1 ;  /* 0x000000390300780c */ /* 0x000fe20000f21670 */
[----:B------:R-:W0:Y:S01]  /*3660*/  SHFL.BFLY PT, R12, R15, 0x1, 0x1f ;  /* 0x0c201f000f0c7f89 */ /* 0x000e2200000e0000 */
        /* <DEDUP_REMOVED lines=9> */
[----:B------:R-:W-:Y:S02]  /*3700*/  ISETP.NE.AND P1, PT, R94, RZ, PT ;  /* 0x000000ff5e00720c */ /* 0x000fe40003f25270 */
[----:B------:R-:W-:-:S02]  /*3710*/  FMNMX.FTZ R7, R42, R7, !PT ;  /* 0x000000072a077209 */ /* 0x000fc40007810000 */
[----:B------:R-:W-:Y:S02]  /*3720*/  ISETP.GT.AND P1, PT, R32, 0x40, !P1 ;  /* 0x000000402000780c */ /* 0x000fe40004f24270 */
[----:B------:R-:W-:Y:S02]  /*3730*/  FMNMX.FTZ R7, R20, R7, !PT ;  /* 0x0000000714077209 */ /* 0x000fe40007810000 */
[----:B------:R-:W-:Y:S02]  /*3740*/  ISETP.LT.OR P1, PT, R3, 0x41, P1 ;  /* 0x000000410300780c */ /* 0x000fe40000f21670 */
[----:B------:R-:W-:Y:S02]  /*3750*/  FMNMX.FTZ R7, R44, R7, !PT ;  /* 0x000000072c077209 */ /* 0x000fe40007810000 */
[----:B------:R-:W-:Y:S02]  /*3760*/  FSEL R56, R58, -INF , !P1 ;  /* 0xff8000003a387808 */ /* 0x000fe40004800000 */
[----:B------:R-:W-:-:S02]  /*3770*/  ISETP.GT.AND P1, PT, R32, 0x41, !P6 ;  /* 0x000000412000780c */ /* 0x000fc40007724270 */
[----:B------:R-:W-:Y:S02]  /*3780*/  FMNMX.FTZ R7, R24, R7, !PT ;  /* 0x0000000718077209 */ /* 0x000fe40007810000 */
[----:B------:R-:W-:Y:S02]  /*3790*/  ISETP.LT.OR P1, PT, R3, 0x42, P1 ;  /* 0x000000420300780c */ /* 0x000fe40000f21670 */
[----:B------:R-:W-:Y:S02]  /*37a0*/  FMNMX.FTZ R7, R28, R7, !PT ;  /* 0x000000071c077209 */ /* 0x000fe40007810000 */
[----:B------:R-:W-:Y:S02]  /*37b0*/  FSEL R6, R59, -INF , !P1 ;  /* 0xff8000003b067808 */ /* 0x000fe40004800000 */
[----:B------:R-:W-:Y:S02]  /*37c0*/  FMNMX.FTZ R7, R46, R7, !PT ;  /* 0x000000072e077209 */ /* 0x000fe40007810000 */
[----:B------:R-:W-:-:S02]  /*37d0*/  ISETP.GT.AND P1, PT, R32, 0x48, !P5 ;  /* 0x000000482000780c */ /* 0x000fc40006f24270 */
[----:B0-----:R-:W-:Y:S02]  /*37e0*/  FMNMX.FTZ R12, R15, R12, !PT ;  /* 0x0000000c0f0c7209 */ /* 0x001fe40007810000 */
[----:B------:R-:W-:Y:S02]  /*37f0*/  FMNMX.FTZ R7, R48, R7, !PT ;  /* 0x0000000730077209 */ /* 0x000fe40007810000 */
[----:B------:R-:W-:Y:S01]  /*3800*/  ISETP.LT.OR P1, PT, R3, 0x49, P1 ;  /* 0x000000490300780c */ /* 0x000fe20000f21670 */
[----:B------:R-:W-:Y:S01]  /*3810*/  FMUL.FTZ R21, R12, R11 ;  /* 0x0000000b0c157220 */ /* 0x000fe20000410000 */
[----:B------:R-:W-:Y:S02]  /*3820*/  FMNMX.FTZ R7, R50, R7, !PT ;  /* 0x0000000732077209 */ /* 0x000fe40007810000 */
[----:B------:R-:W-:Y:S02]  /*3830*/  FSEL R2, R62, -INF , !P1 ;  /* 0xff8000003e027808 */ /* 0x000fe40004800000 */
[----:B------:R-:W-:-:S02]  /*3840*/  FSETP.NEU.FTZ.AND P1, PT, R12, -INF , PT ;  /* 0xff8000000c00780b */ /* 0x000fc40003f3d000 */
[----:B------:R-:W-:Y:S02]  /*3850*/  ISETP.NE.AND P5, PT, R60, RZ, PT ;  /* 0x000000ff3c00720c */ /* 0x000fe40003fa5270 */
[----:B------:R-:W-:Y:S02]  /*3860*/  FMNMX.FTZ R7, R52, R7, !PT ;  /* 0x0000000734077209 */ /* 0x000fe40007810000 */
[----:B------:R-:W-:Y:S02]  /*3870*/  FSEL R64, R21, RZ, P1 ;  /* 0x000000ff15407208 */ /* 0x000fe40000800000 */
[----:B------:R-:W-:Y:S02]  /*3880*/  ISETP.GT.AND P1, PT, R32, 0x49, !P5 ;  /* 0x000000492000780c */ /* 0x000fe40006f24270 */
[----:B------:R-:W-:Y:S01]  /*3890*/  FMNMX.FTZ R7, R54, R7, !PT ;  /* 0x0000000736077209 */ /* 0x000fe20007810000 */
[-CC-:B------:R-:W-:Y:S01]  /*38a0*/  FFMA.FTZ R15, R35, R11.reuse, -R64.reuse ;  /* 0x0000000b230f7223 */ /* 0x180fe20000010840 */
[----:B------:R-:W-:Y:S01]  /*38b0*/  ISETP.LT.OR P1, PT, R3, 0x4a, P1 ;  /* 0x0000004a0300780c */ /* 0x000fe20000f21670 */
[-CC-:B------:R-:W-:Y:S01]  /*38c0*/  FFMA.FTZ R21, R79, R11.reuse, -R64.reuse ;  /* 0x0000000b4f157223 */ /* 0x180fe20000010840 */
[----:B------:R-:W-:Y:S01]  /*38d0*/  ISETP.NE.AND P6, PT, R95, RZ, PT ;  /* 0x000000ff5f00720c */ /* 0x000fe20003fc5270 */
[--C-:B------:R-:W-:Y:S01]  /*38e0*/  FFMA.FTZ R29, R43, R11, -R64.reuse ;  /* 0x0000000b2b1d7223 */ /* 0x100fe20000010840 */
[----:B------:R-:W-:Y:S01]  /*38f0*/  FMNMX.FTZ R7, R56, R7, !PT ;  /* 0x0000000738077209 */ /* 0x000fe20007810000 */
[----:B------:R-:W-:Y:S01]  /*3900*/  MUFU.EX2 R15, R15 ;  /* 0x0000000f000f7308 */ /* 0x000fe20000000800 */
[----:B------:R-:W-:Y:S01]  /*3910*/  FSEL R26, R26, -INF , !P1 ;  /* 0xff8000001a1a7808 */ /* 0x000fe20004800000 */
[-CC-:B------:R-:W-:Y:S01]  /*3920*/  FFMA.FTZ R33, R81, R11.reuse, -R64.reuse ;  /* 0x0000000b51217223 */ /* 0x180fe20000010840 */
[----:B------:R-:W-:Y:S01]  /*3930*/  ISETP.GT.AND P1, PT, R32, 0x50, !P6 ;  /* 0x000000502000780c */ /* 0x000fe20007724270 */
[--C-:B------:R-:W-:Y:S01]  /*3940*/  FFMA.FTZ R35, R47, R11, -R64.reuse ;  /* 0x0000000b2f237223 */ /* 0x100fe20000010840 */
[----:B------:R-:W-:Y:S01]  /*3950*/  FMNMX.FTZ R7, R6, R7, !PT ;  /* 0x0000000706077209 */ /* 0x000fe20007810000 */
[-CC-:B------:R-:W-:Y:S01]  /*3960*/  FFMA.FTZ R37, R63, R11.reuse, -R64.reuse ;  /* 0x0000000b3f257223 */ /* 0x180fe20000010840 */
[----:B------:R-:W-:Y:S01]  /*3970*/  ISETP.NE.AND P5, PT, R68, RZ, PT ;  /* 0x000000ff4400720c */ /* 0x000fe20003fa5270 */
[----:B------:R0:W-:Y:S01]  /*3980*/  MUFU.EX2 R156, R21 ;  /* 0x00000015009c7308 */ /* 0x0001e20000000800 */
[----:B------:R-:W-:Y:S01]  /*3990*/  ISETP.LT.OR P1, PT, R3, 0x51, P1 ;  /* 0x000000510300780c */ /* 0x000fe20000f21670 */
[--C-:B------:R-:W-:Y:S01]  /*39a0*/  FFMA.FTZ R43, R61, R11, -R64.reuse ;  /* 0x0000000b3d2b7223 */ /* 0x100fe20000010840 */
[----:B------:R-:W-:Y:S01]  /*39b0*/  FMNMX.FTZ R7, R2, R7, !PT ;  /* 0x0000000702077209 */ /* 0x000fe20007810000 */
[-CC-:B------:R-:W-:Y:S01]  /*39c0*/  FFMA.FTZ R39, R53, R11.reuse, -R64.reuse ;  /* 0x0000000b35277223 */ /* 0x180fe20000010840 */
[----:B------:R-:W-:Y:S01]  /*39d0*/  ISETP.GT.AND P4, PT, R32, 0x59, !P5 ;  /* 0x000000592000780c */ /* 0x000fe20006f84270 */
[-CC-:B------:R-:W-:Y:S01]  /*39e0*/  FFMA.FTZ R30, R30, R11.reuse, -R64.reuse ;  /* 0x0000000b1e1e7223 */ /* 0x180fe20000010840 */
[----:B------:R-:W-:Y:S01]  /*39f0*/  ISETP.LT.OR P2, PT, R3, 0x52, P2 ;  /* 0x000000520300780c */ /* 0x000fe20001741670 */
[----:B------:R-:W-:Y:S01]  /*3a00*/  MUFU.EX2 R29, R29 ;  /* 0x0000001d001d7308 */ /* 0x000fe20000000800 */
[----:B------:R-:W-:Y:S01]  /*3a10*/  FSEL R32, R13, -INF , !P1 ;  /* 0xff8000000d207808 */ /* 0x000fe20004800000 */
[--C-:B0-----:R-:W-:Y:S01]  /*3a20*/  FFMA.FTZ R21, R83, R11, -R64.reuse ;  /* 0x0000000b53157223 */ /* 0x101fe20000010840 */
[----:B------:R-:W-:Y:S01]  /*3a30*/  FMNMX.FTZ R7, R26, R7, !PT ;  /* 0x000000071a077209 */ /* 0x000fe20007810000 */
[-CC-:B------:R-:W-:Y:S01]  /*3a40*/  FFMA.FTZ R13, R41, R11.reuse, -R64.reuse ;  /* 0x0000000b290d7223 */ /* 0x180fe20000010840 */
[----:B------:R-:W-:Y:S01]  /*3a50*/  ISETP.LT.OR P3, PT, R3, 0x59, P3 ;  /* 0x000000590300780c */ /* 0x000fe20001f61670 */
[----:B------:R-:W-:Y:S01]  /*3a60*/  FFMA.FTZ R41, R89, R11, -R64 ;  /* 0x0000000b59297223 */ /* 0x000fe20000010840 */
[----:B------:R-:W-:Y:S01]  /*3a70*/  FSEL R14, R14, -INF , !P2 ;  /* 0xff8000000e0e7808 */ /* 0x000fe20005000000 */
[----:B------:R0:W-:Y:S01]  /*3a80*/  MUFU.EX2 R158, R33 ;  /* 0x00000021009e7308 */ /* 0x0001e20000000800 */
[----:B------:R-:W-:-:S02]  /*3a90*/  FMNMX.FTZ R7, R32, R7, !PT ;  /* 0x0000000720077209 */ /* 0x000fc40007810000 */
[----:B------:R-:W-:Y:S01]  /*3aa0*/  ISETP.LT.OR P4, PT, R3, 0x5a, P4 ;  /* 0x0000005a0300780c */ /* 0x000fe20002781670 */
[-CC-:B------:R-:W-:Y:S01]  /*3ab0*/  FFMA.FTZ R3, R77, R11.reuse, -R64.reuse ;  /* 0x0000000b4d037223 */ /* 0x180fe20000010840 */
[----:B------:R-:W-:Y:S01]  /*3ac0*/  FSEL R58, R27, -INF , !P3 ;  /* 0xff8000001b3a7808 */ /* 0x000fe20005800000 */
[--C-:B------:R-:W-:Y:S01]  /*3ad0*/  FFMA.FTZ R27, R85, R11, -R64.reuse ;  /* 0x0000000b551b7223 */ /* 0x100fe20000010840 */
[----:B------:R-:W-:Y:S01]  /*3ae0*/  FMNMX.FTZ R7, R14, R7, !PT ;  /* 0x000000070e077209 */ /* 0x000fe20007810000 */
[----:B------:R-:W-:Y:S01]  /*3af0*/  MUFU.EX2 R150, R3 ;  /* 0x0000000300967308 */ /* 0x000fe20000000800 */
[----:B------:R-:W-:Y:S01]  /*3b00*/  FSEL R60, R25, -INF , !P4 ;  /* 0xff800000193c7808 */ /* 0x000fe20006000000 */
[--C-:B0-----:R-:W-:Y:S01]  /*3b10*/  FFMA.FTZ R33, R67, R11, -R64.reuse ;  /* 0x0000000b43217223 */ /* 0x101fe20000010840 */
[----:B------:R-:W-:Y:S01]  /*3b20*/  FMNMX.FTZ R7, R58, R7, !PT ;  /* 0x000000073a077209 */ /* 0x000fe20007810000 */
[-CC-:B------:R-:W-:Y:S01]  /*3b30*/  FFMA.FTZ R25, R45, R11.reuse, -R64.reuse ;  /* 0x0000000b2d197223 */ /* 0x180fe20000010840 */
[----:B------:R-:W-:Y:S01]  /*3b40*/  FFMA.FTZ R45, R65, R11, -R64 ;  /* 0x0000000b412d7223 */ /* 0x000fe20000010840 */
[----:B------:R-:W-:-:S02]  /*3b50*/  ISETP.NE.AND P5, PT, R23, 0x1, PT ;  /* 0x000000011700780c */ /* 0x000fc40003fa5270 */
[----:B------:R-:W-:Y:S01]  /*3b60*/  FMNMX.FTZ R7, R60, R7, !PT ;  /* 0x000000073c077209 */ /* 0x000fe20007810000 */
[----:B------:R-:W-:Y:S04]  /*3b70*/  MUFU.EX2 R35, R35 ;  /* 0x0000002300237308 */ /* 0x000fe80000000800 */
[----:B------:R-:W0:Y:S04]  /*3b80*/  SHFL.BFLY PT, R62, R7, 0x2, 0x1f ;  /* 0x0c401f00073e7f89 */ /* 0x000e2800000e0000 */
[----:B------:R1:W-:Y:S02]  /*3b90*/  MUFU.EX2 R152, R21 ;  /* 0x0000001500987308 */ /* 0x0003e40000000800 */
[----:B------:R-:W2:Y:S06]  /*3ba0*/  @P5 LDC R47, c[0x0][0x44c] ;  /* 0x00011300ff2f5b82 */ /* 0x000eac0000000800 */
[----:B------:R-:W-:Y:S01]  /*3bb0*/  MUFU.EX2 R37, R37 ;  /* 0x0000002500257308 */ /* 0x000fe20000000800 */
[----:B-1----:R-:W-:-:S07]  /*3bc0*/  FFMA.FTZ R21, R71, R11, -R64 ;  /* 0x0000000b47157223 */ /* 0x002fce0000010840 */
[----:B------:R-:W-:Y:S01]  /*3bd0*/  MUFU.EX2 R142, R43 ;  /* 0x0000002b008e7308 */ /* 0x000fe20000000800 */
[----:B0-----:R-:W-:Y:S01]  /*3be0*/  FMNMX.FTZ R62, R7, R62, !PT ;  /* 0x0000003e073e7209 */ /* 0x001fe20007810000 */
[----:B------:R-:W-:-:S06]  /*3bf0*/  FFMA.FTZ R7, R57, R11, -R64 ;  /* 0x0000000b39077223 */ /* 0x000fcc0000010840 */
[----:B------:R0:W-:Y:S01]  /*3c00*/  MUFU.EX2 R154, R33 ;  /* 0x00000021009a7308 */ /* 0x0001e20000000800 */
[----:B------:R-:W1:Y:S01]  /*3c10*/  SHFL.BFLY PT, R3, R62, 0x1, 0x1f ;  /* 0x0c201f003e037f89 */ /* 0x000e6200000e0000 */
[----:B--2---:R-:W-:-:S06]  /*3c20*/  @P5 IMAD.HI.U32 R47, R72, R47, RZ ;  /* 0x0000002f482f5227 */ /* 0x004fcc00078e00ff */
[----:B------:R2:W-:Y:S01]  /*3c30*/  MUFU.EX2 R140, R7 ;  /* 0x00000007008c7308 */ /* 0x0005e20000000800 */
[----:B0-----:R-:W-:-:S07]  /*3c40*/  FFMA.FTZ R33, R87, R11, -R64 ;  /* 0x0000000b57217223 */ /* 0x001fce0000010840 */
[----:B------:R-:W-:Y:S08]  /*3c50*/  MUFU.EX2 R21, R21 ;  /* 0x0000001500157308 */ /* 0x000ff00000000800 */
[----:B------:R-:W-:Y:S01]  /*3c60*/  MUFU.EX2 R136, R45 ;  /* 0x0000002d00887308 */ /* 0x000fe20000000800 */
[----:B-1----:R-:W-:-:S04]  /*3c70*/  FMNMX.FTZ R88, R62, R3, !PT ;  /* 0x000000033e587209 */ /* 0x002fc80007810000 */
[C---:B------:R-:W-:Y:S01]  /*3c80*/  FSETP.NEU.FTZ.AND P1, PT, R88.reuse, -INF , PT ;  /* 0xff8000005800780b */ /* 0x040fe20003f3d000 */
[----:B------:R-:W-:Y:S02]  /*3c90*/  FMUL.FTZ R3, R88, R11 ;  /* 0x0000000b58037220 */ /* 0x000fe40000410000 */
[----:B------:R0:W-:Y:S03]  /*3ca0*/  MUFU.EX2 R148, R13 ;  /* 0x0000000d00947308 */ /* 0x0001e60000000800 */
[----:B--2---:R-:W-:-:S05]  /*3cb0*/  FSEL R7, R3, RZ, P1 ;  /* 0x000000ff03077208 */ /* 0x004fca0000800000 */
        /* <DEDUP_REMOVED lines=12> */
[-C--:B0-----:R-:W-:Y:S01]  /*3d80*/  FFMA.FTZ R13, R49, R11.reuse, -R64 ;  /* 0x0000000b310d7223 */ /* 0x081fe20000010840 */
        /* <DEDUP_REMOVED lines=15> */
[----:B------:R2:W-:Y:S01]  /*3e80*/  MUFU.EX2 R155, R20 ;  /* 0x00000014009b7308 */ /* 0x0005e20000000800 */
[----:B0-----:R-:W-:-:S07]  /*3e90*/  F2FP.BF16.F32.PACK_AB R157, R31, R0 ;  /* 0x000000001f9d723e */ /* 0x001fce00000010ff */
[----:B------:R0:W3:Y:S01]  /*3ea0*/  MUFU.EX2 R159, R36 ;  /* 0x00000024009f7308 */ /* 0x0000e20000000800 */
[----:B--2---:R-:W-:Y:S01]  /*3eb0*/  FADD.FTZ R20, R15, R156 ;  /* 0x0000009c0f147221 */ /* 0x004fe20000010000 */
[----:B------:R-:W-:-:S03]  /*3ec0*/  F2FP.BF16.F32.PACK_AB R156, R156, R15 ;  /* 0x0000000f9c9c723e */ /* 0x000fc600000010ff */
[----:B------:R-:W-:-:S03]  /*3ed0*/  FADD.FTZ R43, R29, R20 ;  /* 0x000000141d2b7221 */ /* 0x000fc60000010000 */
[----:B------:R-:W2:Y:S01]  /*3ee0*/  MUFU.EX2 R38, R38 ;  /* 0x0000002600267308 */ /* 0x000ea20000000800 */
[----:B------:R-:W-:Y:S01]  /*3ef0*/  FADD.FTZ R20, R158, R43 ;  /* 0x0000002b9e147221 */ /* 0x000fe20000010000 */
[----:B------:R-:W-:Y:S01]  /*3f00*/  FADD.FTZ R43, R0, R31 ;  /* 0x0000001f002b7221 */ /* 0x000fe20000010000 */
[----:B0-----:R-:W0:Y:S01]  /*3f10*/  @P5 LDC R36, c[0x0][0x450] ;  /* 0x00011400ff245b82 */ /* 0x001e220000000800 */
[----:B------:R-:W-:Y:S01]  /*3f20*/  F2FP.BF16.F32.PACK_AB R158, R158, R29 ;  /* 0x0000001d9e9e723e */ /* 0x000fe200000010ff */
[----:B------:R-:W-:Y:S01]  /*3f30*/  FADD.FTZ R45, R35, R20 ;  /* 0x00000014232d7221 */ /* 0x000fe20000010000 */
[----:B-1----:R-:W-:Y:S02]  /*3f40*/  FADD.FTZ R20, R34, R43 ;  /* 0x0000002b22147221 */ /* 0x002fe40000010000 */
[----:B------:R-:W1:Y:S02]  /*3f50*/  MUFU.EX2 R153, R40 ;  /* 0x0000002800997308 */ /* 0x000e640000000800 */
[C---:B---3--:R-:W-:Y:S01]  /*3f60*/  FADD.FTZ R43, R159.reuse, R20 ;  /* 0x000000149f2b7221 */ /* 0x048fe20000010000 */
[----:B------:R-:W-:-:S05]  /*3f70*/  F2FP.BF16.F32.PACK_AB R159, R159, R34 ;  /* 0x000000229f9f723e */ /* 0x000fca00000010ff */
[----:B------:R-:W3:Y:S01]  /*3f80*/  MUFU.EX2 R42, R42 ;  /* 0x0000002a002a7308 */ /* 0x000ee20000000800 */
[----:B--2---:R-:W-:-:S07]  /*3f90*/  FADD.FTZ R20, R38, R43 ;  /* 0x0000002b26147221 */ /* 0x004fce0000010000 */
[----:B------:R2:W-:Y:S01]  /*3fa0*/  MUFU.EX2 R149, R24 ;  /* 0x0000001800957308 */ /* 0x0005e20000000800 */
[C---:B-1----:R-:W-:Y:S01]  /*3fb0*/  FADD.FTZ R43, R153.reuse, R20 ;  /* 0x00000014992b7221 */ /* 0x042fe20000010000 */
[----:B------:R-:W-:Y:S02]  /*3fc0*/  F2FP.BF16.F32.PACK_AB R153, R153, R38 ;  /* 0x000000269999723e */ /* 0x000fe400000010ff */
[----:B0-----:R-:W-:Y:S02]  /*3fd0*/  @P5 SHF.R.U32.HI R72, RZ, R36, R47 ;  /* 0x00000024ff485219 */ /* 0x001fe4000001162f */
[----:B------:R-:W-:Y:S02]  /*3fe0*/  LOP3.LUT P5, RZ, R18, 0x80000, RZ, 0xc0, !PT ;  /* 0x0008000012ff7812 */ /* 0x000fe400078ac0ff */
[----:B------:R-:W0:Y:S01]  /*3ff0*/  MUFU.EX2 R44, R44 ;  /* 0x0000002c002c7308 */ /* 0x000e220000000800 */
[----:B--2---:R-:W-:Y:S01]  /*4000*/  FADD.FTZ R24, R152, R45 ;  /* 0x0000002d98187221 */ /* 0x004fe20000010000 */
[----:B---3--:R-:W-:Y:S01]  /*4010*/  FADD.FTZ R20, R42, R43 ;  /* 0x0000002b2a147221 */ /* 0x008fe20000010000 */
[----:B------:R-:W-:Y:S01]  /*4020*/  IMAD.IADD R72, R73, 0x1, R72 ;  /* 0x0000000149487824 */ /* 0x000fe200078e0248 */
[----:B------:R-:W-:Y:S01]  /*4030*/  F2FP.BF16.F32.PACK_AB R152, R152, R35 ;  /* 0x000000239898723e */ /* 0x000fe200000010ff */
[----:B------:R-:W-:Y:S01]  /*4040*/  FADD.FTZ R45, R37, R24 ;  /* 0x00000018252d7221 */ /* 0x000fe20000010000 */
[C---:B------:R-:W-:Y:S01]  /*4050*/  FADD.FTZ R43, R155.reuse, R20 ;  /* 0x000000149b2b7221 */ /* 0x040fe20000010000 */
[----:B------:R-:W-:Y:S01]  /*4060*/  F2FP.BF16.F32.PACK_AB R155, R155, R42 ;  /* 0x0000002a9b9b723e */ /* 0x000fe200000010ff */
[----:B------:R-:W1:Y:S01]  /*4070*/  MUFU.EX2 R25, R25 ;  /* 0x0000001900197308 */ /* 0x000e620000000800 */
[C---:B------:R-:W-:Y:S01]  /*4080*/  FADD.FTZ R24, R154.reuse, R45 ;  /* 0x0000002d9a187221 */ /* 0x040fe20000010000 */
[----:B------:R-:W-:-:S03]  /*4090*/  F2FP.BF16.F32.PACK_AB R154, R154, R37 ;  /* 0x000000259a9a723e */ /* 0x000fc600000010ff */
[----:B------:R-:W-:-:S03]  /*40a0*/  FADD.FTZ R45, R21, R24 ;  /* 0x00000018152d7221 */ /* 0x000fc60000010000 */
[----:B------:R-:W2:Y:S01]  /*40b0*/  MUFU.EX2 R27, R27 ;  /* 0x0000001b001b7308 */ /* 0x000ea20000000800 */
[----:B------:R-:W-:Y:S01]  /*40c0*/  FADD.FTZ R45, R148, R45 ;  /* 0x0000002d942d7221 */ /* 0x000fe20000010000 */
[----:B0-----:R-:W-:Y:S01]  /*40d0*/  FADD.FTZ R20, R44, R43 ;  /* 0x0000002b2c147221 */ /* 0x001fe20000010000 */
[----:B------:R-:W-:Y:S02]  /*40e0*/  F2FP.BF16.F32.PACK_AB R148, R148, R21 ;  /* 0x000000159494723e */ /* 0x000fe400000010ff */
[----:B------:R-:W-:Y:S01]  /*40f0*/  FADD.FTZ R24, R150, R45 ;  /* 0x0000002d96187221 */ /* 0x000fe20000010000 */
[C---:B------:R-:W-:Y:S01]  /*4100*/  FADD.FTZ R43, R149.reuse, R20 ;  /* 0x00000014952b7221 */ /* 0x040fe20000010000 */
[----:B------:R-:W-:Y:S01]  /*4110*/  F2FP.BF16.F32.PACK_AB R149, R149, R44 ;  /* 0x0000002c9595723e */ /* 0x000fe200000010ff */
[----:B------:R-:W-:Y:S01]  /*4120*/  MUFU.EX2 R28, R28 ;  /* 0x0000001c001c7308 */ /* 0x000fe20000000800 */
[C---:B-1----:R-:W-:Y:S01]  /*4130*/  FADD.FTZ R24, R25.reuse, R24 ;  /* 0x0000001819187221 */ /* 0x042fe20000010000 */
[----:B------:R-:W-:-:S06]  /*4140*/  F2FP.BF16.F32.PACK_AB R150, R25, R150 ;  /* 0x000000961996723e */ /* 0x000fcc00000010ff */
[----:B------:R0:W1:Y:S01]  /*4150*/  MUFU.EX2 R144, R13 ;  /* 0x0000000d00907308 */ /* 0x0000620000000800 */
[----:B--2---:R-:W-:-:S07]  /*4160*/  FADD.FTZ R45, R27, R24 ;  /* 0x000000181b2d7221 */ /* 0x004fce0000010000 */
[----:B------:R-:W-:Y:S01]  /*4170*/  MUFU.EX2 R151, R46 ;  /* 0x0000002e00977308 */ /* 0x000fe20000000800 */
[----:B0-----:R-:W-:-:S07]  /*4180*/  FFMA.FTZ R13, R91, R11, -R64 ;  /* 0x0000000b5b0d7223 */ /* 0x001fce0000010840 */
[----:B------:R-:W0:Y:S01]  /*4190*/  MUFU.EX2 R33, R33 ;  /* 0x0000002100217308 */ /* 0x000e220000000800 */
[C---:B-1----:R-:W-:Y:S01]  /*41a0*/  FADD.FTZ R20, R144.reuse, R45 ;  /* 0x0000002d90147221 */ /* 0x042fe20000010000 */
[----:B------:R-:W-:-:S06]  /*41b0*/  F2FP.BF16.F32.PACK_AB R144, R144, R27 ;  /* 0x0000001b9090723e */ /* 0x000fcc00000010ff */
[----:B------:R-:W-:Y:S08]  /*41c0*/  MUFU.EX2 R48, R48 ;  /* 0x0000003000307308 */ /* 0x000ff00000000800 */
[----:B------:R1:W2:Y:S08]  /*41d0*/  MUFU.EX2 R146, R39 ;  /* 0x0000002700927308 */ /* 0x0002b00000000800 */
[----:B------:R-:W-:Y:S01]  /*41e0*/  MUFU.EX2 R145, R50 ;  /* 0x0000003200917308 */ /* 0x000fe20000000800 */
[-CC-:B-1----:R-:W-:Y:S01]  /*41f0*/  FFMA.FTZ R39, R93, R11.reuse, -R64.reuse ;  /* 0x0000000b5d277223 */ /* 0x182fe20000010840 */
[----:B------:R-:W-:-:S06]  /*4200*/  FFMA.FTZ R64, R69, R11, -R64 ;  /* 0x0000000b45407223 */ /* 0x000fcc0000010840 */
[----:B------:R-:W1:Y:S08]  /*4210*/  MUFU.EX2 R41, R41 ;  /* 0x0000002900297308 */ /* 0x000e700000000800 */
[----:B------:R-:W3:Y:S08]  /*4220*/  MUFU.EX2 R52, R52 ;  /* 0x0000003400347308 */ /* 0x000ef00000000800 */
[----:B------:R4:W-:Y:S08]  /*4230*/  MUFU.EX2 R141, R6 ;  /* 0x00000006008d7308 */ /* 0x0009f00000000800 */
[----:B------:R-:W5:Y:S01]  /*4240*/  MUFU.EX2 R147, R54 ;  /* 0x0000003600937308 */ /* 0x000f620000000800 */
[----:B----4-:R-:W-:Y:S01]  /*4250*/  FADD.FTZ R6, R28, R43 ;  /* 0x0000002b1c067221 */ /* 0x010fe20000010000 */
[----:B0-----:R-:W-:-:S03]  /*4260*/  FADD.FTZ R43, R33, R20 ;  /* 0x00000014212b7221 */ /* 0x001fc60000010000 */
[----:B------:R-:W-:Y:S01]  /*4270*/  FADD.FTZ R7, R151, R6 ;  /* 0x0000000697077221 */ /* 0x000fe20000010000 */
[C---:B--2---:R-:W-:Y:S01]  /*4280*/  FADD.FTZ R20, R146.reuse, R43 ;  /* 0x0000002b92147221 */ /* 0x044fe20000010000 */
[----:B------:R-:W-:Y:S01]  /*4290*/  F2FP.BF16.F32.PACK_AB R146, R146, R33 ;  /* 0x000000219292723e */ /* 0x000fe200000010ff */
[----:B------:R-:W0:Y:S01]  /*42a0*/  MUFU.EX2 R13, R13 ;  /* 0x0000000d000d7308 */ /* 0x000e220000000800 */
[----:B------:R-:W-:Y:S01]  /*42b0*/  FADD.FTZ R6, R48, R7 ;  /* 0x0000000730067221 */ /* 0x000fe20000010000 */
[----:B-1----:R-:W-:Y:S01]  /*42c0*/  FADD.FTZ R15, R41, R20 ;  /* 0x00000014290f7221 */ /* 0x002fe20000010000 */
[----:B------:R-:W-:Y:S02]  /*42d0*/  F2FP.BF16.F32.PACK_AB R151, R151, R28 ;  /* 0x0000001c9797723e */ /* 0x000fe400000010ff */
[C---:B------:R-:W-:Y:S01]  /*42e0*/  FADD.FTZ R7, R145.reuse, R6 ;  /* 0x0000000691077221 */ /* 0x040fe20000010000 */
[C---:B------:R-:W-:Y:S01]  /*42f0*/  FADD.FTZ R20, R140.reuse, R15 ;  /* 0x0000000f8c147221 */ /* 0x040fe20000010000 */
[----:B------:R-:W-:Y:S01]  /*4300*/  F2FP.BF16.F32.PACK_AB R140, R140, R41 ;  /* 0x000000298c8c723e */ /* 0x000fe200000010ff */
[----:B------:R-:W1:Y:S01]  /*4310*/  MUFU.EX2 R56, R56 ;  /* 0x0000003800387308 */ /* 0x000e620000000800 */
[----:B---3--:R-:W-:Y:S01]  /*4320*/  FADD.FTZ R6, R52, R7 ;  /* 0x0000000734067221 */ /* 0x008fe20000010000 */
[----:B------:R-:W-:-:S03]  /*4330*/  F2FP.BF16.F32.PACK_AB R145, R145, R48 ;  /* 0x000000309191723e */ /* 0x000fc600000010ff */
[C---:B-----5:R-:W-:Y:S01]  /*4340*/  FADD.FTZ R7, R147.reuse, R6 ;  /* 0x0000000693077221 */ /* 0x060fe20000010000 */
[----:B------:R-:W-:Y:S02]  /*4350*/  F2FP.BF16.F32.PACK_AB R147, R147, R52 ;  /* 0x000000349393723e */ /* 0x000fe400000010ff */
[----:B------:R-:W2:Y:S01]  /*4360*/  MUFU.EX2 R39, R39 ;  /* 0x0000002700277308 */ /* 0x000ea20000000800 */
[----:B0-----:R-:W-:-:S04]  /*4370*/  FADD.FTZ R15, R13, R20 ;  /* 0x000000140d0f7221 */ /* 0x001fc80000010000 */
[C---:B------:R-:W-:Y:S01]  /*4380*/  FADD.FTZ R20, R142.reuse, R15 ;  /* 0x0000000f8e147221 */ /* 0x040fe20000010000 */
[----:B------:R-:W-:Y:S02]  /*4390*/  F2FP.BF16.F32.PACK_AB R142, R142, R13 ;  /* 0x0000000d8e8e723e */ /* 0x000fe400000010ff */
[----:B------:R-:W0:Y:S01]  /*43a0*/  MUFU.EX2 R2, R2 ;  /* 0x0000000200027308 */ /* 0x000e220000000800 */
[----:B-1----:R-:W-:-:S04]  /*43b0*/  FADD.FTZ R6, R56, R7 ;  /* 0x0000000738067221 */ /* 0x002fc80000010000 */
[C---:B------:R-:W-:Y:S01]  /*43c0*/  FADD.FTZ R7, R141.reuse, R6 ;  /* 0x000000068d077221 */ /* 0x040fe20000010000 */
[----:B------:R-:W-:Y:S02]  /*43d0*/  F2FP.BF16.F32.PACK_AB R141, R141, R56 ;  /* 0x000000388d8d723e */ /* 0x000fe400000010ff */
[----:B------:R-:W1:Y:S01]  /*43e0*/  MUFU.EX2 R143, R26 ;  /* 0x0000001a008f7308 */ /* 0x000e620000000800 */
[----:B--2---:R-:W-:Y:S01]  /*43f0*/  FADD.FTZ R15, R39, R20 ;  /* 0x00000014270f7221 */ /* 0x004fe20000010000 */
[----:B------:R-:W-:-:S03]  /*4400*/  IADD3 R20, R75, -0x2, RZ ;  /* 0xfffffffe4b147810 */ /* 0x000fc60007ffe0ff */
[C---:B------:R-:W-:Y:S01]  /*4410*/  FADD.FTZ R15, R136.reuse, R15 ;  /* 0x0000000f880f7221 */ /* 0x040fe20000010000 */
[----:B------:R-:W-:Y:S02]  /*4420*/  F2FP.BF16.F32.PACK_AB R136, R136, R39 ;  /* 0x000000278888723e */ /* 0x000fe400000010ff */
[----:B------:R-:W-:Y:S01]  /*4430*/  MUFU.EX2 R30, R30 ;  /* 0x0000001e001e7308 */ /* 0x000fe20000000800 */
[----:B0-----:R-:W-:-:S07]  /*4440*/  FADD.FTZ R6, R2, R7 ;  /* 0x0000000702067221 */ /* 0x001fce0000010000 */
[----:B------:R-:W0:Y:S01]  /*4450*/  MUFU.EX2 R32, R32 ;  /* 0x0000002000207308 */ /* 0x000e220000000800 */
[C---:B-1----:R-:W-:Y:S01]  /*4460*/  FADD.FTZ R13, R143.reuse, R6 ;  /* 0x000000068f0d7221 */ /* 0x042fe20000010000 */
[----:B------:R-:W-:-:S06]  /*4470*/  F2FP.BF16.F32.PACK_AB R143, R143, R2 ;  /* 0x000000028f8f723e */ /* 0x000fcc00000010ff */
[----:B------:R-:W1:Y:S08]  /*4480*/  MUFU.EX2 R3, R64 ;  /* 0x0000004000037308 */ /* 0x000e700000000800 */
[----:B------:R2:W3:Y:S01]  /*4490*/  MUFU.EX2 R137, R14 ;  /* 0x0000000e00897308 */ /* 0x0004e20000000800 */
[----:B0-----:R-:W-:-:S07]  /*44a0*/  FADD.FTZ R0, R32, R13 ;  /* 0x0000000d20007221 */ /* 0x001fce0000010000 */
[----:B------:R-:W0:Y:S01]  /*44b0*/  MUFU.EX2 R58, R58 ;  /* 0x0000003a003a7308 */ /* 0x000e220000000800 */
[----:B--2---:R-:W-:Y:S01]  /*44c0*/  FADD.FTZ R14, R30, R15 ;  /* 0x0000000f1e0e7221 */ /* 0x004fe20000010000 */
[----:B-1----:R-:W-:-:S03]  /*44d0*/  F2FP.BF16.F32.PACK_AB R138, R3, R30 ;  /* 0x0000001e038a723e */ /* 0x002fc600000010ff */
[----:B------:R-:W-:-:S03]  /*44e0*/  FADD.FTZ R7, R3, R14 ;  /* 0x0000000e03077221 */ /* 0x000fc60000010000 */
[----:B------:R-:W1:Y:S01]  /*44f0*/  MUFU.EX2 R139, R60 ;  /* 0x0000003c008b7308 */ /* 0x000e620000000800 */
[C---:B---3--:R-:W-:Y:S01]  /*4500*/  FADD.FTZ R3, R137.reuse, R0 ;  /* 0x0000000089037221 */ /* 0x048fe20000010000 */
[----:B------:R-:W-:Y:S01]  /*4510*/  F2FP.BF16.F32.PACK_AB R137, R137, R32 ;  /* 0x000000208989723e */ /* 0x000fe200000010ff */
[----:B------:R-:W-:Y:S02]  /*4520*/  VIADD R0, R72, UR4 ;  /* 0x0000000448007c36 */ /* 0x000fe40008000000 */
[----:B0-----:R-:W-:-:S04]  /*4530*/  FADD.FTZ R6, R58, R3 ;  /* 0x000000033a067221 */ /* 0x001fc80000010000 */
[C---:B-1----:R-:W-:Y:S01]  /*4540*/  FADD.FTZ R6, R139.reuse, R6 ;  /* 0x000000068b067221 */ /* 0x042fe20000010000 */
[----:B------:R-:W-:Y:S01]  /*4550*/  F2FP.BF16.F32.PACK_AB R139, R139, R58 ;  /* 0x0000003a8b8b723e */ /* 0x000fe200000010ff */
[----:B------:R-:W-:Y:S06]  /*4560*/  @!P5 BRA `(.L_x_992) ;  /* 0x000000000048d947 */ /* 0x000fec0003800000 */
[C---:B------:R-:W-:Y:S01]  /*4570*/  ISETP.GT.AND P1, PT, R72.reuse, RZ, PT ;  /* 0x000000ff4800720c */ /* 0x040fe20003f24270 */
[----:B------:R-:W-:-:S12]  /*4580*/  VIADD R3, R72, 0xffffffff ;  /* 0xffffffff48037836 */ /* 0x000fd80000000000 */
[----:B------:R-:W-:Y:S05]  /*4590*/  @P1 BRA `(.L_x_993) ;  /* 0x0000000000201947 */ /* 0x000fea0003800000 */
[----:B------:R-:W0:Y:S01]  /*45a0*/  LDC R14, c[0x0][0x9e4] ;  /* 0x00027900ff0e7b82 */ /* 0x000e220000000800 */
[----:B------:R-:W-:Y:S01]  /*45b0*/  IMAD.MOV R3, RZ, RZ, -R72 ;  /* 0x000000ffff037224 */ /* 0x000fe200078e0a48 */
[----:B0-----:R-:W-:-:S13]  /*45c0*/  ISETP.NE.AND P1, PT, R14, 0x1, PT ;  /* 0x000000010e00780c */ /* 0x001fda0003f25270 */
[----:B------:R-:W0:Y:S02]  /*45d0*/  @P1 LDC.64 R24, c[0x0][0x9e8] ;  /* 0x00027a00ff181b82 */ /* 0x000e240000000a00 */
[----:B0-----:R-:W-:-:S05]  /*45e0*/  @P1 IMAD.HI.U32 R2, R3, R24, RZ ;  /* 0x0000001803021227 */ /* 0x001fca00078e00ff */
[----:B------:R-:W-:-:S04]  /*45f0*/  @P1 SHF.R.U32.HI R3, RZ, R25, R2 ;  /* 0x00000019ff031219 */ /* 0x000fc80000011602 */
[----:B------:R-:W-:Y:S01]  /*4600*/  LOP3.LUT R3, RZ, R3, RZ, 0x33, !PT ;  /* 0x00000003ff037212 */ /* 0x000fe200078e33ff */
[----:B------:R-:W-:Y:S06]  /*4610*/  BRA `(.L_x_994) ;  /* 0x0000000000147947 */ /* 0x000fec0003800000 */
.L_x_993:
[----:B------:R-:W0:Y:S02]  /*4620*/  LDC R14, c[0x0][0x9e4] ;  /* 0x00027900ff0e7b82 */ /* 0x000e240000000800 */
[----:B0-----:R-:W-:-:S13]  /*4630*/  ISETP.NE.AND P1, PT, R14, 0x1, PT ;  /* 0x000000010e00780c */ /* 0x001fda0003f25270 */
[----:B------:R-:W0:Y:S02]  /*4640*/  @P1 LDC.64 R24, c[0x0][0x9e8] ;  /* 0x00027a00ff181b82 */ /* 0x000e240000000a00 */
[----:B0-----:R-:W-:-:S05]  /*4650*/  @P1 IMAD.HI.U32 R2, R3, R24, RZ ;  /* 0x0000001803021227 */ /* 0x001fca00078e00ff */
[----:B------:R-:W-:-:S07]  /*4660*/  @P1 SHF.R.U32.HI R3, RZ, R25, R2 ;  /* 0x00000019ff031219 */ /* 0x000fce0000011602 */
.L_x_994:
[----:B------:R-:W-:-:S05]  /*4670*/  IMAD R3, R3, R14, R14 ;  /* 0x0000000e03037224 */ /* 0x000fca00078e020e */
[----:B------:R-:W-:-:S07]  /*4680*/  VIMNMX R0, R0, R3, PT ;  /* 0x0000000300007248 */ /* 0x000fce0003fe0100 */
.L_x_992:
[----:B------:R-:W-:Y:S01]  /*4690*/  IMAD.HI R3, R0, 0x2aaaaaab, RZ ;  /* 0x2aaaaaab00037827 */ /* 0x000fe200078e02ff */
[----:B------:R-:W-:Y:S01]  /*46a0*/  UMOV UR4, URZ ;  /* 0x0000003f00047c82 */ /* 0x000fe20008000000 */
[----:B------:R-:W-:Y:S02]  /*46b0*/  CS2R R86, SRZ ;  /* 0x0000000000567805 */ /* 0x000fe4000001ff00 */
[----:B------:R-:W-:Y:S01]  /*46c0*/  CS2R R84, SRZ ;  /* 0x0000000000547805 */ /* 0x000fe2000001ff00 */
[----:B------:R-:W-:Y:S01]  /*46d0*/  IMAD.MOV.U32 R2, RZ, RZ, 0x3f800000 ;  /* 0x3f800000ff027424 */ /* 0x000fe200078e00ff */
[----:B------:R-:W-:Y:S01]  /*46e0*/  SHF.R.U32.HI R14, RZ, 0x1f, R3 ;  /* 0x0000001fff0e7819 */ /* 0x000fe20000011603 */
[----:B------:R-:W-:Y:S01]  /*46f0*/  IMAD.MOV.U32 R0, RZ, RZ, 0x3f800000 ;  /* 0x3f800000ff007424 */ /* 0x000fe200078e00ff */
[----:B------:R-:W-:Y:S02]  /*4700*/  CS2R R82, SRZ ;  /* 0x0000000000527805 */ /* 0x000fe4000001ff00 */
[----:B------:R-:W-:-:S02]  /*4710*/  CS2R R80, SRZ ;  /* 0x0000000000507805 */ /* 0x000fc4000001ff00 */
[----:B------:R-:W-:Y:S01]  /*4720*/  LEA.HI.SX32 R14, R3, R14, 0x1c ;  /* 0x0000000e030e7211 */ /* 0x000fe200078fe2ff */
[----:B------:R-:W-:Y:S01]  /*4730*/  IMAD.MOV.U32 R3, RZ, RZ, RZ ;  /* 0x000000ffff037224 */ /* 0x000fe200078e00ff */
[----:B------:R-:W-:Y:S02]  /*4740*/  CS2R R78, SRZ ;  /* 0x00000000004e7805 */ /* 0x000fe4000001ff00 */
[----:B------:R-:W-:Y:S02]  /*4750*/  CS2R R76, SRZ ;  /* 0x00000000004c7805 */ /* 0x000fe4000001ff00 */
[----:B------:R-:W-:Y:S02]  /*4760*/  VIMNMX R15, R17, R14, !PT ;  /* 0x0000000e110f7248 */ /* 0x000fe40007fe0100 */
[----:B------:R-:W-:Y:S02]  /*4770*/  CS2R R74, SRZ ;  /* 0x00000000004a7805 */ /* 0x000fe4000001ff00 */
[----:B------:R-:W-:-:S02]  /*4780*/  CS2R R72, SRZ ;  /* 0x0000000000487805 */ /* 0x000fc4000001ff00 */
[----:B------:R-:W-:Y:S02]  /*4790*/  CS2R R70, SRZ ;  /* 0x0000000000467805 */ /* 0x000fe4000001ff00 */
[----:B------:R-:W-:Y:S02]  /*47a0*/  ISETP.GE.AND P1, PT, R20, R15, PT ;  /* 0x0000000f1400720c */ /* 0x000fe40003f26270 */
        /* <DEDUP_REMOVED lines=23> */
[----:B------:R-:W-:Y:S06]  /*4920*/  @!P1 BRA `(.L_x_995) ;  /* 0x0000003000f09947 */ /* 0x000fec0003800000 */
[----:B------:R-:W-:Y:S01]  /*4930*/  IMAD.MOV.U32 R14, RZ, RZ, R88 ;  /* 0x000000ffff0e7224 */ /* 0x000fe200078e0058 */
[----:B------:R-:W-:Y:S01]  /*4940*/  UMOV UR5, URZ ;  /* 0x0000003f00057c82 */ /* 0x000fe20008000000 */
[----:B------:R-:W-:Y:S01]  /*4950*/  IMAD.MOV.U32 R13, RZ, RZ, R12 ;  /* 0x000000ffff0d7224 */ /* 0x000fe200078e000c */
[----:B------:R-:W-:Y:S01]  /*4960*/  ULDC UR6, c[0x0][0x9e4] ;  /* 0x0002790000067ab9 */ /* 0x000fe20000000800 */
[----:B------:R-:W-:Y:S01]  /*4970*/  IMAD.MOV.U32 R21, RZ, RZ, RZ ;  /* 0x000000ffff157224 */ /* 0x000fe200078e00ff */
[----:B------:R-:W-:Y:S01]  /*4980*/  ULDC UR7, c[0x0][0x2f0] ;  /* 0x0000bc0000077ab9 */ /* 0x000fe20000000800 */
[----:B------:R-:W-:Y:S01]  /*4990*/  IMAD.MOV.U32 R2, RZ, RZ, 0x3f800000 ;  /* 0x3f800000ff027424 */ /* 0x000fe200078e00ff */
[----:B------:R-:W-:Y:S01]  /*49a0*/  ULDC UR59, c[0x0][0x9d8] ;  /* 0x00027600003b7ab9 */ /* 0x000fe20000000800 */
[----:B------:R-:W-:-:S07]  /*49b0*/  IMAD.MOV.U32 R87, RZ, RZ, RZ ;  /* 0x000000ffff577224 */ /* 0x000fce00078e00ff */
.L_x_1014:
[----:B------:R-:W-:-:S04]  /*49c0*/  UISETP.NE.AND UP0, UPT, UR5, 0x1, UPT ;  /* 0x000000010500788c */ /* 0x000fc8000bf05270 */
[----:B------:R-:W-:-:S06]  /*49d0*/  USEL UR4, URZ, 0x1, UP0 ;  /* 0x000000013f047887 */ /* 0x000fcc0008000000 */
[----:B------:R-:W-:Y:S01]  /*49e0*/  LOP3.LUT R3, R21, UR4, RZ, 0x3c, !PT ;  /* 0x0000000415037c12 */ /* 0x000fe2000f8e3cff */
[----:B------:R-:W-:Y:S06]  /*49f0*/  @!P0 BRA `(.L_x_996) ;  /* 0x0000000000048947 */ /* 0x000fec0003800000 */
[----:B------:R-:W-:Y:S01]  /*4a00*/  BPT.TRAP 0x1 ;  /* 0x000000040000795c */ /* 0x000fe20000300000 */
.L_x_996:
[----:B------:R-:W-:Y:S01]  /*4a10*/  UIADD3 UR4, UR5, 0x1, URZ ;  /* 0x0000000105047890 */ /* 0x000fe2000fffe03f */
[----:B------:R-:W-:-:S03]  /*4a20*/  SHF.L.U32 R11, R3, 0x1f, RZ ;  /* 0x0000001f030b7819 */ /* 0x000fc600000006ff */
[----:B------:R-:W-:-:S04]  /*4a30*/  UISETP.NE.AND UP0, UPT, UR4, 0x2, UPT ;  /* 0x000000020400788c */ /* 0x000fc8000bf05270 */
[----:B------:R-:W-:-:S04]  /*4a40*/  USEL UR4, UR4, URZ, UP0 ;  /* 0x0000003f04047287 */ /* 0x000fc80008000000 */
[----:B------:R-:W-:-:S09]  /*4a50*/  ULEA UR61, UR4, UR58, 0x3 ;  /* 0x0000003a043d7291 */ /* 0x000fd2000f8e183f */
[----:B------:R0:W1:Y:S01]  /*4a60*/  SYNCS.PHASECHK.TRANS64.TRYWAIT P1, [UR61+0x2a830], R11 ;  /* 0x02a8300bff0075a7 */ /* 0x000062000802017d */
[----:B------:R-:W-:Y:S05]  /*4a70*/  @!P0 BRA `(.L_x_997) ;  /* 0x0000000000048947 */ /* 0x000fea0003800000 */
[----:B------:R-:W-:Y:S01]  /*4a80*/  BPT.TRAP 0x1 ;  /* 0x000000040000795c */ /* 0x000fe20000300000 */
.L_x_997:
[----:B-1----:R-:W-:Y:S05]  /*4a90*/  @P1 BRA `(.L_x_998) ;  /* 0x0000000000081947 */ /* 0x002fea0003800000 */
[----:B------:R-:W1:Y:S02]  /*4aa0*/  SYNCS.PHASECHK.TRANS64.TRYWAIT P1, [UR61+0x2a830], R11 ;  /* 0x02a8300bff0075a7 */ /* 0x000e64000802017d */
[----:B-1----:R-:W-:Y:S05]  /*4ab0*/  @!P1 BRA `(.L_x_999) ;  /* 0x000000ec00949947 */ /* 0x002fea0003800000 */
.L_x_998:
        /* <DEDUP_REMOVED lines=16> */
[----:B------:R-:W-:Y:S01]  /*4bc0*/  UIADD3 UR22, UR50, 0x300, URZ ;  /* 0x0000030032167890 */ /* 0x000fe2000fffe03f */
[-C--:B------:R-:W-:Y:S01]  /*4bd0*/  FMUL.FTZ R29, R29, R0.reuse ;  /* 0x000000001d1d7220 */ /* 0x080fe20000410000 */
[----:B------:R-:W-:Y:S01]  /*4be0*/  UMOV UR23, 0x40000040 ;  /* 0x4000004000177882 */ /* 0x000fe20000000000 */
        /* <DEDUP_REMOVED lines=110> */
.L_x_1000:
[----:B------:R-:W-:Y:S01]  /*52d0*/  ULEA UR14, UR5, UR58, 0x3 ;  /* 0x0000003a050e7291 */ /* 0x000fe2000f8e183f */
[----:B------:R-:W-:-:S08]  /*52e0*/  SHF.L.U32 R0, R21, 0x1f, RZ ;  /* 0x0000001f15007819 */ /* 0x000fd000000006ff */
[----:B------:R2:W3:Y:S01]  /*52f0*/  SYNCS.PHASECHK.TRANS64.TRYWAIT P1, [UR14+0x2a850], R0 ;  /* 0x02a85000ff0075a7 */ /* 0x0004e2000802014e */
[----:B------:R-:W-:Y:S05]  /*5300*/  @!P0 BRA `(.L_x_1001) ;  /* 0x0000000000048947 */ /* 0x000fea0003800000 */
[----:B------:R-:W-:Y:S01]  /*5310*/  BPT.TRAP 0x1 ;  /* 0x000000040000795c */ /* 0x000fe20000300000 */
.L_x_1001:
[----:B---3--:R-:W-:Y:S05]  /*5320*/  @P1 BRA `(.L_x_1002) ;  /* 0x0000000000081947 */ /* 0x008fea0003800000 */
[----:B------:R-:W3:Y:S02]  /*5330*/  SYNCS.PHASECHK.TRANS64.TRYWAIT P1, [UR14+0x2a850], R0 ;  /* 0x02a85000ff0075a7 */ /* 0x000ee4000802014e */
[----:B---3--:R-:W-:Y:S05]  /*5340*/  @!P1 BRA `(.L_x_1003) ;  /* 0x000000e400889947 */ /* 0x008fea0003800000 */
.L_x_1002:
        /* <DEDUP_REMOVED lines=37> */
.L_x_1004:
[----:B------:R-:W-:Y:S01]  /*55a0*/  ISETP.NE.AND P2, PT, R23, 0x1, PT ;  /* 0x000000011700780c */ /* 0x000fe20003f45270 */
[----:B------:R-:W-:Y:S01]  /*55b0*/  FMUL.FTZ R21, R95, UR59 ;  /* 0x0000003b5f157c20 */ /* 0x000fe20008410000 */
[----:B-1----:R-:W-:Y:S01]  /*55c0*/  FMUL.FTZ R12, R94, UR59 ;  /* 0x0000003b5e0c7c20 */ /* 0x002fe20008410000 */
[----:B------:R-:W1:Y:S01]  /*55d0*/  S2UR UR10, SR_CgaCtaId ;  /* 0x00000000000a79c3 */ /* 0x000e620000008800 */
[----:B------:R-:W-:Y:S01]  /*55e0*/  FMUL.FTZ R158, R105, UR59 ;  /* 0x0000003b699e7c20 */ /* 0x000fe20008410000 */
[----:B------:R-:W-:Y:S01]  /*55f0*/  FMUL.FTZ R116, R116, UR59 ;  /* 0x0000003b74747c20 */ /* 0x000fe20008410000 */
[----:B------:R-:W-:Y:S02]  /*5600*/  IMAD.MOV.U32 R105, RZ, RZ, R8 ;  /* 0x000000ffff697224 */ /* 0x000fe400078e0008 */
[----:B------:R-:W-:Y:S01]  /*5610*/  FMUL.FTZ R2, R91, UR59 ;  /* 0x0000003b5b027c20 */ /* 0x000fe20008410000 */
[----:B------:R-:W-:Y:S01]  /*5620*/  FMUL.FTZ R91, R103, UR59 ;  /* 0x0000003b675b7c20 */ /* 0x000fe20008410000 */
[----:B------:R-:W-:Y:S01]  /*5630*/  FMUL.FTZ R103, R111, UR59 ;  /* 0x0000003b6f677c20 */ /* 0x000fe20008410000 */
[----:B------:R-:W-:Y:S01]  /*5640*/  FMUL.FTZ R138, R114, UR59 ;  /* 0x0000003b728a7c20 */ /* 0x000fe20008410000 */
[----:B------:R-:W-:Y:S01]  /*5650*/  IMAD R111, R20, -0x60, RZ ;  /* 0xffffffa0146f7824 */ /* 0x000fe200078e02ff */
[----:B------:R3:W4:Y:S01]  /*5660*/  MUFU.TANH R114, R116 ;  /* 0x0000007400727308 */ /* 0x0007220000002400 */
[----:B------:R-:W5:Y:S01]  /*5670*/  @P2 LDC R95, c[0x0][0x44c] ;  /* 0x00011300ff5f2b82 */ /* 0x000f620000000800 */
[----:B------:R-:W-:Y:S01]  /*5680*/  FMUL.FTZ R172, R96, UR59 ;  /* 0x0000003b60ac7c20 */ /* 0x000fe20008410000 */
[----:B------:R-:W-:-:S02]  /*5690*/  VIADD R96, R111, 0x1 ;  /* 0x000000016f607836 */ /* 0x000fc40000000000 */
[----:B0-----:R-:W-:Y:S01]  /*56a0*/  FMUL.FTZ R11, R88, UR59 ;  /* 0x0000003b580b7c20 */ /* 0x001fe20008410000 */
[----:B------:R-:W-:Y:S01]  /*56b0*/  FMUL.FTZ R137, R89, UR59 ;  /* 0x0000003b59897c20 */ /* 0x000fe20008410000 */
[----:B--2---:R-:W-:Y:S01]  /*56c0*/  FMUL.FTZ R0, R90, UR59 ;  /* 0x0000003b5a007c20 */ /* 0x004fe20008410000 */
[----:B------:R-:W-:Y:S01]  /*56d0*/  FMUL.FTZ R139, R92, UR59 ;  /* 0x0000003b5c8b7c20 */ /* 0x000fe20008410000 */
[----:B------:R-:W-:Y:S01]  /*56e0*/  FMUL.FTZ R164, R93, UR59 ;  /* 0x0000003b5da47c20 */ /* 0x000fe20008410000 */
[----:B------:R-:W0:Y:S01]  /*56f0*/  @P2 LDC R94, c[0x0][0x450] ;  /* 0x00011400ff5e2b82 */ /* 0x000e220000000800 */
[----:B------:R-:W-:Y:S01]  /*5700*/  FMUL.FTZ R166, R97, UR59 ;  /* 0x0000003b61a67c20 */ /* 0x000fe20008410000 */
[----:B------:R-:W-:Y:S01]  /*5710*/  FMUL.FTZ R168, R101, UR59 ;  /* 0x0000003b65a87c20 */ /* 0x000fe20008410000 */
[----:B------:R-:W-:Y:S01]  /*5720*/  R2UR UR5, R10 ;  /* 0x000000000a0572ca */ /* 0x000fe200000e0000 */
        /* <DEDUP_REMOVED lines=12> */
[----:B-----5:R-:W-:-:S04]  /*57f0*/  @P2 IMAD.HI.U32 R95, R8, R95, RZ ;  /* 0x0000005f085f2227 */ /* 0x020fc800078e00ff */
[----:B------:R-:W-:Y:S01]  /*5800*/  FMUL.FTZ R140, R115, UR59 ;  /* 0x0000003b738c7c20 */ /* 0x000fe20008410000 */
[----:B------:R-:W-:Y:S01]  /*5810*/  FMUL.FTZ R117, R117, UR59 ;  /* 0x0000003b75757c20 */ /* 0x000fe20008410000 */
[----:B------:R-:W-:Y:S01]  /*5820*/  FMUL.FTZ R142, R118, UR59 ;  /* 0x0000003b768e7c20 */ /* 0x000fe20008410000 */
[----:B------:R-:W-:Y:S01]  /*5830*/  FMUL.FTZ R144, R119, UR59 ;  /* 0x0000003b77907c20 */ /* 0x000fe20008410000 */
[----:B------:R-:W-:Y:S01]  /*5840*/  FMUL.FTZ R121, R121, UR59 ;  /* 0x0000003b79797c20 */ /* 0x000fe20008410000 */
[----:B------:R-:W-:Y:S01]  /*5850*/  FMUL.FTZ R146, R122, UR59 ;  /* 0x0000003b7a927c20 */ /* 0x000fe20008410000 */
[----:B------:R-:W-:Y:S01]  /*5860*/  FMUL.FTZ R148, R123, UR59 ;  /* 0x0000003b7b947c20 */ /* 0x000fe20008410000 */
[----:B0-----:R-:W-:Y:S01]  /*5870*/  @P2 SHF.R.U32.HI R105, RZ, R94, R95 ;  /* 0x0000005eff692219 */ /* 0x001fe2000001165f */
[----:B------:R-:W-:Y:S01]  /*5880*/  FMUL.FTZ R150, R126, UR59 ;  /* 0x0000003b7e967c20 */ /* 0x000fe20008410000 */
[----:B------:R-:W-:Y:S01]  /*5890*/  FMUL.FTZ R152, R127, UR59 ;  /* 0x0000003b7f987c20 */ /* 0x000fe20008410000 */
[----:B------:R-:W-:Y:S01]  /*58a0*/  FMUL.FTZ R156, R130, UR59 ;  /* 0x0000003b829c7c20 */ /* 0x000fe20008410000 */
[----:B------:R-:W-:Y:S01]  /*58b0*/  FMUL.FTZ R93, R131, UR59 ;  /* 0x0000003b835d7c20 */ /* 0x000fe20008410000 */
[----:B---3--:R-:W0:Y:S01]  /*58c0*/  SHFL.IDX PT, R116, R105, RZ, 0x1c1f ;  /* 0x001c1fff69747589 */ /* 0x008e2200000e0000 */
[----:B------:R-:W-:Y:S01]  /*58d0*/  FMUL.FTZ R132, R132, UR59 ;  /* 0x0000003b84847c20 */ /* 0x000fe20008410000 */
[----:B------:R-:W-:Y:S01]  /*58e0*/  FMUL.FTZ R94, R134, UR59 ;  /* 0x0000003b865e7c20 */ /* 0x000fe20008410000 */
[----:B------:R-:W-:-:S02]  /*58f0*/  IMAD R97, R9, -0x2, R96 ;  /* 0xfffffffe09617824 */ /* 0x000fc400078e0260 */
[----:B------:R-:W-:Y:S01]  /*5900*/  FMUL.FTZ R95, R135, UR59 ;  /* 0x0000003b875f7c20 */ /* 0x000fe20008410000 */
[----:B------:R-:W-:Y:S01]  /*5910*/  UIADD3 UR61, UR61, 0x2a840, URZ ;  /* 0x0002a8403d3d7890 */ /* 0x000fe2000fffe03f */
[----:B------:R-:W-:Y:S01]  /*5920*/  FMUL.FTZ R120, R120, UR59 ;  /* 0x0000003b78787c20 */ /* 0x000fe20008410000 */
[----:B------:R-:W-:Y:S01]  /*5930*/  FMUL.FTZ R124, R124, UR59 ;  /* 0x0000003b7c7c7c20 */ /* 0x000fe20008410000 */
[----:B------:R-:W-:Y:S01]  /*5940*/  FMUL.FTZ R125, R125, UR59 ;  /* 0x0000003b7d7d7c20 */ /* 0x000fe20008410000 */
[----:B------:R-:W-:Y:S01]  /*5950*/  FMUL.FTZ R128, R128, UR59 ;  /* 0x0000003b80807c20 */ /* 0x000fe20008410000 */
[----:B------:R-:W-:Y:S01]  /*5960*/  FMUL.FTZ R129, R129, UR59 ;  /* 0x0000003b81817c20 */ /* 0x000fe20008410000 */
[----:B------:R-:W-:Y:S01]  /*5970*/  FMUL.FTZ R133, R133, UR59 ;  /* 0x0000003b85857c20 */ /* 0x000fe20008410000 */
[----:B------:R-:W-:Y:S01]  /*5980*/  LOP3.LUT P1, RZ, R18, 0x80000, RZ, 0xc0, !PT ;  /* 0x0008000012ff7812 */ /* 0x000fe2000782c0ff */
[----:B------:R-:W-:Y:S01]  /*5990*/  IMAD R96, R16, UR7, R97 ;  /* 0x0000000710607c24 */ /* 0x000fe2000f8e0261 */
[----:B-1----:R-:W-:Y:S01]  /*59a0*/  UPRMT UR61, UR10, 0x654, UR61 ;  /* 0x000006540a3d7896 */ /* 0x002fe2000800003d */
[----:B------:R-:W1:Y:S01]  /*59b0*/  MUFU.TANH R11, R11 ;  /* 0x0000000b000b7308 */ /* 0x000e620000002400 */
[----:B------:R-:W-:Y:S01]  /*59c0*/  ULDC UR11, c[0x0][0x9e0] ;  /* 0x00027800000b7ab9 */ /* 0x000fe20000000800 */
[----:B------:R-:W-:Y:S01]  /*59d0*/  ULDC UR10, c[0x0][0x288] ;  /* 0x0000a200000a7ab9 */ /* 0x000fe20000000800 */
[----:B------:R-:W-:-:S02]  /*59e0*/  VIADD R122, R97, 0xffffffff ;  /* 0xffffffff617a7836 */ /* 0x000fc40000000000 */
[----:B------:R-:W-:-:S03]  /*59f0*/  VIADD R96, R96, -UR10 ;  /* 0x8000000a60607c36 */ /* 0x000fc60008000000 */
[----:B------:R-:W2:Y:S01]  /*5a00*/  MUFU.TANH R137, R137 ;  /* 0x0000008900897308 */ /* 0x000ea20000002400 */
[C---:B------:R-:W-:Y:S01]  /*5a10*/  VIADD R115, R96.reuse, UR11 ;  /* 0x0000000b60737c36 */ /* 0x040fe20008000000 */
[----:B------:R-:W-:Y:S01]  /*5a20*/  IADD3 R119, R96, UR5, RZ ;  /* 0x0000000560777c10 */ /* 0x000fe2000fffe0ff */
[----:B------:R-:W-:Y:S02]  /*5a30*/  SYNCS.ARRIVE.TRANS64.RED.A1T0 RZ, [UR61], RZ ;  /* 0x000000ffffff79a7 */ /* 0x000fe4000810043d */
[--C-:B0-----:R-:W-:Y:S02]  /*5a40*/  IMAD.IADD R97, R115, 0x1, R116.reuse ;  /* 0x0000000173617824 */ /* 0x101fe400078e0274 */
[----:B------:R-:W-:Y:S01]  /*5a50*/  IMAD.IADD R99, R119, 0x1, R116 ;  /* 0x0000000177637824 */ /* 0x000fe200078e0274 */
[----:B------:R-:W0:Y:S08]  /*5a60*/  MUFU.TANH R0, R0 ;  /* 0x0000000000007308 */ /* 0x000e300000002400 */
[----:B------:R-:W3:Y:S08]  /*5a70*/  MUFU.TANH R2, R2 ;  /* 0x0000000200027308 */ /* 0x000ef00000002400 */
        /* <DEDUP_REMOVED lines=27> */
[----:B------:R0:W0:Y:S08]  /*5c30*/  MUFU.TANH R110, R120 ;  /* 0x00000078006e7308 */ /* 0x0000300000002400 */
[----:B------:R-:W0:Y:S08]  /*5c40*/  MUFU.TANH R121, R121 ;  /* 0x0000007900797308 */ /* 0x000e300000002400 */
[----:B------:R-:W0:Y:S08]  /*5c50*/  MUFU.TANH R146, R146 ;  /* 0x0000009200927308 */ /* 0x000e300000002400 */
[----:B------:R-:W0:Y:S08]  /*5c60*/  MUFU.TANH R148, R148 ;  /* 0x0000009400947308 */ /* 0x000e300000002400 */
[----:B------:R0:W0:Y:S08]  /*5c70*/  MUFU.TANH R106, R124 ;  /* 0x0000007c006a7308 */ /* 0x0000300000002400 */
[----:B------:R0:W0:Y:S08]  /*5c80*/  MUFU.TANH R104, R125 ;  /* 0x0000007d00687308 */ /* 0x0000300000002400 */
[----:B------:R-:W0:Y:S08]  /*5c90*/  MUFU.TANH R150, R150 ;  /* 0x0000009600967308 */ /* 0x000e300000002400 */
[----:B------:R-:W0:Y:S08]  /*5ca0*/  MUFU.TANH R152, R152 ;  /* 0x0000009800987308 */ /* 0x000e300000002400 */
[----:B------:R0:W0:Y:S08]  /*5cb0*/  MUFU.TANH R102, R128 ;  /* 0x0000008000667308 */ /* 0x0000300000002400 */
[----:B------:R0:W0:Y:S08]  /*5cc0*/  MUFU.TANH R98, R129 ;  /* 0x0000008100627308 */ /* 0x0000300000002400 */
[----:B------:R-:W0:Y:S08]  /*5cd0*/  MUFU.TANH R156, R156 ;  /* 0x0000009c009c7308 */ /* 0x000e300000002400 */
[----:B------:R-:W0:Y:S08]  /*5ce0*/  MUFU.TANH R93, R93 ;  /* 0x0000005d005d7308 */ /* 0x000e300000002400 */
[----:B------:R-:W0:Y:S08]  /*5cf0*/  MUFU.TANH R132, R132 ;  /* 0x0000008400847308 */ /* 0x000e300000002400 */
[----:B------:R0:W0:Y:S08]  /*5d00*/  MUFU.TANH R100, R133 ;  /* 0x0000008500647308 */ /* 0x0000300000002400 */
[----:B------:R-:W0:Y:S08]  /*5d10*/  MUFU.TANH R94, R94 ;  /* 0x0000005e005e7308 */ /* 0x000e300000002400 */
[----:B------:R-:W0:Y:S01]  /*5d20*/  MUFU.TANH R95, R95 ;  /* 0x0000005f005f7308 */ /* 0x000e220000002400 */
[----:B-1234-:R-:W-:Y:S05]  /*5d30*/  @!P1 BRA `(.L_x_1005) ;  /* 0x0000000000589947 */ /* 0x01efea0003800000 */
[----:B------:R-:W-:Y:S01]  /*5d40*/  IMAD R96, R16, UR7, R116 ;  /* 0x0000000710607c24 */ /* 0x000fe2000f8e0274 */
[----:B------:R-:W-:Y:S03]  /*5d50*/  BSSY B0, `(.L_x_1006) ;  /* 0x0000011000007945 */ /* 0x000fe60003800000 */
[----:B------:R-:W-:-:S05]  /*5d60*/  VIADD R107, R96, -UR10 ;  /* 0x8000000a606b7c36 */ /* 0x000fca0008000000 */
[----:B------:R-:W-:-:S13]  /*5d70*/  ISETP.GT.AND P1, PT, R107, -0x1, PT ;  /* 0xffffffff6b00780c */ /* 0x000fda0003f24270 */
[----:B------:R-:W-:Y:S05]  /*5d80*/  @P1 BRA `(.L_x_1007) ;  /* 0x0000000000201947 */ /* 0x000fea0003800000 */
[----:B------:R-:W-:Y:S01]  /*5d90*/  IMAD.U32 R116, RZ, RZ, UR6 ;  /* 0x00000006ff747e24 */ /* 0x000fe2000f8e00ff */
[----:B------:R-:W-:-:S04]  /*5da0*/  LOP3.LUT R107, RZ, R107, RZ, 0x33, !PT ;  /* 0x0000006bff6b7212 */ /* 0x000fc800078e33ff */
[----:B------:R-:W-:-:S13]  /*5db0*/  ISETP.NE.AND P1, PT, R116, 0x1, PT ;  /* 0x000000017400780c */ /* 0x000fda0003f25270 */
[----:B0-----:R-:W0:Y:S02]  /*5dc0*/  @P1 LDC.64 R124, c[0x0][0x9e8] ;  /* 0x00027a00ff7c1b82 */ /* 0x001e240000000a00 */
[----:B0-----:R-:W-:-:S05]  /*5dd0*/  @P1 IMAD.HI.U32 R96, R107, R124, RZ ;  /* 0x0000007c6b601227 */ /* 0x001fca00078e00ff */
[----:B------:R-:W-:-:S04]  /*5de0*/  @P1 SHF.R.U32.HI R107, RZ, R125, R96 ;  /* 0x0000007dff6b1219 */ /* 0x000fc80000011660 */
[----:B------:R-:W-:Y:S01]  /*5df0*/  LOP3.LUT R107, RZ, R107, RZ, 0x33, !PT ;  /* 0x0000006bff6b7212 */ /* 0x000fe200078e33ff */
[----:B------:R-:W-:Y:S06]  /*5e00*/  BRA `(.L_x_1008) ;  /* 0x0000000000147947 */ /* 0x000fec0003800000 */
.L_x_1007:
[----:B------:R-:W-:-:S05]  /*5e10*/  IMAD.U32 R116, RZ, RZ, UR6 ;  /* 0x00000006ff747e24 */ /* 0x000fca000f8e00ff */
[----:B------:R-:W-:-:S13]  /*5e20*/  ISETP.NE.AND P1, PT, R116, 0x1, PT ;  /* 0x000000017400780c */ /* 0x000fda0003f25270 */
[----:B0-----:R-:W0:Y:S02]  /*5e30*/  @P1 LDC.64 R124, c[0x0][0x9e8] ;  /* 0x00027a00ff7c1b82 */ /* 0x001e240000000a00 */
[----:B0-----:R-:W-:-:S05]  /*5e40*/  @P1 IMAD.HI.U32 R96, R107, R124, RZ ;  /* 0x0000007c6b601227 */ /* 0x001fca00078e00ff */
[----:B------:R-:W-:-:S07]  /*5e50*/  @P1 SHF.R.U32.HI R107, RZ, R125, R96 ;  /* 0x0000007dff6b1219 */ /* 0x000fce0000011660 */
.L_x_1008:
[----:B------:R-:W-:Y:S05]  /*5e60*/  BSYNC B0 ;  /* 0x0000000000007941 */ /* 0x000fea0003800000 */
.L_x_1006:
[----:B------:R-:W-:-:S05]  /*5e70*/  IMAD R96, R107, R116, R122 ;  /* 0x000000746b607224 */ /* 0x000fca00078e027a */
[----:B------:R-:W-:Y:S02]  /*5e80*/  VIADDMNMX R97, R96, R116, R97, PT ;  /* 0x0000007460617246 */ /* 0x000fe40003800161 */
[----:B------:R-:W-:-:S07]  /*5e90*/  VIMNMX R99, R99, R96, !PT ;  /* 0x0000006063637248 */ /* 0x000fce0007fe0100 */
.L_x_1005:
[C---:B------:R-:W-:Y:S01]  /*5ea0*/  ISETP.GE.AND P2, PT, R111.reuse, 0x9, PT ;  /* 0x000000096f00780c */ /* 0x040fe20003f46270 */
[----:B0-----:R-:W0:Y:S01]  /*5eb0*/  SHFL.IDX PT, R120, R105, 0x1, 0x1c1f ;  /* 0x003c1f0069787f89 */ /* 0x001e2200000e0000 */
[----:B------:R-:W-:Y:S02]  /*5ec0*/  ISETP.GE.AND P1, PT, R111, 0x2, PT ;  /* 0x000000026f00780c */ /* 0x000fe40003f26270 */
[C---:B------:R-:W-:Y:S02]  /*5ed0*/  ISETP.GT.AND P3, PT, R99.reuse, 0x8, !P2 ;  /* 0x000000086300780c */ /* 0x040fe40005764270 */
[----:B------:R-:W-:Y:S02]  /*5ee0*/  ISETP.GT.AND P4, PT, R99, 0x1, !P1 ;  /* 0x000000016300780c */ /* 0x000fe40004f84270 */
[----:B------:R-:W-:Y:S02]  /*5ef0*/  ISETP.LT.OR P3, PT, R97, 0x9, P3 ;  /* 0x000000096100780c */ /* 0x000fe40001f61670 */
[----:B------:R-:W-:-:S02]  /*5f00*/  ISETP.GE.AND P5, PT, R111, 0xa, PT ;  /* 0x0000000a6f00780c */ /* 0x000fc40003fa6270 */
[----:B------:R-:W-:Y:S02]  /*5f10*/  FSEL R174, R139, -INF , !P3 ;  /* 0xff8000008bae7808 */ /* 0x000fe40005800000 */
[----:B------:R-:W-:Y:S02]  /*5f20*/  ISETP.LT.OR P4, PT, R97, 0x2, P4 ;  /* 0x000000026100780c */ /* 0x000fe40002781670 */
        /* <DEDUP_REMOVED lines=98> */
[----:B------:R-:W-:Y:S02]  /*6550*/  P2R R107, PR, RZ, 0x40 ;  /* 0x00000040ff6b7803 */ /* 0x000fe40000000000 */
[----:B------:R-:W-:-:S04]  /*6560*/  ISETP.GT.AND P6, PT, R99, RZ, !P6 ;  /* 0x000000ff6300720c */ /* 0x000fc800077c4270 */
[----:B------:R-:W-:-:S04]  /*6570*/  ISETP.LT.OR P6, PT, R97, 0x1, P6 ;  /* 0x000000016100780c */ /* 0x000fc800037c1670 */
[----:B------:R-:W-:Y:S02]  /*6580*/  FSEL R176, R11, -INF , !P6 ;  /* 0xff8000000bb07808 */ /* 0x000fe40007000000 */
[----:B------:R-:W-:-:S04]  /*6590*/  ISETP.GE.AND P6, PT, R111, 0x5a, PT ;  /* 0x0000005a6f00780c */ /* 0x000fc80003fc6270 */
[----:B------:R-:W-:Y:S02]  /*65a0*/  P2R R111, PR, RZ, 0x40 ;  /* 0x00000040ff6f7803 */ /* 0x000fe40000000000 */
[----:B------:R-:W-:Y:S01]  /*65b0*/  ISETP.GT.AND P6, PT, R99, 0x59, !P6 ;  /* 0x000000596300780c */ /* 0x000fe200077c4270 */
[----:B0-----:R-:W-:-:S03]  /*65c0*/  IMAD.IADD R99, R119, 0x1, R120 ;  /* 0x0000000177637824 */ /* 0x001fc600078e0278 */
[----:B------:R-:W-:Y:S01]  /*65d0*/  ISETP.LT.OR P6, PT, R97, 0x5a, P6 ;  /* 0x0000005a6100780c */ /* 0x000fe200037c1670 */
[----:B------:R-:W-:-:S03]  /*65e0*/  IMAD.IADD R97, R115, 0x1, R120 ;  /* 0x0000000173617824 */ /* 0x000fc600078e0278 */
[----:B------:R-:W-:Y:S02]  /*65f0*/  FSEL R100, R100, -INF , !P6 ;  /* 0xff80000064647808 */ /* 0x000fe40007000000 */
[----:B------:R-:W-:-:S13]  /*6600*/  LOP3.LUT P6, RZ, R18, 0x80000, RZ, 0xc0, !PT ;  /* 0x0008000012ff7812 */ /* 0x000fda00078cc0ff */
[----:B------:R-:W-:Y:S05]  /*6610*/  @!P6 BRA `(.L_x_1009) ;  /* 0x000000000058e947 */ /* 0x000fea0003800000 */
        /* <DEDUP_REMOVED lines=8> */
[----:B------:R-:W0:Y:S02]  /*66a0*/  @P6 LDC.64 R120, c[0x0][0x9e8] ;  /* 0x00027a00ff786b82 */ /* 0x000e240000000a00 */
[----:B0-----:R-:W-:-:S05]  /*66b0*/  @P6 IMAD.HI.U32 R120, R11, R120, RZ ;  /* 0x000000780b786227 */ /* 0x001fca00078e00ff */
[----:B------:R-:W-:-:S04]  /*66c0*/  @P6 SHF.R.U32.HI R11, RZ, R121, R120 ;  /* 0x00000079ff0b6219 */ /* 0x000fc80000011678 */
[----:B------:R-:W-:Y:S01]  /*66d0*/  LOP3.LUT R11, RZ, R11, RZ, 0x33, !PT ;  /* 0x0000000bff0b7212 */ /* 0x000fe200078e33ff */
[----:B------:R-:W-:Y:S06]  /*66e0*/  BRA `(.L_x_1012) ;  /* 0x0000000000147947 */ /* 0x000fec0003800000 */
.L_x_1011:
[----:B------:R-:W-:-:S05]  /*66f0*/  IMAD.U32 R105, RZ, RZ, UR6 ;  /* 0x00000006ff697e24 */ /* 0x000fca000f8e00ff */
[----:B------:R-:W-:-:S13]  /*6700*/  ISETP.NE.AND P6, PT, R105, 0x1, PT ;  /* 0x000000016900780c */ /* 0x000fda0003fc5270 */
[----:B------:R-:W0:Y:S02]  /*6710*/  @P6 LDC.64 R120, c[0x0][0x9e8] ;  /* 0x00027a00ff786b82 */ /* 0x000e240000000a00 */
[----:B0-----:R-:W-:-:S05]  /*6720*/  @P6 IMAD.HI.U32 R120, R11, R120, RZ ;  /* 0x000000780b786227 */ /* 0x001fca00078e00ff */
[----:B------:R-:W-:-:S07]  /*6730*/  @P6 SHF.R.U32.HI R11, RZ, R121, R120 ;  /* 0x00000079ff0b6219 */ /* 0x000fce0000011678 */
.L_x_1012:
[----:B------:R-:W-:Y:S05]  /*6740*/  BSYNC B0 ;  /* 0x0000000000007941 */ /* 0x000fea0003800000 */
.L_x_1010:
[----:B------:R-:W-:-:S05]  /*6750*/  IMAD R120, R11, R105, R122 ;  /* 0x000000690b787224 */ /* 0x000fca00078e027a */
[----:B------:R-:W-:Y:S02]  /*6760*/  VIADDMNMX R97, R120, R105, R97, PT ;  /* 0x0000006978617246 */ /* 0x000fe40003800161 */
[----:B------:R-:W-:-:S07]  /*6770*/  VIMNMX R99, R99, R120, !PT ;  /* 0x0000007863637248 */ /* 0x000fce0007fe0100 */
.L_x_1009:
[C---:B------:R-:W-:Y:S02]  /*6780*/  ISETP.GT.AND P1, PT, R99.reuse, 0x1, !P1 ;  /* 0x000000016300780c */ /* 0x040fe40004f24270 */
        /* <DEDUP_REMOVED lines=67> */
[----:B------:R-:W-:Y:S01]  /*6bc0*/  ISETP.LT.OR P1, PT, R97, 0x31, P1 ;  /* 0x000000316100780c */ /* 0x000fe20000f21670 */
[----:B------:R-:W0:Y:S01]  /*6bd0*/  LDC R11, c[0x0][0x988] ;  /* 0x00026200ff0b7b82 */ /* 0x000e220000000800 */
[----:B------:R-:W-:Y:S01]  /*6be0*/  ISETP.NE.AND P2, PT, R141, RZ, PT ;  /* 0x000000ff8d00720c */ /* 0x000fe20003f45270 */
[----:B------:R-:W1:Y:S01]  /*6bf0*/  SHFL.BFLY PT, R12, R21, 0x2, 0x1f ;  /* 0x0c401f00150c7f89 */ /* 0x000e6200000e0000 */
[----:B------:R-:W-:Y:S02]  /*6c00*/  FSEL R138, R138, -INF , !P1 ;  /* 0xff8000008a8a7808 */ /* 0x000fe40004800000 */
[----:B------:R-:W-:-:S02]  /*6c10*/  ISETP.NE.AND P1, PT, R135, RZ, PT ;  /* 0x000000ff8700720c */ /* 0x000fc40003f25270 */
[----:B------:R-:W-:Y:S02]  /*6c20*/  ISETP.NE.AND P6, PT, R143, RZ, PT ;  /* 0x000000ff8f00720c */ /* 0x000fe40003fc5270 */
[C---:B------:R-:W-:Y:S02]  /*6c30*/  ISETP.GT.AND P1, PT, R99.reuse, 0x31, !P1 ;  /* 0x000000316300780c */ /* 0x040fe40004f24270 */
[----:B------:R-:W-:Y:S02]  /*6c40*/  ISETP.GT.AND P3, PT, R99, 0x50, !P3 ;  /* 0x000000506300780c */ /* 0x000fe40005f64270 */
[C---:B------:R-:W-:Y:S02]  /*6c50*/  ISETP.LT.OR P1, PT, R97.reuse, 0x32, P1 ;  /* 0x000000326100780c */ /* 0x040fe40000f21670 */
[----:B------:R-:W-:Y:S02]  /*6c60*/  ISETP.LT.OR P3, PT, R97, 0x51, P3 ;  /* 0x000000516100780c */ /* 0x000fe40001f61670 */
[----:B------:R-:W-:-:S02]  /*6c70*/  FSEL R140, R140, -INF , !P1 ;  /* 0xff8000008c8c7808 */ /* 0x000fc40004800000 */
[----:B------:R-:W-:Y:S02]  /*6c80*/  ISETP.NE.AND P1, PT, R113, RZ, PT ;  /* 0x000000ff7100720c */ /* 0x000fe40003f25270 */
[C---:B------:R-:W-:Y:S02]  /*6c90*/  ISETP.GT.AND P4, PT, R99.reuse, 0x51, !P4 ;  /* 0x000000516300780c */ /* 0x040fe40006784270 */
[----:B------:R-:W-:Y:S02]  /*6ca0*/  ISETP.GT.AND P1, PT, R99, 0x38, !P1 ;  /* 0x000000386300780c */ /* 0x000fe40004f24270 */
[----:B------:R-:W-:Y:S02]  /*6cb0*/  FSEL R156, R156, -INF , !P3 ;  /* 0xff8000009c9c7808 */ /* 0x000fe40005800000 */
[----:B------:R-:W-:Y:S02]  /*6cc0*/  ISETP.LT.OR P1, PT, R97, 0x39, P1 ;  /* 0x000000396100780c */ /* 0x000fe40000f21670 */
[----:B-1----:R-:W-:-:S02]  /*6cd0*/  FMNMX.FTZ R88, R21, R12, !PT ;  /* 0x0000000c15587209 */ /* 0x002fc40007810000 */
[----:B------:R-:W-:Y:S02]  /*6ce0*/  FSEL R142, R142, -INF , !P1 ;  /* 0xff8000008e8e7808 */ /* 0x000fe40004800000 */
[----:B------:R-:W-:Y:S01]  /*6cf0*/  ISETP.NE.AND P1, PT, R137, RZ, PT ;  /* 0x000000ff8900720c */ /* 0x000fe20003f25270 */
[----:B------:R-:W1:Y:S01]  /*6d00*/  SHFL.BFLY PT, R89, R88, 0x1, 0x1f ;  /* 0x0c201f0058597f89 */ /* 0x000e6200000e0000 */
[C---:B------:R-:W-:Y:S02]  /*6d10*/  ISETP.GT.AND P5, PT, R99.reuse, 0x58, !P5 ;  /* 0x000000586300780c */ /* 0x040fe40006fa4270 */
[----:B------:R-:W-:Y:S02]  /*6d20*/  ISETP.GT.AND P1, PT, R99, 0x39, !P1 ;  /* 0x000000396300780c */ /* 0x000fe40004f24270 */
[C---:B------:R-:W-:Y:S02]  /*6d30*/  ISETP.LT.OR P4, PT, R97.reuse, 0x52, P4 ;  /* 0x000000526100780c */ /* 0x040fe40002781670 */
[----:B------:R-:W-:-:S02]  /*6d40*/  ISETP.LT.OR P1, PT, R97, 0x3a, P1 ;  /* 0x0000003a6100780c */ /* 0x000fc40000f21670 */
[----:B------:R-:W-:Y:S02]  /*6d50*/  ISETP.LT.OR P5, PT, R97, 0x59, P5 ;  /* 0x000000596100780c */ /* 0x000fe40002fa1670 */
[----:B------:R-:W-:Y:S02]  /*6d60*/  FSEL R144, R144, -INF , !P1 ;  /* 0xff80000090907808 */ /* 0x000fe40004800000 */
[----:B------:R-:W-:-:S04]  /*6d70*/  ISETP.NE.AND P1, PT, R117, RZ, PT ;  /* 0x000000ff7500720c */ /* 0x000fc80003f25270 */
[----:B------:R-:W-:-:S04]  /*6d80*/  ISETP.GT.AND P1, PT, R99, 0x40, !P1 ;  /* 0x000000406300780c */ /* 0x000fc80004f24270 */
[----:B------:R-:W-:Y:S02]  /*6d90*/  ISETP.LT.OR P1, PT, R97, 0x41, P1 ;  /* 0x000000416100780c */ /* 0x000fe40000f21670 */
[----:B-1----:R-:W-:Y:S02]  /*6da0*/  FMNMX.FTZ R12, R88, R89, !PT ;  /* 0x00000059580c7209 */ /* 0x002fe40007810000 */
[----:B------:R-:W-:Y:S02]  /*6db0*/  FSEL R146, R146, -INF , !P1 ;  /* 0xff80000092927808 */ /* 0x000fe40004800000 */
[----:B------:R-:W-:-:S04]  /*6dc0*/  ISETP.NE.AND P1, PT, R139, RZ, PT ;  /* 0x000000ff8b00720c */ /* 0x000fc80003f25270 */
[----:B------:R-:W-:-:S04]  /*6dd0*/  ISETP.GT.AND P1, PT, R99, 0x41, !P1 ;  /* 0x000000416300780c */ /* 0x000fc80004f24270 */
[----:B------:R-:W-:-:S04]  /*6de0*/  ISETP.LT.OR P1, PT, R97, 0x42, P1 ;  /* 0x000000426100780c */ /* 0x000fc80000f21670 */
[----:B------:R-:W-:Y:S02]  /*6df0*/  FSEL R148, R148, -INF , !P1 ;  /* 0xff80000094947808 */ /* 0x000fe40004800000 */
[----:B------:R-:W-:-:S04]  /*6e00*/  ISETP.GT.AND P1, PT, R99, 0x48, !P2 ;  /* 0x000000486300780c */ /* 0x000fc80005724270 */
[----:B------:R-:W-:-:S04]  /*6e10*/  ISETP.LT.OR P1, PT, R97, 0x49, P1 ;  /* 0x000000496100780c */ /* 0x000fc80000f21670 */
[----:B------:R-:W-:Y:S02]  /*6e20*/  FSEL R150, R150, -INF , !P1 ;  /* 0xff80000096967808 */ /* 0x000fe40004800000 */
[----:B------:R-:W-:Y:S02]  /*6e30*/  ISETP.GT.AND P1, PT, R99, 0x49, !P6 ;  /* 0x000000496300780c */ /* 0x000fe40007724270 */
[----:B------:R-:W-:Y:S02]  /*6e40*/  ISETP.NE.AND P6, PT, R107, RZ, PT ;  /* 0x000000ff6b00720c */ /* 0x000fe40003fc5270 */
[----:B------:R-:W-:-:S04]  /*6e50*/  ISETP.LT.OR P1, PT, R97, 0x4a, P1 ;  /* 0x0000004a6100780c */ /* 0x000fc80000f21670 */
[----:B------:R-:W-:Y:S02]  /*6e60*/  FSEL R152, R152, -INF , !P1 ;  /* 0xff80000098987808 */ /* 0x000fe40004800000 */
[----:B------:R-:W-:Y:S02]  /*6e70*/  ISETP.GT.AND P1, PT, R99, RZ, !P6 ;  /* 0x000000ff6300720c */ /* 0x000fe40007724270 */
[----:B------:R-:W-:Y:S02]  /*6e80*/  ISETP.NE.AND P6, PT, R111, RZ, PT ;  /* 0x000000ff6f00720c */ /* 0x000fe40003fc5270 */
[----:B------:R-:W-:Y:S02]  /*6e90*/  ISETP.LT.OR P1, PT, R97, 0x1, P1 ;  /* 0x000000016100780c */ /* 0x000fe40000f21670 */
[----:B------:R-:W-:Y:S02]  /*6ea0*/  ISETP.GT.AND P2, PT, R99, 0x59, !P6 ;  /* 0x000000596300780c */ /* 0x000fe40007744270 */
[----:B------:R-:W-:Y:S01]  /*6eb0*/  FSEL R109, R0, -INF , !P1 ;  /* 0xff800000006d7808 */ /* 0x000fe20004800000 */
[C---:B0-----:R-:W-:Y:S01]  /*6ec0*/  FMUL.FTZ R0, R12.reuse, R11 ;  /* 0x0000000b0c007220 */ /* 0x041fe20000410000 */
[----:B------:R-:W-:-:S02]  /*6ed0*/  FSETP.NEU.FTZ.AND P1, PT, R12, -INF , PT ;  /* 0xff8000000c00780b */ /* 0x000fc40003f3d000 */
[----:B------:R-:W-:Y:S02]  /*6ee0*/  FMNMX.FTZ R21, R109, R14, !PT ;  /* 0x0000000e6d157209 */ /* 0x000fe40007810000 */
[----:B------:R-:W-:Y:S02]  /*6ef0*/  FSEL R113, R0, RZ, P1 ;  /* 0x000000ff00717208 */ /* 0x000fe40000800000 */
[----:B------:R-:W-:Y:S02]  /*6f00*/  FMNMX.FTZ R89, R2, R21, !PT ;  /* 0x0000001502597209 */ /* 0x000fe40007810000 */
[----:B------:R-:W-:Y:S01]  /*6f10*/  ISETP.LT.OR P2, PT, R97, 0x5a, P2 ;  /* 0x0000005a6100780c */ /* 0x000fe20001741670 */
[--C-:B------:R-:W-:Y:S01]  /*6f20*/  FFMA.FTZ R0, R176, R11, -R113.reuse ;  /* 0x0000000bb0007223 */ /* 0x100fe20000010871 */
[----:B------:R-:W-:Y:S01]  /*6f30*/  FMNMX.FTZ R89, R120, R89, !PT ;  /* 0x0000005978597209 */ /* 0x000fe20007810000 */
[-CC-:B------:R-:W-:Y:S01]  /*6f40*/  FFMA.FTZ R170, R170, R11.reuse, -R113.reuse ;  /* 0x0000000baaaa7223 */ /* 0x180fe20000010871 */
[--C-:B------:R-:W-:Y:S01]  /*6f50*/  FFMA.FTZ R107, R98, R11, -R113.reuse ;  /* 0x0000000b626b7223 */ /* 0x100fe20000010871 */
[----:B------:R0:W-:Y:S01]  /*6f60*/  MUFU.EX2 R21, R0 ;  /* 0x0000000000157308 */ /* 0x0001e20000000800 */
[----:B------:R-:W-:Y:S01]  /*6f70*/  FMNMX.FTZ R89, R122, R89, !PT ;  /* 0x000000597a597209 */ /* 0x000fe20007810000 */
[-CC-:B------:R-:W-:Y:S01]  /*6f80*/  FFMA.FTZ R162, R162, R11.reuse, -R113.reuse ;  /* 0x0000000ba2a27223 */ /* 0x180fe20000010871 */
[----:B------:R-:W-:Y:S01]  /*6f90*/  FSEL R98, R12, RZ, P1 ;  /* 0x000000ff0c627208 */ /* 0x000fe20000800000 */
[--C-:B------:R-:W-:Y:S01]  /*6fa0*/  FFMA.FTZ R174, R174, R11, -R113.reuse ;  /* 0x0000000baeae7223 */ /* 0x100fe20000010871 */
[----:B------:R-:W-:Y:S01]  /*6fb0*/  FMNMX.FTZ R89, R126, R89, !PT ;  /* 0x000000597e597209 */ /* 0x000fe20007810000 */
[-CC-:B------:R-:W-:Y:S01]  /*6fc0*/  FFMA.FTZ R164, R164, R11.reuse, -R113.reuse ;  /* 0x0000000ba4a47223 */ /* 0x180fe20000010871 */
[----:B------:R-:W-:Y:S01]  /*6fd0*/  FFMA.FTZ R172, R172, R11, -R113 ;  /* 0x0000000bacac7223 */ /* 0x000fe20000010871 */
[----:B------:R-:W-:Y:S01]  /*6fe0*/  FADD.FTZ R98, -R98, R13 ;  /* 0x0000000d62627221 */ /* 0x000fe20000010100 */
[----:B------:R-:W-:Y:S01]  /*6ff0*/  FMNMX.FTZ R91, R128, R89, !PT ;  /* 0x00000059805b7209 */ /* 0x000fe20007810000 */
[-CC-:B0-----:R-:W-:Y:S01]  /*7000*/  FFMA.FTZ R0, R160, R11.reuse, -R113.reuse ;  /* 0x0000000ba0007223 */ /* 0x181fe20000010871 */
[-CC-:B------:R-:W-:Y:S01]  /*7010*/  FFMA.FTZ R160, R158, R11.reuse, -R113.reuse ;  /* 0x0000000b9ea07223 */ /* 0x180fe20000010871 */
[----:B------:R-:W-:Y:S01]  /*7020*/  FSEL R158, R93, -INF , !P4 ;  /* 0xff8000005d9e7808 */ /* 0x000fe20006000000 */
[--C-:B------:R-:W-:Y:S01]  /*7030*/  FFMA.FTZ R93, R154, R11, -R113.reuse ;  /* 0x0000000b9a5d7223 */ /* 0x100fe20000010871 */
[----:B------:R-:W-:Y:S01]  /*7040*/  FMNMX.FTZ R91, R90, R91, !PT ;  /* 0x0000005b5a5b7209 */ /* 0x000fe20007810000 */
[--C-:B------:R-:W-:Y:S01]  /*7050*/  FFMA.FTZ R13, R100, R11, -R113.reuse ;  /* 0x0000000b640d7223 */ /* 0x100fe20000010871 */
[----:B------:R-:W-:Y:S01]  /*7060*/  FSEL R154, R95, -INF , !P2 ;  /* 0xff8000005f9a7808 */ /* 0x000fe20005000000 */
        /* <DEDUP_REMOVED lines=18> */
[----:B------:R-:W-:-:S03]  /*7190*/  FFMA.FTZ R96, R96, R11, -R113 ;  /* 0x0000000b60607223 */ /* 0x000fc60000010871 */
[----:B------:R-:W-:-:S03]  /*71a0*/  FMNMX.FTZ R101, R138, R101, !PT ;  /* 0x000000658a657209 */ /* 0x000fc60007810000 */
[----:B------:R-:W-:Y:S01]  /*71b0*/  MUFU.EX2 R91, R172 ;  /* 0x000000ac005b7308 */ /* 0x000fe20000000800 */
[----:B------:R-:W-:-:S04]  /*71c0*/  FMNMX.FTZ R103, R140, R101, !PT ;  /* 0x000000658c677209 */ /* 0x000fc80007810000 */
[----:B------:R-:W-:-:S03]  /*71d0*/  FMNMX.FTZ R103, R142, R103, !PT ;  /* 0x000000678e677209 */ /* 0x000fc60007810000 */
[----:B------:R0:W-:Y:S01]  /*71e0*/  MUFU.EX2 R101, R170 ;  /* 0x000000aa00657308 */ /* 0x0001e20000000800 */
[----:B------:R-:W-:-:S04]  /*71f0*/  FMNMX.FTZ R103, R144, R103, !PT ;  /* 0x0000006790677209 */ /* 0x000fc80007810000 */
[----:B------:R-:W-:-:S03]  /*7200*/  FMNMX.FTZ R103, R146, R103, !PT ;  /* 0x0000006792677209 */ /* 0x000fc60007810000 */
[----:B------:R-:W-:Y:S01]  /*7210*/  MUFU.EX2 R166, R166 ;  /* 0x000000a600a67308 */ /* 0x000fe20000000800 */
[----:B------:R-:W-:Y:S02]  /*7220*/  FMNMX.FTZ R105, R148, R103, !PT ;  /* 0x0000006794697209 */ /* 0x000fe40007810000 */
[----:B0-----:R-:W-:Y:S01]  /*7230*/  FSEL R170, R94, -INF , !P5 ;  /* 0xff8000005eaa7808 */ /* 0x001fe20006800000 */
[----:B------:R-:W-:Y:S01]  /*7240*/  FFMA.FTZ R94, R124, R11, -R113 ;  /* 0x0000000b7c5e7223 */ /* 0x000fe20000010871 */
[----:B------:R-:W-:-:S03]  /*7250*/  FMNMX.FTZ R105, R150, R105, !PT ;  /* 0x0000006996697209 */ /* 0x000fc60007810000 */
[----:B------:R0:W-:Y:S01]  /*7260*/  MUFU.EX2 R103, R0 ;  /* 0x0000000000677308 */ /* 0x0001e20000000800 */
[----:B------:R-:W-:-:S04]  /*7270*/  FMNMX.FTZ R105, R152, R105, !PT ;  /* 0x0000006998697209 */ /* 0x000fc80007810000 */
[----:B------:R-:W-:-:S03]  /*7280*/  FMNMX.FTZ R105, R156, R105, !PT ;  /* 0x000000699c697209 */ /* 0x000fc60007810000 */
[----:B------:R-:W-:Y:S01]  /*7290*/  MUFU.EX2 R168, R168 ;  /* 0x000000a800a87308 */ /* 0x000fe20000000800 */
[----:B------:R-:W-:-:S04]  /*72a0*/  FMNMX.FTZ R105, R158, R105, !PT ;  /* 0x000000699e697209 */ /* 0x000fc80007810000 */
[----:B------:R-:W-:-:S03]  /*72b0*/  FMNMX.FTZ R105, R170, R105, !PT ;  /* 0x00000069aa697209 */ /* 0x000fc60007810000 */
[----:B------:R-:W-:Y:S01]  /*72c0*/  MUFU.EX2 R160, R160 ;  /* 0x000000a000a07308 */ /* 0x000fe20000000800 */
[----:B------:R-:W-:-:S05]  /*72d0*/  FMNMX.FTZ R105, R154, R105, !PT ;  /* 0x000000699a697209 */ /* 0x000fca0007810000 */
[----:B0-----:R-:W0:Y:S02]  /*72e0*/  SHFL.BFLY PT, R0, R105, 0x2, 0x1f ;  /* 0x0c401f0069007f89 */ /* 0x001e2400000e0000 */
[----:B------:R-:W-:Y:S08]  /*72f0*/  MUFU.EX2 R93, R93 ;  /* 0x0000005d005d7308 */ /* 0x000ff00000000800 */
[----:B------:R-:W-:Y:S08]  /*7300*/  MUFU.EX2 R94, R94 ;  /* 0x0000005e005e7308 */ /* 0x000ff00000000800 */
[----:B------:R-:W-:Y:S01]  /*7310*/  MUFU.EX2 R95, R95 ;  /* 0x0000005f005f7308 */ /* 0x000fe20000000800 */
[----:B0-----:R-:W-:Y:S01]  /*7320*/  FMNMX.FTZ R0, R105, R0, !PT ;  /* 0x0000000069007209 */ /* 0x001fe20007810000 */
[----:B------:R-:W-:-:S06]  /*7330*/  FFMA.FTZ R105, R106, R11, -R113 ;  /* 0x0000000b6a697223 */ /* 0x000fcc0000010871 */
[----:B------:R-:W-:Y:S01]  /*7340*/  MUFU.EX2 R116, R116 ;  /* 0x0000007400747308 */ /* 0x000fe20000000800 */
[----:B------:R-:W0:Y:S07]  /*7350*/  SHFL.BFLY PT, R111, R0, 0x1, 0x1f ;  /* 0x0c201f00006f7f89 */ /* 0x000e2e00000e0000 */
[----:B------:R-:W-:Y:S08]  /*7360*/  MUFU.EX2 R97, R97 ;  /* 0x0000006100617308 */ /* 0x000ff00000000800 */
[----:B------:R-:W-:Y:S08]  /*7370*/  MUFU.EX2 R112, R112 ;  /* 0x0000007000707308 */ /* 0x000ff00000000800 */
[----:B------:R-:W-:Y:S01]  /*7380*/  MUFU.EX2 R99, R99 ;  /* 0x0000006300637308 */ /* 0x000fe20000000800 */
[----:B0-----:R-:W-:Y:S01]  /*7390*/  FMNMX.FTZ R88, R0, R111, !PT ;  /* 0x0000006f00587209 */ /* 0x001fe20007810000 */
[----:B------:R-:W-:-:S03]  /*73a0*/  FMUL.FTZ R0, R98, R11 ;  /* 0x0000000b62007220 */ /* 0x000fc60000410000 */
[C---:B------:R-:W-:Y:S01]  /*73b0*/  FSETP.NEU.FTZ.AND P1, PT, R88.reuse, -INF , PT ;  /* 0xff8000005800780b */ /* 0x040fe20003f3d000 */
[----:B------:R-:W-:Y:S02]  /*73c0*/  FMUL.FTZ R100, R88, R11 ;  /* 0x0000000b58647220 */ /* 0x000fe40000410000 */
[----:B------:R-:W-:Y:S03]  /*73d0*/  MUFU.EX2 R108, R108 ;  /* 0x0000006c006c7308 */ /* 0x000fe60000000800 */
[----:B------:R-:W-:-:S05]  /*73e0*/  FSEL R111, R100, RZ, P1 ;  /* 0x000000ff646f7208 */ /* 0x000fca0000800000 */
[----:B------:R-:W0:Y:S01]  /*73f0*/  MUFU.EX2 R0, R0 ;  /* 0x0000000000007308 */ /* 0x000e220000000800 */
[-CC-:B------:R-:W-:Y:S01]  /*7400*/  FFMA.FTZ R157, R109, R11.reuse, -R111.reuse ;  /* 0x0000000b6d9d7223 */ /* 0x180fe2000001086f */
[----:B------:R-:W-:Y:S01]  /*7410*/  FSEL R109, R88, RZ, P1 ;  /* 0x000000ff586d7208 */ /* 0x000fe20000800000 */
[-CC-:B------:R-:W-:Y:S01]  /*7420*/  FFMA.FTZ R98, R2, R11.reuse, -R111.reuse ;  /* 0x0000000b02627223 */ /* 0x180fe2000001086f */
[-CC-:B------:R-:W-:Y:S01]  /*7430*/  FFMA.FTZ R159, R120, R11.reuse, -R111.reuse ;  /* 0x0000000b789f7223 */ /* 0x180fe2000001086f */
[-CC-:B------:R-:W-:Y:S01]  /*7440*/  FFMA.FTZ R122, R122, R11.reuse, -R111.reuse ;  /* 0x0000000b7a7a7223 */ /* 0x180fe2000001086f */
[-CC-:B------:R-:W-:Y:S01]  /*7450*/  FFMA.FTZ R126, R126, R11.reuse, -R111.reuse ;  /* 0x0000000b7e7e7223 */ /* 0x180fe2000001086f */
[----:B------:R-:W-:Y:S01]  /*7460*/  FADD.FTZ R2, -R109, R14 ;  /* 0x0000000e6d027221 */ /* 0x000fe20000010100 */
[----:B------:R-:W-:Y:S01]  /*7470*/  MUFU.EX2 R157, R157 ;  /* 0x0000009d009d7308 */ /* 0x000fe20000000800 */
[-CC-:B------:R-:W-:Y:S01]  /*7480*/  FFMA.FTZ R128, R128, R11.reuse, -R111.reuse ;  /* 0x0000000b80807223 */ /* 0x180fe2000001086f */
[-CC-:B------:R-:W-:Y:S01]  /*7490*/  FFMA.FTZ R90, R90, R11.reuse, -R111.reuse ;  /* 0x0000000b5a5a7223 */ /* 0x180fe2000001086f */
[-C--:B------:R-:W-:Y:S01]  /*74a0*/  FMUL.FTZ R2, R2, R11.reuse ;  /* 0x0000000b02027220 */ /* 0x080fe20000410000 */
[-CC-:B------:R-:W-:Y:S01]  /*74b0*/  FFMA.FTZ R130, R130, R11.reuse, -R111.reuse ;  /* 0x0000000b82827223 */ /* 0x180fe2000001086f */
[-CC-:B------:R-:W-:Y:S01]  /*74c0*/  FFMA.FTZ R92, R92, R11.reuse, -R111.reuse ;  /* 0x0000000b5c5c7223 */ /* 0x180fe2000001086f */
[-CC-:B------:R-:W-:Y:S01]  /*74d0*/  FFMA.FTZ R132, R132, R11.reuse, -R111.reuse ;  /* 0x0000000b84847223 */ /* 0x180fe2000001086f */
[----:B------:R-:W-:Y:S01]  /*74e0*/  FFMA.FTZ R136, R136, R11, -R111 ;  /* 0x0000000b88887223 */ /* 0x000fe2000001086f */
[----:B------:R-:W-:Y:S01]  /*74f0*/  MUFU.EX2 R98, R98 ;  /* 0x0000006200627308 */ /* 0x000fe20000000800 */
[----:B0-----:R-:W-:Y:S01]  /*7500*/  FFMA.FTZ R7, R0, R7, R21 ;  /* 0x0000000700077223 */ /* 0x001fe20000010015 */
        /* <DEDUP_REMOVED lines=13> */
[----:B------:R-:W-:Y:S01]  /*75e0*/  FFMA.FTZ R111, R154, R11, -R111 ;  /* 0x0000000b9a6f7223 */ /* 0x000fe2000001086f */
[----:B------:R-:W1:Y:S08]  /*75f0*/  MUFU.EX2 R159, R159 ;  /* 0x0000009f009f7308 */ /* 0x000e700000000800 */
[----:B------:R-:W2:Y:S01]  /*7600*/  MUFU.EX2 R122, R122 ;  /* 0x0000007a007a7308 */ /* 0x000ea20000000800 */
[----:B0-----:R-:W-:Y:S01]  /*7610*/  FFMA.FTZ R109, R2, R6, R157 ;  /* 0x00000006026d7223 */ /* 0x001fe2000001009d */
[----:B------:R-:W-:-:S03]  /*7620*/  FADD.FTZ R6, R162, R7 ;  /* 0x00000007a2067221 */ /* 0x000fc60000010000 */
[----:B------:R-:W-:Y:S01]  /*7630*/  FADD.FTZ R14, R98, R109 ;  /* 0x0000006d620e7221 */ /* 0x000fe20000010000 */
[----:B------:R-:W-:Y:S02]  /*7640*/  FADD.FTZ R7, R89, R6 ;  /* 0x0000000659077221 */ /* 0x000fe40000010000 */
[----:B------:R-:W0:Y:S01]  /*7650*/  MUFU.EX2 R153, R126 ;  /* 0x0000007e00997308 */ /* 0x000e220000000800 */
[----:B-1----:R-:W-:Y:S01]  /*7660*/  FADD.FTZ R14, R159, R14 ;  /* 0x0000000e9f0e7221 */ /* 0x002fe20000010000 */
[----:B------:R-:W-:-:S04]  /*7670*/  FADD.FTZ R6, R164, R7 ;  /* 0x00000007a4067221 */ /* 0x000fc80000010000 */
[----:B------:R-:W-:Y:S02]  /*7680*/  FADD.FTZ R7, R91, R6 ;  /* 0x000000065b077221 */ /* 0x000fe40000010000 */
[----:B------:R-:W1:Y:S01]  /*7690*/  MUFU.EX2 R128, R128 ;  /* 0x0000008000807308 */ /* 0x000e620000000800 */
[----:B--2---:R-:W-:Y:S01]  /*76a0*/  FADD.FTZ R14, R122, R14 ;  /* 0x0000000e7a0e7221 */ /* 0x004fe20000010000 */
[----:B------:R-:W-:-:S04]  /*76b0*/  FADD.FTZ R6, R166, R7 ;  /* 0x00000007a6067221 */ /* 0x000fc80000010000 */
[----:B------:R-:W-:Y:S02]  /*76c0*/  FADD.FTZ R7, R101, R6 ;  /* 0x0000000665077221 */ /* 0x000fe40000010000 */
[----:B------:R-:W2:Y:S01]  /*76d0*/  MUFU.EX2 R155, R90 ;  /* 0x0000005a009b7308 */ /* 0x000ea20000000800 */
[----:B0-----:R-:W-:Y:S01]  /*76e0*/  FADD.FTZ R14, R153, R14 ;  /* 0x0000000e990e7221 */ /* 0x001fe20000010000 */
[----:B------:R-:W-:-:S04]  /*76f0*/  FADD.FTZ R6, R168, R7 ;  /* 0x00000007a8067221 */ /* 0x000fc80000010000 */
        /* <DEDUP_REMOVED lines=19> */
[----:B------:R-:W-:-:S06]  /*7830*/  FADD.FTZ R6, R108, R7 ;  /* 0x000000076c067221 */ /* 0x000fcc0000010000 */
        /* <DEDUP_REMOVED lines=40> */
.L_x_1013:
[----:B------:R-:W0:Y:S01]  /*7ac0*/  S2UR UR5, SR_CgaCtaId ;  /* 0x00000000000579c3 */ /* 0x000e220000008800 */
[----:B------:R-:W-:Y:S01]  /*7ad0*/  UIADD3 UR14, UR14, 0x2a860, URZ ;  /* 0x0002a8600e0e7890 */ /* 0x000fe2000fffe03f */
[C---:B------:R-:W-:Y:S01]  /*7ae0*/  ISETP.GT.AND P1, PT, R20.reuse, R15, PT ;  /* 0x0000000f1400720c */ /* 0x040fe20003f24270 */
[----:B------:R-:W-:Y:S01]  /*7af0*/  VIADD R20, R20, 0xffffffff ;  /* 0xffffffff14147836 */ /* 0x000fe20000000000 */
[----:B------:R-:W-:Y:S01]  /*7b00*/  F2FP.BF16.F32.PACK_AB R156, R162, R21 ;  /* 0x00000015a29c723e */ /* 0x000fe200000010ff */
[----:B------:R-:W-:Y:S01]  /*7b10*/  IMAD.MOV.U32 R14, RZ, RZ, R88 ;  /* 0x000000ffff0e7224 */ /* 0x000fe200078e0058 */
        /* <DEDUP_REMOVED lines=10> */
[----:B------:R-:W-:Y:S01]  /*7bc0*/  F2FP.BF16.F32.PACK_AB R155, R130, R155 ;  /* 0x0000009b829b723e */ /* 0x000fe200000010ff */
[----:B0-----:R-:W-:Y:S01]  /*7bd0*/  UPRMT UR14, UR5, 0x654, UR14 ;  /* 0x00000654050e7896 */ /* 0x001fe2000800000e */
[----:B------:R-:W-:-:S02]  /*7be0*/  F2FP.BF16.F32.PACK_AB R148, R160, R103 ;  /* 0x00000067a094723e */ /* 0x000fc400000010ff */
[----:B------:R-:W-:Y:S01]  /*7bf0*/  UMOV UR5, UR4 ;  /* 0x0000000400057c82 */ /* 0x000fe20008000000 */
[----:B------:R-:W-:Y:S02]  /*7c00*/  F2FP.BF16.F32.PACK_AB R149, R132, R149 ;  /* 0x000000958495723e */ /* 0x000fe400000010ff */
[----:B------:R-:W-:Y:S02]  /*7c10*/  F2FP.BF16.F32.PACK_AB R150, R94, R93 ;  /* 0x0000005d5e96723e */ /* 0x000fe400000010ff */
[----:B------:R-:W-:Y:S01]  /*7c20*/  F2FP.BF16.F32.PACK_AB R151, R134, R151 ;  /* 0x000000978697723e */ /* 0x000fe200000010ff */
[----:B------:R-:W-:Y:S01]  /*7c30*/  SYNCS.ARRIVE.TRANS64.RED.A1T0 RZ, [UR14], RZ ;  /* 0x000000ffffff79a7 */ /* 0x000fe2000810040e */
        /* <DEDUP_REMOVED lines=10> */
[----:B------:R-:W-:Y:S06]  /*7ce0*/  @P1 BRA `(.L_x_1014) ;  /* 0xffffffcc00341947 */ /* 0x000fec000383ffff */
.L_x_995:
[----:B------:R-:W-:Y:S01]  /*7cf0*/  ISETP.NE.AND P2, PT, R23, 0x1, PT ;  /* 0x000000011700780c */ /* 0x000fe20003f45270 */
[----:B------:R-:W0:Y:S01]  /*7d00*/  S2R R13, SR_CTAID.X ;  /* 0x00000000000d7919 */ /* 0x000e220000002500 */
[----:B------:R-:W1:Y:S01]  /*7d10*/  LDC R21, c[0x0][0x2f0] ;  /* 0x0000bc00ff157b82 */ /* 0x000e620000000800 */
[----:B------:R-:W-:Y:S01]  /*7d20*/  UIADD3 UR10, -UR10, 0x1, URZ ;  /* 0x000000010a0a7890 */ /* 0x000fe2000fffe13f */
[----:B------:R-:W-:Y:S01]  /*7d30*/  LOP3.LUT P1, RZ, R18, 0x80000, RZ, 0xc0, !PT ;  /* 0x0008000012ff7812 */ /* 0x000fe2000782c0ff */
[----:B------:R-:W-:-:S08]  /*7d40*/  ULDC UR5, c[0x0][0x9dc] ;  /* 0x0002770000057ab9 */ /* 0x000fd00000000800 */
[----:B------:R-:W2:Y:S08]  /*7d50*/  @P2 LDC R14, c[0x0][0x44c] ;  /* 0x00011300ff0e2b82 */ /* 0x000eb00000000800 */
[----:B------:R-:W3:Y:S01]  /*7d60*/  @P2 LDC R15, c[0x0][0x450] ;  /* 0x00011400ff0f2b82 */ /* 0x000ee20000000800 */
[----:B-1----:R-:W-:Y:S01]  /*7d70*/  IMAD R90, R16, R21, UR10 ;  /* 0x0000000a105a7e24 */ /* 0x002fe2000f8e0215 */
[----:B0-----:R-:W-:-:S05]  /*7d80*/  LEA R13, R13, 0x7f, 0x7 ;  /* 0x0000007f0d0d7811 */ /* 0x001fca00078e38ff */
[----:B--2---:R-:W-:-:S05]  /*7d90*/  @P2 IMAD.HI.U32 R14, R13, R14, RZ ;  /* 0x0000000e0d0e2227 */ /* 0x004fca00078e00ff */
[----:B---3--:R-:W-:-:S04]  /*7da0*/  @P2 SHF.R.U32.HI R13, RZ, R15, R14 ;  /* 0x0000000fff0d2219 */ /* 0x008fc8000001160e */
[----:B------:R-:W-:-:S05]  /*7db0*/  IADD3 R13, R90, R13, RZ ;  /* 0x0000000d5a0d7210 */ /* 0x000fca0007ffe0ff */
[----:B------:R-:W-:Y:S01]  /*7dc0*/  VIADD R14, R13, -UR5 ;  /* 0x800000050d0e7c36 */ /* 0x000fe20008000000 */
[----:B------:R-:W-:Y:S06]  /*7dd0*/  @!P1 BRA `(.L_x_1015) ;  /* 0x0000000000449947 */ /* 0x000fec0003800000 */
[----:B------:R-:W-:-:S13]  /*7de0*/  ISETP.GT.AND P1, PT, R13, -0x1, PT ;  /* 0xffffffff0d00780c */ /* 0x000fda0003f24270 */
[----:B------:R-:W-:Y:S05]  /*7df0*/  @P1 BRA `(.L_x_1016) ;  /* 0x0000000000201947 */ /* 0x000fea0003800000 */
[----:B------:R-:W0:Y:S01]  /*7e00*/  LDC R92, c[0x0][0x9e4] ;  /* 0x00027900ff5c7b82 */ /* 0x000e220000000800 */
[----:B------:R-:W-:Y:S02]  /*7e10*/  LOP3.LUT R13, RZ, R13, RZ, 0x33, !PT ;  /* 0x0000000dff0d7212 */ /* 0x000fe400078e33ff */
[----:B0-----:R-:W-:-:S13]  /*7e20*/  ISETP.NE.AND P1, PT, R92, 0x1, PT ;  /* 0x000000015c00780c */ /* 0x001fda0003f25270 */
[----:B------:R-:W0:Y:S02]  /*7e30*/  @P1 LDC.64 R90, c[0x0][0x9e8] ;  /* 0x00027a00ff5a1b82 */ /* 0x000e240000000a00 */
[----:B0-----:R-:W-:-:S05]  /*7e40*/  @P1 IMAD.HI.U32 R90, R13, R90, RZ ;  /* 0x0000005a0d5a1227 */ /* 0x001fca00078e00ff */
[----:B------:R-:W-:-:S04]  /*7e50*/  @P1 SHF.R.U32.HI R13, RZ, R91, R90 ;  /* 0x0000005bff0d1219 */ /* 0x000fc8000001165a */
[----:B------:R-:W-:Y:S01]  /*7e60*/  LOP3.LUT R13, RZ, R13, RZ, 0x33, !PT ;  /* 0x0000000dff0d7212 */ /* 0x000fe200078e33ff */
[----:B------:R-:W-:Y:S06]  /*7e70*/  BRA `(.L_x_1017) ;  /* 0x0000000000147947 */ /* 0x000fec0003800000 */
.L_x_1016:
[----:B------:R-:W0:Y:S02]  /*7e80*/  LDC R92, c[0x0][0x9e4] ;  /* 0x00027900ff5c7b82 */ /* 0x000e240000000800 */
[----:B0-----:R-:W-:-:S13]  /*7e90*/  ISETP.NE.AND P1, PT, R92, 0x1, PT ;  /* 0x000000015c00780c */ /* 0x001fda0003f25270 */
[----:B------:R-:W0:Y:S02]  /*7ea0*/  @P1 LDC.64 R90, c[0x0][0x9e8] ;  /* 0x00027a00ff5a1b82 */ /* 0x000e240000000a00 */
[----:B0-----:R-:W-:-:S05]  /*7eb0*/  @P1 IMAD.HI.U32 R90, R13, R90, RZ ;  /* 0x0000005a0d5a1227 */ /* 0x001fca00078e00ff */
[----:B------:R-:W-:-:S07]  /*7ec0*/  @P1 SHF.R.U32.HI R13, RZ, R91, R90 ;  /* 0x0000005bff0d1219 */ /* 0x000fce000001165a */
.L_x_1017:
[----:B------:R-:W-:-:S05]  /*7ed0*/  IMAD R13, R13, R92, RZ ;  /* 0x0000005c0d0d7224 */ /* 0x000fca00078e02ff */
[----:B------:R-:W-:-:S07]  /*7ee0*/  VIMNMX R14, R14, R13, !PT ;  /* 0x0000000d0e0e7248 */ /* 0x000fce0007fe0100 */
.L_x_1015:
[----:B------:R-:W-:-:S04]  /*7ef0*/  VIADD R14, R14, 0x5f ;  /* 0x0000005f0e0e7836 */ /* 0x000fc80000000000 */
[----:B------:R-:W-:-:S05]  /*7f00*/  IMAD.HI R14, R14, 0x2aaaaaab, RZ ;  /* 0x2aaaaaab0e0e7827 */ /* 0x000fca00078e02ff */
[----:B------:R-:W-:-:S04]  /*7f10*/  SHF.R.U32.HI R13, RZ, 0x1f, R14 ;  /* 0x0000001fff0d7819 */ /* 0x000fc8000001160e */
[----:B------:R-:W-:-:S04]  /*7f20*/  LEA.HI.SX32 R14, R14, R13, 0x1c ;  /* 0x0000000d0e0e7211 */ /* 0x000fc800078fe2ff */
[----:B------:R-:W-:-:S04]  /*7f30*/  VIMNMX R13, R17, R14, !PT ;  /* 0x0000000e110d7248 */ /* 0x000fc80007fe0100 */
[----:B------:R-:W-:-:S13]  /*7f40*/  ISETP.GE.AND P1, PT, R20, R13, PT ;  /* 0x0000000d1400720c */ /* 0x000fda0003f26270 */
[----:B------:R-:W-:Y:S05]  /*7f50*/  @!P1 BRA `(.L_x_1018) ;  /* 0x0000002000709947 */ /* 0x000fea0003800000 */
[----:B------:R-:W-:Y:S01]  /*7f60*/  IMAD.MOV.U32 R21, RZ, RZ, R88 ;  /* 0x000000ffff157224 */ /* 0x000fe200078e0058 */
[----:B------:R-:W-:Y:S01]  /*7f70*/  UMOV UR7, UR4 ;  /* 0x0000000400077c82 */ /* 0x000fe20008000000 */
[----:B------:R-:W-:Y:S01]  /*7f80*/  IMAD.MOV.U32 R15, RZ, RZ, R12 ;  /* 0x000000ffff0f7224 */ /* 0x000fe200078e000c */
[----:B------:R-:W-:Y:S01]  /*7f90*/  ULDC UR5, c[0x0][0x9d8] ;  /* 0x0002760000057ab9 */ /* 0x000fe20000000800 */
[----:B------:R-:W-:-:S07]  /*7fa0*/  IMAD.MOV.U32 R14, RZ, RZ, R3 ;  /* 0x000000ffff0e7224 */ /* 0x000fce00078e0003 */
.L_x_1029:
[----:B------:R-:W-:-:S04]  /*7fb0*/  UIADD3 UR4, UR7, 0x1, URZ ;  /* 0x0000000107047890 */ /* 0x000fc8000fffe03f */
[----:B------:R-:W-:-:S04]  /*7fc0*/  UISETP.NE.AND UP0, UPT, UR4, 0x2, UPT ;  /* 0x000000020400788c */ /* 0x000fc8000bf05270 */
[----:B------:R-:W-:Y:S02]  /*7fd0*/  USEL UR6, URZ, 0x1, UP0 ;  /* 0x000000013f067887 */ /* 0x000fe40008000000 */
[----:B------:R-:W-:-:S04]  /*7fe0*/  USEL UR4, UR4, URZ, UP0 ;  /* 0x0000003f04047287 */ /* 0x000fc80008000000 */
[----:B------:R-:W-:Y:S01]  /*7ff0*/  LOP3.LUT R3, R14, UR6, RZ, 0x3c, !PT ;  /* 0x000000060e037c12 */ /* 0x000fe2000f8e3cff */
[----:B------:R-:W-:Y:S07]  /*8000*/  @!P0 BRA `(.L_x_1019) ;  /* 0x0000000000048947 */ /* 0x000fee0003800000 */
[----:B------:R-:W-:Y:S01]  /*8010*/  BPT.TRAP 0x1 ;  /* 0x000000040000795c */ /* 0x000fe20000300000 */
.L_x_1019:
[----:B------:R-:W-:Y:S01]  /*8020*/  ULEA UR6, UR4, UR58, 0x3 ;  /* 0x0000003a04067291 */ /* 0x000fe2000f8e183f */
[----:B------:R-:W-:-:S08]  /*8030*/  SHF.L.U32 R11, R3, 0x1f, RZ ;  /* 0x0000001f030b7819 */ /* 0x000fd000000006ff */
[----:B------:R0:W1:Y:S01]  /*8040*/  SYNCS.PHASECHK.TRANS64.TRYWAIT P1, [UR6+0x2a830], R11 ;  /* 0x02a8300bff0075a7 */ /* 0x0000620008020146 */
[----:B------:R-:W-:Y:S05]  /*8050*/  @!P0 BRA `(.L_x_1020) ;  /* 0x0000000000048947 */ /* 0x000fea0003800000 */
[----:B------:R-:W-:Y:S01]  /*8060*/  BPT.TRAP 0x1 ;  /* 0x000000040000795c */ /* 0x000fe20000300000 */
.L_x_1020:
[----:B-1----:R-:W-:Y:S05]  /*8070*/  @P1 BRA `(.L_x_1021) ;  /* 0x0000000000081947 */ /* 0x002fea0003800000 */
[----:B------:R-:W1:Y:S02]  /*8080*/  SYNCS.PHASECHK.TRANS64.TRYWAIT P1, [UR6+0x2a830], R11 ;  /* 0x02a8300bff0075a7 */ /* 0x000e640008020146 */
[----:B-1----:R-:W-:Y:S05]  /*8090*/  @!P1 BRA `(.L_x_1022) ;  /* 0x000000b8004c9947 */ /* 0x002fea0003800000 */
.L_x_1021:
        /* <DEDUP_REMOVED lines=129> */
.L_x_1023:
[----:B------:R-:W-:Y:S01]  /*88b0*/  ULEA UR6, UR7, UR58, 0x3 ;  /* 0x0000003a07067291 */ /* 0x000fe2000f8e183f */
[----:B------:R-:W-:-:S08]  /*88c0*/  SHF.L.U32 R0, R14, 0x1f, RZ ;  /* 0x0000001f0e007819 */ /* 0x000fd000000006ff */
[----:B------:R2:W3:Y:S01]  /*88d0*/  SYNCS.PHASECHK.TRANS64.TRYWAIT P1, [UR6+0x2a850], R0 ;  /* 0x02a85000ff0075a7 */ /* 0x0004e20008020146 */
[----:B------:R-:W-:Y:S05]  /*88e0*/  @!P0 BRA `(.L_x_1024) ;  /* 0x0000000000048947 */ /* 0x000fea0003800000 */
[----:B------:R-:W-:Y:S01]  /*88f0*/  BPT.TRAP 0x1 ;  /* 0x000000040000795c */ /* 0x000fe20000300000 */
.L_x_1024:
[----:B---3--:R-:W-:Y:S05]  /*8900*/  @P1 BRA `(.L_x_1025) ;  /* 0x0000000000081947 */ /* 0x008fea0003800000 */
[----:B------:R-:W3:Y:S02]  /*8910*/  SYNCS.PHASECHK.TRANS64.TRYWAIT P1, [UR6+0x2a850], R0 ;  /* 0x02a85000ff0075a7 */ /* 0x000ee40008020146 */
[----:B---3--:R-:W-:Y:S05]  /*8920*/  @!P1 BRA `(.L_x_1026) ;  /* 0x000000b000409947 */ /* 0x008fea0003800000 */
.L_x_1025:
[----:B------:R-:W-:Y:S01]  /*8930*/  UIADD3 UR10, UR58, 0x400, URZ ;  /* 0x000004003a0a7890 */ /* 0x000fe2000fffe03f */
[----:B------:R-:W-:Y:S01]  /*8940*/  WARPGROUP.ARRIVE ;  /* 0x00000000000079c5 */ /* 0x000fe20000000000 */
[----:B------:R-:W-:Y:S01]  /*8950*/  UMOV UR11, 0x40000040 ;  /* 0x40000040000b7882 */ /* 0x000fe20000000000 */
[----:B------:R-:W-:Y:S01]  /*8960*/  UMOV UR15, 0x40000040 ;  /* 0x40000040000f7882 */ /* 0x000fe20000000000 */
[----:B------:R-:W-:-:S04]  /*8970*/  USHF.R.U32.HI UR10, URZ, 0x4, UR10 ;  /* 0x000000043f0a7899 */ /* 0x000fc8000801160a */
[----:B------:R-:W-:-:S04]  /*8980*/  ULOP3.LUT UR10, UR10, 0x3fff, URZ, 0xc0, !UPT ;  /* 0x00003fff0a0a7892 */ /* 0x000fc8000f8ec03f */
[----:B------:R-:W-:-:S04]  /*8990*/  ULOP3.LUT UR10, UR10, 0x3000000, URZ, 0xfc, !UPT ;  /* 0x030000000a0a7892 */ /* 0x000fc8000f8efc3f */
[----:B------:R-:W-:-:S04]  /*89a0*/  UIMAD UR10, UR7, 0x600, UR10 ;  /* 0x00000600070a78a4 */ /* 0x000fc8000f8e020a */
[----:B------:R-:W-:-:S05]  /*89b0*/  UIADD3 UR14, UR10, 0x80, URZ ;  /* 0x000000800a0e7890 */ /* 0x000fca000fffe03f */
[----:B------:R-:W-:Y:S01]  /*89c0*/  HGMMA.64x128x16.F32.BF16 R24, R156, gdesc[UR8].tnspB, R24, gsb0 ;  /* 0x41e000089c187df0 */ /* 0x000fe20008001818 */
[----:B------:R-:W-:Y:S02]  /*89d0*/  UMOV UR11, 0x40000040 ;  /* 0x40000040000b7882 */ /* 0x000fe40000000000 */
        /* <DEDUP_REMOVED lines=18> */
[----:B------:R-:W-:Y:S03]  /*8b00*/  HGMMA.64x128x16.F32.BF16 R24, R140, gdesc[UR12].tnspB, R24, gsb0 ;  /* 0x41e0000c8c187df0 */ /* 0x000fe60008001818 */
[----:B------:R-:W-:Y:S02]  /*8b10*/  WARPGROUP.DEPBAR.LE gsb0, 0x0 ;  /* 0x00008000000079c5 */ /* 0x000fe40000010000 */
[----:B------:R-:W-:-:S07]  /*8b20*/  WARPGROUP.ARRIVE ;  /* 0x00000000000079c5 */ /* 0x000fce0000000000 */
[----:B------:R-:W-:Y:S03]  /*8b30*/  HGMMA.64x128x16.F32.BF16 R24, R136, gdesc[UR8].tnspB, R24, gsb0 ;  /* 0x41e0000888187df0 */ /* 0x000fe60008001818 */
[----:B------:R-:W-:Y:S02]  /*8b40*/  WARPGROUP.DEPBAR.LE gsb0, 0x0 ;  /* 0x00008000000079c5 */ /* 0x000fe40000010000 */
[----:B------:R-:W-:Y:S05]  /*8b50*/  @!P0 BRA `(.L_x_1027) ;  /* 0x0000000000048947 */ /* 0x000fea0003800000 */
[----:B------:R-:W-:Y:S01]  /*8b60*/  BPT.TRAP 0x1 ;  /* 0x000000040000795c */ /* 0x000fe20000300000 */
.L_x_1027:
        /* <DEDUP_REMOVED lines=38> */
[----:B------:R-:W1:Y:S01]  /*8dd0*/  MUFU.TANH R140, R140 ;  /* 0x0000008c008c7308 */ /* 0x000e620000002400 */
        /* <DEDUP_REMOVED lines=19> */
[----:B--2---:R-:W-:Y:S01]  /*8f10*/  FMUL.FTZ R0, R134, UR5 ;  /* 0x0000000586007c20 */ /* 0x004fe20008410000 */
[----:B------:R-:W-:Y:S01]  /*8f20*/  FMUL.FTZ R134, R135, UR5 ;  /* 0x0000000587867c20 */ /* 0x000fe20008410000 */
[----:B------:R-:W1:Y:S01]  /*8f30*/  S2UR UR10, SR_CgaCtaId ;  /* 0x00000000000a79c3 */ /* 0x000e620000008800 */
[----:B------:R-:W-:Y:S01]  /*8f40*/  ULEA UR7, UR4, UR58, 0x3 ;  /* 0x0000003a04077291 */ /* 0x000fe2000f8e183f */
[----:B------:R-:W2:Y:S01]  /*8f50*/  MUFU.TANH R94, R94 ;  /* 0x0000005e005e7308 */ /* 0x000ea20000002400 */
[----:B---3--:R-:W-:-:S02]  /*8f60*/  FMNMX.FTZ R11, R142, R11, !PT ;  /* 0x0000000b8e0b7209 */ /* 0x008fc40007810000 */
[----:B------:R-:W-:-:S05]  /*8f70*/  UIADD3 UR7, UR7, 0x2a840, URZ ;  /* 0x0002a84007077890 */ /* 0x000fca000fffe03f */
[----:B------:R-:W3:Y:S01]  /*8f80*/  MUFU.TANH R144, R144 ;  /* 0x0000009000907308 */ /* 0x000ee20000002400 */
[----:B0-----:R-:W-:-:S07]  /*8f90*/  FMNMX.FTZ R89, R92, R89, !PT ;  /* 0x000000595c597209 */ /* 0x001fce0007810000 */
[----:B------:R-:W0:Y:S01]  /*8fa0*/  MUFU.TANH R146, R146 ;  /* 0x0000009200927308 */ /* 0x000e220000002400 */
[----:B--2---:R-:W-:Y:S01]  /*8fb0*/  FMNMX.FTZ R89, R94, R89, !PT ;  /* 0x000000595e597209 */ /* 0x004fe20007810000 */
[----:B-1----:R-:W-:-:S06]  /*8fc0*/  UPRMT UR7, UR10, 0x654, UR7 ;  /* 0x000006540a077896 */ /* 0x002fcc0008000007 */
[----:B------:R-:W1:Y:S01]  /*8fd0*/  MUFU.TANH R96, R96 ;  /* 0x0000006000607308 */ /* 0x000e620000002400 */
[----:B---3--:R-:W-:Y:S02]  /*8fe0*/  FMNMX.FTZ R11, R144, R11, !PT ;  /* 0x0000000b900b7209 */ /* 0x008fe40007810000 */
[----:B------:R-:W-:Y:S05]  /*8ff0*/  SYNCS.ARRIVE.TRANS64.RED.A1T0 RZ, [UR7], RZ ;  /* 0x000000ffffff79a7 */ /* 0x000fea0008100407 */
        /* <DEDUP_REMOVED lines=70> */
[----:B------:R0:W1:Y:S01]  /*9460*/  MUFU.TANH R132, R0 ;  /* 0x0000000000847308 */ /* 0x0000620000002400 */
[----:B--2---:R-:W-:-:S07]  /*9470*/  FMNMX.FTZ R11, R180, R11, !PT ;  /* 0x0000000bb40b7209 */ /* 0x004fce0007810000 */
[----:B------:R-:W2:Y:S01]  /*9480*/  MUFU.TANH R134, R134 ;  /* 0x0000008600867308 */ /* 0x000ea20000002400 */
[----:B0-----:R-:W-:-:S05]  /*9490*/  FMNMX.FTZ R0, R182, R11, !PT ;  /* 0x0000000bb6007209 */ /* 0x001fca0007810000 */
[----:B------:R-:W0:Y:S01]  /*94a0*/  SHFL.BFLY PT, R11, R0, 0x2, 0x1f ;  /* 0x0c401f00000b7f89 */ /* 0x000e2200000e0000 */
[----:B-1----:R-:W-:-:S04]  /*94b0*/  FMNMX.FTZ R89, R132, R89, !PT ;  /* 0x0000005984597209 */ /* 0x002fc80007810000 */
[----:B--2---:R-:W-:-:S05]  /*94c0*/  FMNMX.FTZ R89, R134, R89, !PT ;  /* 0x0000005986597209 */ /* 0x004fca0007810000 */
[----:B------:R-:W1:Y:S01]  /*94d0*/  SHFL.BFLY PT, R12, R89, 0x2, 0x1f ;  /* 0x0c401f00590c7f89 */ /* 0x000e6200000e0000 */
[----:B0-----:R-:W-:Y:S02]  /*94e0*/  FMNMX.FTZ R2, R0, R11, !PT ;  /* 0x0000000b00027209 */ /* 0x001fe40007810000 */
[----:B------:R-:W0:Y:S03]  /*94f0*/  LDC R11, c[0x0][0x988] ;  /* 0x00026200ff0b7b82 */ /* 0x000e260000000800 */
[----:B------:R-:W2:Y:S01]  /*9500*/  SHFL.BFLY PT, R91, R2, 0x1, 0x1f ;  /* 0x0c201f00025b7f89 */ /* 0x000ea200000e0000 */
[----:B-1----:R-:W-:-:S05]  /*9510*/  FMNMX.FTZ R93, R89, R12, !PT ;  /* 0x0000000c595d7209 */ /* 0x002fca0007810000 */
[----:B------:R-:W1:Y:S01]  /*9520*/  SHFL.BFLY PT, R88, R93, 0x1, 0x1f ;  /* 0x0c201f005d587f89 */ /* 0x000e6200000e0000 */
[----:B--2---:R-:W-:-:S05]  /*9530*/  FMNMX.FTZ R12, R2, R91, !PT ;  /* 0x0000005b020c7209 */ /* 0x004fca0007810000 */
[C---:B0-----:R-:W-:Y:S01]  /*9540*/  FMUL.FTZ R109, R12.reuse, R11 ;  /* 0x0000000b0c6d7220 */ /* 0x041fe20000410000 */
[----:B------:R-:W-:-:S03]  /*9550*/  FADD.FTZ R184, -R12, R15 ;  /* 0x0000000f0cb87221 */ /* 0x000fc60000010100 */
        /* <DEDUP_REMOVED lines=11> */
[-C--:B------:R-:W-:Y:S01]  /*9610*/  FFMA.FTZ R93, R154, R11.reuse, -R109 ;  /* 0x0000000b9a5d7223 */ /* 0x080fe2000001086d */
[----:B------:R-:W-:Y:S01]  /*9620*/  FADD.FTZ R186, -R88, R21 ;  /* 0x0000001558ba7221 */ /* 0x000fe20000010100 */
        /* <DEDUP_REMOVED lines=13> */
[-C--:B------:R-:W-:Y:S01]  /*9700*/  FMUL.FTZ R109, R88, R11.reuse ;  /* 0x0000000b586d7220 */ /* 0x080fe20000410000 */
[-C--:B------:R-:W-:Y:S01]  /*9710*/  FMUL.FTZ R184, R184, R11.reuse ;  /* 0x0000000bb8b87220 */ /* 0x080fe20000410000 */
[-C--:B------:R-:W-:Y:S01]  /*9720*/  FMUL.FTZ R186, R186, R11.reuse ;  /* 0x0000000bbaba7220 */ /* 0x080fe20000410000 */
        /* <DEDUP_REMOVED lines=23> */
[----:B------:R-:W-:Y:S01]  /*98a0*/  FFMA.FTZ R130, R130, R11, -R109 ;  /* 0x0000000b82827223 */ /* 0x000fe2000001086d */
[----:B------:R-:W1:Y:S01]  /*98b0*/  MUFU.EX2 R157, R14 ;  /* 0x0000000e009d7308 */ /* 0x000e620000000800 */
[----:B0-----:R-:W-:Y:S01]  /*98c0*/  FFMA.FTZ R7, R0, R7, R15 ;  /* 0x0000000700077223 */ /* 0x001fe2000001000f */
[-CC-:B------:R-:W-:Y:S01]  /*98d0*/  FFMA.FTZ R178, R178, R11.reuse, -R109.reuse ;  /* 0x0000000bb2b27223 */ /* 0x180fe2000001086d */
[-CC-:B------:R-:W-:Y:S01]  /*98e0*/  FFMA.FTZ R132, R132, R11.reuse, -R109.reuse ;  /* 0x0000000b84847223 */ /* 0x180fe2000001086d */
[----:B------:R-:W-:-:S04]  /*98f0*/  FFMA.FTZ R109, R134, R11, -R109 ;  /* 0x0000000b866d7223 */ /* 0x000fc8000001086d */
[----:B------:R-:W0:Y:S08]  /*9900*/  MUFU.EX2 R136, R136 ;  /* 0x0000008800887308 */ /* 0x000e300000000800 */
[----:B------:R-:W2:Y:S01]  /*9910*/  MUFU.EX2 R90, R90 ;  /* 0x0000005a005a7308 */ /* 0x000ea20000000800 */
[----:B-1----:R-:W-:-:S07]  /*9920*/  FFMA.FTZ R6, R2, R6, R157 ;  /* 0x0000000602067223 */ /* 0x002fce000001009d */
        /* <DEDUP_REMOVED lines=92> */
.L_x_1028:
        /* <DEDUP_REMOVED lines=35> */
.L_x_1018:
[----:B------:R-:W-:-:S13]  /*a120*/  ISETP.GE.AND P1, PT, R20, R17, PT ;  /* 0x000000111400720c */ /* 0x000fda0003f26270 */
[----:B------:R-:W-:Y:S05]  /*a130*/  @!P1 BRA `(.L_x_1030) ;  /* 0x0000003000ec9947 */ /* 0x000fea0003800000 */
[----:B------:R-:W-:Y:S01]  /*a140*/  IMAD.MOV.U32 R14, RZ, RZ, R88 ;  /* 0x000000ffff0e7224 */ /* 0x000fe200078e0058 */
[----:B------:R-:W-:Y:S01]  /*a150*/  UMOV UR7, UR4 ;  /* 0x0000000400077c82 */ /* 0x000fe20008000000 */
[----:B------:R-:W-:Y:S01]  /*a160*/  IMAD.MOV.U32 R13, RZ, RZ, R12 ;  /* 0x000000ffff0d7224 */ /* 0x000fe200078e000c */
[----:B------:R-:W-:Y:S01]  /*a170*/  ULDC UR61, c[0x0][0x9e4] ;  /* 0x00027900003d7ab9 */ /* 0x000fe20000000800 */
[----:B------:R-:W-:Y:S01]  /*a180*/  IMAD.MOV.U32 R15, RZ, RZ, R3 ;  /* 0x000000ffff0f7224 */ /* 0x000fe200078e0003 */
[----:B------:R-:W-:-:S06]  /*a190*/  ULDC UR5, c[0x0][0x9d8] ;  /* 0x0002760000057ab9 */ /* 0x000fcc0000000800 */
.L_x_1049:
[----:B------:R-:W-:-:S04]  /*a1a0*/  UIADD3 UR4, UR7, 0x1, URZ ;  /* 0x0000000107047890 */ /* 0x000fc8000fffe03f */
[----:B------:R-:W-:-:S04]  /*a1b0*/  UISETP.NE.AND UP0, UPT, UR4, 0x2, UPT ;  /* 0x000000020400788c */ /* 0x000fc8000bf05270 */
[----:B------:R-:W-:Y:S02]  /*a1c0*/  USEL UR6, URZ, 0x1, UP0 ;  /* 0x000000013f067887 */ /* 0x000fe40008000000 */
[----:B------:R-:W-:-:S04]  /*a1d0*/  USEL UR4, UR4, URZ, UP0 ;  /* 0x0000003f04047287 */ /* 0x000fc80008000000 */
[----:B------:R-:W-:Y:S01]  /*a1e0*/  LOP3.LUT R3, R15, UR6, RZ, 0x3c, !PT ;  /* 0x000000060f037c12 */ /* 0x000fe2000f8e3cff */
[----:B------:R-:W-:Y:S07]  /*a1f0*/  @!P0 BRA `(.L_x_1031) ;  /* 0x0000000000048947 */ /* 0x000fee0003800000 */
[----:B------:R-:W-:Y:S01]  /*a200*/  BPT.TRAP 0x1 ;  /* 0x000000040000795c */ /* 0x000fe20000300000 */
.L_x_1031:
[----:B------:R-:W-:Y:S01]  /*a210*/  ULEA UR59, UR4, UR58, 0x3 ;  /* 0x0000003a043b7291 */ /* 0x000fe2000f8e183f */
[----:B------:R-:W-:-:S08]  /*a220*/  SHF.L.U32 R11, R3, 0x1f, RZ ;  /* 0x0000001f030b7819 */ /* 0x000fd000000006ff */
[----:B------:R0:W1:Y:S01]  /*a230*/  SYNCS.PHASECHK.TRANS64.TRYWAIT P1, [UR59+0x2a830], R11 ;  /* 0x02a8300bff0075a7 */ /* 0x000062000802017b */
[----:B------:R-:W-:Y:S05]  /*a240*/  @!P0 BRA `(.L_x_1032) ;  /* 0x0000000000048947 */ /* 0x000fea0003800000 */
[----:B------:R-:W-:Y:S01]  /*a250*/  BPT.TRAP 0x1 ;  /* 0x000000040000795c */ /* 0x000fe20000300000 */
.L_x_1032:
[----:B-1----:R-:W-:Y:S05]  /*a260*/  @P1 BRA `(.L_x_1033) ;  /* 0x0000000000081947 */ /* 0x002fea0003800000 */
[----:B------:R-:W1:Y:S02]  /*a270*/  SYNCS.PHASECHK.TRANS64.TRYWAIT P1, [UR59+0x2a830], R11 ;  /* 0x02a8300bff0075a7 */ /* 0x000e64000802017b */
[----:B-1----:R-:W-:Y:S05]  /*a280*/  @!P1 BRA `(.L_x_1034) ;  /* 0x0000009800009947 */ /* 0x002fea0003800000 */
.L_x_1033:
        /* <DEDUP_REMOVED lines=129> */
.L_x_1035:
[----:B------:R-:W-:Y:S01]  /*aaa0*/  ULEA UR10, UR7, UR58, 0x3 ;  /* 0x0000003a070a7291 */ /* 0x000fe2000f8e183f */
[----:B------:R-:W-:-:S08]  /*aab0*/  SHF.L.U32 R0, R15, 0x1f, RZ ;  /* 0x0000001f0f007819 */ /* 0x000fd000000006ff */
[----:B------:R2:W3:Y:S01]  /*aac0*/  SYNCS.PHASECHK.TRANS64.TRYWAIT P1, [UR10+0x2a850], R0 ;  /* 0x02a85000ff0075a7 */ /* 0x0004e2000802014a */
[----:B------:R-:W-:Y:S05]  /*aad0*/  @!P0 BRA `(.L_x_1036) ;  /* 0x0000000000048947 */ /* 0x000fea0003800000 */
[----:B------:R-:W-:Y:S01]  /*aae0*/  BPT.TRAP 0x1 ;  /* 0x000000040000795c */ /* 0x000fe20000300000 */
.L_x_1036:
[----:B---3--:R-:W-:Y:S05]  /*aaf0*/  @P1 BRA `(.L_x_1037) ;  /* 0x0000000000081947 */ /* 0x008fea0003800000 */
[----:B------:R-:W3:Y:S02]  /*ab00*/  SYNCS.PHASECHK.TRANS64.TRYWAIT P1, [UR10+0x2a850], R0 ;  /* 0x02a85000ff0075a7 */ /* 0x000ee4000802014a */
[----:B---3--:R-:W-:Y:S05]  /*ab10*/  @!P1 BRA `(.L_x_1038) ;  /* 0x0000008c00f49947 */ /* 0x008fea0003800000 */
.L_x_1037:
[----:B------:R-:W-:Y:S01]  /*ab20*/  UIADD3 UR6, UR58, 0x400, URZ ;  /* 0x000004003a067890 */ /* 0x000fe2000fffe03f */
[----:B------:R-:W-:-:S03]  /*ab30*/  WARPGROUP.ARRIVE ;  /* 0x00000000000079c5 */ /* 0x000fc60000000000 */
[----:B------:R-:W-:-:S04]  /*ab40*/  USHF.R.U32.HI UR6, URZ, 0x4, UR6 ;  /* 0x000000043f067899 */ /* 0x000fc80008011606 */
[----:B------:R-:W-:-:S04]  /*ab50*/  ULOP3.LUT UR6, UR6, 0x3fff, URZ, 0xc0, !UPT ;  /* 0x00003fff06067892 */ /* 0x000fc8000f8ec03f */
[----:B------:R-:W-:-:S04]  /*ab60*/  ULOP3.LUT UR6, UR6, 0x3000000, URZ, 0xfc, !UPT ;  /* 0x0300000006067892 */ /* 0x000fc8000f8efc3f */
[----:B------:R-:W-:-:S03]  /*ab70*/  UIMAD UR11, UR7, 0x600, UR6 ;  /* 0x00000600070b78a4 */ /* 0x000fc6000f8e0206 */
[----:B------:R-:W-:-:S04]  /*ab80*/  UMOV UR7, 0x40000040 ;  /* 0x4000004000077882 */ /* 0x000fc80000000000 */
        /* <DEDUP_REMOVED lines=30> */
.L_x_1039:
[----:B------:R-:W-:Y:S01]  /*ad70*/  ISETP.NE.AND P2, PT, R23, 0x1, PT ;  /* 0x000000011700780c */ /* 0x000fe20003f45270 */
[----:B------:R-:W-:Y:S01]  /*ad80*/  FMUL.FTZ R164, R93, UR5 ;  /* 0x000000055da47c20 */ /* 0x000fe20008410000 */
[----:B------:R-:W-:Y:S01]  /*ad90*/  FMUL.FTZ R139, R92, UR5 ;  /* 0x000000055c8b7c20 */ /* 0x000fe20008410000 */
[----:B------:R-:W3:Y:S01]  /*ada0*/  S2UR UR7, SR_CgaCtaId ;  /* 0x00000000000779c3 */ /* 0x000ee20000008800 */
[----:B------:R-:W-:Y:S01]  /*adb0*/  FMUL.FTZ R158, R105, UR5 ;  /* 0x00000005699e7c20 */ /* 0x000fe20008410000 */
[----:B------:R-:W-:Y:S02]  /*adc0*/  IMAD.MOV.U32 R105, RZ, RZ, R8 ;  /* 0x000000ffff697224 */ /* 0x000fe400078e0008 */
[----:B0-2---:R-:W-:Y:S01]  /*add0*/  FMUL.FTZ R0, R90, UR5 ;  /* 0x000000055a007c20 */ /* 0x005fe20008410000 */
[----:B------:R-:W-:Y:S01]  /*ade0*/  FMUL.FTZ R138, R114, UR5 ;  /* 0x00000005728a7c20 */ /* 0x000fe20008410000 */
[----:B------:R-:W-:Y:S01]  /*adf0*/  FMUL.FTZ R90, R103, UR5 ;  /* 0x00000005675a7c20 */ /* 0x000fe20008410000 */
[----:B------:R-:W-:Y:S01]  /*ae00*/  FMUL.FTZ R103, R111, UR5 ;  /* 0x000000056f677c20 */ /* 0x000fe20008410000 */
[----:B------:R-:W-:-:S02]  /*ae10*/  IMAD R111, R20, -0x60, RZ ;  /* 0xffffffa0146f7824 */ /* 0x000fc400078e02ff */
[----:B-1----:R-:W-:Y:S01]  /*ae20*/  FMUL.FTZ R11, R88, UR5 ;  /* 0x00000005580b7c20 */ /* 0x002fe20008410000 */
[----:B------:R-:W-:Y:S01]  /*ae30*/  FMUL.FTZ R137, R89, UR5 ;  /* 0x0000000559897c20 */ /* 0x000fe20008410000 */
[----:B------:R-:W0:Y:S01]  /*ae40*/  @P2 LDC R93, c[0x0][0x44c] ;  /* 0x00011300ff5d2b82 */ /* 0x000e220000000800 */
[----:B------:R-:W-:Y:S01]  /*ae50*/  FMUL.FTZ R2, R91, UR5 ;  /* 0x000000055b027c20 */ /* 0x000fe20008410000 */
[----:B------:R-:W-:Y:S01]  /*ae60*/  FMUL.FTZ R12, R94, UR5 ;  /* 0x000000055e0c7c20 */ /* 0x000fe20008410000 */
[----:B------:R-:W-:Y:S01]  /*ae70*/  FMUL.FTZ R88, R99, UR5 ;  /* 0x0000000563587c20 */ /* 0x000fe20008410000 */
[----:B------:R-:W-:Y:S01]  /*ae80*/  FMUL.FTZ R168, R101, UR5 ;  /* 0x0000000565a87c20 */ /* 0x000fe20008410000 */
[----:B------:R-:W-:Y:S01]  /*ae90*/  R2UR UR6, R10 ;  /* 0x000000000a0672ca */ /* 0x000fe200000e0000 */
[----:B------:R-:W-:Y:S01]  /*aea0*/  FMUL.FTZ R15, R95, UR5 ;  /* 0x000000055f0f7c20 */ /* 0x000fe20008410000 */
[----:B------:R-:W-:Y:S01]  /*aeb0*/  FMUL.FTZ R172, R96, UR5 ;  /* 0x0000000560ac7c20 */ /* 0x000fe20008410000 */
[----:B------:R-:W1:Y:S01]  /*aec0*/  @P2 LDC R92, c[0x0][0x450] ;  /* 0x00011400ff5c2b82 */ /* 0x000e620000000800 */
        /* <DEDUP_REMOVED lines=15> */
[----:B0-----:R-:W-:-:S04]  /*afc0*/  @P2 IMAD.HI.U32 R93, R8, R93, RZ ;  /* 0x0000005d085d2227 */ /* 0x001fc800078e00ff */
[----:B------:R-:W-:Y:S01]  /*afd0*/  FMUL.FTZ R146, R122, UR5 ;  /* 0x000000057a927c20 */ /* 0x000fe20008410000 */
[----:B------:R-:W-:Y:S01]  /*afe0*/  FMUL.FTZ R148, R123, UR5 ;  /* 0x000000057b947c20 */ /* 0x000fe20008410000 */
[----:B------:R-:W-:Y:S01]  /*aff0*/  FMUL.FTZ R152, R126, UR5 ;  /* 0x000000057e987c20 */ /* 0x000fe20008410000 */
[----:B------:R-:W-:Y:S01]  /*b000*/  FMUL.FTZ R154, R127, UR5 ;  /* 0x000000057f9a7c20 */ /* 0x000fe20008410000 */
[----:B------:R-:W-:Y:S01]  /*b010*/  FMUL.FTZ R129, R129, UR5 ;  /* 0x0000000581817c20 */ /* 0x000fe20008410000 */
[----:B------:R-:W-:Y:S01]  /*b020*/  FMUL.FTZ R156, R130, UR5 ;  /* 0x00000005829c7c20 */ /* 0x000fe20008410000 */
[----:B------:R-:W-:Y:S01]  /*b030*/  FMUL.FTZ R91, R131, UR5 ;  /* 0x00000005835b7c20 */ /* 0x000fe20008410000 */
[----:B-1----:R-:W-:Y:S01]  /*b040*/  @P2 SHF.R.U32.HI R105, RZ, R92, R93 ;  /* 0x0000005cff692219 */ /* 0x002fe2000001165d */
[----:B------:R-:W-:Y:S01]  /*b050*/  FMUL.FTZ R132, R132, UR5 ;  /* 0x0000000584847c20 */ /* 0x000fe20008410000 */
[----:B------:R-:W-:Y:S01]  /*b060*/  FMUL.FTZ R133, R133, UR5 ;  /* 0x0000000585857c20 */ /* 0x000fe20008410000 */
[----:B------:R-:W-:Y:S01]  /*b070*/  FMUL.FTZ R92, R134, UR5 ;  /* 0x00000005865c7c20 */ /* 0x000fe20008410000 */
[----:B------:R-:W-:Y:S01]  /*b080*/  VIADD R94, R111, 0x1 ;  /* 0x000000016f5e7836 */ /* 0x000fe20000000000 */
[----:B------:R-:W0:Y:S01]  /*b090*/  SHFL.IDX PT, R114, R105, RZ, 0x1c1f ;  /* 0x001c1fff69727589 */ /* 0x000e2200000e0000 */
[----:B------:R-:W-:Y:S01]  /*b0a0*/  FMUL.FTZ R93, R135, UR5 ;  /* 0x00000005875d7c20 */ /* 0x000fe20008410000 */
[----:B------:R-:W-:Y:S01]  /*b0b0*/  FMUL.FTZ R116, R116, UR5 ;  /* 0x0000000574747c20 */ /* 0x000fe20008410000 */
[----:B------:R-:W-:Y:S01]  /*b0c0*/  FMUL.FTZ R120, R120, UR5 ;  /* 0x0000000578787c20 */ /* 0x000fe20008410000 */
[----:B------:R-:W-:Y:S01]  /*b0d0*/  FMUL.FTZ R121, R121, UR5 ;  /* 0x0000000579797c20 */ /* 0x000fe20008410000 */
[----:B------:R-:W-:Y:S01]  /*b0e0*/  FMUL.FTZ R124, R124, UR5 ;  /* 0x000000057c7c7c20 */ /* 0x000fe20008410000 */
[----:B------:R-:W-:Y:S01]  /*b0f0*/  FMUL.FTZ R125, R125, UR5 ;  /* 0x000000057d7d7c20 */ /* 0x000fe20008410000 */
[----:B------:R-:W-:Y:S01]  /*b100*/  FMUL.FTZ R128, R128, UR5 ;  /* 0x0000000580807c20 */ /* 0x000fe20008410000 */
[----:B------:R-:W-:Y:S01]  /*b110*/  UIADD3 UR59, UR59, 0x2a840, URZ ;  /* 0x0002a8403b3b7890 */ /* 0x000fe2000fffe03f */
[----:B------:R-:W-:Y:S01]  /*b120*/  LOP3.LUT P1, RZ, R18, 0x80000, RZ, 0xc0, !PT ;  /* 0x0008000012ff7812 */ /* 0x000fe2000782c0ff */
[----:B------:R-:W-:Y:S01]  /*b130*/  IMAD R95, R9, -0x2, R94 ;  /* 0xfffffffe095f7824 */ /* 0x000fe200078e025e */
[----:B------:R-:W1:Y:S01]  /*b140*/  MUFU.TANH R11, R11 ;  /* 0x0000000b000b7308 */ /* 0x000e620000002400 */
[----:B---3--:R-:W-:Y:S01]  /*b150*/  UPRMT UR59, UR7, 0x654, UR59 ;  /* 0x00000654073b7896 */ /* 0x008fe2000800003b */
[----:B------:R-:W-:Y:S01]  /*b160*/  FMUL.FTZ R117, R117, UR5 ;  /* 0x0000000575757c20 */ /* 0x000fe20008410000 */
[----:B------:R-:W-:Y:S01]  /*b170*/  ULDC UR11, c[0x0][0x288] ;  /* 0x0000a200000b7ab9 */ /* 0x000fe20000000800 */
[----:B------:R-:W-:Y:S01]  /*b180*/  ULDC UR7, c[0x0][0x9e0] ;  /* 0x0002780000077ab9 */ /* 0x000fe20000000800 */
[C---:B------:R-:W-:Y:S01]  /*b190*/  IADD3 R94, R95.reuse, -UR11, R22 ;  /* 0x8000000b5f5e7c10 */ /* 0x040fe2000fffe016 */
[----:B------:R-:W-:-:S02]  /*b1a0*/  VIADD R122, R95, 0xffffffff ;  /* 0xffffffff5f7a7836 */ /* 0x000fc40000000000 */
[----:B------:R-:W2:Y:S02]  /*b1b0*/  MUFU.TANH R137, R137 ;  /* 0x0000008900897308 */ /* 0x000ea40000002400 */
[C---:B------:R-:W-:Y:S01]  /*b1c0*/  VIADD R115, R94.reuse, UR7 ;  /* 0x000000075e737c36 */ /* 0x040fe20008000000 */
[----:B------:R-:W-:Y:S03]  /*b1d0*/  SYNCS.ARRIVE.TRANS64.RED.A1T0 RZ, [UR59], RZ ;  /* 0x000000ffffff79a7 */ /* 0x000fe6000810043b */
[----:B0-----:R-:W-:Y:S02]  /*b1e0*/  IMAD.IADD R95, R115, 0x1, R114 ;  /* 0x00000001735f7824 */ /* 0x001fe400078e0272 */
[----:B------:R-:W0:Y:S08]  /*b1f0*/  MUFU.TANH R0, R0 ;  /* 0x0000000000007308 */ /* 0x000e300000002400 */
[----:B------:R-:W3:Y:S08]  /*b200*/  MUFU.TANH R2, R2 ;  /* 0x0000000200027308 */ /* 0x000ef00000002400 */
[----:B------:R-:W4:Y:S08]  /*b210*/  MUFU.TANH R139, R139 ;  /* 0x0000008b008b7308 */ /* 0x000f300000002400 */
        /* <DEDUP_REMOVED lines=42> */
[----:B------:R5:W0:Y:S02]  /*b4c0*/  MUFU.TANH R110, R117 ;  /* 0x00000075006e7308 */ /* 0x000a240000002400 */
[----:B-----5:R-:W-:-:S05]  /*b4d0*/  IADD3 R117, R94, UR6, RZ ;  /* 0x000000065e757c10 */ /* 0x020fca000fffe0ff */
[----:B------:R-:W-:Y:S01]  /*b4e0*/  IMAD.IADD R97, R117, 0x1, R114 ;  /* 0x0000000175617824 */ /* 0x000fe200078e0272 */
[----:B-1234-:R-:W-:Y:S06]  /*b4f0*/  @!P1 BRA `(.L_x_1040) ;  /* 0x0000000000609947 */ /* 0x01efec0003800000 */
[----:B------:R-:W-:Y:S01]  /*b500*/  ULDC UR7, c[0x0][0x2f0] ;  /* 0x0000bc0000077ab9 */ /* 0x000fe20000000800 */
[----:B------:R-:W-:Y:S01]  /*b510*/  ULDC UR6, c[0x0][0x288] ;  /* 0x0000a20000067ab9 */ /* 0x000fe20000000800 */
        /* <DEDUP_REMOVED lines=8> */
[----:B------:R-:W1:Y:S02]  /*b5a0*/  @P1 LDC.64 R118, c[0x0][0x9e8] ;  /* 0x00027a00ff761b82 */ /* 0x000e640000000a00 */
[----:B-1----:R-:W-:-:S05]  /*b5b0*/  @P1 IMAD.HI.U32 R94, R107, R118, RZ ;  /* 0x000000766b5e1227 */ /* 0x002fca00078e00ff */
[----:B------:R-:W-:-:S04]  /*b5c0*/  @P1 SHF.R.U32.HI R107, RZ, R119, R94 ;  /* 0x00000077ff6b1219 */ /* 0x000fc8000001165e */
[----:B------:R-:W-:Y:S01]  /*b5d0*/  LOP3.LUT R107, RZ, R107, RZ, 0x33, !PT ;  /* 0x0000006bff6b7212 */ /* 0x000fe200078e33ff */
[----:B------:R-:W-:Y:S06]  /*b5e0*/  BRA `(.L_x_1043) ;  /* 0x0000000000147947 */ /* 0x000fec0003800000 */
.L_x_1042:
[----:B------:R-:W-:-:S05]  /*b5f0*/  IMAD.U32 R114, RZ, RZ, UR61 ;  /* 0x0000003dff727e24 */ /* 0x000fca000f8e00ff */
[----:B------:R-:W-:-:S13]  /*b600*/  ISETP.NE.AND P1, PT, R114, 0x1, PT ;  /* 0x000000017200780c */ /* 0x000fda0003f25270 */
[----:B------:R-:W1:Y:S02]  /*b610*/  @P1 LDC.64 R118, c[0x0][0x9e8] ;  /* 0x00027a00ff761b82 */ /* 0x000e640000000a00 */
[----:B-1----:R-:W-:-:S05]  /*b620*/  @P1 IMAD.HI.U32 R94, R107, R118, RZ ;  /* 0x000000766b5e1227 */ /* 0x002fca00078e00ff */
[----:B------:R-:W-:-:S07]  /*b630*/  @P1 SHF.R.U32.HI R107, RZ, R119, R94 ;  /* 0x00000077ff6b1219 */ /* 0x000fce000001165e */
.L_x_1043:
[----:B------:R-:W-:Y:S05]  /*b640*/  BSYNC B0 ;  /* 0x0000000000007941 */ /* 0x000fea0003800000 */
.L_x_1041:
[----:B------:R-:W-:-:S05]  /*b650*/  IMAD R94, R107, R114, R122 ;  /* 0x000000726b5e7224 */ /* 0x000fca00078e027a */
[----:B------:R-:W-:Y:S02]  /*b660*/  VIADDMNMX R95, R94, R114, R95, PT ;  /* 0x000000725e5f7246 */ /* 0x000fe4000380015f */
[----:B------:R-:W-:-:S07]  /*b670*/  VIMNMX R97, R97, R94, !PT ;  /* 0x0000005e61617248 */ /* 0x000fce0007fe0100 */
.L_x_1040:
        /* <DEDUP_REMOVED lines=13> */
[----:B0-----:R-:W-:Y:S02]  /*b750*/  FSEL R164, R164, -INF , !P3 ;  /* 0xff800000a4a47808 */ /* 0x001fe40005800000 */
        /* <DEDUP_REMOVED lines=100> */
[----:B-1----:R-:W-:-:S03]  /*bda0*/  IMAD.IADD R97, R117, 0x1, R118 ;  /* 0x0000000175617824 */ /* 0x002fc600078e0276 */
[----:B------:R-:W-:Y:S01]  /*bdb0*/  ISETP.LT.OR P6, PT, R95, 0x5a, P6 ;  /* 0x0000005a5f00780c */ /* 0x000fe200037c1670 */
[----:B------:R-:W-:-:S03]  /*bdc0*/  IMAD.IADD R95, R115, 0x1, R118 ;  /* 0x00000001735f7824 */ /* 0x000fc600078e0276 */
[----:B------:R-:W-:Y:S02]  /*bdd0*/  FSEL R98, R133, -INF , !P6 ;  /* 0xff80000085627808 */ /* 0x000fe40007000000 */
[----:B------:R-:W-:-:S13]  /*bde0*/  LOP3.LUT P6, RZ, R18, 0x80000, RZ, 0xc0, !PT ;  /* 0x0008000012ff7812 */ /* 0x000fda00078cc0ff */
[----:B------:R-:W-:Y:S05]  /*bdf0*/  @!P6 BRA `(.L_x_1044) ;  /* 0x000000000060e947 */ /* 0x000fea0003800000 */
        /* <DEDUP_REMOVED lines=15> */
.L_x_1046:
[----:B------:R-:W-:-:S05]  /*bef0*/  IMAD.U32 R105, RZ, RZ, UR61 ;  /* 0x0000003dff697e24 */ /* 0x000fca000f8e00ff */
[----:B------:R-:W-:-:S13]  /*bf00*/  ISETP.NE.AND P6, PT, R105, 0x1, PT ;  /* 0x000000016900780c */ /* 0x000fda0003fc5270 */
[----:B------:R-:W0:Y:S02]  /*bf10*/  @P6 LDC.64 R118, c[0x0][0x9e8] ;  /* 0x00027a00ff766b82 */ /* 0x000e240000000a00 */
[----:B0-----:R-:W-:-:S05]  /*bf20*/  @P6 IMAD.HI.U32 R118, R11, R118, RZ ;  /* 0x000000760b766227 */ /* 0x001fca00078e00ff */
[----:B------:R-:W-:-:S07]  /*bf30*/  @P6 SHF.R.U32.HI R11, RZ, R119, R118 ;  /* 0x00000077ff0b6219 */ /* 0x000fce0000011676 */
.L_x_1047:
[----:B------:R-:W-:Y:S05]  /*bf40*/  BSYNC B0 ;  /* 0x0000000000007941 */ /* 0x000fea0003800000 */
.L_x_1045:
[----:B------:R-:W-:-:S05]  /*bf50*/  IMAD R118, R11, R105, R122 ;  /* 0x000000690b767224 */ /* 0x000fca00078e027a */
[----:B------:R-:W-:Y:S02]  /*bf60*/  VIADDMNMX R95, R118, R105, R95, PT ;  /* 0x00000069765f7246 */ /* 0x000fe4000380015f */
[----:B------:R-:W-:-:S07]  /*bf70*/  VIMNMX R97, R97, R118, !PT ;  /* 0x0000007661617248 */ /* 0x000fce0007fe0100 */
.L_x_1044:
        /* <DEDUP_REMOVED lines=34> */
[----:B------:R-:W-:Y:S02]  /*c1a0*/  ISETP.NE.AND P2, PT, R130, RZ, PT ;  /* 0x000000ff8200720c */ /* 0x000fe40003f45270 */
        /* <DEDUP_REMOVED lines=35> */
[----:B------:R-:W-:Y:S01]  /*c3e0*/  FSEL R138, R138, -INF , !P1 ;  /* 0xff8000008a8a7808 */ /* 0x000fe20004800000 */
[----:B------:R-:W0:Y:S01]  /*c3f0*/  LDC R11, c[0x0][0x988] ;  /* 0x00026200ff0b7b82 */ /* 0x000e220000000800 */
[----:B------:R-:W-:Y:S01]  /*c400*/  ISETP.NE.AND P1, PT, R137, RZ, PT ;  /* 0x000000ff8900720c */ /* 0x000fe20003f25270 */
[----:B------:R-:W1:Y:S01]  /*c410*/  SHFL.BFLY PT, R12, R15, 0x2, 0x1f ;  /* 0x0c401f000f0c7f89 */ /* 0x000e6200000e0000 */
[----:B------:R-:W-:-:S02]  /*c420*/  ISETP.NE.AND P6, PT, R145, RZ, PT ;  /* 0x000000ff9100720c */ /* 0x000fc40003fc5270 */
[C---:B------:R-:W-:Y:S02]  /*c430*/  ISETP.GT.AND P1, PT, R97.reuse, 0x31, !P1 ;  /* 0x000000316100780c */ /* 0x040fe40004f24270 */
[----:B------:R-:W-:Y:S02]  /*c440*/  ISETP.GT.AND P3, PT, R97, 0x50, !P3 ;  /* 0x000000506100780c */ /* 0x000fe40005f64270 */
[C---:B------:R-:W-:Y:S02]  /*c450*/  ISETP.LT.OR P1, PT, R95.reuse, 0x32, P1 ;  /* 0x000000325f00780c */ /* 0x040fe40000f21670 */
[----:B------:R-:W-:Y:S02]  /*c460*/  ISETP.LT.OR P3, PT, R95, 0x51, P3 ;  /* 0x000000515f00780c */ /* 0x000fe40001f61670 */
[----:B------:R-:W-:Y:S02]  /*c470*/  FSEL R140, R140, -INF , !P1 ;  /* 0xff8000008c8c7808 */ /* 0x000fe40004800000 */
[----:B------:R-:W-:-:S02]  /*c480*/  ISETP.NE.AND P1, PT, R113, RZ, PT ;  /* 0x000000ff7100720c */ /* 0x000fc40003f25270 */
[C---:B------:R-:W-:Y:S02]  /*c490*/  ISETP.GT.AND P4, PT, R97.reuse, 0x51, !P4 ;  /* 0x000000516100780c */ /* 0x040fe40006784270 */
[----:B------:R-:W-:Y:S02]  /*c4a0*/  ISETP.GT.AND P1, PT, R97, 0x38, !P1 ;  /* 0x000000386100780c */ /* 0x000fe40004f24270 */
[----:B------:R-:W-:Y:S02]  /*c4b0*/  FSEL R156, R156, -INF , !P3 ;  /* 0xff8000009c9c7808 */ /* 0x000fe40005800000 */
[----:B------:R-:W-:Y:S02]  /*c4c0*/  ISETP.LT.OR P1, PT, R95, 0x39, P1 ;  /* 0x000000395f00780c */ /* 0x000fe40000f21670 */
[----:B------:R-:W-:Y:S02]  /*c4d0*/  ISETP.GT.AND P5, PT, R97, 0x58, !P5 ;  /* 0x000000586100780c */ /* 0x000fe40006fa4270 */
[----:B------:R-:W-:-:S02]  /*c4e0*/  FSEL R142, R142, -INF , !P1 ;  /* 0xff8000008e8e7808 */ /* 0x000fc40004800000 */
[----:B------:R-:W-:Y:S02]  /*c4f0*/  ISETP.NE.AND P1, PT, R139, RZ, PT ;  /* 0x000000ff8b00720c */ /* 0x000fe40003f25270 */
[----:B-1----:R-:W-:Y:S02]  /*c500*/  FMNMX.FTZ R21, R15, R12, !PT ;  /* 0x0000000c0f157209 */ /* 0x002fe40007810000 */
[----:B------:R-:W-:Y:S02]  /*c510*/  ISETP.GT.AND P1, PT, R97, 0x39, !P1 ;  /* 0x000000396100780c */ /* 0x000fe40004f24270 */
[C---:B------:R-:W-:Y:S01]  /*c520*/  ISETP.LT.OR P4, PT, R95.reuse, 0x52, P4 ;  /* 0x000000525f00780c */ /* 0x040fe20002781670 */
[----:B------:R-:W1:Y:S01]  /*c530*/  SHFL.BFLY PT, R12, R21, 0x1, 0x1f ;  /* 0x0c201f00150c7f89 */ /* 0x000e6200000e0000 */
[C---:B------:R-:W-:Y:S02]  /*c540*/  ISETP.LT.OR P1, PT, R95.reuse, 0x3a, P1 ;  /* 0x0000003a5f00780c */ /* 0x040fe40000f21670 */
[----:B------:R-:W-:-:S02]  /*c550*/  ISETP.LT.OR P5, PT, R95, 0x59, P5 ;  /* 0x000000595f00780c */ /* 0x000fc40002fa1670 */
[----:B------:R-:W-:Y:S02]  /*c560*/  FSEL R144, R144, -INF , !P1 ;  /* 0xff80000090907808 */ /* 0x000fe40004800000 */
[----:B------:R-:W-:-:S04]  /*c570*/  ISETP.NE.AND P1, PT, R141, RZ, PT ;  /* 0x000000ff8d00720c */ /* 0x000fc80003f25270 */
[----:B------:R-:W-:-:S04]  /*c580*/  ISETP.GT.AND P1, PT, R97, 0x40, !P1 ;  /* 0x000000406100780c */ /* 0x000fc80004f24270 */
[----:B------:R-:W-:-:S04]  /*c590*/  ISETP.LT.OR P1, PT, R95, 0x41, P1 ;  /* 0x000000415f00780c */ /* 0x000fc80000f21670 */
[----:B------:R-:W-:Y:S02]  /*c5a0*/  FSEL R146, R146, -INF , !P1 ;  /* 0xff80000092927808 */ /* 0x000fe40004800000 */
[----:B------:R-:W-:Y:S02]  /*c5b0*/  ISETP.NE.AND P1, PT, R143, RZ, PT ;  /* 0x000000ff8f00720c */ /* 0x000fe40003f25270 */
[----:B-1----:R-:W-:Y:S02]  /*c5c0*/  FMNMX.FTZ R12, R21, R12, !PT ;  /* 0x0000000c150c7209 */ /* 0x002fe40007810000 */
        /* <DEDUP_REMOVED lines=40> */
[-C--:B------:R-:W-:Y:S01]  /*c850*/  FMUL.FTZ R96, R96, R11.reuse ;  /* 0x0000000b60607220 */ /* 0x080fe20000410000 */
[----:B------:R-:W-:Y:S01]  /*c860*/  MUFU.EX2 R162, R162 ;  /* 0x000000a200a27308 */ /* 0x000fe20000000800 */
[--C-:B------:R-:W-:Y:S01]  /*c870*/  FFMA.FTZ R166, R166, R11, -R111.reuse ;  /* 0x0000000ba6a67223 */ /* 0x100fe2000001086f */
[----:B------:R-:W-:Y:S01]  /*c880*/  FMNMX.FTZ R89, R90, R89, !PT ;  /* 0x000000595a597209 */ /* 0x000fe20007810000 */
[-CC-:B------:R-:W-:Y:S01]  /*c890*/  FFMA.FTZ R168, R168, R11.reuse, -R111.reuse ;  /* 0x0000000ba8a87223 */ /* 0x180fe2000001086f */
[-CC-:B------:R-:W-:Y:S01]  /*c8a0*/  FFMA.FTZ R150, R150, R11.reuse, -R111.reuse ;  /* 0x0000000b96967223 */ /* 0x180fe2000001086f */
[--C-:B------:R-:W-:Y:S01]  /*c8b0*/  FFMA.FTZ R91, R120, R11, -R111.reuse ;  /* 0x0000000b785b7223 */ /* 0x100fe2000001086f */
[----:B------:R-:W-:Y:S01]  /*c8c0*/  FMNMX.FTZ R89, R130, R89, !PT ;  /* 0x0000005982597209 */ /* 0x000fe20007810000 */
[-CC-:B------:R-:W-:Y:S01]  /*c8d0*/  FFMA.FTZ R95, R112, R11.reuse, -R111.reuse ;  /* 0x0000000b705f7223 */ /* 0x180fe2000001086f */
        /* <DEDUP_REMOVED lines=8> */
[----:B------:R0:W-:Y:S01]  /*c960*/  MUFU.EX2 R89, R172 ;  /* 0x000000ac00597308 */ /* 0x0001e20000000800 */
[----:B------:R-:W-:Y:S01]  /*c970*/  FFMA.FTZ R94, R94, R11, -R111 ;  /* 0x0000000b5e5e7223 */ /* 0x000fe2000001086f */
[----:B------:R-:W-:-:S04]  /*c980*/  FMNMX.FTZ R99, R134, R99, !PT ;  /* 0x0000006386637209 */ /* 0x000fc80007810000 */
[----:B------:R-:W-:Y:S02]  /*c990*/  FMNMX.FTZ R99, R138, R99, !PT ;  /* 0x000000638a637209 */ /* 0x000fe40007810000 */
[----:B------:R-:W-:Y:S01]  /*c9a0*/  MUFU.EX2 R164, R164 ;  /* 0x000000a400a47308 */ /* 0x000fe20000000800 */
[----:B0-----:R-:W-:Y:S01]  /*c9b0*/  FSEL R172, R93, -INF , !P2 ;  /* 0xff8000005dac7808 */ /* 0x001fe20005000000 */
[----:B------:R-:W-:Y:S01]  /*c9c0*/  FFMA.FTZ R93, R114, R11, -R111 ;  /* 0x0000000b725d7223 */ /* 0x000fe2000001086f */
[----:B------:R-:W-:-:S04]  /*c9d0*/  FMNMX.FTZ R101, R140, R99, !PT ;  /* 0x000000638c657209 */ /* 0x000fc80007810000 */
[----:B------:R-:W-:Y:S01]  /*c9e0*/  FMNMX.FTZ R101, R142, R101, !PT ;  /* 0x000000658e657209 */ /* 0x000fe20007810000 */
[----:B------:R0:W-:Y:S03]  /*c9f0*/  MUFU.EX2 R99, R170 ;  /* 0x000000aa00637308 */ /* 0x0001e60000000800 */
[----:B------:R-:W-:-:S04]  /*ca00*/  FMNMX.FTZ R101, R144, R101, !PT ;  /* 0x0000006590657209 */ /* 0x000fc80007810000 */
[----:B------:R-:W-:Y:S01]  /*ca10*/  FMNMX.FTZ R101, R146, R101, !PT ;  /* 0x0000006592657209 */ /* 0x000fe20007810000 */
        /* <DEDUP_REMOVED lines=8> */
[----:B------:R-:W-:Y:S03]  /*caa0*/  MUFU.EX2 R168, R168 ;  /* 0x000000a800a87308 */ /* 0x000fe60000000800 */
[----:B------:R-:W-:-:S04]  /*cab0*/  FMNMX.FTZ R103, R158, R103, !PT ;  /* 0x000000679e677209 */ /* 0x000fc80007810000 */
[----:B------:R-:W-:Y:S01]  /*cac0*/  FMNMX.FTZ R103, R170, R103, !PT ;  /* 0x00000067aa677209 */ /* 0x000fe20007810000 */
[----:B------:R-:W-:Y:S03]  /*cad0*/  MUFU.EX2 R160, R160 ;  /* 0x000000a000a07308 */ /* 0x000fe60000000800 */
[----:B------:R-:W-:-:S05]  /*cae0*/  FMNMX.FTZ R103, R172, R103, !PT ;  /* 0x00000067ac677209 */ /* 0x000fca0007810000 */
[----:B0-----:R-:W0:Y:S01]  /*caf0*/  SHFL.BFLY PT, R0, R103, 0x2, 0x1f ;  /* 0x0c401f0067007f89 */ /* 0x001e2200000e0000 */
[----:B------:R-:W-:Y:S08]  /*cb00*/  MUFU.EX2 R150, R150 ;  /* 0x0000009600967308 */ /* 0x000ff00000000800 */
[----:B------:R-:W-:Y:S08]  /*cb10*/  MUFU.EX2 R91, R91 ;  /* 0x0000005b005b7308 */ /* 0x000ff00000000800 */
[----:B------:R-:W-:Y:S01]  /*cb20*/  MUFU.EX2 R92, R92 ;  /* 0x0000005c005c7308 */ /* 0x000fe20000000800 */
[----:B0-----:R-:W-:-:S07]  /*cb30*/  FMNMX.FTZ R0, R103, R0, !PT ;  /* 0x0000000067007209 */ /* 0x001fce0007810000 */
[----:B------:R-:W-:Y:S01]  /*cb40*/  MUFU.EX2 R93, R93 ;  /* 0x0000005d005d7308 */ /* 0x000fe20000000800 */
[----:B------:R-:W-:Y:S01]  /*cb50*/  FFMA.FTZ R103, R104, R11, -R111 ;  /* 0x0000000b68677223 */ /* 0x000fe2000001086f */
[----:B------:R-:W0:Y:S06]  /*cb60*/  SHFL.BFLY PT, R109, R0, 0x1, 0x1f ;  /* 0x0c201f00006d7f89 */ /* 0x000e2c00000e0000 */
[----:B------:R-:W-:Y:S08]  /*cb70*/  MUFU.EX2 R95, R95 ;  /* 0x0000005f005f7308 */ /* 0x000ff00000000800 */
[----:B------:R-:W-:Y:S08]  /*cb80*/  MUFU.EX2 R110, R110 ;  /* 0x0000006e006e7308 */ /* 0x000ff00000000800 */
[----:B------:R-:W-:Y:S01]  /*cb90*/  MUFU.EX2 R97, R97 ;  /* 0x0000006100617308 */ /* 0x000fe20000000800 */
[----:B0-----:R-:W-:-:S04]  /*cba0*/  FMNMX.FTZ R88, R0, R109, !PT ;  /* 0x0000006d00587209 */ /* 0x001fc80007810000 */
[C---:B------:R-:W-:Y:S01]  /*cbb0*/  FSETP.NEU.FTZ.AND P1, PT, R88.reuse, -INF , PT ;  /* 0xff8000005800780b */ /* 0x040fe20003f3d000 */
[----:B------:R-:W-:Y:S02]  /*cbc0*/  FMUL.FTZ R0, R88, R11 ;  /* 0x0000000b58007220 */ /* 0x000fe40000410000 */
[----:B------:R-:W-:Y:S03]  /*cbd0*/  MUFU.EX2 R106, R106 ;  /* 0x0000006a006a7308 */ /* 0x000fe60000000800 */
[----:B------:R-:W-:-:S05]  /*cbe0*/  FSEL R109, R0, RZ, P1 ;  /* 0x000000ff006d7208 */ /* 0x000fca0000800000 */
[----:B------:R-:W0:Y:S01]  /*cbf0*/  MUFU.EX2 R0, R96 ;  /* 0x0000006000007308 */ /* 0x000e220000000800 */
[-CC-:B------:R-:W-:Y:S01]  /*cc00*/  FFMA.FTZ R157, R107, R11.reuse, -R109.reuse ;  /* 0x0000000b6b9d7223 */ /* 0x180fe2000001086d */
[-CC-:B------:R-:W-:Y:S01]  /*cc10*/  FFMA.FTZ R2, R2, R11.reuse, -R109.reuse ;  /* 0x0000000b02027223 */ /* 0x180fe2000001086d */
[----:B------:R-:W-:Y:S01]  /*cc20*/  FSEL R107, R88, RZ, P1 ;  /* 0x000000ff586b7208 */ /* 0x000fe20000800000 */
        /* <DEDUP_REMOVED lines=11> */
[----:B------:R-:W-:Y:S01]  /*cce0*/  FFMA.FTZ R138, R138, R11, -R109 ;  /* 0x0000000b8a8a7223 */ /* 0x000fe2000001086d */
[----:B------:R-:W-:Y:S01]  /*ccf0*/  MUFU.EX2 R157, R157 ;  /* 0x0000009d009d7308 */ /* 0x000fe20000000800 */
[----:B-1----:R-:W-:Y:S01]  /*cd00*/  FADD.FTZ R2, -R107, R14 ;  /* 0x0000000e6b027221 */ /* 0x002fe20000010100 */
[----:B0-----:R-:W-:Y:S01]  /*cd10*/  FFMA.FTZ R7, R0, R7, R15 ;  /* 0x0000000700077223 */ /* 0x001fe2000001000f */
[-CC-:B------:R-:W-:Y:S01]  /*cd20*/  FFMA.FTZ R140, R140, R11.reuse, -R109.reuse ;  /* 0x0000000b8c8c7223 */ /* 0x180fe2000001086d */
[-C--:B------:R-:W-:Y:S01]  /*cd30*/  FFMA.FTZ R142, R142, R11.reuse, -R109 ;  /* 0x0000000b8e8e7223 */ /* 0x080fe2000001086d */
[-C--:B------:R-:W-:Y:S01]  /*cd40*/  FMUL.FTZ R2, R2, R11.reuse ;  /* 0x0000000b02027220 */ /* 0x080fe20000410000 */
[----:B------:R-:W-:Y:S01]  /*cd50*/  FADD.FTZ R14, R162, R7 ;  /* 0x00000007a20e7221 */ /* 0x000fe20000010000 */
[-CC-:B------:R-:W-:Y:S01]  /*cd60*/  FFMA.FTZ R144, R144, R11.reuse, -R109.reuse ;  /* 0x0000000b90907223 */ /* 0x180fe2000001086d */
[----:B------:R-:W-:Y:S01]  /*cd70*/  MUFU.EX2 R159, R118 ;  /* 0x00000076009f7308 */ /* 0x000fe20000000800 */
[-CC-:B------:R-:W-:Y:S01]  /*cd80*/  FFMA.FTZ R146, R146, R11.reuse, -R109.reuse ;  /* 0x0000000b92927223 */ /* 0x180fe2000001086d */
[----:B------:R-:W-:Y:S01]  /*cd90*/  FADD.FTZ R7, R21, R14 ;  /* 0x0000000e15077221 */ /* 0x000fe20000010000 */
[-CC-:B------:R-:W-:Y:S01]  /*cda0*/  FFMA.FTZ R148, R148, R11.reuse, -R109.reuse ;  /* 0x0000000b94947223 */ /* 0x180fe2000001086d */
[-CC-:B------:R-:W-:Y:S01]  /*cdb0*/  FFMA.FTZ R152, R152, R11.reuse, -R109.reuse ;  /* 0x0000000b98987223 */ /* 0x180fe2000001086d */
[-C--:B------:R-:W-:Y:S01]  /*cdc0*/  FFMA.FTZ R154, R154, R11.reuse, -R109 ;  /* 0x0000000b9a9a7223 */ /* 0x080fe2000001086d */
[----:B------:R-:W-:Y:S01]  /*cdd0*/  FADD.FTZ R14, R164, R7 ;  /* 0x00000007a40e7221 */ /* 0x000fe20000010000 */
[-CC-:B------:R-:W-:Y:S01]  /*cde0*/  FFMA.FTZ R156, R156, R11.reuse, -R109.reuse ;  /* 0x0000000b9c9c7223 */ /* 0x180fe2000001086d */
[----:B------:R-:W0:Y:S01]  /*cdf0*/  MUFU.EX2 R2, R2 ;  /* 0x0000000200027308 */ /* 0x000e220000000800 */
[-CC-:B------:R-:W-:Y:S01]  /*ce00*/  FFMA.FTZ R158, R158, R11.reuse, -R109.reuse ;  /* 0x0000000b9e9e7223 */ /* 0x180fe2000001086d */
[----:B------:R-:W-:Y:S01]  /*ce10*/  FADD.FTZ R7, R89, R14 ;  /* 0x0000000e59077221 */ /* 0x000fe20000010000 */
[-CC-:B------:R-:W-:Y:S01]  /*ce20*/  FFMA.FTZ R170, R170, R11.reuse, -R109.reuse ;  /* 0x0000000baaaa7223 */ /* 0x180fe2000001086d */
[----:B------:R-:W-:-:S02]  /*ce30*/  FFMA.FTZ R109, R172, R11, -R109 ;  /* 0x0000000bac6d7223 */ /* 0x000fc4000001086d */
[----:B------:R-:W-:Y:S02]  /*ce40*/  FADD.FTZ R14, R166, R7 ;  /* 0x00000007a60e7221 */ /* 0x000fe40000010000 */
[----:B------:R-:W1:Y:S02]  /*ce50*/  MUFU.EX2 R122, R122 ;  /* 0x0000007a007a7308 */ /* 0x000e640000000800 */
[----:B------:R-:W-:-:S04]  /*ce60*/  FADD.FTZ R7, R99, R14 ;  /* 0x0000000e63077221 */ /* 0x000fc80000010000 */
[----:B------:R-:W-:Y:S02]  /*ce70*/  FADD.FTZ R14, R168, R7 ;  /* 0x00000007a80e7221 */ /* 0x000fe40000010000 */
[----:B------:R-:W2:Y:S01]  /*ce80*/  MUFU.EX2 R153, R124 ;  /* 0x0000007c00997308 */ /* 0x000ea20000000800 */
[----:B0-----:R-:W-:Y:S01]  /*ce90*/  FFMA.FTZ R6, R2, R6, R157 ;  /* 0x0000000602067223 */ /* 0x001fe2000001009d */
[----:B------:R-:W-:-:S03]  /*cea0*/  FADD.FTZ R7, R101, R14 ;  /* 0x0000000e65077221 */ /* 0x000fc60000010000 */
[----:B------:R-:W-:Y:S01]  /*ceb0*/  FADD.FTZ R6, R98, R6 ;  /* 0x0000000662067221 */ /* 0x000fe20000010000 */
[----:B------:R-:W-:Y:S02]  /*cec0*/  FADD.FTZ R7, R160, R7 ;  /* 0x00000007a0077221 */ /* 0x000fe40000010000 */
[----:B------:R-:W0:Y:S01]  /*ced0*/  MUFU.EX2 R126, R126 ;  /* 0x0000007e007e7308 */ /* 0x000e220000000800 */
[----:B------:R-:W-:Y:S01]  /*cee0*/  FADD.FTZ R6, R159, R6 ;  /* 0x000000069f067221 */ /* 0x000fe20000010000 */
[----:B------:R-:W-:-:S03]  /*cef0*/  FADD.FTZ R14, R150, R7 ;  /* 0x00000007960e7221 */ /* 0x000fc60000010000 */
[----:B-1----:R-:W-:Y:S01]  /*cf00*/  FADD.FTZ R6, R122, R6 ;  /* 0x000000067a067221 */ /* 0x002fe20000010000 */
        /* <DEDUP_REMOVED lines=54> */
[----:B-1----:R-:W-:Y:S01]  /*d270*/  FADD.FTZ R6, R139, R6 ;  /* 0x000000068b067221 */ /* 0x002fe20000010000 */
[----:B--2---:R-:W-:-:S03]  /*d280*/  FADD.FTZ R7, R13, R14 ;  /* 0x0000000e0d077221 */ /* 0x004fc60000010000 */
[----:B0-----:R-:W-:Y:S01]  /*d290*/  FADD.FTZ R6, R109, R6 ;  /* 0x000000066d067221 */ /* 0x001fe20000010000 */
[----:B------:R-:W-:Y:S06]  /*d2a0*/  @!P0 BRA `(.L_x_1048) ;  /* 0x0000000000048947 */ /* 0x000fec0003800000 */
[----:B------:R-:W-:Y:S01]  /*d2b0*/  BPT.TRAP 0x1 ;  /* 0x000000040000795c */ /* 0x000fe20000300000 */
.L_x_1048:
[----:B------:R-:W0:Y:S01]  /*d2c0*/  S2UR UR6, SR_CgaCtaId ;  /* 0x00000000000679c3 */ /* 0x000e220000008800 */
[----:B------:R-:W-:Y:S01]  /*d2d0*/  UIADD3 UR10, UR10, 0x2a860, URZ ;  /* 0x0002a8600a0a7890 */ /* 0x000fe2000fffe03f */
[----:B------:R-:W-:Y:S01]  /*d2e0*/  ISETP.GT.AND P1, PT, R20, R17, PT ;  /* 0x000000111400720c */ /* 0x000fe20003f24270 */
[----:B------:R-:W-:Y:S01]  /*d2f0*/  UMOV UR7, UR4 ;  /* 0x0000000400077c82 */ /* 0x000fe20008000000 */
[----:B------:R-:W-:Y:S01]  /*d300*/  F2FP.BF16.F32.PACK_AB R156, R162, R15 ;  /* 0x0000000fa29c723e */ /* 0x000fe200000010ff */
        /* <DEDUP_REMOVED lines=12> */
[----:B------:R-:W-:Y:S01]  /*d3d0*/  F2FP.BF16.F32.PACK_AB R155, R90, R155 ;  /* 0x0000009b5a9b723e */ /* 0x000fe200000010ff */
[----:B0-----:R-:W-:Y:S01]  /*d3e0*/  UPRMT UR10, UR6, 0x654, UR10 ;  /* 0x00000654060a7896 */ /* 0x001fe2000800000a */
[----:B------:R-:W-:-:S02]  /*d3f0*/  F2FP.BF16.F32.PACK_AB R148, R160, R101 ;  /* 0x00000065a094723e */ /* 0x000fc400000010ff */
[----:B------:R-:W-:Y:S02]  /*d400*/  F2FP.BF16.F32.PACK_AB R149, R132, R149 ;  /* 0x000000958495723e */ /* 0x000fe400000010ff */
[----:B------:R-:W-:Y:S02]  /*d410*/  F2FP.BF16.F32.PACK_AB R150, R91, R150 ;  /* 0x000000965b96723e */ /* 0x000fe400000010ff */
[----:B------:R-:W-:Y:S02]  /*d420*/  F2FP.BF16.F32.PACK_AB R151, R134, R151 ;  /* 0x000000978697723e */ /* 0x000fe400000010ff */
        /* <DEDUP_REMOVED lines=12> */
.L_x_1030:
        /* <DEDUP_REMOVED lines=67> */
.L_x_1050:
[----:B------:R-:W-:Y:S01]  /*d920*/  ULEA UR5, UR4, UR58, 0x3 ;  /* 0x0000003a04057291 */ /* 0x000fe2000f8e183f */
[----:B------:R-:W-:-:S08]  /*d930*/  SHF.L.U32 R3, R3, 0x1f, RZ ;  /* 0x0000001f03037819 */ /* 0x000fd000000006ff */
[----:B------:R0:W1:Y:S01]  /*d940*/  SYNCS.PHASECHK.TRANS64.TRYWAIT P1, [UR5+0x2a850], R3 ;  /* 0x02a85003ff0075a7 */ /* 0x0000620008020145 */
[----:B------:R-:W-:Y:S05]  /*d950*/  @!P0 BRA `(.L_x_1051) ;  /* 0x0000000000048947 */ /* 0x000fea0003800000 */
[----:B------:R-:W-:Y:S01]  /*d960*/  BPT.TRAP 0x1 ;  /* 0x000000040000795c */ /* 0x000fe20000300000 */
.L_x_1051:
[----:B-1----:R-:W-:Y:S05]  /*d970*/  @P1 BRA `(.L_x_1052) ;  /* 0x0000000000081947 */ /* 0x002fea0003800000 */
[----:B------:R-:W1:Y:S02]  /*d980*/  SYNCS.PHASECHK.TRANS64.TRYWAIT P1, [UR5+0x2a850], R3 ;  /* 0x02a85003ff0075a7 */ /* 0x000e640008020145 */
[----:B-1----:R-:W-:Y:S05]  /*d990*/  @!P1 BRA `(.L_x_1053) ;  /* 0x00000060006c9947 */ /* 0x002fea0003800000 */
.L_x_1052:
[----:B------:R-:W-:Y:S01]  /*d9a0*/  UIADD3 UR58, UR58, 0x400, URZ ;  /* 0x000004003a3a7890 */ /* 0x000fe2000fffe03f */
[----:B------:R-:W-:Y:S01]  /*d9b0*/  WARPGROUP.ARRIVE ;  /* 0x00000000000079c5 */ /* 0x000fe20000000000 */
[----:B------:R-:W-:Y:S01]  /*d9c0*/  UMOV UR7, 0x40000040 ;  /* 0x4000004000077882 */ /* 0x000fe20000000000 */
[----:B-1----:R-:W1:Y:S01]  /*d9d0*/  SHFL.BFLY PT, R0, R7, 0x2, 0x1f ;  /* 0x0c401f0007007f89 */ /* 0x002e6200000e0000 */
[----:B------:R-:W-:Y:S01]  /*d9e0*/  USHF.R.U32.HI UR58, URZ, 0x4, UR58 ;  /* 0x000000043f3a7899 */ /* 0x000fe2000801163a */
[----:B------:R-:W-:Y:S02]  /*d9f0*/  MOV R4, RZ ;  /* 0x000000ff00047202 */ /* 0x000fe40000000f00 */
[----:B0-----:R-:W0:Y:S01]  /*da00*/  SHFL.BFLY PT, R3, R6, 0x2, 0x1f ;  /* 0x0c401f0006037f89 */ /* 0x001e2200000e0000 */
[----:B------:R-:W-:-:S04]  /*da10*/  ULOP3.LUT UR58, UR58, 0x3fff, URZ, 0xc0, !UPT ;  /* 0x00003fff3a3a7892 */ /* 0x000fc8000f8ec03f */
[----:B------:R-:W-:-:S04]  /*da20*/  ULOP3.LUT UR58, UR58, 0x3000000, URZ, 0xfc, !UPT ;  /* 0x030000003a3a7892 */ /* 0x000fc8000f8efc3f */
[----:B------:R-:W-:-:S07]  /*da30*/  UIMAD UR4, UR4, 0x600, UR58 ;  /* 0x00000600040478a4 */ /* 0x000fce000f8e023a */
[----:B------:R-:W-:Y:S02]  /*da40*/  UMOV UR6, UR4 ;  /* 0x0000000400067c82 */ /* 0x000fe40008000000 */
[----:B------:R-:W-:Y:S01]  /*da50*/  HGMMA.64x128x16.F32.BF16 R24, R156, gdesc[UR4].tnspB, R24, gsb0 ;  /* 0x41e000049c187df0 */ /* 0x000fe20008001818 */
[----:B------:R-:W-:Y:S01]  /*da60*/  UIADD3 UR6, UR4, 0x80, URZ ;  /* 0x0000008004067890 */ /* 0x000fe2000fffe03f */
[----:B-1----:R-:W-:Y:S01]  /*da70*/  FADD.FTZ R0, R0, R7 ;  /* 0x0000000700007221 */ /* 0x002fe20000010000 */
[----:B------:R-:W-:Y:S01]  /*da80*/  UMOV UR7, 0x40000040 ;  /* 0x4000004000077882 */ /* 0x000fe20000000000 */
[----:B------:R-:W-:Y:S02]  /*da90*/  IMAD.MOV.U32 R7, RZ, RZ, RZ ;  /* 0x000000ffff077224 */ /* 0x000fe400078e00ff */
[----:B0-----:R-:W-:Y:S01]  /*daa0*/  FADD.FTZ R2, R3, R6 ;  /* 0x0000000603027221 */ /* 0x001fe20000010000 */
[----:B------:R-:W-:Y:S01]  /*dab0*/  IMAD.MOV.U32 R6, RZ, RZ, -0x800000 ;  /* 0xff800000ff067424 */ /* 0x000fe200078e00ff */
[----:B------:R-:W0:Y:S04]  /*dac0*/  SHFL.BFLY PT, R3, R0, 0x1, 0x1f ;  /* 0x0c201f0000037f89 */ /* 0x000e2800000e0000 */
[----:B------:R-:W1:Y:S01]  /*dad0*/  SHFL.BFLY PT, R5, R2, 0x1, 0x1f ;  /* 0x0c201f0002057f89 */ /* 0x000e6200000e0000 */
[----:B0-----:R-:W-:Y:S01]  /*dae0*/  FADD.FTZ R9, R0, R3 ;  /* 0x0000000300097221 */ /* 0x001fe20000010000 */
[----:B------:R-:W-:-:S02]  /*daf0*/  IMAD.MOV.U32 R0, RZ, RZ, -0x800000 ;  /* 0xff800000ff007424 */ /* 0x000fc400078e00ff */
        /* <DEDUP_REMOVED lines=40> */
.L_x_1054:
[----:B------:R-:W0:Y:S01]  /*dd80*/  S2UR UR6, SR_CgaCtaId ;  /* 0x00000000000679c3 */ /* 0x000e220000008800 */
[----:B------:R-:W-:Y:S01]  /*dd90*/  UIADD3 UR4, UR5, 0x2a860, URZ ;  /* 0x0002a86005047890 */ /* 0x000fe2000fffe03f */
        /* <DEDUP_REMOVED lines=22> */
[----:B0-----:R-:W-:Y:S01]  /*df00*/  UPRMT UR4, UR6, 0x654, UR4 ;  /* 0x0000065406047896 */ /* 0x001fe20008000004 */
        /* <DEDUP_REMOVED lines=44> */
.L_x_976:
[----:B------:R-:W-:Y:S05]  /*e1d0*/  @P0 BRA `(.L_x_1055) ;  /* 0x0000001400340947 */ /* 0x000fea0003800000 */
[----:B------:R-:W0:Y:S01]  /*e1e0*/  S2R R7, SR_TID.X ;  /* 0x0000000000077919 */ /* 0x000e220000002100 */
[----:B------:R-:W1:Y:S01]  /*e1f0*/  LDC R21, c[0x0][0xbe8] ;  /* 0x0002fa00ff157b82 */ /* 0x000e620000000800 */
[----:B------:R-:W-:Y:S01]  /*e200*/  ULDC.64 UR4, c[0x0][0xbd0] ;  /* 0x0002f40000047ab9 */ /* 0x000fe20000000a00 */
[----:B------:R-:W-:Y:S01]  /*e210*/  ULDC.64 UR6, c[0x0][0xb38] ;  /* 0x0002ce0000067ab9 */ /* 0x000fe20000000a00 */
[----:B------:R-:W2:Y:S01]  /*e220*/  S2R R20, SR_CTAID.X ;  /* 0x0000000000147919 */ /* 0x000ea20000002500 */
[----:B------:R-:W-:Y:S04]  /*e230*/  BSSY B0, `(.L_x_1056) ;  /* 0x00000e3000007945 */ /* 0x000fe80003800000 */
[----:B------:R-:W3:Y:S08]  /*e240*/  S2UR UR9, SR_CTAID.Z ;  /* 0x00000000000979c3 */ /* 0x000ef00000002700 */
[----:B------:R-:W4:Y:S08]  /*e250*/  LDC.64 R72, c[0x0][0xbd8] ;  /* 0x0002f600ff487b82 */ /* 0x000f300000000a00 */
[----:B------:R-:W-:Y:S01]  /*e260*/  BAR.SYNC.DEFER_BLOCKING 0x1, 0x100 ;  /* 0x0044000000007b1d */ /* 0x000fe20000010000 */
[----:B-1----:R-:W-:-:S07]  /*e270*/  ISETP.NE.AND P0, PT, R21, 0x1, PT ;  /* 0x000000011500780c */ /* 0x002fce0003f05270 */
[----:B------:R-:W1:Y:S01]  /*e280*/  S2UR UR8, SR_CTAID.Y ;  /* 0x00000000000879c3 */ /* 0x000e620000002600 */
[----:B0-----:R-:W-:-:S07]  /*e290*/  VIADD R7, R7, 0xffffff80 ;  /* 0xffffff8007077836 */ /* 0x001fce0000000000 */
[----:B------:R-:W1:Y:S01]  /*e2a0*/  LDC R18, c[0x0][0xc50] ;  /* 0x00031400ff127b82 */ /* 0x000e620000000800 */
[----:B------:R-:W-:-:S04]  /*e2b0*/  SHF.R.S32.HI R8, RZ, 0x1f, R7 ;  /* 0x0000001fff087819 */ /* 0x000fc80000011407 */
[----:B------:R-:W-:-:S03]  /*e2c0*/  LEA.HI R9, R8, R7, RZ, 0x7 ;  /* 0x0000000708097211 */ /* 0x000fc600078f38ff */
[----:B------:R-:W0:Y:S01]  /*e2d0*/  @P0 LDC R17, c[0x0][0xbec] ;  /* 0x0002fb00ff110b82 */ /* 0x000e220000000800 */
[----:B------:R-:W-:Y:S02]  /*e2e0*/  LEA.HI R8, R8, R7, RZ, 0x2 ;  /* 0x0000000708087211 */ /* 0x000fe400078f10ff */
[----:B------:R-:W-:Y:S02]  /*e2f0*/  LOP3.LUT R10, R9, 0xffffff80, RZ, 0xc0, !PT ;  /* 0xffffff80090a7812 */ /* 0x000fe400078ec0ff */
[----:B------:R-:W-:-:S03]  /*e300*/  LOP3.LUT R8, R8, 0xfffffffc, RZ, 0xc0, !PT ;  /* 0xfffffffc08087812 */ /* 0x000fc600078ec0ff */
[C---:B------:R-:W-:Y:S01]  /*e310*/  IMAD.IADD R22, R7.reuse, 0x1, -R10 ;  /* 0x0000000107167824 */ /* 0x040fe200078e0a0a */
[----:B------:R-:W-:Y:S01]  /*e320*/  SHF.R.S32.HI R10, RZ, 0x7, R9 ;  /* 0x00000007ff0a7819 */ /* 0x000fe20000011409 */
[----:B------:R-:W-:Y:S01]  /*e330*/  IMAD.IADD R14, R7, 0x1, -R8 ;  /* 0x00000001070e7824 */ /* 0x000fe200078e0a08 */
[----:B------:R-:W5:Y:S02]  /*e340*/  @P0 LDC R23, c[0x0][0xbf0] ;  /* 0x0002fc00ff170b82 */ /* 0x000f640000000800 */
[----:B------:R-:W-:Y:S02]  /*e350*/  SHF.R.S32.HI R11, RZ, 0x1f, R22 ;  /* 0x0000001fff0b7819 */ /* 0x000fe40000011416 */
[----:B------:R-:W-:Y:S02]  /*e360*/  LEA.HI R7, R9, R10, RZ, 0x1 ;  /* 0x0000000a09077211 */ /* 0x000fe400078f08ff */
[CC--:B------:R-:W-:Y:S02]  /*e370*/  LEA.HI R88, R11.reuse, R22.reuse, RZ, 0x2 ;  /* 0x000000160b587211 */ /* 0x0c0fe400078f10ff */
[----:B------:R-:W-:Y:S01]  /*e380*/  LEA.HI R11, R11, R22, RZ, 0x5 ;  /* 0x000000160b0b7211 */ /* 0x000fe200078f28ff */
[----:B------:R-:W1:Y:S01]  /*e390*/  LDC.64 R74, c[0x0][0xb40] ;  /* 0x0002d000ff4a7b82 */ /* 0x000e620000000a00 */
[----:B------:R-:W-:-:S02]  /*e3a0*/  SHF.R.S32.HI R12, RZ, 0x2, R88 ;  /* 0x00000002ff0c7819 */ /* 0x000fc40000011458 */
[----:B------:R-:W-:Y:S02]  /*e3b0*/  SHF.R.S32.HI R13, RZ, 0x1f, R88 ;  /* 0x0000001fff0d7819 */ /* 0x000fe40000011458 */
[----:B------:R-:W-:Y:S02]  /*e3c0*/  LOP3.LUT R7, R7, 0x3fffffe, RZ, 0xc0, !PT ;  /* 0x03fffffe07077812 */ /* 0x000fe400078ec0ff */
[----:B------:R-:W-:Y:S01]  /*e3d0*/  LEA.HI R13, R13, R12, RZ, 0x3 ;  /* 0x0000000c0d0d7211 */ /* 0x000fe200078f18ff */
[----:B------:R-:W1:Y:S01]  /*e3e0*/  @P0 LDC R89, c[0x0][0xbec] ;  /* 0x0002fb00ff590b82 */ /* 0x000e620000000800 */
[----:B------:R-:W-:Y:S01]  /*e3f0*/  LEA.HI R9, R14, R14, RZ, 0x1 ;  /* 0x0000000e0e097211 */ /* 0x000fe200078f08ff */
[----:B------:R-:W-:Y:S01]  /*e400*/  IMAD.IADD R7, R10, 0x1, -R7 ;  /* 0x000000010a077824 */ /* 0x000fe200078e0a07 */
[----:B------:R-:W-:Y:S02]  /*e410*/  LOP3.LUT R13, R13, 0xfffffff8, RZ, 0xc0, !PT ;  /* 0xfffffff80d0d7812 */ /* 0x000fe400078ec0ff */
[----:B------:R-:W-:-:S02]  /*e420*/  SHF.R.S32.HI R11, RZ, 0x5, R11 ;  /* 0x00000005ff0b7819 */ /* 0x000fc4000001140b */
[----:B------:R-:W-:Y:S01]  /*e430*/  LOP3.LUT R9, R9, 0x1ffffffe, RZ, 0xc0, !PT ;  /* 0x1ffffffe09097812 */ /* 0x000fe200078ec0ff */
[----:B------:R-:W-:Y:S01]  /*e440*/  IMAD.IADD R8, R12, 0x1, -R13 ;  /* 0x000000010c087824 */ /* 0x000fe200078e0a0d */
[----:B------:R-:W-:Y:S01]  /*e450*/  SHF.R.S32.HI R12, RZ, 0x1f, R19 ;  /* 0x0000001fff0c7819 */ /* 0x000fe20000011413 */
[----:B------:R-:W1:Y:S02]  /*e460*/  @P0 LDC R90, c[0x0][0xbf0] ;  /* 0x0002fc00ff5a0b82 */ /* 0x000e640000000800 */
[----:B------:R-:W-:Y:S02]  /*e470*/  IMAD R8, R11, 0x10, R8 ;  /* 0x000000100b087824 */ /* 0x000fe400078e0208 */
[----:B------:R-:W-:Y:S02]  /*e480*/  IMAD R10, R12, UR4, RZ ;  /* 0x000000040c0a7c24 */ /* 0x000fe4000f8e02ff */
[----:B------:R-:W-:Y:S02]  /*e490*/  IMAD.IADD R14, R14, 0x1, -R9 ;  /* 0x000000010e0e7824 */ /* 0x000fe400078e0a09 */
[----:B------:R-:W-:-:S02]  /*e4a0*/  IMAD R7, R7, 0x40, R8 ;  /* 0x0000004007077824 */ /* 0x000fc400078e0208 */
[----:B------:R-:W-:Y:S01]  /*e4b0*/  IMAD.WIDE.U32 R8, R19, UR4, RZ ;  /* 0x0000000413087c25 */ /* 0x000fe2000f8e00ff */
[----:B---3--:R-:W-:-:S03]  /*e4c0*/  USHF.R.S32.HI UR4, URZ, 0x1f, UR9 ;  /* 0x0000001f3f047899 */ /* 0x008fc60008011409 */
[----:B------:R-:W-:Y:S02]  /*e4d0*/  IMAD R13, R19, UR5, R10 ;  /* 0x00000005130d7c24 */ /* 0x000fe4000f8e020a */
[----:B------:R-:W-:Y:S02]  /*e4e0*/  IMAD R12, R12, UR6, RZ ;  /* 0x000000060c0c7c24 */ /* 0x000fe4000f8e02ff */
[----:B------:R-:W-:Y:S02]  /*e4f0*/  IMAD.IADD R9, R9, 0x1, R13 ;  /* 0x0000000109097824 */ /* 0x000fe400078e020d */
[----:B------:R-:W-:Y:S02]  /*e500*/  IMAD R13, R19, UR7, R12 ;  /* 0x00000007130d7c24 */ /* 0x000fe4000f8e020c */
[----:B------:R-:W-:Y:S02]  /*e510*/  IMAD R12, R14, 0x8, R7 ;  /* 0x000000080e0c7824 */ /* 0x000fe400078e0207 */
[----:B----4-:R-:W-:-:S02]  /*e520*/  IMAD R14, R72, UR4, RZ ;  /* 0x00000004480e7c24 */ /* 0x010fc4000f8e02ff */
[----:B--2---:R-:W-:Y:S02]  /*e530*/  IMAD R12, R20, 0x80, R12 ;  /* 0x00000080140c7824 */ /* 0x004fe400078e020c */
[C---:B------:R-:W-:Y:S01]  /*e540*/  IMAD.WIDE.U32 R10, R19.reuse, UR6, RZ ;  /* 0x00000006130a7c25 */ /* 0x040fe2000f8e00ff */
[----:B------:R-:W-:Y:S01]  /*e550*/  IADD3 R19, -R19, RZ, RZ ;  /* 0x000000ff13137210 */ /* 0x000fe20007ffe1ff */
[----:B------:R-:W-:Y:S02]  /*e560*/  ULDC.64 UR6, c[0x0][0xb48] ;  /* 0x0002d20000067ab9 */ /* 0x000fe40000000a00 */
[----:B------:R-:W-:Y:S02]  /*e570*/  IMAD R15, R73, UR9, R14 ;  /* 0x00000009490f7c24 */ /* 0x000fe4000f8e020e */
[----:B0-----:R-:W-:-:S04]  /*e580*/  @P0 IMAD.HI.U32 R14, R12, R17, RZ ;  /* 0x000000110c0e0227 */ /* 0x001fc800078e00ff */
[----:B------:R-:W-:Y:S02]  /*e590*/  IMAD.IADD R11, R11, 0x1, R13 ;  /* 0x000000010b0b7824 */ /* 0x000fe400078e020d */
[----:B------:R-:W-:Y:S01]  /*e5a0*/  IMAD.MOV.U32 R13, RZ, RZ, R12 ;  /* 0x000000ffff0d7224 */ /* 0x000fe200078e000c */
[----:B-----5:R-:W-:Y:S01]  /*e5b0*/  @P0 SHF.R.U32.HI R13, RZ, R23, R14 ;  /* 0x00000017ff0d0219 */ /* 0x020fe2000001160e */
[----:B-1----:R-:W-:Y:S01]  /*e5c0*/  IMAD R16, R74, UR4, RZ ;  /* 0x000000044a107c24 */ /* 0x002fe2000f8e02ff */
[----:B------:R-:W-:Y:S01]  /*e5d0*/  ULDC.64 UR4, c[0x0][0xbe0] ;  /* 0x0002f80000047ab9 */ /* 0x000fe20000000a00 */
[----:B------:R-:W-:Y:S02]  /*e5e0*/  IMAD R23, R18, R19, UR8 ;  /* 0x0000000812177e24 */ /* 0x000fe4000f8e0213 */
[----:B------:R-:W-:-:S04]  /*e5f0*/  IMAD.WIDE.U32 R8, R72, UR9, R8 ;  /* 0x0000000948087c25 */ /* 0x000fc8000f8e0008 */
[----:B------:R-:W-:Y:S01]  /*e600*/  IMAD R17, R75, UR9, R16 ;  /* 0x000000094b117c24 */ /* 0x000fe2000f8e0210 */
[----:B------:R-:W-:Y:S01]  /*e610*/  SHF.R.S32.HI R16, RZ, 0x1f, R23 ;  /* 0x0000001fff107819 */ /* 0x000fe20000011417 */
[----:B------:R-:W-:Y:S01]  /*e620*/  IMAD.WIDE.U32 R10, R74, UR9, R10 ;  /* 0x000000094a0a7c25 */ /* 0x000fe2000f8e000a */
[----:B------:R-:W-:-:S03]  /*e630*/  ULDC.64 UR8, c[0x0][0xb28] ;  /* 0x0002ca0000087ab9 */ /* 0x000fc60000000a00 */
[----:B------:R-:W-:Y:S02]  /*e640*/  IMAD.IADD R9, R9, 0x1, R15 ;  /* 0x0000000109097824 */ /* 0x000fe400078e020f */
[----:B------:R-:W-:-:S04]  /*e650*/  @P0 IMAD.HI.U32 R89, R12, R89, RZ ;  /* 0x000000590c590227 */ /* 0x000fc800078e00ff */
[----:B------:R-:W-:Y:S02]  /*e660*/  IMAD.IADD R11, R11, 0x1, R17 ;  /* 0x000000010b0b7824 */ /* 0x000fe400078e0211 */
[----:B------:R-:W-:Y:S02]  /*e670*/  IMAD R17, R16, UR6, RZ ;  /* 0x0000000610117c24 */ /* 0x000fe4000f8e02ff */
[----:B------:R-:W-:-:S04]  /*e680*/  IMAD.WIDE.U32 R8, R23, UR4, R8 ;  /* 0x0000000417087c25 */ /* 0x000fc8000f8e0008 */
[----:B------:R-:W-:Y:S01]  /*e690*/  IMAD.MOV.U32 R15, RZ, RZ, R12 ;  /* 0x000000ffff0f7224 */ /* 0x000fe200078e000c */
[----:B------:R-:W-:Y:S01]  /*e6a0*/  @P0 SHF.R.U32.HI R15, RZ, R90, R89 ;  /* 0x0000005aff0f0219 */ /* 0x000fe20000011659 */
[----:B------:R-:W-:Y:S01]  /*e6b0*/  IMAD R14, R16, UR4, RZ ;  /* 0x00000004100e7c24 */ /* 0x000fe2000f8e02ff */
[----:B------:R-:W-:Y:S01]  /*e6c0*/  IADD3 R8, P0, R13, R8, RZ ;  /* 0x000000080d087210 */ /* 0x000fe20007f1e0ff */
[C---:B------:R-:W-:Y:S01]  /*e6d0*/  IMAD R19, R23.reuse, UR7, R17 ;  /* 0x0000000717137c24 */ /* 0x040fe2000f8e0211 */
[--C-:B------:R-:W-:Y:S01]  /*e6e0*/  SHF.R.S32.HI R17, RZ, 0x1f, R13.reuse ;  /* 0x0000001fff117819 */ /* 0x100fe2000001140d */
[----:B------:R-:W-:Y:S02]  /*e6f0*/  IMAD.MOV R13, RZ, RZ, -R13 ;  /* 0x000000ffff0d7224 */ /* 0x000fe400078e0a0d */
[----:B------:R-:W-:Y:S01]  /*e700*/  IMAD R16, R23, UR5, R14 ;  /* 0x0000000517107c24 */ /* 0x000fe2000f8e020e */
[--C-:B------:R-:W-:Y:S01]  /*e710*/  SHF.R.S32.HI R14, RZ, 0x1f, R15.reuse ;  /* 0x0000001fff0e7819 */ /* 0x100fe2000001140f */
[----:B------:R-:W-:Y:S01]  /*e720*/  IMAD.MOV R18, RZ, RZ, -R15 ;  /* 0x000000ffff127224 */ /* 0x000fe200078e0a0f */
[----:B------:R-:W-:Y:S01]  /*e730*/  ULDC.64 UR4, c[0x0][0xb30] ;  /* 0x0002cc0000047ab9 */ /* 0x000fe20000000a00 */
[----:B------:R-:W-:Y:S01]  /*e740*/  IMAD R13, R21, R13, R12 ;  /* 0x0000000d150d7224 */ /* 0x000fe200078e020c */
[----:B------:R-:W-:Y:S01]  /*e750*/  IADD3.X R9, R17, R9, R16, P0, !PT ;  /* 0x0000000911097210 */ /* 0x000fe200007fe410 */
[----:B------:R-:W-:Y:S01]  /*e760*/  IMAD.WIDE.U32 R10, R23, UR6, R10 ;  /* 0x00000006170a7c25 */ /* 0x000fe2000f8e000a */
[----:B------:R-:W-:-:S03]  /*e770*/  ULDC.64 UR6, c[0x0][0xbc8] ;  /* 0x0002f20000067ab9 */ /* 0x000fc60000000a00 */
[----:B------:R-:W-:Y:S02]  /*e780*/  IMAD R14, R14, UR4, RZ ;  /* 0x000000040e0e7c24 */ /* 0x000fe4000f8e02ff */
[----:B------:R-:W-:Y:S01]  /*e790*/  IMAD R17, R21, R18, R12 ;  /* 0x0000001215117224 */ /* 0x000fe200078e020c */
[----:B------:R-:W-:Y:S01]  /*e7a0*/  SHF.R.S32.HI R12, RZ, 0x1f, R13 ;  /* 0x0000001fff0c7819 */ /* 0x000fe2000001140d */
[----:B------:R-:W-:Y:S02]  /*e7b0*/  IMAD.IADD R11, R11, 0x1, R19 ;  /* 0x000000010b0b7824 */ /* 0x000fe400078e0213 */
[C---:B------:R-:W-:Y:S01]  /*e7c0*/  IMAD R19, R15.reuse, UR5, R14 ;  /* 0x000000050f137c24 */ /* 0x040fe2000f8e020e */
[----:B------:R-:W-:Y:S01]  /*e7d0*/  SHF.R.S32.HI R14, RZ, 0x1f, R17 ;  /* 0x0000001fff0e7819 */ /* 0x000fe20000011411 */
[----:B------:R-:W-:Y:S01]  /*e7e0*/  IMAD.WIDE.U32 R10, R15, UR4, R10 ;  /* 0x000000040f0a7c25 */ /* 0x000fe2000f8e000a */
[----:B------:R-:W0:Y:S01]  /*e7f0*/  S2UR UR5, SR_CgaCtaId ;  /* 0x00000000000579c3 */ /* 0x000e220000008800 */
[----:B------:R-:W-:-:S02]  /*e800*/  UMOV UR4, 0x400 ;  /* 0x0000040000047882 */ /* 0x000fc40000000000 */
[----:B------:R-:W-:Y:S02]  /*e810*/  IMAD R12, R12, UR6, RZ ;  /* 0x000000060c0c7c24 */ /* 0x000fe4000f8e02ff */
[----:B------:R-:W-:Y:S02]  /*e820*/  IMAD.IADD R11, R11, 0x1, R19 ;  /* 0x000000010b0b7824 */ /* 0x000fe400078e0213 */
[----:B------:R-:W-:Y:S02]  /*e830*/  IMAD R14, R14, UR8, RZ ;  /* 0x000000080e0e7c24 */ /* 0x000fe4000f8e02ff */
[C---:B------:R-:W-:Y:S02]  /*e840*/  IMAD R15, R13.reuse, UR7, R12 ;  /* 0x000000070d0f7c24 */ /* 0x040fe4000f8e020c */
[----:B------:R-:W-:Y:S01]  /*e850*/  IMAD.WIDE.U32 R8, R13, UR6, R8 ;  /* 0x000000060d087c25 */ /* 0x000fe2000f8e0008 */
[----:B------:R-:W-:-:S03]  /*e860*/  ULDC.64 UR6, c[0x0][0xba8] ;  /* 0x0002ea0000067ab9 */ /* 0x000fc60000000a00 */
[C---:B------:R-:W-:Y:S01]  /*e870*/  IMAD R19, R17.reuse, UR9, R14 ;  /* 0x0000000911137c24 */ /* 0x040fe2000f8e020e */
[----:B------:R-:W-:Y:S01]  /*e880*/  LEA R12, P0, R8, UR6, 0x2 ;  /* 0x00000006080c7c11 */ /* 0x000fe2000f8010ff */
[----:B------:R-:W-:Y:S01]  /*e890*/  IMAD.WIDE.U32 R10, R17, UR8, R10 ;  /* 0x00000008110a7c25 */ /* 0x000fe2000f8e000a */
[----:B------:R-:W-:Y:S01]  /*e8a0*/  ULDC.64 UR8, c[0x0][0xb00] ;  /* 0x0002c00000087ab9 */ /* 0x000fe20000000a00 */
[----:B------:R-:W-:Y:S02]  /*e8b0*/  ULDC UR6, c[0x0][0xa88] ;  /* 0x0002a20000067ab9 */ /* 0x000fe40000000800 */
[----:B------:R-:W-:Y:S01]  /*e8c0*/  IMAD.IADD R13, R9, 0x1, R15 ;  /* 0x00000001090d7824 */ /* 0x000fe200078e020f */
[----:B------:R-:W-:Y:S01]  /*e8d0*/  LEA R72, P1, R10, UR8, 0x2 ;  /* 0x000000080a487c11 */ /* 0x000fe2000f8210ff */
[----:B------:R-:W-:Y:S01]  /*e8e0*/  IMAD.IADD R9, R11, 0x1, R19 ;  /* 0x000000010b097824 */ /* 0x000fe200078e0213 */
[----:B0-----:R-:W-:Y:S01]  /*e8f0*/  ULEA UR4, UR5, UR4, 0x18 ;  /* 0x0000000405047291 */ /* 0x001fe2000f8ec03f */
[----:B------:R-:W-:Y:S01]  /*e900*/  IMAD R7, R20, 0x80, R7 ;  /* 0x0000008014077824 */ /* 0x000fe200078e0207 */
[----:B------:R-:W-:Y:S01]  /*e910*/  LEA.HI.X R13, R8, UR7, R13, 0x2, P0 ;  /* 0x00000007080d7c11 */ /* 0x000fe200080f140d */
[----:B------:R-:W-:Y:S01]  /*e920*/  IMAD R20, R21, UR6, RZ ;  /* 0x0000000615147c24 */ /* 0x000fe2000f8e02ff */
[----:B------:R-:W-:Y:S01]  /*e930*/  LEA.HI.X R73, R10, UR9, R9, 0x2, P1 ;  /* 0x000000090a497c11 */ /* 0x000fe200088f1409 */
[----:B------:R-:W-:Y:S01]  /*e940*/  SHFL.IDX PT, R8, R12, RZ, 0x1c1f ;  /* 0x001c1fff0c087589 */ /* 0x000fe200000e0000 */
[----:B------:R-:W-:Y:S01]  /*e950*/  LOP3.LUT P0, RZ, R22, 0x3, RZ, 0xc0, !PT ;  /* 0x0000000316ff7812 */ /* 0x000fe2000780c0ff */
[C---:B------:R-:W-:Y:S01]  /*e960*/  VIADD R21, R7.reuse, 0x8 ;  /* 0x0000000807157836 */ /* 0x040fe20000000000 */
[----:B------:R-:W-:Y:S01]  /*e970*/  UIADD3 UR4, UR4, 0x2a820, URZ ;  /* 0x0002a82004047890 */ /* 0x000fe2000fffe03f */
[----:B------:R-:W0:Y:S01]  /*e980*/  SHFL.IDX PT, R9, R13, RZ, 0x1c1f ;  /* 0x001c1fff0d097589 */ /* 0x000e2200000e0000 */
[----:B------:R-:W-:-:S02]  /*e990*/  ISETP.GE.OR P1, PT, R7, R20, P0 ;  /* 0x000000140700720c */ /* 0x000fc40000726670 */
[-C--:B------:R-:W-:Y:S01]  /*e9a0*/  ISETP.GE.OR P0, PT, R21, R20.reuse, P0 ;  /* 0x000000141500720c */ /* 0x080fe20000706670 */
[----:B------:R-:W-:Y:S01]  /*e9b0*/  SHFL.IDX PT, R10, R12, 0x1, 0x1c1f ;  /* 0x003c1f000c0a7f89 */ /* 0x000fe200000e0000 */
[----:B------:R-:W-:Y:S01]  /*e9c0*/  UPRMT UR4, URZ, 0x654, UR4 ;  /* 0x000006543f047896 */ /* 0x000fe20008000004 */
[----:B------:R-:W-:Y:S02]  /*e9d0*/  ISETP.GE.AND P2, PT, R7, R20, PT ;  /* 0x000000140700720c */ /* 0x000fe40003f46270 */
[----:B------:R1:W2:Y:S04]  /*e9e0*/  SHFL.IDX PT, R11, R13, 0x1, 0x1c1f ;  /* 0x003c1f000d0b7f89 */ /* 0x0002a800000e0000 */
[----:B------:R3:W4:Y:S02]  /*e9f0*/  SHFL.IDX PT, R18, R72, RZ, 0x1c1f ;  /* 0x001c1fff48127589 */ /* 0x00072400000e0000 */
[----:B------:R-:W-:Y:S01]  /*ea00*/  SYNCS.ARRIVE.TRANS64.RED.A1T0 RZ, [UR4], RZ ;  /* 0x000000ffffff79a7 */ /* 0x000fe20008100404 */
[----:B-1----:R-:W-:Y:S01]  /*ea10*/  LOP3.LUT R13, R88, 0x7ffffffc, RZ, 0xc0, !PT ;  /* 0x7ffffffc580d7812 */ /* 0x002fe200078ec0ff */
[----:B------:R3:W1:Y:S04]  /*ea20*/  SHFL.IDX PT, R19, R73, RZ, 0x1c1f ;  /* 0x001c1fff49137589 */ /* 0x00066800000e0000 */
[----:B------:R-:W-:Y:S01]  /*ea30*/  IMAD.IADD R13, R22, 0x1, -R13 ;  /* 0x00000001160d7824 */ /* 0x000fe200078e0a0d */
[----:B0-----:R3:W-:Y:S03]  /*ea40*/  @!P1 ST.E desc[UR56][R8.64], R6 ;  /* 0x0000000608009985 */ /* 0x0017e6000c101938 */
[----:B------:R-:W-:Y:S01]  /*ea50*/  IMAD.SHL.U32 R23, R13, 0x2, RZ ;  /* 0x000000020d177824 */ /* 0x000fe200078e00ff */
[----:B--2---:R3:W-:Y:S01]  /*ea60*/  @!P0 ST.E desc[UR56][R10.64], R0 ;  /* 0x000000000a008985 */ /* 0x0047e2000c101938 */
[----:B------:R-:W-:Y:S05]  /*ea70*/  @P2 BRA `(.L_x_1057) ;  /* 0x0000000400782947 */ /* 0x000fea0003800000 */
[C---:B---3--:R-:W-:Y:S01]  /*ea80*/  VIADD R0, R23.reuse, 0x8 ;  /* 0x0000000817007836 */ /* 0x048fe20000000000 */
[----:B------:R-:W-:Y:S01]  /*ea90*/  ULDC UR4, c[0x0][0xac8] ;  /* 0x0002b20000047ab9 */ /* 0x000fe20000000800 */
[C---:B------:R-:W-:Y:S01]  /*eaa0*/  IADD3 R10, R23.reuse, 0x10, RZ ;  /* 0x00000010170a7810 */ /* 0x040fe20007ffe0ff */
        /* <DEDUP_REMOVED lines=8> */
[----:B------:R-:W-:Y:S01]  /*eb30*/  VIADD R15, R23, 0x40 ;  /* 0x00000040170f7836 */ /* 0x000fe20000000000 */
[----:B------:R-:W-:Y:S01]  /*eb40*/  ISETP.GE.AND P4, PT, R13, UR4, PT ;  /* 0x000000040d007c0c */ /* 0x000fe2000bf86270 */
[C---:B------:R-:W-:Y:S01]  /*eb50*/  VIADD R16, R23.reuse, 0x50 ;  /* 0x0000005017107836 */ /* 0x040fe20000000000 */
[----:B------:R-:W-:Y:S01]  /*eb60*/  ISETP.GE.AND P5, PT, R14, UR4, PT ;  /* 0x000000040e007c0c */ /* 0x000fe2000bfa6270 */
[----:B------:R-:W-:Y:S01]  /*eb70*/  VIADD R22, R23, 0x60 ;  /* 0x0000006017167836 */ /* 0x000fe20000000000 */
[----:B------:R-:W-:Y:S01]  /*eb80*/  ISETP.GE.AND P6, PT, R15, UR4, PT ;  /* 0x000000040f007c0c */ /* 0x000fe2000bfc6270 */
[----:B-1--4-:R-:W-:-:S02]  /*eb90*/  @!P2 IMAD.WIDE R6, R23, 0x4, R18 ;  /* 0x000000041706a825 */ /* 0x012fc400078e0212 */
[----:B------:R-:W-:Y:S02]  /*eba0*/  @!P3 LEA.HI R0, R0, R0, RZ, 0x1 ;  /* 0x000000000000b211 */ /* 0x000fe400078f08ff */
[----:B------:R-:W-:Y:S01]  /*ebb0*/  @!P0 LEA.HI R10, R10, R10, RZ, 0x1 ;  /* 0x0000000a0a0a8211 */ /* 0x000fe200078f08ff */
[----:B------:R0:W-:Y:S01]  /*ebc0*/  @!P2 ST.E.64 desc[UR56][R6.64], R24 ;  /* 0x000000180600a985 */ /* 0x0001e2000c101b38 */
[----:B------:R-:W-:Y:S01]  /*ebd0*/  @!P3 LOP3.LUT R9, R0, 0xfffffffe, RZ, 0xc0, !PT ;  /* 0xfffffffe0009b812 */ /* 0x000fe200078ec0ff */
[----:B------:R-:W-:Y:S01]  /*ebe0*/  VIADD R0, R23, 0x20 ;  /* 0x0000002017007836 */ /* 0x000fe20000000000 */
[----:B------:R-:W-:Y:S02]  /*ebf0*/  @!P1 LEA.HI R11, R11, R11, RZ, 0x1 ;  /* 0x0000000b0b0b9211 */ /* 0x000fe400078f08ff */
[----:B------:R-:W-:Y:S01]  /*ec00*/  @!P5 LEA.HI R14, R14, R14, RZ, 0x1 ;  /* 0x0000000e0e0ed211 */ /* 0x000fe200078f08ff */
[----:B------:R-:W-:Y:S01]  /*ec10*/  @!P3 IMAD.WIDE R8, R9, 0x4, R18 ;  /* 0x000000040908b825 */ /* 0x000fe200078e0212 */
[----:B------:R-:W-:-:S02]  /*ec20*/  ISETP.GE.AND P2, PT, R0, UR4, PT ;  /* 0x0000000400007c0c */ /* 0x000fc4000bf46270 */
[----:B------:R-:W-:Y:S02]  /*ec30*/  @!P5 LOP3.LUT R17, R14, 0xfffffffe, RZ, 0xc0, !PT ;  /* 0xfffffffe0e11d812 */ /* 0x000fe400078ec0ff */
[----:B------:R1:W-:Y:S01]  /*ec40*/  @!P3 ST.E.64 desc[UR56][R8.64], R28 ;  /* 0x0000001c0800b985 */ /* 0x0003e2000c101b38 */
[----:B------:R-:W-:Y:S02]  /*ec50*/  ISETP.GE.AND P3, PT, R12, UR4, PT ;  /* 0x000000040c007c0c */ /* 0x000fe4000bf66270 */
[----:B0-----:R-:W-:Y:S02]  /*ec60*/  @!P0 LOP3.LUT R7, R10, 0xfffffffe, RZ, 0xc0, !PT ;  /* 0xfffffffe0a078812 */ /* 0x001fe400078ec0ff */
[----:B------:R-:W-:-:S03]  /*ec70*/  @!P4 LEA.HI R10, R13, R13, RZ, 0x1 ;  /* 0x0000000d0d0ac211 */ /* 0x000fc600078f08ff */
[----:B------:R-:W-:Y:S01]  /*ec80*/  @!P0 IMAD.WIDE R6, R7, 0x4, R18 ;  /* 0x0000000407068825 */ /* 0x000fe200078e0212 */
[----:B------:R-:W-:-:S04]  /*ec90*/  @!P2 LEA.HI R0, R0, R0, RZ, 0x1 ;  /* 0x000000000000a211 */ /* 0x000fc800078f08ff */
[----:B------:R0:W-:Y:S01]  /*eca0*/  @!P0 ST.E.64 desc[UR56][R6.64], R32 ;  /* 0x0000002006008985 */ /* 0x0001e2000c101b38 */
[----:B------:R-:W-:Y:S02]  /*ecb0*/  @!P3 LEA.HI R12, R12, R12, RZ, 0x1 ;  /* 0x0000000c0c0cb211 */ /* 0x000fe400078f08ff */
[----:B-1----:R-:W-:Y:S02]  /*ecc0*/  @!P1 LOP3.LUT R9, R11, 0xfffffffe, RZ, 0xc0, !PT ;  /* 0xfffffffe0b099812 */ /* 0x002fe400078ec0ff */
[----:B------:R-:W-:Y:S02]  /*ecd0*/  @!P2 LOP3.LUT R11, R0, 0xfffffffe, RZ, 0xc0, !PT ;  /* 0xfffffffe000ba812 */ /* 0x000fe400078ec0ff */
        /* <DEDUP_REMOVED lines=8> */
[----:B0-----:R-:W-:-:S02]  /*ed60*/  @!P3 IMAD.WIDE R6, R13, 0x4, R18 ;  /* 0x000000040d06b825 */ /* 0x001fc400078e0212 */
[----:B------:R0:W-:Y:S02]  /*ed70*/  @!P2 ST.E.64 desc[UR56][R10.64], R40 ;  /* 0x000000280a00a985 */ /* 0x0001e4000c101b38 */
[----:B------:R-:W-:Y:S02]  /*ed80*/  VIADD R0, R23, 0x48 ;  /* 0x0000004817007836 */ /* 0x000fe40000000000 */
[--C-:B------:R-:W-:Y:S01]  /*ed90*/  @!P5 IMAD.WIDE R12, R17, 0x4, R18.reuse ;  /* 0x00000004110cd825 */ /* 0x100fe200078e0212 */
[----:B------:R2:W-:Y:S01]  /*eda0*/  @!P3 ST.E.64 desc[UR56][R6.64], R44 ;  /* 0x0000002c0600b985 */ /* 0x0005e2000c101b38 */
[----:B------:R-:W-:Y:S02]  /*edb0*/  ISETP.GE.AND P3, PT, R22, UR4, PT ;  /* 0x0000000416007c0c */ /* 0x000fe4000bf66270 */
[----:B------:R-:W-:Y:S01]  /*edc0*/  VIADD R17, R23, 0x58 ;  /* 0x0000005817117836 */ /* 0x000fe20000000000 */
[----:B------:R-:W-:Y:S01]  /*edd0*/  ISETP.GE.AND P0, PT, R0, UR4, PT ;  /* 0x0000000400007c0c */ /* 0x000fe2000bf06270 */
[----:B-1----:R-:W-:Y:S01]  /*ede0*/  @!P4 IMAD.WIDE R8, R15, 0x4, R18 ;  /* 0x000000040f08c825 */ /* 0x002fe200078e0212 */
[----:B------:R-:W-:-:S02]  /*edf0*/  @!P1 LEA.HI R16, R16, R16, RZ, 0x1 ;  /* 0x0000001010109211 */ /* 0x000fc400078f08ff */
[----:B------:R-:W-:Y:S01]  /*ee00*/  ISETP.GE.AND P2, PT, R17, UR4, PT ;  /* 0x0000000411007c0c */ /* 0x000fe2000bf46270 */
[----:B------:R-:W-:Y:S01]  /*ee10*/  @!P6 IMAD.WIDE R14, R25, 0x4, R18 ;  /* 0x00000004190ee825 */ /* 0x000fe200078e0212 */
[----:B------:R1:W-:Y:S03]  /*ee20*/  @!P4 ST.E.64 desc[UR56][R8.64], R48 ;  /* 0x000000300800c985 */ /* 0x0003e6000c101b38 */
[C---:B0-----:R-:W-:Y:S01]  /*ee30*/  VIADD R10, R23.reuse, 0x68 ;  /* 0x00000068170a7836 */ /* 0x041fe20000000000 */
[----:B------:R0:W-:Y:S01]  /*ee40*/  @!P5 ST.E.64 desc[UR56][R12.64], R52 ;  /* 0x000000340c00d985 */ /* 0x0001e2000c101b38 */
[C---:B--2---:R-:W-:Y:S01]  /*ee50*/  VIADD R7, R23.reuse, 0x78 ;  /* 0x0000007817077836 */ /* 0x044fe20000000000 */
[----:B------:R-:W-:Y:S01]  /*ee60*/  @!P3 LEA.HI R22, R22, R22, RZ, 0x1 ;  /* 0x000000161616b211 */ /* 0x000fe200078f08ff */
[----:B------:R-:W-:Y:S01]  /*ee70*/  VIADD R11, R23, 0x70 ;  /* 0x00000070170b7836 */ /* 0x000fe20000000000 */
[----:B------:R2:W-:Y:S01]  /*ee80*/  @!P6 ST.E.64 desc[UR56][R14.64], R56 ;  /* 0x000000380e00e985 */ /* 0x0005e2000c101b38 */
[----:B------:R-:W-:-:S02]  /*ee90*/  ISETP.GE.AND P4, PT, R10, UR4, PT ;  /* 0x000000040a007c0c */ /* 0x000fc4000bf86270 */
[----:B------:R-:W-:Y:S02]  /*eea0*/  ISETP.GE.AND P6, PT, R7, UR4, PT ;  /* 0x0000000407007c0c */ /* 0x000fe4000bfc6270 */
[----:B------:R-:W-:Y:S02]  /*eeb0*/  ISETP.GE.AND P5, PT, R11, UR4, PT ;  /* 0x000000040b007c0c */ /* 0x000fe4000bfa6270 */
[----:B------:R-:W-:Y:S02]  /*eec0*/  @!P0 LEA.HI R0, R0, R0, RZ, 0x1 ;  /* 0x0000000000008211 */ /* 0x000fe400078f08ff */
[----:B------:R-:W-:Y:S02]  /*eed0*/  @!P2 LEA.HI R17, R17, R17, RZ, 0x1 ;  /* 0x000000111111a211 */ /* 0x000fe400078f08ff */
[----:B-1----:R-:W-:Y:S02]  /*eee0*/  @!P1 LOP3.LUT R9, R16, 0xfffffffe, RZ, 0xc0, !PT ;  /* 0xfffffffe10099812 */ /* 0x002fe400078ec0ff */
[----:B0-----:R-:W-:-:S02]  /*eef0*/  @!P3 LOP3.LUT R13, R22, 0xfffffffe, RZ, 0xc0, !PT ;  /* 0xfffffffe160db812 */ /* 0x001fc400078ec0ff */
[----:B------:R-:W-:Y:S02]  /*ef00*/  @!P4 LEA.HI R10, R10, R10, RZ, 0x1 ;  /* 0x0000000a0a0ac211 */ /* 0x000fe400078f08ff */
[----:B------:R-:W-:Y:S01]  /*ef10*/  @!P6 LEA.HI R8, R7, R7, RZ, 0x1 ;  /* 0x000000070708e211 */ /* 0x000fe200078f08ff */
[----:B------:R-:W-:Y:S01]  /*ef20*/  @!P3 IMAD.WIDE R12, R13, 0x4, R18 ;  /* 0x000000040d0cb825 */ /* 0x000fe200078e0212 */
[----:B------:R-:W-:Y:S02]  /*ef30*/  @!P5 LEA.HI R6, R11, R11, RZ, 0x1 ;  /* 0x0000000b0b06d211 */ /* 0x000fe400078f08ff */
[----:B------:R-:W-:Y:S02]  /*ef40*/  @!P0 LOP3.LUT R7, R0, 0xfffffffe, RZ, 0xc0, !PT ;  /* 0xfffffffe00078812 */ /* 0x000fe400078ec0ff */
[----:B------:R-:W-:Y:S02]  /*ef50*/  @!P2 LOP3.LUT R11, R17, 0xfffffffe, RZ, 0xc0, !PT ;  /* 0xfffffffe110ba812 */ /* 0x000fe400078ec0ff */
[----:B--2---:R-:W-:-:S02]  /*ef60*/  @!P4 LOP3.LUT R15, R10, 0xfffffffe, RZ, 0xc0, !PT ;  /* 0xfffffffe0a0fc812 */ /* 0x004fc400078ec0ff */
[----:B------:R-:W-:Y:S01]  /*ef70*/  @!P5 LOP3.LUT R17, R6, 0xfffffffe, RZ, 0xc0, !PT ;  /* 0xfffffffe0611d812 */ /* 0x000fe200078ec0ff */
[----:B------:R-:W-:Y:S01]  /*ef80*/  @!P0 IMAD.WIDE R6, R7, 0x4, R18 ;  /* 0x0000000407068825 */ /* 0x000fe200078e0212 */
[----:B------:R-:W-:-:S03]  /*ef90*/  @!P6 LOP3.LUT R25, R8, 0xfffffffe, RZ, 0xc0, !PT ;  /* 0xfffffffe0819e812 */ /* 0x000fc600078ec0ff */
        /* <DEDUP_REMOVED lines=12> */
.L_x_1057:
[----:B------:R-:W-:Y:S05]  /*f060*/  BSYNC B0 ;  /* 0x0000000000007941 */ /* 0x000fea0003800000 */
.L_x_1056:
[----:B------:R-:W-:Y:S01]  /*f070*/  ISETP.GE.AND P0, PT, R21, R20, PT ;  /* 0x000000141500720c */ /* 0x000fe20003f06270 */
[----:B0-----:R0:W2:Y:S04]  /*f080*/  SHFL.IDX PT, R15, R73, 0x1, 0x1c1f ;  /* 0x003c1f00490f7f89 */ /* 0x0010a800000e0000 */
[----:B------:R0:W0:Y:S08]  /*f090*/  SHFL.IDX PT, R14, R72, 0x1, 0x1c1f ;  /* 0x003c1f00480e7f89 */ /* 0x00003000000e0000 */
[----:B------:R-:W-:Y:S05]  /*f0a0*/  @P0 BRA `(.L_x_968) ;  /* 0x0000004400e00947 */ /* 0x000fea0003800000 */
[----:B------:R-:W-:Y:S01]  /*f0b0*/  ULDC UR4, c[0x0][0xac8] ;  /* 0x0002b20000047ab9 */ /* 0x000fe20000000800 */
[C---:B---3--:R-:W-:Y:S01]  /*f0c0*/  VIADD R0, R23.reuse, 0x8 ;  /* 0x0000000817007836 */ /* 0x048fe20000000000 */
[C---:B------:R-:W-:Y:S01]  /*f0d0*/  ISETP.GE.AND P0, PT, R23.reuse, UR4, PT ;  /* 0x0000000417007c0c */ /* 0x040fe2000bf06270 */
[C---:B------:R-:W-:Y:S01]  /*f0e0*/  VIADD R6, R23.reuse, 0x10 ;  /* 0x0000001017067836 */ /* 0x040fe20000000000 */
[C---:B------:R-:W-:Y:S01]  /*f0f0*/  IADD3 R8, R23.reuse, 0x18, RZ ;  /* 0x0000001817087810 */ /* 0x040fe20007ffe0ff */
[C---:B------:R-:W-:Y:S01]  /*f100*/  VIADD R10, R23.reuse, 0x20 ;  /* 0x00000020170a7836 */ /* 0x040fe20000000000 */
[----:B------:R-:W-:Y:S01]  /*f110*/  ISETP.GE.AND P5, PT, R0, UR4, PT ;  /* 0x0000000400007c0c */ /* 0x000fe2000bfa6270 */
[C---:B------:R-:W-:Y:S01]  /*f120*/  VIADD R11, R23.reuse, 0x28 ;  /* 0x00000028170b7836 */ /* 0x040fe20000000000 */
[----:B------:R-:W-:Y:S01]  /*f130*/  ISETP.GE.AND P6, PT, R6, UR4, PT ;  /* 0x0000000406007c0c */ /* 0x000fe2000bfc6270 */
[C---:B------:R-:W-:Y:S01]  /*f140*/  VIADD R12, R23.reuse, 0x30 ;  /* 0x00000030170c7836 */ /* 0x040fe20000000000 */
[----:B------:R-:W-:Y:S01]  /*f150*/  ISETP.GE.AND P4, PT, R10, UR4, PT ;  /* 0x000000040a007c0c */ /* 0x000fe2000bf86270 */
[----:B------:R-:W-:Y:S01]  /*f160*/  VIADD R13, R23, 0x38 ;  /* 0x00000038170d7836 */ /* 0x000fe20000000000 */
[----:B------:R-:W-:Y:S01]  /*f170*/  ISETP.GE.AND P3, PT, R11, UR4, PT ;  /* 0x000000040b007c0c */ /* 0x000fe2000bf66270 */
[C---:B----4-:R-:W-:Y:S01]  /*f180*/  VIADD R18, R23.reuse, 0x40 ;  /* 0x0000004017127836 */ /* 0x050fe20000000000 */
[----:B------:R-:W-:Y:S01]  /*f190*/  ISETP.GE.AND P2, PT, R12, UR4, PT ;  /* 0x000000040c007c0c */ /* 0x000fe2000bf46270 */
[----:B0-2---:R-:W-:Y:S01]  /*f1a0*/  @!P0 IMAD.WIDE R2, R23, 0x4, R14 ;  /* 0x0000000417028825 */ /* 0x005fe200078e020e */
[----:B------:R-:W-:-:S03]  /*f1b0*/  ISETP.GE.AND P1, PT, R13, UR4, PT ;  /* 0x000000040d007c0c */ /* 0x000fc6000bf26270 */
[----:B------:R-:W-:Y:S01]  /*f1c0*/  @!P5 LEA.HI R0, R0, R0, RZ, 0x1 ;  /* 0x000000000000d211 */ /* 0x000fe200078f08ff */
[----:B------:R0:W-:Y:S01]  /*f1d0*/  @!P0 ST.E.64 desc[UR56][R2.64], R26 ;  /* 0x0000001a02008985 */ /* 0x0001e2000c101b38 */
[----:B------:R-:W-:Y:S01]  /*f1e0*/  ISETP.GE.AND P0, PT, R8, UR4, PT ;  /* 0x0000000408007c0c */ /* 0x000fe2000bf06270 */
[C---:B------:R-:W-:Y:S01]  /*f1f0*/  VIADD R20, R23.reuse, 0x48 ;  /* 0x0000004817147836 */ /* 0x040fe20000000000 */
[----:B------:R-:W-:Y:S01]  /*f200*/  @!P6 LEA.HI R6, R6, R6, RZ, 0x1 ;  /* 0x000000060606e211 */ /* 0x000fe200078f08ff */
[----:B------:R-:W-:Y:S01]  /*f210*/  VIADD R21, R23, 0x70 ;  /* 0x0000007017157836 */ /* 0x000fe20000000000 */
[----:B------:R-:W-:Y:S02]  /*f220*/  @!P5 LOP3.LUT R7, R0, 0xfffffffe, RZ, 0xc0, !PT ;  /* 0xfffffffe0007d812 */ /* 0x000fe400078ec0ff */
[----:B------:R-:W-:Y:S02]  /*f230*/  @!P6 LOP3.LUT R9, R6, 0xfffffffe, RZ, 0xc0, !PT ;  /* 0xfffffffe0609e812 */ /* 0x000fe400078ec0ff */
[----:B------:R-:W-:-:S02]  /*f240*/  @!P4 LEA.HI R10, R10, R10, RZ, 0x1 ;  /* 0x0000000a0a0ac211 */ /* 0x000fc400078f08ff */
[----:B------:R-:W-:Y:S02]  /*f250*/  @!P3 LEA.HI R0, R11, R11, RZ, 0x1 ;  /* 0x0000000b0b00b211 */ /* 0x000fe400078f08ff */
[----:B------:R-:W-:Y:S01]  /*f260*/  @!P2 LEA.HI R12, R12, R12, RZ, 0x1 ;  /* 0x0000000c0c0ca211 */ /* 0x000fe200078f08ff */
[--C-:B0-----:R-:W-:Y:S01]  /*f270*/  @!P5 IMAD.WIDE R2, R7, 0x4, R14.reuse ;  /* 0x000000040702d825 */ /* 0x101fe200078e020e */
[----:B------:R-:W-:Y:S02]  /*f280*/  @!P0 LEA.HI R8, R8, R8, RZ, 0x1 ;  /* 0x0000000808088211 */ /* 0x000fe400078f08ff */
[----:B------:R-:W-:Y:S01]  /*f290*/  @!P1 LEA.HI R16, R13, R13, RZ, 0x1 ;  /* 0x0000000d0d109211 */ /* 0x000fe200078f08ff */
[----:B------:R-:W-:Y:S01]  /*f2a0*/  @!P6 IMAD.WIDE R6, R9, 0x4, R14 ;  /* 0x000000040906e825 */ /* 0x000fe200078e020e */
[----:B------:R-:W-:Y:S01]  /*f2b0*/  @!P0 LOP3.LUT R9, R8, 0xfffffffe, RZ, 0xc0, !PT ;  /* 0xfffffffe08098812 */ /* 0x000fe200078ec0ff */
[----:B------:R0:W-:Y:S01]  /*f2c0*/  @!P5 ST.E.64 desc[UR56][R2.64], R30 ;  /* 0x0000001e0200d985 */ /* 0x0001e2000c101b38 */
[----:B------:R-:W-:-:S02]  /*f2d0*/  @!P4 LOP3.LUT R11, R10, 0xfffffffe, RZ, 0xc0, !PT ;  /* 0xfffffffe0a0bc812 */ /* 0x000fc400078ec0ff */
[----:B------:R-:W-:Y:S01]  /*f2e0*/  @!P3 LOP3.LUT R13, R0, 0xfffffffe, RZ, 0xc0, !PT ;  /* 0xfffffffe000db812 */ /* 0x000fe200078ec0ff */
[----:B------:R2:W-:Y:S01]  /*f2f0*/  @!P6 ST.E.64 desc[UR56][R6.64], R34 ;  /* 0x000000220600e985 */ /* 0x0005e2000c101b38 */
[----:B------:R-:W-:Y:S01]  /*f300*/  @!P2 LOP3.LUT R17, R12, 0xfffffffe, RZ, 0xc0, !PT ;  /* 0xfffffffe0c11a812 */ /* 0x000fe200078ec0ff */
[C---:B------:R-:W-:Y:S01]  /*f310*/  VIADD R0, R23.reuse, 0x50 ;  /* 0x0000005017007836 */ /* 0x040fe20000000000 */
[----:B-1----:R-:W-:Y:S01]  /*f320*/  @!P1 LOP3.LUT R19, R16, 0xfffffffe, RZ, 0xc0, !PT ;  /* 0xfffffffe10139812 */ /* 0x002fe200078ec0ff */
[----:B------:R-:W-:Y:S01]  /*f330*/  VIADD R16, R23, 0x58 ;  /* 0x0000005817107836 */ /* 0x000fe20000000000 */
[----:B------:R-:W-:Y:S02]  /*f340*/  ISETP.GE.AND P5, PT, R18, UR4, PT ;  /* 0x0000000412007c0c */ /* 0x000fe4000bfa6270 */
[----:B------:R-:W-:Y:S01]  /*f350*/  ISETP.GE.AND P6, PT, R20, UR4, PT ;  /* 0x0000000414007c0c */ /* 0x000fe2000bfc6270 */
[----:B0-----:R-:W-:-:S04]  /*f360*/  @!P0 IMAD.WIDE R2, R9, 0x4, R14 ;  /* 0x0000000409028825 */ /* 0x001fc800078e020e */
[--C-:B--2---:R-:W-:Y:S01]  /*f370*/  @!P4 IMAD.WIDE R6, R11, 0x4, R14.reuse ;  /* 0x000000040b06c825 */ /* 0x104fe200078e020e */
        /* <DEDUP_REMOVED lines=10> */
[----:B------:R-:W-:Y:S02]  /*f420*/  @!P6 LEA.HI R20, R20, R20, RZ, 0x1 ;  /* 0x000000141414e211 */ /* 0x000fe400078f08ff */
[C---:B------:R-:W-:Y:S01]  /*f430*/  VIADD R17, R23.reuse, 0x60 ;  /* 0x0000006017117836 */ /* 0x040fe20000000000 */
[----:B------:R4:W-:Y:S01]  /*f440*/  @!P1 ST.E.64 desc[UR56][R12.64], R54 ;  /* 0x000000360c009985 */ /* 0x0009e2000c101b38 */
[C---:B------:R-:W-:Y:S01]  /*f450*/  VIADD R19, R23.reuse, 0x68 ;  /* 0x0000006817137836 */ /* 0x040fe20000000000 */
[----:B------:R-:W-:Y:S01]  /*f460*/  ISETP.GE.AND P1, PT, R16, UR4, PT ;  /* 0x0000000410007c0c */ /* 0x000fe2000bf26270 */
[----:B------:R-:W-:Y:S01]  /*f470*/  VIADD R23, R23, 0x78 ;  /* 0x0000007817177836 */ /* 0x000fe20000000000 */
[----:B------:R-:W-:Y:S02]  /*f480*/  ISETP.GE.AND P2, PT, R17, UR4, PT ;  /* 0x0000000411007c0c */ /* 0x000fe4000bf46270 */
[----:B------:R-:W-:-:S02]  /*f490*/  ISETP.GE.AND P3, PT, R19, UR4, PT ;  /* 0x0000000413007c0c */ /* 0x000fc4000bf66270 */
        /* <DEDUP_REMOVED lines=33> */
.L_x_1055:
[----:B------:R-:W0:Y:S02]  /*f6b0*/  S2R R0, SR_TID.X ;  /* 0x0000000000007919 */ /* 0x000e240000002100 */
[----:B0-----:R-:W-:-:S05]  /*f6c0*/  VIADD R2, R0, 0xffffff80 ;  /* 0xffffff8000027836 */ /* 0x001fca0000000000 */
        /* <DEDUP_REMOVED lines=13> */
[----:B------:R-:W-:Y:S02]  /*f7a0*/  ULDC.64 UR6, c[0x0][0xbd0] ;  /* 0x0002f40000067ab9 */ /* 0x000fe40000000a00 */
[----:B------:R-:W-:-:S04]  /*f7b0*/  IMAD.WIDE.U32 R2, R19, UR6, RZ ;  /* 0x0000000613027c25 */ /* 0x000fc8000f8e00ff */
[----:B------:R-:W1:Y:S01]  /*f7c0*/  LDC.64 R10, c[0x0][0xbd8] ;  /* 0x0002f600ff0a7b82 */ /* 0x000e620000000a00 */
[----:B------:R-:W-:-:S04]  /*f7d0*/  IMAD R4, R4, UR6, RZ ;  /* 0x0000000604047c24 */ /* 0x000fc8000f8e02ff */
[C---:B------:R-:W-:Y:S01]  /*f7e0*/  IMAD R5, R19.reuse, UR7, R4 ;  /* 0x0000000713057c24 */ /* 0x040fe2000f8e0204 */
[----:B------:R-:W-:Y:S02]  /*f7f0*/  IADD3 R19, -R19, RZ, RZ ;  /* 0x000000ff13137210 */ /* 0x000fe40007ffe1ff */
        /* <DEDUP_REMOVED lines=15> */
[----:B0-----:R-:W-:Y:S02]  /*f8f0*/  @P0 SHF.R.U32.HI R5, RZ, R9, R4 ;  /* 0x00000009ff050219 */ /* 0x001fe40000011604 */
[----:B------:R-:W-:Y:S02]  /*f900*/  SHF.R.S32.HI R4, RZ, 0x1f, R19 ;  /* 0x0000001fff047819 */ /* 0x000fe40000011413 */
[--C-:B------:R-:W-:Y:S01]  /*f910*/  SHF.R.S32.HI R9, RZ, 0x1f, R5.reuse ;  /* 0x0000001fff097819 */ /* 0x100fe20000011405 */
[----:B------:R-:W-:Y:S01]  /*f920*/  IMAD.MOV R7, RZ, RZ, -R5 ;  /* 0x000000ffff077224 */ /* 0x000fe200078e0a05 */
[----:B------:R-:W-:Y:S01]  /*f930*/  IADD3 R2, P0, R5, R2, RZ ;  /* 0x0000000205027210 */ /* 0x000fe20007f1e0ff */
[----:B------:R-:W-:Y:S02]  /*f940*/  IMAD R4, R4, UR4, RZ ;  /* 0x0000000404047c24 */ /* 0x000fe4000f8e02ff */
[----:B------:R-:W-:-:S02]  /*f950*/  IMAD R7, R6, R7, R0 ;  /* 0x0000000706077224 */ /* 0x000fc400078e0200 */
[----:B------:R-:W-:Y:S01]  /*f960*/  IMAD R4, R19, UR5, R4 ;  /* 0x0000000513047c24 */ /* 0x000fe2000f8e0204 */
[----:B------:R-:W-:Y:S02]  /*f970*/  ULDC.64 UR4, c[0x0][0xbc8] ;  /* 0x0002f20000047ab9 */ /* 0x000fe40000000a00 */
[----:B------:R-:W-:Y:S02]  /*f980*/  SHF.R.S32.HI R0, RZ, 0x1f, R7 ;  /* 0x0000001fff007819 */ /* 0x000fe40000011407 */
[----:B------:R-:W-:-:S03]  /*f990*/  IADD3.X R3, R9, R3, R4, P0, !PT ;  /* 0x0000000309037210 */ /* 0x000fc600007fe404 */
[----:B------:R-:W-:Y:S02]  /*f9a0*/  IMAD R0, R0, UR4, RZ ;  /* 0x0000000400007c24 */ /* 0x000fe4000f8e02ff */
[----:B------:R-:W-:-:S04]  /*f9b0*/  IMAD.WIDE.U32 R2, R7, UR4, R2 ;  /* 0x0000000407027c25 */ /* 0x000fc8000f8e0002 */
[----:B------:R-:W-:Y:S01]  /*f9c0*/  IMAD R5, R7, UR5, R0 ;  /* 0x0000000507057c24 */ /* 0x000fe2000f8e0200 */
[----:B------:R-:W-:Y:S02]  /*f9d0*/  ULDC.64 UR4, c[0x0][0xba8] ;  /* 0x0002ea0000047ab9 */ /* 0x000fe40000000a00 */
[----:B------:R-:W-:Y:S01]  /*f9e0*/  LEA R4, P0, R2, UR4, 0x2 ;  /* 0x0000000402047c11 */ /* 0x000fe2000f8010ff */
[----:B------:R-:W-:-:S05]  /*f9f0*/  IMAD.IADD R3, R3, 0x1, R5 ;  /* 0x0000000103037824 */ /* 0x000fca00078e0205 */
[----:B------:R-:W-:Y:S01]  /*fa00*/  LEA.HI.X R5, R2, UR5, R3, 0x2, P0 ;  /* 0x0000000502057c11 */ /* 0x000fe200080f1403 */
[----:B------:R-:W-:-:S05]  /*fa10*/  IMAD.MOV.U32 R3, RZ, RZ, -0x800000 ;  /* 0xff800000ff037424 */ /* 0x000fca00078e00ff */
[----:B------:R0:W-:Y:S01]  /*fa20*/  STG.E desc[UR56][R4.64], R3 ;  /* 0x0000000304007986 */ /* 0x0001e2000c101938 */
[----:B------:R-:W-:Y:S05]  /*fa30*/  BRA `(.L_x_968) ;  /* 0x0000003c007c7947 */ /* 0x000fea0003800000 */
.L_x_966:
[----:B------:R-:W-:-:S08]  /*fa40*/  NOP ;  /* 0x0000000000007918 */ /* 0x000fd00000000000 */
[----:B0-----:R-:W0:-:S00]  /*fa50*/  USETMAXREG.DEALLOC.CTAPOOL 0x28 ;  /* 0x00000028000079c8 */ /* 0x001e0000080e0500 */
        /* <DEDUP_REMOVED lines=16> */
.L_x_1058:
[----:B------:R-:W-:Y:S01]  /*fb60*/  ULDC UR7, c[0x0][0xc50] ;  /* 0x0003140000077ab9 */ /* 0x000fe20000000800 */
[----:B------:R-:W-:Y:S01]  /*fb70*/  UMOV UR39, UR6 ;  /* 0x0000000600277c82 */ /* 0x000fe20008000000 */
[----:B------:R-:W-:-:S11]  /*fb80*/  UISETP.NE.AND UP0, UPT, UR7, 0x1, UPT ;  /* 0x000000010700788c */ /* 0x000fd6000bf05270 */
[----:B------:R-:W-:Y:S01]  /*fb90*/  @UP0 ULDC UR4, c[0x0][0xc54] ;  /* 0x0003150000040ab9 */ /* 0x000fe20000000800 */
[----:B------:R-:W-:Y:S01]  /*fba0*/  @UP0 ULDC UR8, c[0x0][0xc58] ;  /* 0x0003160000080ab9 */ /* 0x000fe20000000800 */
[----:B------:R-:W-:-:S04]  /*fbb0*/  UIMAD.WIDE.U32 UR4, UR6, UR4, URZ ;  /* 0x00000004060472a5 */ /* 0x000fc8000f8e003f */
[----:B------:R-:W-:-:S12]  /*fbc0*/  @UP0 USHF.R.U32.HI UR39, URZ, UR8, UR5 ;  /* 0x000000083f270299 */ /* 0x000fd80008011605 */
.L_x_1059:
[----:B------:R-:W-:Y:S01]  /*fbd0*/  ISETP.GE.AND P0, PT, R28, RZ, PT ;  /* 0x000000ff1c00720c */ /* 0x000fe20003f06270 */
[----:B------:R-:W-:Y:S01]  /*fbe0*/  UIADD3 UR45, -UR39, URZ, URZ ;  /* 0x0000003f272d7290 */ /* 0x000fe2000fffe13f */
[----:B------:R-:W-:Y:S02]  /*fbf0*/  IMAD.MOV.U32 R24, RZ, RZ, 0x1 ;  /* 0x00000001ff187424 */ /* 0x000fe400078e00ff */
[----:B------:R-:W-:Y:S01]  /*fc00*/  IMAD.MOV.U32 R0, RZ, RZ, RZ ;  /* 0x000000ffff007224 */ /* 0x000fe200078e00ff */
[----:B------:R-:W-:Y:S01]  /*fc10*/  UIMAD UR45, UR7, UR45, UR6 ;  /* 0x0000002d072d72a4 */ /* 0x000fe2000f8e0206 */
[----:B------:R-:W-:-:S07]  /*fc20*/  IMAD.MOV.U32 R8, RZ, RZ, 0x1 ;  /* 0x00000001ff087424 */ /* 0x000fce00078e00ff */
[----:B------:R-:W-:Y:S05]  /*fc30*/  @!P0 BRA `(.L_x_1060) ;  /* 0x0000003800348947 */ /* 0x000fea0003800000 */
[----:B------:R-:W0:Y:S01]  /*fc40*/  LDC.64 R2, c[0x0][0xa28] ;  /* 0x00028a00ff027b82 */ /* 0x000e220000000a00 */
[----:B------:R-:W-:Y:S01]  /*fc50*/  IMAD.MOV.U32 R23, RZ, RZ, RZ ;  /* 0x000000ffff177224 */ /* 0x000fe200078e00ff */
[----:B------:R-:W-:Y:S01]  /*fc60*/  ULDC UR4, c[0x0][0x448] ;  /* 0x0001120000047ab9 */ /* 0x000fe20000000800 */
[----:B------:R-:W-:Y:S01]  /*fc70*/  ULDC UR6, c[0x0][0x2f0] ;  /* 0x0000bc0000067ab9 */ /* 0x000fe20000000800 */
[----:B------:R-:W-:Y:S01]  /*fc80*/  ULDC UR10, c[0x0][0x288] ;  /* 0x0000a200000a7ab9 */ /* 0x000fe20000000800 */
[----:B0-----:R-:W-:-:S04]  /*fc90*/  ISETP.NE.U32.AND P0, PT, R2, RZ, PT ;  /* 0x000000ff0200720c */ /* 0x001fc80003f05070 */
[----:B------:R-:W-:-:S13]  /*fca0*/  ISETP.NE.AND.EX P0, PT, R3, RZ, PT, P0 ;  /* 0x000000ff0300720c */ /* 0x000fda0003f05300 */
[----:B------:R-:W0:Y:S02]  /*fcb0*/  @P0 LDC.64 R2, c[0x0][0xa28] ;  /* 0x00028a00ff020b82 */ /* 0x000e240000000a00 */
[----:B0-----:R-:W-:-:S05]  /*fcc0*/  @P0 IMAD.WIDE R2, R28, 0x4, R2 ;  /* 0x000000041c020825 */ /* 0x001fca00078e0202 */
[----:B------:R0:W5:Y:S01]  /*fcd0*/  @P0 LDG.E R23, desc[UR56][R2.64] ;  /* 0x0000003802170981 */ /* 0x000162000c1e1900 */
[----:B------:R-:W1:Y:S01]  /*fce0*/  S2UR UR40, SR_CTAID.X ;  /* 0x00000000002879c3 */ /* 0x000e620000002500 */
[----:B------:R-:W-:-:S03]  /*fcf0*/  UISETP.NE.AND UP1, UPT, UR4, 0x1, UPT ;  /* 0x000000010400788c */ /* 0x000fc6000bf25270 */
[----:B------:R-:W-:Y:S01]  /*fd00*/  ULDC.64 UR4, c[0x0][0x418] ;  /* 0x0001060000047ab9 */ /* 0x000fe20000000a00 */
[----:B------:R-:W-:Y:S02]  /*fd10*/  UP2UR UR48, UPR, URZ, 0x2 ;  /* 0x000000023f307883 */ /* 0x000fe40008000000 */
[----:B------:R-:W-:-:S03]  /*fd20*/  UISETP.NE.U32.AND UP0, UPT, UR4, URZ, UPT ;  /* 0x0000003f0400728c */ /* 0x000fc6000bf05070 */
[----:B------:R-:W-:Y:S01]  /*fd30*/  ULDC UR4, c[0x0][0x424] ;  /* 0x0001090000047ab9 */ /* 0x000fe20000000800 */
[----:B------:R-:W-:Y:S01]  /*fd40*/  UISETP.NE.AND.EX UP0, UPT, UR5, URZ, UPT, UP0 ;  /* 0x0000003f0500728c */ /* 0x000fe2000bf05300 */
[----:B------:R-:W-:Y:S02]  /*fd50*/  @UP1 ULDC UR9, c[0x0][0x450] ;  /* 0x0001140000091ab9 */ /* 0x000fe40000000800 */
[----:B------:R-:W-:Y:S01]  /*fd60*/  @UP1 ULDC UR5, c[0x0][0x44c] ;  /* 0x0001130000051ab9 */ /* 0x000fe20000000800 */
[----:B------:R-:W-:-:S04]  /*fd70*/  USEL UR41, UR4, 0x1, UP0 ;  /* 0x0000000104297887 */ /* 0x000fc80008000000 */
[----:B------:R-:W-:Y:S02]  /*fd80*/  UIMAD UR7, UR41, UR6, 0x5f ;  /* 0x0000005f290774a4 */ /* 0x000fe4000f8e0206 */
[----:B------:R-:W-:Y:S02]  /*fd90*/  UIMAD UR41, UR41, UR6, URZ ;  /* 0x00000006292972a4 */ /* 0x000fe4000f8e023f */
[----:B------:R-:W-:Y:S02]  /*fda0*/  UIMAD.WIDE UR6, UR7, 0x2aaaaaab, URZ ;  /* 0x2aaaaaab070678a5 */ /* 0x000fe4000f8e023f */
[----:B-1----:R-:W-:Y:S02]  /*fdb0*/  USHF.L.U32 UR40, UR40, 0x7, URZ ;  /* 0x0000000728287899 */ /* 0x002fe4000800063f */
[----:B------:R-:W-:Y:S02]  /*fdc0*/  USHF.R.U32.HI UR42, URZ, 0x1f, UR7 ;  /* 0x0000001f3f2a7899 */ /* 0x000fe40008011607 */
[----:B------:R-:W-:-:S02]  /*fdd0*/  UIADD3 UR8, UR40, 0x7f, URZ ;  /* 0x0000007f28087890 */ /* 0x000fc4000fffe03f */
[----:B------:R-:W-:Y:S02]  /*fde0*/  ULEA.HI.SX32 UR42, UR7, UR42, 0x1c ;  /* 0x0000002a072a7291 */ /* 0x000fe4000f8fe23f */
[----:B------:R-:W-:-:S04]  /*fdf0*/  UIMAD.WIDE.U32 UR4, UR8, UR5, URZ ;  /* 0x00000005080472a5 */ /* 0x000fc8000f8e003f */
[----:B------:R-:W-:Y:S02]  /*fe00*/  @UP1 USHF.R.U32.HI UR8, URZ, UR9, UR5 ;  /* 0x000000093f081299 */ /* 0x000fe40008011605 */
[----:B------:R-:W-:Y:S01]  /*fe10*/  UIADD3 UR9, UR41, 0x1, -UR10 ;  /* 0x0000000129097890 */ /* 0x000fe2000fffe80a */
[----:B------:R-:W-:Y:S02]  /*fe20*/  ULDC.64 UR4, c[0x0][0x9e0] ;  /* 0x0002780000047ab9 */ /* 0x000fe40000000a00 */
[----:B------:R-:W-:Y:S02]  /*fe30*/  UISETP.GE.AND UP0, UPT, UR5, 0x1, UPT ;  /* 0x000000010500788c */ /* 0x000fe4000bf06270 */
[----:B------:R-:W-:-:S04]  /*fe40*/  UIADD3 UR9, UR9, UR8, URZ ;  /* 0x0000000809097290 */ /* 0x000fc8000fffe03f */
[----:B------:R-:W-:Y:S01]  /*fe50*/  PLOP3.LUT P1, PT, PT, PT, UP0, 0x80, 0x0 ;  /* 0x000000000000781c */ /* 0x000fe20003f2f008 */
[----:B------:R-:W-:-:S12]  /*fe60*/  UIADD3 UR4, UR9, UR4, URZ ;  /* 0x0000000409047290 */ /* 0x000fd8000fffe03f */
[----:B0-----:R-:W-:Y:S05]  /*fe70*/  @!P1 BRA `(.L_x_1061) ;  /* 0x0000000000449947 */ /* 0x001fea0003800000 */
[----:B------:R-:W-:Y:S01]  /*fe80*/  ISETP.LT.AND P0, PT, RZ, UR9, PT ;  /* 0x00000009ff007c0c */ /* 0x000fe2000bf01270 */
[----:B------:R-:W-:-:S12]  /*fe90*/  UIADD3 UR8, UR9, -0x1, URZ ;  /* 0xffffffff09087890 */ /* 0x000fd8000fffe03f */
[----:B------:R-:W-:Y:S05]  /*fea0*/  @P0 BRA `(.L_x_1062) ;  /* 0x00000000001c0947 */ /* 0x000fea0003800000 */
[----:B------:R-:W-:Y:S02]  /*feb0*/  UISETP.NE.AND UP0, UPT, UR5, 0x1, UPT ;  /* 0x000000010500788c */ /* 0x000fe4000bf05270 */
[----:B------:R-:W-:-:S09]  /*fec0*/  UIADD3 UR8, -UR9, URZ, URZ ;  /* 0x0000003f09087290 */ /* 0x000fd2000fffe13f */
[----:B------:R-:W-:Y:S02]  /*fed0*/  @UP0 ULDC.64 UR12, c[0x0][0x9e8] ;  /* 0x00027a00000c0ab9 */ /* 0x000fe40000000a00 */
[----:B------:R-:W-:-:S04]  /*fee0*/  UIMAD.WIDE.U32 UR6, UR8, UR12, URZ ;  /* 0x0000000c080672a5 */ /* 0x000fc8000f8e003f */
[----:B------:R-:W-:-:S04]  /*fef0*/  @UP0 USHF.R.U32.HI UR8, URZ, UR13, UR7 ;  /* 0x0000000d3f080299 */ /* 0x000fc80008011607 */
[----:B------:R-:W-:Y:S01]  /*ff00*/  ULOP3.LUT UR8, URZ, UR8, URZ, 0x33, !UPT ;  /* 0x000000083f087292 */ /* 0x000fe2000f8e333f */
[----:B------:R-:W-:Y:S11]  /*ff10*/  BRA `(.L_x_1063) ;  /* 0x0000000000107947 */ /* 0x000ff60003800000 */
.L_x_1062:
[----:B------:R-:W-:-:S11]  /*ff20*/  UISETP.NE.AND UP0, UPT, UR5, 0x1, UPT ;  /* 0x000000010500788c */ /* 0x000fd6000bf05270 */
[----:B------:R-:W-:Y:S02]  /*ff30*/  @UP0 ULDC.64 UR12, c[0x0][0x9e8] ;  /* 0x00027a00000c0ab9 */ /* 0x000fe40000000a00 */
[----:B------:R-:W-:-:S04]  /*ff40*/  UIMAD.WIDE.U32 UR6, UR8, UR12, URZ ;  /* 0x0000000c080672a5 */ /* 0x000fc8000f8e003f */
[----:B------:R-:W-:-:S12]  /*ff50*/  @UP0 USHF.R.U32.HI UR8, URZ, UR13, UR7 ;  /* 0x0000000d3f080299 */ /* 0x000fd80008011607 */
.L_x_1063:
[----:B------:R-:W-:-:S04]  /*ff60*/  UIMAD UR8, UR8, UR5, UR5 ;  /* 0x00000005080872a4 */ /* 0x000fc8000f8e0205 */
[----:B------:R-:W-:-:S04]  /*ff70*/  UISETP.LT.AND UP0, UPT, UR4, UR8, UPT ;  /* 0x000000080400728c */ /* 0x000fc8000bf01270 */
[----:B------:R-:W-:-:S12]  /*ff80*/  USEL UR4, UR4, UR8, UP0 ;  /* 0x0000000804047287 */ /* 0x000fd80008000000 */
.L_x_1061:
[----:B------:R-:W-:Y:S02]  /*ff90*/  UISETP.NE.AND UP0, UPT, UR48, URZ, UPT ;  /* 0x0000003f3000728c */ /* 0x000fe4000bf05270 */
[----:B------:R-:W-:-:S03]  /*ffa0*/  UIADD3 UR6, UR4, 0x5f, URZ ;  /* 0x0000005f04067890 */ /* 0x000fc6000fffe03f */
[----:B------:R-:W-:Y:S01]  /*ffb0*/  UMOV UR4, UR40 ;  /* 0x0000002800047c82 */ /* 0x000fe20008000000 */
[----:B------:R-:W-:-:S04]  /*ffc0*/  UIMAD.WIDE UR6, UR6, 0x2aaaaaab, URZ ;  /* 0x2aaaaaab060678a5 */ /* 0x000fc8000f8e023f */
[----:B------:R-:W-:Y:S01]  /*ffd0*/  USHF.R.U32.HI UR43, URZ, 0x1f, UR7 ;  /* 0x0000001f3f2b7899 */ /* 0x000fe20008011607 */
[----:B------:R-:W-:Y:S02]  /*ffe0*/  @UP0 ULDC UR8, c[0x0][0x44c] ;  /* 0x0001130000080ab9 */ /* 0x000fe40000000800 */
[----:B------:R-:W-:Y:S01]  /*fff0*/  @UP0 ULDC UR6, c[0x0][0x450] ;  /* 0x0001140000060ab9 */ /* 0x000fe20000000800 */
[----:B------:R-:W-:Y:S02]  /*10000*/  UIMAD.WIDE.U32 UR8, UR40, UR8, URZ ;  /* 0x00000008280872a5 */ /* 0x000fe4000f8e003f */
[----:B------:R-:W-:Y:S02]  /*10010*/  ULEA.HI.SX32 UR43, UR7, UR43, 0x1c ;  /* 0x0000002b072b7291 */ /* 0x000fe4000f8fe23f */
[----:B------:R-:W-:Y:S02]  /*10020*/  @UP0 USHF.R.U32.HI UR4, URZ, UR6, UR9 ;  /* 0x000000063f040299 */ /* 0x000fe40008011609 */
[----:B------:R-:W-:-:S02]  /*10030*/  UISETP.LT.AND UP0, UPT, UR42, UR43, UPT ;  /* 0x0000002b2a00728c */ /* 0x000fc4000bf01270 */
[----:B------:R-:W-:Y:S01]  /*10040*/  UIADD3 UR4, UR4, -UR10, UR41 ;  /* 0x8000000a04047290 */ /* 0x000fe2000fffe029 */
[----:B------:R-:W-:Y:S01]  /*10050*/  ULDC UR8, c[0x0][0x9dc] ;  /* 0x0002770000087ab9 */ /* 0x000fe20000000800 */
[----:B------:R-:W-:Y:S02]  /*10060*/  USEL UR12, UR42, UR43, UP0 ;  /* 0x0000002b2a0c7287 */ /* 0x000fe40008000000 */
[----:B------:R-:W-:Y:S01]  /*10070*/  UIADD3 UR8, UR4, -UR8, URZ ;  /* 0x8000000804087290 */ /* 0x000fe2000fffe03f */
[----:B------:R-:W-:Y:S11]  /*10080*/  @!P1 BRA `(.L_x_1064) ;  /* 0x0000000000449947 */ /* 0x000ff60003800000 */
[----:B------:R-:W-:-:S06]  /*10090*/  UISETP.GT.AND UP0, UPT, UR4, -0x1, UPT ;  /* 0xffffffff0400788c */ /* 0x000fcc000bf04270 */
[----:B------:R-:W-:-:S13]  /*100a0*/  PLOP3.LUT P0, PT, PT, PT, UP0, 0x80, 0x0 ;  /* 0x000000000000781c */ /* 0x000fda0003f0f008 */
[----:B------:R-:W-:Y:S05]  /*100b0*/  @P0 BRA `(.L_x_1065) ;  /* 0x00000000001c0947 */ /* 0x000fea0003800000 */
[----:B------:R-:W-:Y:S02]  /*100c0*/  UISETP.NE.AND UP0, UPT, UR5, 0x1, UPT ;  /* 0x000000010500788c */ /* 0x000fe4000bf05270 */
[----:B------:R-:W-:-:S09]  /*100d0*/  ULOP3.LUT UR4, URZ, UR4, URZ, 0x33, !UPT ;  /* 0x000000043f047292 */ /* 0x000fd2000f8e333f */
[----:B------:R-:W-:Y:S02]  /*100e0*/  @UP0 ULDC.64 UR10, c[0x0][0x9e8] ;  /* 0x00027a00000a0ab9 */ /* 0x000fe40000000a00 */
[----:B------:R-:W-:-:S04]  /*100f0*/  UIMAD.WIDE.U32 UR6, UR4, UR10, URZ ;  /* 0x0000000a040672a5 */ /* 0x000fc8000f8e003f */
[----:B------:R-:W-:-:S04]  /*10100*/  @UP0 USHF.R.U32.HI UR4, URZ, UR11, UR7 ;  /* 0x0000000b3f040299 */ /* 0x000fc80008011607 */
[----:B------:R-:W-:Y:S01]  /*10110*/  ULOP3.LUT UR4, URZ, UR4, URZ, 0x33, !UPT ;  /* 0x000000043f047292 */ /* 0x000fe2000f8e333f */
[----:B------:R-:W-:Y:S11]  /*10120*/  BRA `(.L_x_1066) ;  /* 0x0000000000107947 */ /* 0x000ff60003800000 */
.L_x_1065:
[----:B------:R-:W-:-:S11]  /*10130*/  UISETP.NE.AND UP0, UPT, UR5, 0x1, UPT ;  /* 0x000000010500788c */ /* 0x000fd6000bf05270 */
[----:B------:R-:W-:Y:S02]  /*10140*/  @UP0 ULDC.64 UR10, c[0x0][0x9e8] ;  /* 0x00027a00000a0ab9 */ /* 0x000fe40000000a00 */
[----:B------:R-:W-:-:S04]  /*10150*/  UIMAD.WIDE.U32 UR6, UR4, UR10, URZ ;  /* 0x0000000a040672a5 */ /* 0x000fc8000f8e003f */
[----:B------:R-:W-:-:S12]  /*10160*/  @UP0 USHF.R.U32.HI UR4, URZ, UR11, UR7 ;  /* 0x0000000b3f040299 */ /* 0x000fd80008011607 */
.L_x_1066:
[----:B------:R-:W-:-:S04]  /*10170*/  UIMAD UR4, UR4, UR5, URZ ;  /* 0x00000005040472a4 */ /* 0x000fc8000f8e023f */
[----:B------:R-:W-:-:S04]  /*10180*/  UISETP.LT.AND UP0, UPT, UR8, UR4, UPT ;  /* 0x000000040800728c */ /* 0x000fc8000bf01270 */
[----:B------:R-:W-:-:S12]  /*10190*/  USEL UR8, UR8, UR4, !UP0 ;  /* 0x0000000408087287 */ /* 0x000fd8000c000000 */
.L_x_1064:
[----:B------:R-:W-:Y:S02]  /*101a0*/  UIMAD.WIDE UR4, UR8, 0x2aaaaaab, URZ ;  /* 0x2aaaaaab080478a5 */ /* 0x000fe4000f8e023f */
[----:B------:R-:W-:Y:S02]  /*101b0*/  USHF.R.U32.HI UR9, URZ, 0x10, UR45 ;  /* 0x000000103f097899 */ /* 0x000fe4000801162d */
[----:B------:R-:W-:Y:S02]  /*101c0*/  USHF.R.U32.HI UR4, URZ, 0x1f, UR5 ;  /* 0x0000001f3f047899 */ /* 0x000fe40008011605 */
[----:B------:R-:W-:Y:S02]  /*101d0*/  ULOP3.LUT UR45, UR45, 0xffff, URZ, 0xc0, !UPT ;  /* 0x0000ffff2d2d7892 */ /* 0x000fe4000f8ec03f */
[----:B------:R-:W-:Y:S01]  /*101e0*/  ULEA.HI.SX32 UR4, UR5, UR4, 0x1c ;  /* 0x0000000405047291 */ /* 0x000fe2000f8fe23f */
[----:B------:R-:W-:-:S03]  /*101f0*/  UMOV UR38, URZ ;  /* 0x0000003f00267c82 */ /* 0x000fc60008000000 */
[----:B------:R-:W-:-:S04]  /*10200*/  UISETP.LT.AND UP0, UPT, URZ, UR4, UPT ;  /* 0x000000043f00728c */ /* 0x000fc8000bf01270 */
[----:B------:R-:W-:Y:S02]  /*10210*/  USEL UR44, URZ, UR4, !UP0 ;  /* 0x000000043f2c7287 */ /* 0x000fe4000c000000 */
[----:B------:R-:W-:Y:S02]  /*10220*/  UISETP.NE.AND UP0, UPT, UR9, URZ, UPT ;  /* 0x0000003f0900728c */ /* 0x000fe4000bf05270 */
[----:B------:R-:W-:-:S06]  /*10230*/  UISETP.GT.AND UP1, UPT, UR12, UR44, UPT ;  /* 0x0000002c0c00728c */ /* 0x000fcc000bf24270 */
[----:B------:R-:W-:-:S03]  /*10240*/  PLOP3.LUT P0, PT, PT, PT, UP1, 0x80, 0x0 ;  /* 0x000000000000781c */ /* 0x000fc60003f0f018 */
[----:B------:R-:W-:-:S10]  /*10250*/  @!UP0 ULDC UR9, c[0x0][0x9f0] ;  /* 0x00027c0000098ab9 */ /* 0x000fd40000000800 */
[----:B------:R-:W-:Y:S05]  /*10260*/  @!P0 BRA `(.L_x_1067) ;  /* 0x00000000007c8947 */ /* 0x000fea0003800000 */
[----:B------:R-:W-:Y:S01]  /*10270*/  IABS R0, UR9 ;  /* 0x0000000900007c13 */ /* 0x000fe20008000000 */
[----:B------:R-:W-:Y:S02]  /*10280*/  UIADD3 UR4, UR9, -0x1, UR12 ;  /* 0xffffffff09047890 */ /* 0x000fe4000fffe00c */
[----:B------:R-:W-:Y:S02]  /*10290*/  IABS R4, UR9 ;  /* 0x0000000900047c13 */ /* 0x000fe40008000000 */
[----:B------:R-:W-:Y:S01]  /*102a0*/  R2UR UR10, R0 ;  /* 0x00000000000a72ca */ /* 0x000fe200000e0000 */
[----:B------:R-:W-:-:S03]  /*102b0*/  UIADD3 UR6, -UR44, UR4, URZ ;  /* 0x000000042c067290 */ /* 0x000fc6000fffe13f */
[----:B------:R-:W-:-:S03]  /*102c0*/  UMOV UR4, URZ ;  /* 0x0000003f00047c82 */ /* 0x000fc60008000000 */
[----:B------:R-:W-:Y:S01]  /*102d0*/  IABS R3, UR6 ;  /* 0x0000000600037c13 */ /* 0x000fe20008000000 */
[----:B------:R-:W-:-:S03]  /*102e0*/  ULOP3.LUT UR6, UR6, UR9, URZ, 0x3c, !UPT ;  /* 0x0000000906067292 */ /* 0x000fc6000f8e3c3f */
[----:B------:R-:W-:Y:S02]  /*102f0*/  R2UR UR8, R3 ;  /* 0x00000000030872ca */ /* 0x000fe400000e0000 */
        /* <DEDUP_REMOVED lines=22> */
.L_x_1067:
[----:B------:R-:W-:Y:S02]  /*10460*/  UIMAD UR49, UR45, UR38, UR44 ;  /* 0x000000262d3172a4 */ /* 0x000fe4000f8e022c */
[----:B------:R-:W-:Y:S01]  /*10470*/  IMAD.U32 R0, RZ, RZ, UR38 ;  /* 0x00000026ff007e24 */ /* 0x000fe2000f8e00ff */
[----:B------:R-:W-:Y:S01]  /*10480*/  MOV R24, 0x1 ;  /* 0x0000000100187802 */ /* 0x000fe20000000f00 */
[----:B------:R-:W-:Y:S02]  /*10490*/  IMAD.MOV.U32 R8, RZ, RZ, 0x1 ;  /* 0x00000001ff087424 */ /* 0x000fe400078e00ff */
[----:B------:R-:W-:-:S05]  /*104a0*/  IMAD.U32 R19, RZ, RZ, UR49 ;  /* 0x00000031ff137e24 */ /* 0x000fca000f8e00ff */
[----:B------:R-:W-:Y:S01]  /*104b0*/  VIADDMNMX R19, R19, R0, UR12, PT ;  /* 0x0000000c13137e46 */ /* 0x000fe2000b800100 */
[----:B------:R-:W-:-:S03]  /*104c0*/  IMAD.MOV.U32 R0, RZ, RZ, RZ ;  /* 0x000000ffff007224 */ /* 0x000fc600078e00ff */
[----:B------:R-:W-:-:S13]  /*104d0*/  ISETP.GT.AND P0, PT, R19, UR49, PT ;  /* 0x0000003113007c0c */ /* 0x000fda000bf04270 */
        /* <DEDUP_REMOVED lines=11> */
[----:B------:R-:W-:Y:S02]  /*10590*/  IMAD.U32 R4, RZ, RZ, UR4 ;  /* 0x00000004ff047e24 */ /* 0x000fe4000f8e00ff */
[----:B------:R-:W-:Y:S01]  /*105a0*/  IMAD.U32 R5, RZ, RZ, UR5 ;  /* 0x00000005ff057e24 */ /* 0x000fe2000f8e00ff */
[----:B------:R-:W0:Y:S01]  /*105b0*/  LDC.64 R2, c[0x4][R2] ;  /* 0x0100000002027b82 */ /* 0x000e220000000a00 */
[----:B------:R-:W-:Y:S01]  /*105c0*/  ULDC.64 UR4, c[0x4][0x8] ;  /* 0x0100020000047ab9 */ /* 0x000fe20000000a00 */
[----:B------:R-:W-:Y:S02]  /*105d0*/  IMAD.U32 R6, RZ, RZ, UR6 ;  /* 0x00000006ff067e24 */ /* 0x000fe4000f8e00ff */
[----:B------:R-:W-:-:S02]  /*105e0*/  IMAD.U32 R7, RZ, RZ, UR7 ;  /* 0x00000007ff077e24 */ /* 0x000fc4000f8e00ff */
[----:B------:R-:W-:Y:S02]  /*105f0*/  IMAD.U32 R10, RZ, RZ, UR4 ;  /* 0x00000004ff0a7e24 */ /* 0x000fe4000f8e00ff */
[----:B------:R-:W-:Y:S02]  /*10600*/  IMAD.U32 R11, RZ, RZ, UR5 ;  /* 0x00000005ff0b7e24 */ /* 0x000fe4000f8e00ff */
[----:B------:R-:W-:Y:S02]  /*10610*/  IMAD.MOV.U32 R8, RZ, RZ, 0x70 ;  /* 0x00000070ff087424 */ /* 0x000fe400078e00ff */
[----:B------:R-:W-:Y:S02]  /*10620*/  IMAD.MOV.U32 R12, RZ, RZ, 0x1 ;  /* 0x00000001ff0c7424 */ /* 0x000fe400078e00ff */
[----:B------:R-:W-:-:S07]  /*10630*/  IMAD.MOV.U32 R13, RZ, RZ, RZ ;  /* 0x000000ffff0d7224 */ /* 0x000fce00078e00ff */
[----:B------:R-:W-:-:S07]  /*10640*/  LEPC R20, `(.L_x_1068) ;  /* 0x000000001014794e */ /* 0x000fce0000000000 */
[----:B0----5:R-:W-:Y:S05]  /*10650*/  CALL.ABS.NOINC R2 ;  /* 0x0000000002007343 */ /* 0x021fea0003c00000 */
.L_x_1068:
[----:B------:R-:W-:-:S04]  /*10660*/  UIADD3 UR4, UR46, 0x400, URZ ;  /* 0x000004002e047890 */ /* 0x000fc8000fffe03f */
[----:B------:R-:W-:-:S06]  /*10670*/  ULOP3.LUT UP0, URZ, UR4, 0x3ff, URZ, 0xc0, !UPT ;  /* 0x000003ff043f7892 */ /* 0x000fcc000f80c03f */
[----:B------:R-:W-:-:S13]  /*10680*/  PLOP3.LUT P0, PT, PT, PT, UP0, 0x80, 0x0 ;  /* 0x000000000000781c */ /* 0x000fda0003f0f008 */
[----:B------:R-:W-:Y:S05]  /*10690*/  @!P0 BRA `(.L_x_1069) ;  /* 0x00000000007c8947 */ /* 0x000fea0003800000 */
        /* <DEDUP_REMOVED lines=15> */
[----:B-1---5:R-:W-:Y:S05]  /*10790*/  CALL.ABS.NOINC R2 ;  /* 0x0000000002007343 */ /* 0x022fea0003c00000 */
.L_x_1070:
[----:B------:R0:W1:Y:S01]  /*107a0*/  LDC.64 R2, c[0x4][R16] ;  /* 0x0100000010027b82 */ /* 0x0000620000000a00 */
[----:B------:R-:W-:Y:S01]  /*107b0*/  ULDC.64 UR4, c[0x4][0x90] ;  /* 0x0100240000047ab9 */ /* 0x000fe20000000a00 */
[----:B------:R-:W-:Y:S01]  /*107c0*/  ULDC.64 UR6, c[0x4][0x98] ;  /* 0x0100260000067ab9 */ /* 0x000fe20000000a00 */
[----:B------:R-:W-:Y:S02]  /*107d0*/  IMAD.U32 R4, RZ, RZ, UR4 ;  /* 0x00000004ff047e24 */ /* 0x000fe4000f8e00ff */
[----:B------:R-:W-:Y:S01]  /*107e0*/  IMAD.U32 R5, RZ, RZ, UR5 ;  /* 0x00000005ff057e24 */ /* 0x000fe2000f8e00ff */
[----:B------:R-:W-:Y:S01]  /*107f0*/  ULDC.64 UR4, c[0x4][0x18] ;  /* 0x0100060000047ab9 */ /* 0x000fe20000000a00 */
        /* <DEDUP_REMOVED lines=9> */
.L_x_1069:
[----:B------:R-:W0:Y:S01]  /*10890*/  LDC.64 R2, c[0x0][0x9f8] ;  /* 0x00027e00ff027b82 */ /* 0x000e220000000a00 */
[----:B------:R-:W-:-:S07]  /*108a0*/  IMAD.MOV.U32 R32, RZ, RZ, R28 ;  /* 0x000000ffff207224 */ /* 0x000fce00078e001c */
[----:B------:R-:W1:Y:S01]  /*108b0*/  LDC R37, c[0x0][0x430] ;  /* 0x00010c00ff257b82 */ /* 0x000e620000000800 */
[C---:B------:R-:W-:Y:S01]  /*108c0*/  IMAD.SHL.U32 R26, R25.reuse, 0x10, RZ ;  /* 0x00000010191a7824 */ /* 0x040fe200078e00ff */
[----:B------:R-:W-:Y:S01]  /*108d0*/  LOP3.LUT R8, R25, 0x7f, RZ, 0xc0, !PT ;  /* 0x0000007f19087812 */ /* 0x000fe200078ec0ff */
[----:B------:R-:W-:Y:S01]  /*108e0*/  VIADD R27, R19, 0xffffffff ;  /* 0xffffffff131b7836 */ /* 0x000fe20000000000 */
[----:B------:R-:W-:Y:S01]  /*108f0*/  LOP3.LUT R18, R18, 0xffffffdf, RZ, 0xc0, !PT ;  /* 0xffffffdf12127812 */ /* 0x000fe200078ec0ff */
[----:B------:R-:W-:Y:S01]  /*10900*/  ULDC UR4, c[0x0][0x2f4] ;  /* 0x0000bd0000047ab9 */ /* 0x000fe20000000800 */
[----:B------:R-:W-:Y:S01]  /*10910*/  ULDC UR5, c[0x0][0x320] ;  /* 0x0000c80000057ab9 */ /* 0x000fe20000000800 */
[----:B0-----:R-:W-:-:S04]  /*10920*/  ISETP.NE.U32.AND P0, PT, R2, RZ, PT ;  /* 0x000000ff0200720c */ /* 0x001fc80003f05070 */
[----:B------:R-:W-:-:S13]  /*10930*/  ISETP.NE.AND.EX P0, PT, R3, RZ, PT, P0 ;  /* 0x000000ff0300720c */ /* 0x000fda0003f05300 */
[----:B------:R-:W0:Y:S02]  /*10940*/  @P0 LDC.64 R2, c[0x0][0x9f8] ;  /* 0x00027e00ff020b82 */ /* 0x000e240000000a00 */
[----:B0-----:R-:W-:-:S05]  /*10950*/  @P0 IMAD.WIDE R2, R28, 0x4, R2 ;  /* 0x000000041c020825 */ /* 0x001fca00078e0202 */
[----:B------:R0:W2:Y:S01]  /*10960*/  @P0 LDG.E R32, desc[UR56][R2.64] ;  /* 0x0000003802200981 */ /* 0x0000a2000c1e1900 */
[----:B------:R-:W-:Y:S02]  /*10970*/  LOP3.LUT R26, R26, 0x70, RZ, 0xc0, !PT ;  /* 0x000000701a1a7812 */ /* 0x000fe400078ec0ff */
[----:B------:R-:W-:Y:S02]  /*10980*/  SHF.R.U32.HI R36, RZ, 0x3, R8 ;  /* 0x00000003ff247819 */ /* 0x000fe40000011608 */
[----:B-1----:R-:W-:Y:S02]  /*10990*/  ISETP.NE.AND P1, PT, R37, 0x1, PT ;  /* 0x000000012500780c */ /* 0x002fe40003f25270 */
[----:B------:R-:W-:-:S05]  /*109a0*/  LOP3.LUT R33, R26, R36, RZ, 0xfc, !PT ;  /* 0x000000241a217212 */ /* 0x000fca00078efcff */
[----:B------:R-:W-:-:S05]  /*109b0*/  IMAD R10, R27, 0x60, R33 ;  /* 0x000000601b0a7824 */ /* 0x000fca00078e0221 */
[C---:B------:R-:W-:Y:S01]  /*109c0*/  ISETP.GE.AND P0, PT, R10.reuse, UR41, PT ;  /* 0x000000290a007c0c */ /* 0x040fe2000bf06270 */
[----:B0-----:R-:W0:Y:S01]  /*109d0*/  @P1 LDC R3, c[0x0][0x434] ;  /* 0x00010d00ff031b82 */ /* 0x001e220000000800 */
[----:B-----5:R-:W-:Y:S02]  /*109e0*/  IADD3 R10, R10, R23, RZ ;  /* 0x000000170a0a7210 */ /* 0x020fe40007ffe0ff */
[----:B------:R-:W-:Y:S02]  /*109f0*/  ISETP.GT.U32.OR P0, PT, R33, 0x5f, P0 ;  /* 0x0000005f2100780c */ /* 0x000fe40000704470 */
[----:B------:R-:W-:Y:S01]  /*10a00*/  @P1 LOP3.LUT R18, R18, 0x20, RZ, 0xfc, !PT ;  /* 0x0000002012121812 */ /* 0x000fe200078efcff */
[----:B------:R-:W-:Y:S02]  /*10a10*/  IMAD.MOV.U32 R9, RZ, RZ, R10 ;  /* 0x000000ffff097224 */ /* 0x000fe400078e000a */
[----:B------:R-:W1:Y:S08]  /*10a20*/  @P1 LDC R11, c[0x0][0x438] ;  /* 0x00010e00ff0b1b82 */ /* 0x000e700000000800 */
[----:B------:R-:W3:Y:S08]  /*10a30*/  @!P0 LDC.64 R6, c[0x0][0x428] ;  /* 0x00010a00ff068b82 */ /* 0x000ef00000000a00 */
[----:B------:R-:W4:Y:S01]  /*10a40*/  @!P0 LDC.64 R4, c[0x0][0x418] ;  /* 0x00010600ff048b82 */ /* 0x000f220000000a00 */
[----:B0-----:R-:W-:-:S05]  /*10a50*/  @P1 IMAD.HI.U32 R0, R10, R3, RZ ;  /* 0x000000030a001227 */ /* 0x001fca00078e00ff */
[----:B-1----:R-:W-:-:S04]  /*10a60*/  @P1 SHF.R.U32.HI R9, RZ, R11, R0 ;  /* 0x0000000bff091219 */ /* 0x002fc80000011600 */
[--C-:B------:R-:W-:Y:S01]  /*10a70*/  @!P0 SHF.R.S32.HI R3, RZ, 0x1f, R9.reuse ;  /* 0x0000001fff038819 */ /* 0x100fe20000011409 */
[----:B------:R-:W-:Y:S01]  /*10a80*/  @!P0 IMAD.MOV.U32 R2, RZ, RZ, R9 ;  /* 0x000000ffff028224 */ /* 0x000fe200078e0009 */
[----:B------:R-:W-:Y:S01]  /*10a90*/  LOP3.LUT R18, R18, 0xfffffffb, RZ, 0xc0, !PT ;  /* 0xfffffffb12127812 */ /* 0x000fe200078ec0ff */
[----:B------:R-:W-:Y:S01]  /*10aa0*/  UMOV UR6, 0xffffffff ;  /* 0xffffffff00067882 */ /* 0x000fe20000000000 */
[----:B--2---:R-:W-:Y:S01]  /*10ab0*/  SHF.R.S32.HI R34, RZ, 0x1f, R32 ;  /* 0x0000001fff227819 */ /* 0x004fe20000011420 */
[----:B---3--:R-:W-:-:S04]  /*10ac0*/  @!P0 IMAD.WIDE.U32 R2, R32, R6, R2 ;  /* 0x0000000620028225 */ /* 0x008fc800078e0002 */
[----:B------:R-:W-:Y:S01]  /*10ad0*/  @!P0 IMAD R0, R34, R6, RZ ;  /* 0x0000000622008224 */ /* 0x000fe200078e02ff */
[----:B----4-:R-:W-:-:S03]  /*10ae0*/  @!P0 LEA R4, P1, R2, R4, 0x2 ;  /* 0x0000000402048211 */ /* 0x010fc600078210ff */
[----:B------:R-:W-:-:S04]  /*10af0*/  @!P0 IMAD R7, R32, R7, R0 ;  /* 0x0000000720078224 */ /* 0x000fc800078e0200 */
[----:B------:R-:W-:-:S05]  /*10b00*/  @!P0 IMAD.IADD R0, R3, 0x1, R7 ;  /* 0x0000000103008824 */ /* 0x000fca00078e0207 */
[----:B------:R-:W-:Y:S01]  /*10b10*/  @!P0 LEA.HI.X R5, R2, R5, R0, 0x2, P1 ;  /* 0x0000000502058211 */ /* 0x000fe200008f1400 */
[----:B------:R-:W-:-:S06]  /*10b20*/  IMAD.MOV.U32 R0, RZ, RZ, RZ ;  /* 0x000000ffff007224 */ /* 0x000fcc00078e00ff */
[----:B------:R0:W5:Y:S02]  /*10b30*/  @!P0 LDG.E R0, desc[UR56][R4.64] ;  /* 0x0000003804008981 */ /* 0x000164000c1e1900 */
[----:B0-----:R-:W-:-:S05]  /*10b40*/  IMAD.SHL.U32 R4, R25, 0x8, RZ ;  /* 0x0000000819047824 */ /* 0x001fca00078e00ff */
[----:B------:R-:W-:-:S04]  /*10b50*/  LOP3.LUT R30, R4, 0x38, RZ, 0xc0, !PT ;  /* 0x00000038041e7812 */ /* 0x000fc800078ec0ff */
[C---:B------:R-:W-:Y:S02]  /*10b60*/  ISETP.GE.AND P1, PT, R30.reuse, UR4, PT ;  /* 0x000000041e007c0c */ /* 0x040fe4000bf26270 */
[C---:B------:R-:W-:Y:S02]  /*10b70*/  LOP3.LUT R22, R30.reuse, 0x40, RZ, 0xfc, !PT ;  /* 0x000000401e167812 */ /* 0x040fe400078efcff */
[----:B------:R-:W-:Y:S02]  /*10b80*/  LOP3.LUT R24, R30, 0x80, RZ, 0xfc, !PT ;  /* 0x000000801e187812 */ /* 0x000fe400078efcff */
[----:B------:R-:W-:Y:S02]  /*10b90*/  ISETP.GE.AND P3, PT, R22, UR4, PT ;  /* 0x0000000416007c0c */ /* 0x000fe4000bf66270 */
[----:B------:R-:W-:Y:S02]  /*10ba0*/  ISETP.GE.AND P2, PT, R24, UR4, PT ;  /* 0x0000000418007c0c */ /* 0x000fe4000bf46270 */
[----:B------:R-:W-:-:S03]  /*10bb0*/  ISETP.GE.AND P0, PT, R30, UR5, PT ;  /* 0x000000051e007c0c */ /* 0x000fc6000bf06270 */
[----:B------:R-:W-:Y:S02]  /*10bc0*/  @P1 LOP3.LUT R18, R18, 0x4, RZ, 0xfc, !PT ;  /* 0x0000000412121812 */ /* 0x000fe400078efcff */
[----:B------:R-:W-:Y:S02]  /*10bd0*/  ISETP.GE.AND P1, PT, R22, UR5, PT ;  /* 0x0000000516007c0c */ /* 0x000fe4000bf26270 */
[----:B------:R-:W-:-:S04]  /*10be0*/  LOP3.LUT R18, R18, 0xfffffffd, RZ, 0xc0, !PT ;  /* 0xfffffffd12127812 */ /* 0x000fc800078ec0ff */
[----:B------:R-:W-:-:S04]  /*10bf0*/  @P3 LOP3.LUT R18, R18, 0x2, RZ, 0xfc, !PT ;  /* 0x0000000212123812 */ /* 0x000fc800078efcff */
[----:B------:R-:W-:-:S04]  /*10c00*/  LOP3.LUT R18, R18, 0xfffffffe, RZ, 0xc0, !PT ;  /* 0xfffffffe12127812 */ /* 0x000fc800078ec0ff */
[----:B------:R-:W-:Y:S01]  /*10c10*/  @P2 LOP3.LUT R18, R18, 0x1, RZ, 0xfc, !PT ;  /* 0x0000000112122812 */ /* 0x000fe200078efcff */
[----:B------:R-:W-:Y:S06]  /*10c20*/  BRA.DIV UR6, `(.L_x_1071) ;  /* 0x0000002e06e07947 */ /* 0x000fec000b800000 */
.L_x_1113:
[----:B------:R-:W2:Y:S01]  /*10c30*/  LDL R2, [R1] ;  /* 0x0000000001027983 */ /* 0x000ea20000100800 */
[----:B------:R-:W-:Y:S01]  /*10c40*/  SEL R29, RZ, 0x1, P0 ;  /* 0x00000001ff1d7807 */ /* 0x000fe20000000000 */
[----:B------:R-:W-:Y:S01]  /*10c50*/  IMAD.U32 R31, RZ, RZ, UR39 ;  /* 0x00000027ff1f7e24 */ /* 0x000fe2000f8e00ff */
[----:B------:R-:W-:Y:S01]  /*10c60*/  ISETP.GT.U32.AND P0, PT, R33, 0x5f, PT ;  /* 0x0000005f2100780c */ /* 0x000fe20003f04070 */
[----:B------:R-:W-:Y:S01]  /*10c70*/  IMAD.MOV R6, RZ, RZ, -R9 ;  /* 0x000000ffff067224 */ /* 0x000fe200078e0a09 */
[----:B------:R-:W-:Y:S02]  /*10c80*/  LOP3.LUT R18, R18, 0xffffffef, RZ, 0xc0, !PT ;  /* 0xffffffef12127812 */ /* 0x000fe400078ec0ff */
[----:B------:R-:W-:Y:S01]  /*10c90*/  SHF.R.S32.HI R31, RZ, 0x1f, R31 ;  /* 0x0000001fff1f7819 */ /* 0x000fe2000001141f */
[----:B------:R-:W-:Y:S01]  /*10ca0*/  IMAD R6, R37, R6, R10 ;  /* 0x0000000625067224 */ /* 0x000fe200078e020a */
[----:B------:R-:W-:-:S07]  /*10cb0*/  LOP3.LUT R18, R18, 0xfffffff7, RZ, 0xc0, !PT ;  /* 0xfffffff712127812 */ /* 0x000fce00078ec0ff */
[----:B------:R-:W-:Y:S02]  /*10cc0*/  @P0 LOP3.LUT R18, R18, 0x8, RZ, 0xfc, !PT ;  /* 0x0000000812120812 */ /* 0x000fe400078efcff */
[----:B--2---:R-:W-:Y:S02]  /*10cd0*/  R2UR UR4, R2 ;  /* 0x00000000020472ca */ /* 0x004fe400000e0000 */
[----:B------:R-:W-:-:S05]  /*10ce0*/  SEL R2, RZ, 0xffffffff, P1 ;  /* 0xffffffffff027807 */ /* 0x000fca0000800000 */
[----:B------:R-:W-:-:S05]  /*10cf0*/  IMAD.SHL.U32 R2, R2, 0x2, RZ ;  /* 0x0000000202027824 */ /* 0x000fca00078e00ff */
[----:B------:R-:W-:Y:S01]  /*10d00*/  LOP3.LUT R29, R2, 0x2, R29, 0xe2, !PT ;  /* 0x00000002021d7812 */ /* 0x000fe200078ee21d */
[----:B------:R-:W-:-:S06]  /*10d10*/  ULOP3.LUT UR4, UR4, 0x2, URZ, 0xfc, !UPT ;  /* 0x0000000204047892 */ /* 0x000fcc000f8efc3f */
[----:B------:R-:W-:-:S05]  /*10d20*/  IMAD.U32 R3, RZ, RZ, UR4 ;  /* 0x00000004ff037e24 */ /* 0x000fca000f8e00ff */
[----:B------:R-:W-:-:S13]  /*10d30*/  ISETP.NE.AND P2, PT, R3, 0x3, PT ;  /* 0x000000030300780c */ /* 0x000fda0003f45270 */
[----:B------:R-:W-:Y:S01]  /*10d40*/  @P2 LOP3.LUT R18, R18, 0x10, RZ, 0xfc, !PT ;  /* 0x0000001012122812 */ /* 0x000fe200078efcff */
[----:B------:R-:W-:Y:S06]  /*10d50*/  @!P2 BRA `(.L_x_1072) ;  /* 0x000000000004a947 */ /* 0x000fec0003800000 */
[----:B------:R-:W-:Y:S01]  /*10d60*/  BPT.TRAP 0x1 ;  /* 0x000000040000795c */ /* 0x000fe20000300000 */
.L_x_1072:
[----:B------:R-:W-:Y:S01]  /*10d70*/  SHF.R.S32.HI R7, RZ, 0x1f, R6 ;  /* 0x0000001fff077819 */ /* 0x000fe20000011406 */
[----:B------:R-:W-:Y:S01]  /*10d80*/  ULDC.64 UR4, c[0x0][0x328] ;  /* 0x0000ca0000047ab9 */ /* 0x000fe20000000a00 */
[----:B------:R-:W-:-:S03]  /*10d90*/  R2UR UR6, R31 ;  /* 0x000000001f0672ca */ /* 0x000fc600000e0000 */
        /* <DEDUP_REMOVED lines=11> */
[----:B------:R-:W-:Y:S01]  /*10e50*/  IMAD.U32 R9, RZ, RZ, UR4 ;  /* 0x00000004ff097e24 */ /* 0x000fe2000f8e00ff */
[----:B------:R-:W-:-:S03]  /*10e60*/  UIMAD UR4, UR6, UR4, URZ ;  /* 0x00000004060472a4 */ /* 0x000fc6000f8e023f */
[----:B------:R-:W-:Y:S01]  /*10e70*/  IMAD.WIDE.U32 R2, R9, UR39, R2 ;  /* 0x0000002709027c25 */ /* 0x000fe2000f8e0002 */
[----:B------:R-:W-:Y:S01]  /*10e80*/  UIMAD UR4, UR39, UR5, UR4 ;  /* 0x00000005270472a4 */ /* 0x000fe2000f8e0204 */
[----:B------:R-:W-:Y:S02]  /*10e90*/  ULDC.64 UR6, c[0x0][0x318] ;  /* 0x0000c60000067ab9 */ /* 0x000fe40000000a00 */
[----:B------:R-:W-:-:S03]  /*10ea0*/  LEA R16, P0, R2, UR6, 0x1 ;  /* 0x0000000602107c11 */ /* 0x000fc6000f8008ff */
[----:B------:R-:W-:-:S05]  /*10eb0*/  VIADD R17, R3, UR4 ;  /* 0x0000000403117c36 */ /* 0x000fca0008000000 */
[----:B------:R-:W-:Y:S01]  /*10ec0*/  LEA.HI.X R17, R2, UR7, R17, 0x1, P0 ;  /* 0x0000000702117c11 */ /* 0x000fe200080f0c11 */
[----:B------:R-:W-:-:S05]  /*10ed0*/  IMAD.MOV.U32 R2, RZ, RZ, 0x1 ;  /* 0x00000001ff027424 */ /* 0x000fca00078e00ff */
[----:B------:R-:W-:-:S04]  /*10ee0*/  SHF.L.U32 R2, R2, 0x1f, RZ ;  /* 0x0000001f02027819 */ /* 0x000fc800000006ff */
[----:B------:R-:W0:Y:S02]  /*10ef0*/  SYNCS.PHASECHK.TRANS64.TRYWAIT P0, [UR46+0x2a840], R2 ;  /* 0x02a84002ff0075a7 */ /* 0x000e24000800016e */
[----:B0-----:R-:W-:Y:S05]  /*10f00*/  @!P0 BRA `(.L_x_1073) ;  /* 0x0000002c00488947 */ /* 0x001fea0003800000 */
.L_x_1114:
[----:B------:R-:W-:Y:S01]  /*10f10*/  ULDC.64 UR4, c[0x0][0x300] ;  /* 0x0000c00000047ab9 */ /* 0x000fe20000000a00 */
[----:B------:R-:W-:Y:S01]  /*10f20*/  R2UR UR6, R31 ;  /* 0x000000001f0672ca */ /* 0x000fe200000e0000 */
[----:B------:R-:W-:Y:S01]  /*10f30*/  IMAD R7, R7, UR4, RZ ;  /* 0x0000000407077c24 */ /* 0x000fe2000f8e02ff */
[----:B------:R-:W-:Y:S01]  /*10f40*/  LOP3.LUT P3, RZ, R18, 0x4, RZ, 0xc0, !PT ;  /* 0x0000000412ff7812 */ /* 0x000fe2000786c0ff */
[----:B0-----:R-:W-:Y:S01]  /*10f50*/  IMAD.WIDE.U32 R2, R6, UR4, RZ ;  /* 0x0000000406027c25 */ /* 0x001fe2000f8e00ff */
[C---:B------:R-:W-:Y:S02]  /*10f60*/  LOP3.LUT P2, RZ, R18.reuse, 0x2, RZ, 0xc0, !PT ;  /* 0x0000000212ff7812 */ /* 0x040fe4000784c0ff */
[----:B------:R-:W-:Y:S01]  /*10f70*/  LOP3.LUT P1, RZ, R18, 0x1, RZ, 0xc0, !PT ;  /* 0x0000000112ff7812 */ /* 0x000fe2000782c0ff */
[----:B------:R-:W-:Y:S01]  /*10f80*/  IMAD R7, R6, UR5, R7 ;  /* 0x0000000506077c24 */ /* 0x000fe2000f8e0207 */
[----:B------:R-:W-:Y:S02]  /*10f90*/  ULDC.64 UR4, c[0x0][0x310] ;  /* 0x0000c40000047ab9 */ /* 0x000fe40000000a00 */
[----:B------:R-:W-:-:S02]  /*10fa0*/  IMAD R5, R5, UR4, RZ ;  /* 0x0000000405057c24 */ /* 0x000fc4000f8e02ff */
[----:B------:R-:W-:Y:S02]  /*10fb0*/  IMAD.IADD R3, R3, 0x1, R7 ;  /* 0x0000000103037824 */ /* 0x000fe400078e0207 */
[C---:B------:R-:W-:Y:S02]  /*10fc0*/  IMAD R5, R0.reuse, UR5, R5 ;  /* 0x0000000500057c24 */ /* 0x040fe4000f8e0205 */
[----:B------:R-:W-:Y:S01]  /*10fd0*/  IMAD.WIDE.U32 R2, R0, UR4, R2 ;  /* 0x0000000400027c25 */ /* 0x000fe2000f8e0002 */
        /* <DEDUP_REMOVED lines=8> */
[----:B------:R-:W-:Y:S01]  /*11060*/  VIADD R7, R3, UR4 ;  /* 0x0000000403077c36 */ /* 0x000fe20008000000 */
[----:B------:R-:W-:Y:S01]  /*11070*/  LOP3.LUT R3, R4, 0x1c0, RZ, 0xc0, !PT ;  /* 0x000001c004037812 */ /* 0x000fe200078ec0ff */
[----:B------:R-:W-:-:S03]  /*11080*/  UMOV UR4, 0xffffffff ;  /* 0xffffffff00047882 */ /* 0x000fc60000000000 */
[----:B------:R-:W-:Y:S01]  /*11090*/  LEA.HI.X R7, R2, UR7, R7, 0x1, P0 ;  /* 0x0000000702077c11 */ /* 0x000fe200080f0c07 */
[----:B------:R-:W-:Y:S01]  /*110a0*/  IMAD.MOV.U32 R2, RZ, RZ, -0x60 ;  /* 0xffffffa0ff027424 */ /* 0x000fe200078e00ff */
[----:B------:R-:W-:-:S03]  /*110b0*/  LOP3.LUT R4, R3, 0x38, R4, 0xf8, !PT ;  /* 0x0000003803047812 */ /* 0x000fc600078ef804 */
[----:B------:R-:W-:Y:S01]  /*110c0*/  IMAD R5, R27, R2, UR41 ;  /* 0x000000291b057e24 */ /* 0x000fe2000f8e0202 */
[----:B------:R-:W-:Y:S01]  /*110d0*/  LOP3.LUT R4, R4, 0x38, R25, 0x78, !PT ;  /* 0x0000003804047812 */ /* 0x000fe200078e7819 */
[----:B------:R-:W-:Y:S02]  /*110e0*/  IMAD.SHL.U32 R25, R8, 0x8, RZ ;  /* 0x0000000808197824 */ /* 0x000fe400078e00ff */
[----:B------:R-:W-:-:S03]  /*110f0*/  IMAD.IADD R6, R5, 0x1, -R36 ;  /* 0x0000000105067824 */ /* 0x000fc600078e0a24 */
[----:B------:R-:W-:Y:S02]  /*11100*/  LOP3.LUT R25, R4, 0x200, R25, 0xf8, !PT ;  /* 0x0000020004197812 */ /* 0x000fe400078ef819 */
[----:B------:R-:W-:Y:S01]  /*11110*/  ISETP.GE.AND P0, PT, R6, 0x1, PT ;  /* 0x000000010600780c */ /* 0x000fe20003f06270 */
[----:B------:R-:W-:-:S12]  /*11120*/  BRA.DIV UR4, `(.L_x_1074) ;  /* 0x0000002a04d87947 */ /* 0x000fd8000b800000 */
[----:B------:R-:W-:Y:S01]  /*11130*/  SHFL.IDX PT, R3, R7, RZ, 0x181f ;  /* 0x00181fff07037589 */ /* 0x000fe200000e0000 */
[----:B------:R-:W-:-:S03]  /*11140*/  @P0 LEA R9, R25, UR46, 0x1 ;  /* 0x0000002e19090c11 */ /* 0x000fc6000f8e08ff */
[----:B------:R-:W0:Y:S04]  /*11150*/  SHFL.IDX PT, R2, R0, RZ, 0x181f ;  /* 0x00181fff00027589 */ /* 0x000e2800000e0000 */
[----:B------:R-:W-:Y:S04]  /*11160*/  SHFL.IDX PT, R5, R7, 0x1, 0x181f ;  /* 0x00381f0007057f89 */ /* 0x000fe800000e0000 */
[----:B------:R-:W-:Y:S04]  /*11170*/  SHFL.IDX PT, R4, R0, 0x1, 0x181f ;  /* 0x00381f0000047f89 */ /* 0x000fe800000e0000 */
[----:B------:R-:W-:Y:S04]  /*11180*/  SHFL.IDX PT, R8, R7, 0x2, 0x181f ;  /* 0x00581f0007087f89 */ /* 0x000fe800000e0000 */
[----:B------:R-:W1:Y:S04]  /*11190*/  SHFL.IDX PT, R14, R0, 0x2, 0x181f ;  /* 0x00581f00000e7f89 */ /* 0x000e6800000e0000 */
[----:B------:R-:W2:Y:S01]  /*111a0*/  SHFL.IDX PT, R10, R0, 0x3, 0x181f ;  /* 0x00781f00000a7f89 */ /* 0x000ea200000e0000 */
[----:B0-----:R-:W-:-:S05]  /*111b0*/  @P0 IMAD.WIDE.U32 R2, R30, 0x2, R2 ;  /* 0x000000021e020825 */ /* 0x001fca00078e0002 */
[----:B------:R-:W-:Y:S04]  /*111c0*/  @P0 LDGSTS.E.BYPASS.LTC128B.128 [R9+0x18400], desc[UR56][R2.64], !P3 ;  /* 0x1840000002090fae */ /* 0x000fe8000d901d78 */
[----:B------:R-:W-:Y:S04]  /*111d0*/  @P0 LDGSTS.E.BYPASS.LTC128B.128 [R9+0x1b400], desc[UR56][R2.64+0x80], !P2 ;  /* 0x1b40008002090fae */ /* 0x000fe8000d101d78 */
[----:B------:R0:W-:Y:S01]  /*111e0*/  @P0 LDGSTS.E.BYPASS.LTC128B.128 [R9+0x1e400], desc[UR56][R2.64+0x100], !P1 ;  /* 0x1e40010002090fae */ /* 0x0001e2000c901d78 */
[----:B------:R-:W-:-:S03]  /*111f0*/  ISETP.GE.AND P0, PT, R6, 0x11, PT ;  /* 0x000000110600780c */ /* 0x000fc60003f06270 */
[----:B0-----:R-:W0:Y:S01]  /*11200*/  SHFL.IDX PT, R9, R7, 0x3, 0x181f ;  /* 0x00781f0007097f89 */ /* 0x001e2200000e0000 */
[----:B-1----:R-:W-:-:S09]  /*11210*/  IMAD.MOV.U32 R2, RZ, RZ, R14 ;  /* 0x000000ffff027224 */ /* 0x002fd200078e000e */
[----:B------:R-:W-:Y:S01]  /*11220*/  @P0 LEA R21, R25, UR46, 0x1 ;  /* 0x0000002e19150c11 */ /* 0x000fe2000f8e08ff */
[----:B------:R-:W-:Y:S01]  /*11230*/  @P0 IMAD.WIDE.U32 R4, R30, 0x2, R4 ;  /* 0x000000021e040825 */ /* 0x000fe200078e0004 */
[----:B------:R-:W1:Y:S03]  /*11240*/  SHFL.IDX PT, R14, R0, 0x4, 0x181f ;  /* 0x00981f00000e7f89 */ /* 0x000e6600000e0000 */
[----:B------:R-:W-:Y:S01]  /*11250*/  IMAD.MOV.U32 R3, RZ, RZ, R8 ;  /* 0x000000ffff037224 */ /* 0x000fe200078e0008 */
[----:B------:R-:W-:Y:S04]  /*11260*/  @P0 LDGSTS.E.BYPASS.LTC128B.128 [R21+0x18c00], desc[UR56][R4.64], !P3 ;  /* 0x18c0000004150fae */ /* 0x000fe8000d901d78 */
[----:B------:R-:W-:Y:S04]  /*11270*/  @P0 LDGSTS.E.BYPASS.LTC128B.128 [R21+0x1bc00], desc[UR56][R4.64+0x80], !P2 ;  /* 0x1bc0008004150fae */ /* 0x000fe8000d101d78 */
[----:B------:R2:W-:Y:S01]  /*11280*/  @P0 LDGSTS.E.BYPASS.LTC128B.128 [R21+0x1ec00], desc[UR56][R4.64+0x100], !P1 ;  /* 0x1ec0010004150fae */ /* 0x0005e2000c901d78 */
[----:B------:R-:W-:-:S03]  /*11290*/  ISETP.GE.AND P0, PT, R6, 0x21, PT ;  /* 0x000000210600780c */ /* 0x000fc60003f06270 */
[----:B------:R-:W3:Y:S04]  /*112a0*/  SHFL.IDX PT, R8, R7, 0x4, 0x181f ;  /* 0x00981f0007087f89 */ /* 0x000ee800000e0000 */
[----:B------:R-:W4:Y:S01]  /*112b0*/  SHFL.IDX PT, R7, R7, 0x5, 0x181f ;  /* 0x00b81f0007077f89 */ /* 0x000f2200000e0000 */
[----:B--2---:R-:W-:-:S05]  /*112c0*/  IMAD.MOV.U32 R4, RZ, RZ, R10 ;  /* 0x000000ffff047224 */ /* 0x004fca00078e000a */
[----:B------:R-:W-:Y:S01]  /*112d0*/  @P0 IMAD.WIDE.U32 R2, R30, 0x2, R2 ;  /* 0x000000021e020825 */ /* 0x000fe200078e0002 */
[----:B------:R-:W-:-:S03]  /*112e0*/  @P0 LEA R35, R25, UR46, 0x1 ;  /* 0x0000002e19230c11 */ /* 0x000fc6000f8e08ff */
[----:B0-----:R-:W-:Y:S02]  /*112f0*/  IMAD.MOV.U32 R5, RZ, RZ, R9 ;  /* 0x000000ffff057224 */ /* 0x001fe400078e0009 */
[----:B------:R-:W-:Y:S04]  /*11300*/  @P0 LDGSTS.E.BYPASS.LTC128B.128 [R35+0x19400], desc[UR56][R2.64], !P3 ;  /* 0x1940000002230fae */ /* 0x000fe8000d901d78 */
[----:B------:R-:W-:Y:S04]  /*11310*/  @P0 LDGSTS.E.BYPASS.LTC128B.128 [R35+0x1c400], desc[UR56][R2.64+0x80], !P2 ;  /* 0x1c40008002230fae */ /* 0x000fe8000d101d78 */
[----:B------:R1:W-:Y:S01]  /*11320*/  @P0 LDGSTS.E.BYPASS.LTC128B.128 [R35+0x1f400], desc[UR56][R2.64+0x100], !P1 ;  /* 0x1f40010002230fae */ /* 0x0003e2000c901d78 */
[----:B------:R-:W-:Y:S01]  /*11330*/  ISETP.GE.AND P0, PT, R6, 0x31, PT ;  /* 0x000000310600780c */ /* 0x000fe20003f06270 */
[----:B-1----:R-:W-:-:S12]  /*11340*/  IMAD.MOV.U32 R2, RZ, RZ, R14 ;  /* 0x000000ffff027224 */ /* 0x002fd800078e000e */
[----:B------:R-:W-:Y:S01]  /*11350*/  @P0 IMAD.WIDE.U32 R4, R30, 0x2, R4 ;  /* 0x000000021e040825 */ /* 0x000fe200078e0004 */
[----:B------:R-:W-:Y:S01]  /*11360*/  @P0 LEA R9, R25, UR46, 0x1 ;  /* 0x0000002e19090c11 */ /* 0x000fe2000f8e08ff */
[----:B------:R0:W1:Y:S02]  /*11370*/  SHFL.IDX PT, R14, R0, 0x5, 0x181f ;  /* 0x00b81f00000e7f89 */ /* 0x00006400000e0000 */
[----:B---3--:R-:W-:Y:S02]  /*11380*/  IMAD.MOV.U32 R3, RZ, RZ, R8 ;  /* 0x000000ffff037224 */ /* 0x008fe400078e0008 */
        /* <DEDUP_REMOVED lines=8> */
[----:B-1--4-:R0:W-:Y:S02]  /*11410*/  @P0 LDGSTS.E.BYPASS.LTC128B.128 [R21+0x20400], desc[UR56][R2.64+0x100], !P1 ;  /* 0x2040010002150fae */ /* 0x0121e4000c901d78 */
.L_x_1128:
[----:B------:R-:W-:Y:S01]  /*11420*/  ISETP.GE.AND P0, PT, R6, 0x51, PT ;  /* 0x000000510600780c */ /* 0x000fe20003f06270 */
[----:B0-----:R-:W-:Y:S02]  /*11430*/  IMAD.MOV.U32 R2, RZ, RZ, R14 ;  /* 0x000000ffff027224 */ /* 0x001fe400078e000e */
[----:B------:R-:W-:-:S10]  /*11440*/  IMAD.MOV.U32 R3, RZ, RZ, R7 ;  /* 0x000000ffff037224 */ /* 0x000fd400078e0007 */
        /* <DEDUP_REMOVED lines=12> */
[----:B------:R-:W-:-:S13]  /*11510*/  LOP3.LUT P1, RZ, R18, 0x10, RZ, 0xc0, !PT ;  /* 0x0000001012ff7812 */ /* 0x000fda000782c0ff */
[----:B0-----:R-:W-:Y:S05]  /*11520*/  @!P1 BRA `(.L_x_1075) ;  /* 0x0000000000049947 */ /* 0x001fea0003800000 */
[----:B------:R-:W-:Y:S01]  /*11530*/  BPT.TRAP 0x1 ;  /* 0x000000040000795c */ /* 0x000fe20000300000 */
.L_x_1075:
        /* <DEDUP_REMOVED lines=23> */
[----:B------:R-:W-:-:S02]  /*116b0*/  IMAD.U32 R10, RZ, RZ, UR4 ;  /* 0x00000004ff0a7e24 */ /* 0x000fc4000f8e00ff */
[----:B------:R-:W-:Y:S02]  /*116c0*/  IMAD.U32 R11, RZ, RZ, UR5 ;  /* 0x00000005ff0b7e24 */ /* 0x000fe4000f8e00ff */
[----:B------:R-:W-:Y:S02]  /*116d0*/  IMAD.MOV.U32 R8, RZ, RZ, 0x70 ;  /* 0x00000070ff087424 */ /* 0x000fe400078e00ff */
[----:B------:R-:W-:Y:S02]  /*116e0*/  IMAD.MOV.U32 R12, RZ, RZ, 0x1 ;  /* 0x00000001ff0c7424 */ /* 0x000fe400078e00ff */
[----:B------:R-:W-:-:S07]  /*116f0*/  IMAD.MOV.U32 R13, RZ, RZ, RZ ;  /* 0x000000ffff0d7224 */ /* 0x000fce00078e00ff */
[----:B------:R-:W-:-:S07]  /*11700*/  LEPC R20, `(.L_x_1076) ;  /* 0x000000001014794e */ /* 0x000fce0000000000 */
[----:B0-----:R-:W-:Y:S05]  /*11710*/  CALL.ABS.NOINC R2 ;  /* 0x0000000002007343 */ /* 0x001fea0003c00000 */
.L_x_1076:
[----:B------:R-:W-:Y:S01]  /*11720*/  UISETP.NE.AND UP0, UPT, UR48, URZ, UPT ;  /* 0x0000003f3000728c */ /* 0x000fe2000bf05270 */
[----:B------:R-:W-:Y:S01]  /*11730*/  VIADD R7, R33, UR40 ;  /* 0x0000002821077c36 */ /* 0x000fe20008000000 */
[----:B------:R-:W0:Y:S01]  /*11740*/  LDC R6, c[0x0][0x448] ;  /* 0x00011200ff067b82 */ /* 0x000e220000000800 */
[----:B------:R-:W-:Y:S01]  /*11750*/  IMAD.U32 R4, RZ, RZ, UR36 ;  /* 0x00000024ff047e24 */ /* 0x000fe2000f8e00ff */
[----:B------:R-:W-:Y:S01]  /*11760*/  ULDC.64 UR4, c[0x0][0x2e0] ;  /* 0x0000b80000047ab9 */ /* 0x000fe20000000a00 */
[----:B------:R-:W-:Y:S01]  /*11770*/  IMAD.U32 R3, RZ, RZ, UR47 ;  /* 0x0000002fff037e24 */ /* 0x000fe2000f8e00ff */
[----:B------:R-:W-:Y:S01]  /*11780*/  PLOP3.LUT P0, PT, PT, PT, UP0, 0x80, 0x0 ;  /* 0x000000000000781c */ /* 0x000fe20003f0f008 */
[----:B------:R-:W-:Y:S02]  /*11790*/  IMAD.MOV.U32 R2, RZ, RZ, R4 ;  /* 0x000000ffff027224 */ /* 0x000fe400078e0004 */
[----:B------:R-:W-:Y:S02]  /*117a0*/  IMAD R35, R35, UR4, RZ ;  /* 0x0000000423237c24 */ /* 0x000fe4000f8e02ff */
[----:B------:R-:W-:Y:S01]  /*117b0*/  @UP0 ULDC UR6, c[0x0][0x44c] ;  /* 0x0001130000060ab9 */ /* 0x000fe20000000800 */
[----:B------:R-:W-:Y:S01]  /*117c0*/  IMAD.WIDE.U32 R2, R28, UR4, R2 ;  /* 0x000000041c027c25 */ /* 0x000fe2000f8e0002 */
[----:B------:R-:W-:-:S03]  /*117d0*/  @UP0 ULDC UR4, c[0x0][0x450] ;  /* 0x0001140000040ab9 */ /* 0x000fc60000000800 */
[----:B------:R-:W-:Y:S02]  /*117e0*/  IMAD.U32 R5, RZ, RZ, UR37 ;  /* 0x00000025ff057e24 */ /* 0x000fe4000f8e00ff */
[----:B------:R-:W-:Y:S02]  /*117f0*/  IMAD.MOV.U32 R5, RZ, RZ, R7 ;  /* 0x000000ffff057224 */ /* 0x000fe400078e0007 */
[----:B------:R-:W-:Y:S01]  /*11800*/  @P0 IMAD.HI.U32 R0, R7, UR6, RZ ;  /* 0x0000000607000c27 */ /* 0x000fe2000f8e00ff */
[----:B------:R-:W-:-:S03]  /*11810*/  PLOP3.LUT P0, PT, PT, PT, UP0, 0x80, 0x0 ;  /* 0x000000000000781c */ /* 0x000fc60003f0f008 */
[----:B------:R-:W-:-:S04]  /*11820*/  IMAD R35, R28, UR5, R35 ;  /* 0x000000051c237c24 */ /* 0x000fc8000f8e0223 */
[----:B------:R-:W-:-:S06]  /*11830*/  IMAD.IADD R3, R3, 0x1, R35 ;  /* 0x0000000103037824 */ /* 0x000fcc00078e0223 */
[----:B------:R-:W-:Y:S01]  /*11840*/  @P0 SHF.R.U32.HI R5, RZ, UR4, R0 ;  /* 0x00000004ff050c19 */ /* 0x000fe20008011600 */
[----:B------:R-:W-:-:S04]  /*11850*/  ULDC.64 UR4, c[0x0][0x2d0] ;  /* 0x0000b40000047ab9 */ /* 0x000fc80000000a00 */
[----:B------:R-:W-:Y:S02]  /*11860*/  IMAD.MOV R0, RZ, RZ, -R5 ;  /* 0x000000ffff007224 */ /* 0x000fe400078e0a05 */
[----:B------:R-:W-:-:S04]  /*11870*/  IMAD.WIDE.U32 R2, R5, UR4, R2 ;  /* 0x0000000405027c25 */ /* 0x000fc8000f8e0002 */
[----:B0-----:R-:W-:Y:S01]  /*11880*/  IMAD R7, R6, R0, R7 ;  /* 0x0000000006077224 */ /* 0x001fe200078e0207 */
[----:B------:R-:W-:-:S05]  /*11890*/  SHF.R.S32.HI R0, RZ, 0x1f, R5 ;  /* 0x0000001fff007819 */ /* 0x000fca0000011405 */
[----:B------:R-:W-:-:S04]  /*118a0*/  IMAD R0, R0, UR4, RZ ;  /* 0x0000000400007c24 */ /* 0x000fc8000f8e02ff */
[----:B------:R-:W-:Y:S01]  /*118b0*/  IMAD R5, R5, UR5, R0 ;  /* 0x0000000505057c24 */ /* 0x000fe2000f8e0200 */
[----:B------:R-:W-:Y:S01]  /*118c0*/  SHF.R.S32.HI R0, RZ, 0x1f, R7 ;  /* 0x0000001fff007819 */ /* 0x000fe20000011407 */
[----:B------:R-:W-:Y:S02]  /*118d0*/  ULDC.64 UR4, c[0x0][0x2c8] ;  /* 0x0000b20000047ab9 */ /* 0x000fe40000000a00 */
[----:B------:R-:W-:Y:S02]  /*118e0*/  IMAD.IADD R3, R3, 0x1, R5 ;  /* 0x0000000103037824 */ /* 0x000fe400078e0205 */
[----:B------:R-:W-:Y:S02]  /*118f0*/  IMAD R0, R0, UR4, RZ ;  /* 0x0000000400007c24 */ /* 0x000fe4000f8e02ff */
[----:B------:R-:W-:-:S04]  /*11900*/  IMAD.WIDE.U32 R2, R7, UR4, R2 ;  /* 0x0000000407027c25 */ /* 0x000fc8000f8e0002 */
[----:B------:R-:W-:Y:S01]  /*11910*/  IMAD R5, R7, UR5, R0 ;  /* 0x0000000507057c24 */ /* 0x000fe2000f8e0200 */
[----:B------:R-:W-:Y:S02]  /*11920*/  ULDC.64 UR4, c[0x0][0x280] ;  /* 0x0000a00000047ab9 */ /* 0x000fe40000000a00 */
[----:B------:R-:W-:Y:S01]  /*11930*/  LEA R0, P0, R2, UR4, 0x1 ;  /* 0x0000000402007c11 */ /* 0x000fe2000f8008ff */
[----:B------:R-:W-:Y:S01]  /*11940*/  ULDC UR4, c[0x0][0x2b8] ;  /* 0x0000ae0000047ab9 */ /* 0x000fe20000000800 */
[----:B------:R-:W-:Y:S02]  /*11950*/  IADD3 R3, R3, R5, RZ ;  /* 0x0000000503037210 */ /* 0x000fe40007ffe0ff */
[----:B------:R-:W-:Y:S02]  /*11960*/  ISETP.GE.AND P2, PT, R22, UR4, PT ;  /* 0x0000000416007c0c */ /* 0x000fe4000bf46270 */
[----:B------:R-:W-:Y:S01]  /*11970*/  LEA.HI.X R8, R2, UR5, R3, 0x1, P0 ;  /* 0x0000000502087c11 */ /* 0x000fe200080f0c03 */
[----:B------:R-:W-:Y:S01]  /*11980*/  UMOV UR5, 0xffffffff ;  /* 0xffffffff00057882 */ /* 0x000fe20000000000 */
[----:B------:R-:W-:-:S02]  /*11990*/  ISETP.GE.AND P0, PT, R24, UR4, PT ;  /* 0x0000000418007c0c */ /* 0x000fc4000bf06270 */
[----:B------:R-:W-:Y:S01]  /*119a0*/  ISETP.GE.AND P3, PT, R30, UR4, PT ;  /* 0x000000041e007c0c */ /* 0x000fe2000bf66270 */
[----:B------:R-:W-:-:S12]  /*119b0*/  BRA.DIV UR5, `(.L_x_1077) ;  /* 0x0000002a05987947 */ /* 0x000fd8000b800000 */
[----:B------:R-:W-:Y:S01]  /*119c0*/  SHFL.IDX PT, R3, R8, RZ, 0x181f ;  /* 0x00181fff08037589 */ /* 0x000fe200000e0000 */
[----:B------:R-:W-:Y:S01]  /*119d0*/  ULDC UR4, c[0x0][0x288] ;  /* 0x0000a20000047ab9 */ /* 0x000fe20000000800 */
[----:B------:R-:W-:Y:S02]  /*119e0*/  VIADD R7, R36, UR40 ;  /* 0x0000002824077c36 */ /* 0x000fe40008000000 */
[----:B------:R-:W0:Y:S01]  /*119f0*/  SHFL.IDX PT, R2, R0, RZ, 0x181f ;  /* 0x00181fff00027589 */ /* 0x000e2200000e0000 */
[----:B------:R-:W-:Y:S02]  /*11a00*/  IMAD R6, R6, UR4, RZ ;  /* 0x0000000406067c24 */ /* 0x000fe4000f8e02ff */
[C---:B------:R-:W-:Y:S01]  /*11a10*/  VIADD R11, R7.reuse, 0x10 ;  /* 0x00000010070b7836 */ /* 0x040fe20000000000 */
        /* <DEDUP_REMOVED lines=61> */
.L_x_1145:
[----:B------:R-:W-:Y:S01]  /*11df0*/  VIADD R7, R7, 0x70 ;  /* 0x0000007007077836 */ /* 0x000fe20000000000 */
[----:B------:R-:W-:Y:S01]  /*11e00*/  BSSY B0, `(.L_x_1078) ;  /* 0x000000d000007945 */ /* 0x000fe20003800000 */
[----:B-1----:R-:W-:Y:S02]  /*11e10*/  IMAD.MOV.U32 R2, RZ, RZ, R14 ;  /* 0x000000ffff027224 */ /* 0x002fe400078e000e */
[----:B--2---:R-:W-:Y:S01]  /*11e20*/  IMAD.MOV.U32 R3, RZ, RZ, R4 ;  /* 0x000000ffff037224 */ /* 0x004fe200078e0004 */
[----:B------:R-:W-:-:S13]  /*11e30*/  ISETP.GE.AND P1, PT, R7, R6, PT ;  /* 0x000000060700720c */ /* 0x000fda0003f26270 */
        /* <DEDUP_REMOVED lines=9> */
.L_x_1079:
[----:B------:R-:W-:Y:S05]  /*11ed0*/  BSYNC B0 ;  /* 0x0000000000007941 */ /* 0x000fea0003800000 */
.L_x_1078:
[----:B------:R-:W-:Y:S01]  /*11ee0*/  NOP ;  /* 0x0000000000007918 */ /* 0x000fe20000000000 */
[----:B------:R-:W-:Y:S01]  /*11ef0*/  SYNCS.ARRIVE.TRANS64.RED.A0T1 RZ, [UR46+0x2a800], RZ ;  /* 0x02a800ffffff79a7 */ /* 0x000fe2000820042e */
[----:B------:R-:W-:Y:S01]  /*11f00*/  IMAD.MOV.U32 R0, RZ, RZ, 0x1 ;  /* 0x00000001ff007424 */ /* 0x000fe200078e00ff */
[----:B------:R-:W-:Y:S04]  /*11f10*/  ARRIVES.LDGSTSBAR.64.TRANSCNT [UR46+0x2a800] ;  /* 0x02a80000ff0079b0 */ /* 0x000fe80008000aae */
[----:B------:R-:W-:Y:S01]  /*11f20*/  SHF.L.U32 R0, R0, 0x1f, RZ ;  /* 0x0000001f00007819 */ /* 0x000fe200000006ff */
[----:B------:R-:W-:Y:S01]  /*11f30*/  NOP ;  /* 0x0000000000007918 */ /* 0x000fe20000000000 */
[----:B------:R-:W-:Y:S01]  /*11f40*/  SYNCS.ARRIVE.TRANS64.A1T0 RZ, [UR46+0x2a800], RZ ;  /* 0x02a800ffffff79a7 */ /* 0x000fe2000810002e */
[----:B------:R-:W-:Y:S01]  /*11f50*/  VIADD R19, R19, 0xfffffffe ;  /* 0xfffffffe13137836 */ /* 0x000fe20000000000 */
[----:B------:R-:W1:Y:S02]  /*11f60*/  SYNCS.PHASECHK.TRANS64.TRYWAIT P0, [UR46+0x2a820], R0 ;  /* 0x02a82000ff0075a7 */ /* 0x000e64000800016e */
[----:B-1----:R-:W-:Y:S05]  /*11f70*/  @!P0 BRA `(.L_x_1080) ;  /* 0x0000002c00b08947 */ /* 0x002fea0003800000 */
.L_x_1146:
[----:B------:R-:W-:Y:S01]  /*11f80*/  ISETP.GE.AND P0, PT, R19, UR49, PT ;  /* 0x0000003113007c0c */ /* 0x000fe2000bf06270 */
[----:B------:R-:W-:Y:S02]  /*11f90*/  IMAD.MOV.U32 R24, RZ, RZ, 0x1 ;  /* 0x00000001ff187424 */ /* 0x000fe400078e00ff */
[----:B------:R-:W-:-:S10]  /*11fa0*/  IMAD.MOV.U32 R22, RZ, RZ, RZ ;  /* 0x000000ffff167224 */ /* 0x000fd400078e00ff */
[----:B------:R-:W-:Y:S05]  /*11fb0*/  @!P0 BRA `(.L_x_1081) ;  /* 0x0000000c00e08947 */ /* 0x000fea0003800000 */
[----:B------:R-:W-:Y:S01]  /*11fc0*/  UIADD3 UR4, UR45, 0x1, URZ ;  /* 0x000000012d047890 */ /* 0x000fe2000fffe03f */
[----:B0-----:R-:W-:Y:S01]  /*11fd0*/  LOP3.LUT R3, RZ, UR43, RZ, 0x33, !PT ;  /* 0x0000002bff037c12 */ /* 0x001fe2000f8e33ff */
[----:B------:R-:W-:Y:S01]  /*11fe0*/  BSSY B0, `(.L_x_1081) ;  /* 0x00000f5000007945 */ /* 0x000fe20003800000 */
[----:B------:R-:W-:Y:S01]  /*11ff0*/  LOP3.LUT R5, RZ, UR42, RZ, 0x33, !PT ;  /* 0x0000002aff057c12 */ /* 0x000fe2000f8e33ff */
[----:B------:R-:W-:Y:S01]  /*12000*/  UIMAD UR4, UR4, UR38, URZ ;  /* 0x00000026040472a4 */ /* 0x000fe2000f8e023f */
[----:B------:R-:W-:Y:S01]  /*12010*/  IADD3 R23, R26, R23, R36 ;  /* 0x000000171a177210 */ /* 0x000fe20007ffe024 */
[----:B------:R-:W-:Y:S01]  /*12020*/  IMAD.MOV.U32 R20, RZ, RZ, RZ ;  /* 0x000000ffff147224 */ /* 0x000fe200078e00ff */
[----:B------:R-:W-:-:S03]  /*12030*/  SHF.L.U32 R35, R30, 0x1, RZ ;  /* 0x000000011e237819 */ /* 0x000fc600000006ff */
[----:B------:R-:W-:Y:S01]  /*12040*/  LOP3.LUT R0, RZ, UR4, RZ, 0x33, !PT ;  /* 0x00000004ff007c12 */ /* 0x000fe2000f8e33ff */
[----:B------:R-:W-:Y:S02]  /*12050*/  VIADD R9, R23, 0xfffffee0 ;  /* 0xfffffee017097836 */ /* 0x000fe40000000000 */
[----:B------:R-:W-:Y:S01]  /*12060*/  IMAD.MOV.U32 R23, RZ, RZ, 0x1 ;  /* 0x00000001ff177424 */ /* 0x000fe200078e00ff */
[----:B------:R-:W-:Y:S02]  /*12070*/  VIADDMNMX R0, R0, -UR44, R3, !PT ;  /* 0x8000002c00007c46 */ /* 0x000fe4000f800103 */
[----:B------:R-:W-:Y:S02]  /*12080*/  IADD3 R3, -R36, UR41, RZ ;  /* 0x0000002924037c10 */ /* 0x000fe4000fffe1ff */
[----:B------:R-:W-:-:S04]  /*12090*/  VIMNMX R0, R0, R5, !PT ;  /* 0x0000000500007248 */ /* 0x000fc80007fe0100 */
[C---:B------:R-:W-:Y:S01]  /*120a0*/  IADD3 R27, -R0.reuse, -0x2, RZ ;  /* 0xfffffffe001b7810 */ /* 0x040fe20007ffe1ff */
[C---:B------:R-:W-:Y:S02]  /*120b0*/  IMAD R3, R0.reuse, 0x60, R3 ;  /* 0x0000006000037824 */ /* 0x040fe400078e0203 */
[----:B------:R-:W-:Y:S02]  /*120c0*/  IMAD R9, R0, -0x60, R9 ;  /* 0xffffffa000097824 */ /* 0x000fe400078e0209 */
[----:B------:R-:W-:-:S07]  /*120d0*/  VIADD R0, R3, 0xc0 ;  /* 0x000000c003007836 */ /* 0x000fce0000000000 */
.L_x_1094:
[----:B------:R-:W-:Y:S01]  /*120e0*/  ISETP.NE.AND P0, PT, R37, 0x1, PT ;  /* 0x000000012500780c */ /* 0x000fe20003f05270 */
[----:B------:R-:W-:Y:S01]  /*120f0*/  IMAD.MOV.U32 R10, RZ, RZ, R9 ;  /* 0x000000ffff0a7224 */ /* 0x000fe200078e0009 */
[----:B------:R-:W-:Y:S02]  /*12100*/  ISETP.GT.U32.AND P2, PT, R33, 0x5f, PT ;  /* 0x0000005f2100780c */ /* 0x000fe40003f44070 */
[----:B------:R-:W-:-:S09]  /*12110*/  LOP3.LUT P1, RZ, R18, 0x10, RZ, 0xc0, !PT ;  /* 0x0000001012ff7812 */ /* 0x000fd2000782c0ff */
[----:B------:R-:W0:Y:S08]  /*12120*/  @P0 LDC R2, c[0x0][0x434] ;  /* 0x00010d00ff020b82 */ /* 0x000e300000000800 */
[----:B------:R-:W1:Y:S08]  /*12130*/  @P0 LDC R3, c[0x0][0x438] ;  /* 0x00010e00ff030b82 */ /* 0x000e700000000800 */
[----:B------:R-:W2:Y:S08]  /*12140*/  @!P2 LDC.64 R6, c[0x0][0x428] ;  /* 0x00010a00ff06ab82 */ /* 0x000eb00000000a00 */
[----:B------:R-:W3:Y:S01]  /*12150*/  @!P2 LDC.64 R4, c[0x0][0x418] ;  /* 0x00010600ff04ab82 */ /* 0x000ee20000000a00 */
[----:B0-----:R-:W-:-:S05]  /*12160*/  @P0 IMAD.HI.U32 R2, R9, R2, RZ ;  /* 0x0000000209020227 */ /* 0x001fca00078e00ff */
[----:B-1----:R-:W-:-:S04]  /*12170*/  @P0 SHF.R.U32.HI R10, RZ, R3, R2 ;  /* 0x00000003ff0a0219 */ /* 0x002fc80000011602 */
[----:B------:R-:W-:Y:S01]  /*12180*/  @!P2 SHF.R.S32.HI R3, RZ, 0x1f, R10 ;  /* 0x0000001fff03a819 */ /* 0x000fe2000001140a */
[----:B--2---:R-:W-:-:S04]  /*12190*/  @!P2 IMAD R2, R34, R6, RZ ;  /* 0x000000062202a224 */ /* 0x004fc800078e02ff */
[----:B------:R-:W-:Y:S02]  /*121a0*/  @!P2 IMAD R7, R32, R7, R2 ;  /* 0x000000072007a224 */ /* 0x000fe400078e0202 */
[----:B------:R-:W-:-:S04]  /*121b0*/  @!P2 IMAD.MOV.U32 R2, RZ, RZ, R10 ;  /* 0x000000ffff02a224 */ /* 0x000fc800078e000a */
[----:B------:R-:W-:-:S04]  /*121c0*/  @!P2 IMAD.WIDE.U32 R2, R32, R6, R2 ;  /* 0x000000062002a225 */ /* 0x000fc800078e0002 */
[----:B------:R-:W-:Y:S01]  /*121d0*/  @!P2 IMAD.IADD R3, R7, 0x1, R3 ;  /* 0x000000010703a824 */ /* 0x000fe200078e0203 */
[----:B---3--:R-:W-:Y:S01]  /*121e0*/  @!P2 LEA R4, P0, R2, R4, 0x2 ;  /* 0x000000040204a211 */ /* 0x008fe200078010ff */
[----:B------:R-:W-:-:S03]  /*121f0*/  IMAD.MOV.U32 R6, RZ, RZ, RZ ;  /* 0x000000ffff067224 */ /* 0x000fc600078e00ff */
[----:B------:R-:W-:-:S05]  /*12200*/  @!P2 LEA.HI.X R5, R2, R5, R3, 0x2, P0 ;  /* 0x000000050205a211 */ /* 0x000fca00000f1403 */
[----:B------:R0:W5:Y:S01]  /*12210*/  @!P2 LDG.E R6, desc[UR56][R4.64] ;  /* 0x000000380406a981 */ /* 0x000162000c1e1900 */
[----:B------:R-:W-:-:S05]  /*12220*/  VIADD R22, R20, 0x1 ;  /* 0x0000000114167836 */ /* 0x000fca0000000000 */
[----:B------:R-:W-:-:S04]  /*12230*/  ISETP.NE.AND P0, PT, R22, 0x2, PT ;  /* 0x000000021600780c */ /* 0x000fc80003f05270 */
[----:B------:R-:W-:Y:S02]  /*12240*/  SEL R24, RZ, 0x1, P0 ;  /* 0x00000001ff187807 */ /* 0x000fe40000000000 */
[----:B------:R-:W-:Y:S02]  /*12250*/  SEL R22, R22, RZ, P0 ;  /* 0x000000ff16167207 */ /* 0x000fe40000000000 */
[----:B------:R-:W-:Y:S01]  /*12260*/  LOP3.LUT R24, R23, R24, RZ, 0x3c, !PT ;  /* 0x0000001817187212 */ /* 0x000fe200078e3cff */
[----:B0-----:R-:W-:Y:S06]  /*12270*/  @!P1 BRA `(.L_x_1082) ;  /* 0x0000000000049947 */ /* 0x001fec0003800000 */
[----:B------:R-:W-:Y:S01]  /*12280*/  BPT.TRAP 0x1 ;  /* 0x000000040000795c */ /* 0x000fe20000300000 */
.L_x_1082:
[----:B------:R-:W-:Y:S01]  /*12290*/  LEA R8, R22, UR46, 0x3 ;  /* 0x0000002e16087c11 */ /* 0x000fe2000f8e18ff */
[----:B------:R-:W-:Y:S01]  /*122a0*/  BSSY B1, `(.L_x_1083) ;  /* 0x0000004000017945 */ /* 0x000fe20003800000 */
[----:B------:R-:W-:-:S04]  /*122b0*/  SHF.L.U32 R3, R24, 0x1f, RZ ;  /* 0x0000001f18037819 */ /* 0x000fc800000006ff */
[----:B------:R-:W0:Y:S02]  /*122c0*/  SYNCS.PHASECHK.TRANS64.TRYWAIT P0, [R8+URZ+0x2a840], R3 ;  /* 0x02a84003080075a7 */ /* 0x000e24000800017f */
[----:B0-----:R-:W-:Y:S05]  /*122d0*/  @!P0 BRA `(.L_x_1084) ;  /* 0x0000002800f08947 */ /* 0x001fea0003800000 */
.L_x_1147:
[----:B------:R-:W-:Y:S05]  /*122e0*/  BSYNC B1 ;  /* 0x0000000000017941 */ /* 0x000fea0003800000 */
.L_x_1083:
[----:B------:R-:W-:Y:S01]  /*122f0*/  ULDC UR4, c[0x0][0x430] ;  /* 0x00010c0000047ab9 */ /* 0x000fe20000000800 */
[----:B-----5:R-:W-:Y:S01]  /*12300*/  SHF.R.S32.HI R28, RZ, 0x1f, R6 ;  /* 0x0000001fff1c7819 */ /* 0x020fe20000011406 */
[----:B------:R-:W-:Y:S01]  /*12310*/  UIADD3 UR4, -UR4, URZ, URZ ;  /* 0x0000003f04047290 */ /* 0x000fe2000fffe13f */
[----:B------:R-:W-:Y:S01]  /*12320*/  R2UR UR6, R31 ;  /* 0x000000001f0672ca */ /* 0x000fe200000e0000 */
[----:B------:R-:W-:Y:S01]  /*12330*/  IMAD R19, R22, 0x4800, R25 ;  /* 0x0000480016137824 */ /* 0x000fe200078e0219 */
[C---:B------:R-:W-:Y:S02]  /*12340*/  LOP3.LUT P3, RZ, R18.reuse, 0x4, RZ, 0xc0, !PT ;  /* 0x0000000412ff7812 */ /* 0x040fe4000786c0ff */
[----:B------:R-:W-:Y:S01]  /*12350*/  LOP3.LUT P2, RZ, R18, 0x2, RZ, 0xc0, !PT ;  /* 0x0000000212ff7812 */ /* 0x000fe2000784c0ff */
        /* <DEDUP_REMOVED lines=20> */
[----:B------:R-:W-:Y:S01]  /*124a0*/  VIADD R21, R3, UR4 ;  /* 0x0000000403157c36 */ /* 0x000fe20008000000 */
[----:B------:R-:W-:-:S04]  /*124b0*/  UMOV UR4, 0xffffffff ;  /* 0xffffffff00047882 */ /* 0x000fc80000000000 */
[----:B------:R-:W-:Y:S01]  /*124c0*/  LEA.HI.X R21, R2, UR7, R21, 0x1, P0 ;  /* 0x0000000702157c11 */ /* 0x000fe200080f0c15 */
[----:B------:R-:W-:Y:S06]  /*124d0*/  BRA.DIV UR4, `(.L_x_1085) ;  /* 0x0000002a04847947 */ /* 0x000fec000b800000 */
        /* <DEDUP_REMOVED lines=13> */
[----:B------:R-:W0:Y:S03]  /*125b0*/  SHFL.IDX PT, R14, R10, 0x3, 0x181f ;  /* 0x00781f000a0e7f89 */ /* 0x000e2600000e0000 */
[----:B------:R-:W-:Y:S01]  /*125c0*/  IMAD.X R3, RZ, RZ, R4, P0 ;  /* 0x000000ffff037224 */ /* 0x000fe200000e0604 */
        /* <DEDUP_REMOVED lines=14> */
[----:B-1----:R-:W-:-:S05]  /*126b0*/  IADD3.X R3, RZ, R3, RZ, P0, !PT ;  /* 0x00000003ff037210 */ /* 0x002fca00007fe4ff */
[----:B------:R-:W-:Y:S04]  /*126c0*/  LDGSTS.E.BYPASS.LTC128B.128 [R19+0x19c00], desc[UR56][R2.64], !P3 ;  /* 0x19c0000002137fae */ /* 0x000fe8000d901d78 */
[----:B------:R-:W-:Y:S04]  /*126d0*/  LDGSTS.E.BYPASS.LTC128B.128 [R19+0x1cc00], desc[UR56][R2.64+0x80], !P2 ;  /* 0x1cc0008002137fae */ /* 0x000fe8000d101d78 */
[----:B------:R1:W-:Y:S02]  /*126e0*/  LDGSTS.E.BYPASS.LTC128B.128 [R19+0x1fc00], desc[UR56][R2.64+0x100], !P1 ;  /* 0x1fc0010002137fae */ /* 0x0003e4000c901d78 */
[----:B-1----:R-:W-:-:S05]  /*126f0*/  IADD3 R2, P0, R12, R35, RZ ;  /* 0x000000230c027210 */ /* 0x002fca0007f1e0ff */
[----:B0-----:R-:W-:-:S05]  /*12700*/  IMAD.X R3, RZ, RZ, R4, P0 ;  /* 0x000000ffff037224 */ /* 0x001fca00000e0604 */
[----:B------:R0:W-:Y:S04]  /*12710*/  LDGSTS.E.BYPASS.LTC128B.128 [R19+0x1a400], desc[UR56][R2.64], !P3 ;  /* 0x1a40000002137fae */ /* 0x0001e8000d901d78 */
[----:B------:R0:W-:Y:S04]  /*12720*/  LDGSTS.E.BYPASS.LTC128B.128 [R19+0x1d400], desc[UR56][R2.64+0x80], !P2 ;  /* 0x1d40008002137fae */ /* 0x0001e8000d101d78 */
[----:B--2---:R0:W-:Y:S02]  /*12730*/  LDGSTS.E.BYPASS.LTC128B.128 [R19+0x20400], desc[UR56][R2.64+0x100], !P1 ;  /* 0x2040010002137fae */ /* 0x0041e4000c901d78 */
.L_x_1161:
        /* <DEDUP_REMOVED lines=10> */
.L_x_1086:
        /* <DEDUP_REMOVED lines=10> */
.L_x_1087:
[----:B------:R1:W-:Y:S01]  /*12880*/  SYNCS.ARRIVE.TRANS64.A1T0 RZ, [R8+URZ+0x2a830], RZ ;  /* 0x02a830ff08ff79a7 */ /* 0x0003e2000810003f */
[----:B------:R-:W-:Y:S05]  /*12890*/  @!P2 BRA `(.L_x_1088) ;  /* 0x000000000004a947 */ /* 0x000fea0003800000 */
[----:B------:R-:W-:Y:S01]  /*128a0*/  BPT.TRAP 0x1 ;  /* 0x000000040000795c */ /* 0x000fe20000300000 */
.L_x_1088:
[----:B0-----:R-:W-:Y:S01]  /*128b0*/  SHF.L.U32 R3, R23, 0x1f, RZ ;  /* 0x0000001f17037819 */ /* 0x001fe200000006ff */
[----:B------:R-:W-:Y:S01]  /*128c0*/  BSSY B1, `(.L_x_1089) ;  /* 0x0000004000017945 */ /* 0x000fe20003800000 */
[----:B------:R-:W-:-:S04]  /*128d0*/  LEA R4, R20, UR46, 0x3 ;  /* 0x0000002e14047c11 */ /* 0x000fc8000f8e18ff */
[----:B------:R-:W0:Y:S02]  /*128e0*/  SYNCS.PHASECHK.TRANS64.TRYWAIT P0, [R4+URZ+0x2a860], R3 ;  /* 0x02a86003040075a7 */ /* 0x000e24000800017f */
[----:B0-----:R-:W-:Y:S05]  /*128f0*/  @!P0 BRA `(.L_x_1090) ;  /* 0x0000002c00388947 */ /* 0x001fea0003800000 */
.L_x_1162:
[----:B------:R-:W-:Y:S05]  /*12900*/  BSYNC B1 ;  /* 0x0000000000017941 */ /* 0x000fea0003800000 */
.L_x_1089:
        /* <DEDUP_REMOVED lines=17> */
[----:B------:R-:W0:Y:S03]  /*12a20*/  SHFL.IDX PT, R14, R16, 0x2, 0x181f ;  /* 0x00581f00100e7f89 */ /* 0x000e2600000e0000 */
[----:B------:R-:W-:Y:S01]  /*12a30*/  IMAD.X R3, RZ, RZ, R8, P2 ;  /* 0x000000ffff037224 */ /* 0x000fe200010e0608 */
        /* <DEDUP_REMOVED lines=22> */
[----:B------:R2:W3:Y:S03]  /*12ba0*/  SHFL.IDX PT, R14, R16, 0x5, 0x181f ;  /* 0x00b81f00100e7f89 */ /* 0x0004e600000e0000 */
[----:B-1----:R-:W-:Y:S01]  /*12bb0*/  IMAD.X R3, RZ, RZ, R8, P2 ;  /* 0x000000ffff037224 */ /* 0x002fe200010e0608 */
[----:B------:R-:W-:Y:S01]  /*12bc0*/  ISETP.LT.OR P2, PT, R0, 0x41, !P1 ;  /* 0x000000410000780c */ /* 0x000fe20004f41670 */
[----:B------:R2:W1:-:S12]  /*12bd0*/  SHFL.IDX PT, R8, R17, 0x5, 0x181f ;  /* 0x00b81f0011087f89 */ /* 0x00045800000e0000 */
[----:B------:R2:W-:Y:S01]  /*12be0*/  LDGSTS.E.BYPASS.LTC128B.128 [R5+0x2400], desc[UR56][R2.64], !P2 ;  /* 0x0240000002057fae */ /* 0x0005e2000d101d78 */
[----:B------:R-:W-:-:S13]  /*12bf0*/  ISETP.LT.OR P2, PT, R0, 0x41, !P0 ;  /* 0x000000410000780c */ /* 0x000fda0004741670 */
[----:B-1-3--:R2:W-:Y:S02]  /*12c00*/  LDGSTS.E.BYPASS.LTC128B.128 [R5+0x5400], desc[UR56][R2.64+0x80], !P2 ;  /* 0x0540008002057fae */ /* 0x00a5e4000d101d78 */
.L_x_1176:
[C---:B------:R-:W-:Y:S01]  /*12c10*/  ISETP.LT.OR P1, PT, R0.reuse, 0x51, !P1 ;  /* 0x000000510000780c */ /* 0x040fe20004f21670 */
[----:B------:R-:W-:Y:S01]  /*12c20*/  ULDC.64 UR4, c[0x0][0x328] ;  /* 0x0000ca0000047ab9 */ /* 0x000fe20000000a00 */
[----:B------:R-:W-:Y:S01]  /*12c30*/  ISETP.LT.OR P0, PT, R0, 0x51, !P0 ;  /* 0x000000510000780c */ /* 0x000fe20004701670 */
[----:B------:R-:W-:Y:S01]  /*12c40*/  IMAD R26, R26, UR4, RZ ;  /* 0x000000041a1a7c24 */ /* 0x000fe2000f8e02ff */
[----:B0-2---:R-:W-:-:S03]  /*12c50*/  IADD3 R2, P2, R14, R35, RZ ;  /* 0x000000230e027210 */ /* 0x005fc60007f5e0ff */
        /* <DEDUP_REMOVED lines=16> */
.L_x_1092:
        /* <DEDUP_REMOVED lines=10> */
.L_x_1093:
        /* <DEDUP_REMOVED lines=14> */
[----:B------:R-:W-:Y:S01]  /*12ee0*/  LEA R16, P0, R2, UR6, 0x1 ;  /* 0x0000000602107c11 */ /* 0x000fe2000f8008ff */
[----:B------:R-:W-:-:S05]  /*12ef0*/  VIADD R17, R3, UR4 ;  /* 0x0000000403117c36 */ /* 0x000fca0008000000 */
[----:B------:R-:W-:Y:S02]  /*12f00*/  LEA.HI.X R17, R2, UR7, R17, 0x1, P0 ;  /* 0x0000000702117c11 */ /* 0x000fe400080f0c11 */
[----:B------:R-:W-:-:S13]  /*12f10*/  ISETP.GT.AND P0, PT, R27, UR49, PT ;  /* 0x000000311b007c0c */ /* 0x000fda000bf04270 */
[----:B0-----:R-:W-:Y:S05]  /*12f20*/  @P0 BRA `(.L_x_1094) ;  /* 0xfffffff0006c0947 */ /* 0x001fea000383ffff */
[----:B------:R-:W-:Y:S05]  /*12f30*/  BSYNC B0 ;  /* 0x0000000000007941 */ /* 0x000fea0003800000 */
.L_x_1081:
[----:B------:R-:W-:-:S13]  /*12f40*/  LOP3.LUT P0, RZ, R18, 0x10, RZ, 0xc0, !PT ;  /* 0x0000001012ff7812 */ /* 0x000fda000780c0ff */
[----:B------:R-:W-:Y:S05]  /*12f50*/  @!P0 BRA `(.L_x_1095) ;  /* 0x0000000000048947 */ /* 0x000fea0003800000 */
[----:B------:R-:W-:Y:S01]  /*12f60*/  BPT.TRAP 0x1 ;  /* 0x000000040000795c */ /* 0x000fe20000300000 */
.L_x_1095:
[----:B0-----:R-:W-:Y:S01]  /*12f70*/  LEA R0, R22, UR46, 0x3 ;  /* 0x0000002e16007c11 */ /* 0x001fe2000f8e18ff */
[----:B------:R-:W-:Y:S01]  /*12f80*/  IMAD.MOV.U32 R2, RZ, RZ, -0x60 ;  /* 0xffffffa0ff027424 */ /* 0x000fe200078e00ff */
[----:B------:R-:W-:Y:S01]  /*12f90*/  SHF.L.U32 R3, R24, 0x1f, RZ ;  /* 0x0000001f18037819 */ /* 0x000fe200000006ff */
[----:B------:R-:W-:Y:S01]  /*12fa0*/  BSSY B0, `(.L_x_1096) ;  /* 0x0000006000007945 */ /* 0x000fe20003800000 */
[----:B------:R-:W-:Y:S02]  /*12fb0*/  IMAD R25, R22, 0x3000, R25 ;  /* 0x0000300016197824 */ /* 0x000fe400078e0219 */
[----:B------:R-:W0:Y:S01]  /*12fc0*/  SYNCS.PHASECHK.TRANS64.TRYWAIT P0, [R0+URZ+0x2a860], R3 ;  /* 0x02a86003000075a7 */ /* 0x000e22000800017f */
[----:B------:R-:W-:-:S04]  /*12fd0*/  IMAD R5, R27, R2, UR41 ;  /* 0x000000291b057e24 */ /* 0x000fc8000f8e0202 */
[----:B------:R-:W-:Y:S01]  /*12fe0*/  IMAD.IADD R5, R5, 0x1, -R36 ;  /* 0x0000000105057824 */ /* 0x000fe200078e0a24 */
[----:B0-----:R-:W-:Y:S06]  /*12ff0*/  @!P0 BRA `(.L_x_1097) ;  /* 0x0000002c00948947 */ /* 0x001fec0003800000 */
.L_x_1177:
[----:B------:R-:W-:Y:S05]  /*13000*/  BSYNC B0 ;  /* 0x0000000000007941 */ /* 0x000fea0003800000 */
.L_x_1096:
        /* <DEDUP_REMOVED lines=8> */
[----:B------:R-:W-:Y:S01]  /*13090*/  SHFL.IDX PT, R6, R17, 0x1, 0x181f ;  /* 0x00381f0011067f89 */ /* 0x000fe200000e0000 */
[----:B------:R-:W-:Y:S02]  /*130a0*/  ISETP.LT.OR P2, PT, R5, 0x1, P1 ;  /* 0x000000010500780c */ /* 0x000fe40000f41670 */
[----:B------:R-:W-:Y:S01]  /*130b0*/  LEA R4, R25, UR46, 0x1 ;  /* 0x0000002e19047c11 */ /* 0x000fe2000f8e08ff */
[----:B------:R-:W1:Y:S01]  /*130c0*/  SHFL.IDX PT, R14, R16, 0x1, 0x181f ;  /* 0x00381f00100e7f89 */ /* 0x000e6200000e0000 */
[----:B------:R-:W-:-:S02]  /*130d0*/  ISETP.LT.OR P4, PT, R5, 0x11, P1 ;  /* 0x000000110500780c */ /* 0x000fc40000f81670 */
[----:B------:R-:W-:Y:S01]  /*130e0*/  ISETP.LT.OR P5, PT, R5, 0x11, !P0 ;  /* 0x000000110500780c */ /* 0x000fe200047a1670 */
[----:B------:R-:W-:Y:S04]  /*130f0*/  SHFL.IDX PT, R10, R17, 0x2, 0x181f ;  /* 0x00581f00110a7f89 */ /* 0x000fe800000e0000 */
[----:B------:R-:W2:Y:S04]  /*13100*/  SHFL.IDX PT, R19, R16, 0x2, 0x181f ;  /* 0x00581f0010137f89 */ /* 0x000ea800000e0000 */
[----:B------:R-:W-:Y:S04]  /*13110*/  SHFL.IDX PT, R9, R17, 0x3, 0x181f ;  /* 0x00781f0011097f89 */ /* 0x000fe800000e0000 */
[----:B------:R-:W3:Y:S01]  /*13120*/  SHFL.IDX PT, R20, R16, 0x3, 0x181f ;  /* 0x00781f0010147f89 */ /* 0x000ee200000e0000 */
[----:B0-----:R-:W-:-:S03]  /*13130*/  IMAD.WIDE.U32 R2, R30, 0x2, R2 ;  /* 0x000000021e027825 */ /* 0x001fc600078e0002 */
[----:B------:R-:W-:Y:S04]  /*13140*/  SHFL.IDX PT, R8, R17, 0x4, 0x181f ;  /* 0x00981f0011087f89 */ /* 0x000fe800000e0000 */
[----:B------:R-:W0:Y:S04]  /*13150*/  SHFL.IDX PT, R21, R16, 0x4, 0x181f ;  /* 0x00981f0010157f89 */ /* 0x000e2800000e0000 */
[----:B------:R-:W-:Y:S01]  /*13160*/  LDGSTS.E.BYPASS.LTC128B.128 [R4+0x400], desc[UR56][R2.64], !P2 ;  /* 0x0040000002047fae */ /* 0x000fe2000d101d78 */
[----:B------:R-:W-:-:S03]  /*13170*/  ISETP.LT.OR P2, PT, R5, 0x21, P1 ;  /* 0x000000210500780c */ /* 0x000fc60000f41670 */
[----:B------:R1:W-:Y:S01]  /*13180*/  LDGSTS.E.BYPASS.LTC128B.128 [R4+0x3400], desc[UR56][R2.64+0x80], !P3 ;  /* 0x0340008002047fae */ /* 0x0003e2000d901d78 */
[----:B------:R-:W-:-:S03]  /*13190*/  ISETP.LT.OR P3, PT, R5, 0x21, !P0 ;  /* 0x000000210500780c */ /* 0x000fc60004761670 */
[----:B------:R-:W4:Y:S01]  /*131a0*/  SHFL.IDX PT, R17, R17, 0x5, 0x181f ;  /* 0x00b81f0011117f89 */ /* 0x000f2200000e0000 */
[----:B-1----:R-:W-:Y:S02]  /*131b0*/  IMAD.MOV.U32 R2, RZ, RZ, R14 ;  /* 0x000000ffff027224 */ /* 0x002fe400078e000e */
[----:B------:R-:W-:Y:S01]  /*131c0*/  IMAD.MOV.U32 R3, RZ, RZ, R6 ;  /* 0x000000ffff037224 */ /* 0x000fe200078e0006 */
[----:B------:R1:W0:Y:S01]  /*131d0*/  SHFL.IDX PT, R14, R16, 0x5, 0x181f ;  /* 0x00b81f00100e7f89 */ /* 0x00022200000e0000 */
[----:B------:R-:W-:-:S04]  /*131e0*/  IMAD.WIDE.U32 R6, R30, 0x2, R2 ;  /* 0x000000021e067825 */ /* 0x000fc800078e0002 */
[----:B--2---:R-:W-:Y:S01]  /*131f0*/  IMAD.MOV.U32 R2, RZ, RZ, R19 ;  /* 0x000000ffff027224 */ /* 0x004fe200078e0013 */
[----:B------:R-:W-:Y:S01]  /*13200*/  LDGSTS.E.BYPASS.LTC128B.128 [R4+0xc00], desc[UR56][R6.64], !P4 ;  /* 0x00c0000006047fae */ /* 0x000fe2000e101d78 */
[----:B------:R-:W-:Y:S01]  /*13210*/  IMAD.MOV.U32 R3, RZ, RZ, R10 ;  /* 0x000000ffff037224 */ /* 0x000fe200078e000a */
[C---:B------:R-:W-:Y:S02]  /*13220*/  ISETP.LT.OR P4, PT, R5.reuse, 0x31, P1 ;  /* 0x000000310500780c */ /* 0x040fe40000f81670 */
[----:B------:R-:W-:Y:S01]  /*13230*/  LDGSTS.E.BYPASS.LTC128B.128 [R4+0x3c00], desc[UR56][R6.64+0x80], !P5 ;  /* 0x03c0008006047fae */ /* 0x000fe2000e901d78 */
[----:B------:R-:W-:Y:S01]  /*13240*/  IMAD.WIDE.U32 R2, R30, 0x2, R2 ;  /* 0x000000021e027825 */ /* 0x000fe200078e0002 */
[----:B------:R-:W-:-:S04]  /*13250*/  ISETP.LT.OR P5, PT, R5, 0x31, !P0 ;  /* 0x000000310500780c */ /* 0x000fc800047a1670 */
[----:B------:R-:W-:Y:S01]  /*13260*/  LDGSTS.E.BYPASS.LTC128B.128 [R4+0x1400], desc[UR56][R2.64], !P2 ;  /* 0x0140000002047fae */ /* 0x000fe2000d101d78 */
[----:B------:R-:W-:-:S03]  /*13270*/  ISETP.LT.OR P2, PT, R5, 0x41, P1 ;  /* 0x000000410500780c */ /* 0x000fc60000f41670 */
[----:B------:R3:W-:Y:S01]  /*13280*/  LDGSTS.E.BYPASS.LTC128B.128 [R4+0x4400], desc[UR56][R2.64+0x80], !P3 ;  /* 0x0440008002047fae */ /* 0x0007e2000d901d78 */
[----:B------:R-:W-:Y:S01]  /*13290*/  ISETP.LT.OR P3, PT, R5, 0x41, !P0 ;  /* 0x000000410500780c */ /* 0x000fe20004761670 */
[----:B---3--:R-:W-:Y:S02]  /*132a0*/  IMAD.MOV.U32 R2, RZ, RZ, R20 ;  /* 0x000000ffff027224 */ /* 0x008fe400078e0014 */
[----:B------:R-:W-:Y:S02]  /*132b0*/  IMAD.MOV.U32 R3, RZ, RZ, R9 ;  /* 0x000000ffff037224 */ /* 0x000fe400078e0009 */
[----:B------:R-:W-:-:S04]  /*132c0*/  IMAD.WIDE.U32 R6, R30, 0x2, R2 ;  /* 0x000000021e067825 */ /* 0x000fc800078e0002 */
[----:B0-----:R-:W-:Y:S01]  /*132d0*/  IMAD.MOV.U32 R2, RZ, RZ, R21 ;  /* 0x000000ffff027224 */ /* 0x001fe200078e0015 */
[----:B------:R1:W-:Y:S01]  /*132e0*/  LDGSTS.E.BYPASS.LTC128B.128 [R4+0x1c00], desc[UR56][R6.64], !P4 ;  /* 0x01c0000006047fae */ /* 0x0003e2000e101d78 */
[----:B------:R-:W-:Y:S02]  /*132f0*/  IMAD.MOV.U32 R3, RZ, RZ, R8 ;  /* 0x000000ffff037224 */ /* 0x000fe400078e0008 */
[----:B------:R-:W-:Y:S01]  /*13300*/  IMAD.MOV.U32 R8, RZ, RZ, RZ ;  /* 0x000000ffff087224 */ /* 0x000fe200078e00ff */
[----:B------:R1:W-:Y:S01]  /*13310*/  LDGSTS.E.BYPASS.LTC128B.128 [R4+0x4c00], desc[UR56][R6.64+0x80], !P5 ;  /* 0x04c0008006047fae */ /* 0x0003e2000e901d78 */
[----:B------:R-:W-:-:S05]  /*13320*/  IMAD.WIDE.U32 R2, R30, 0x2, R2 ;  /* 0x000000021e027825 */ /* 0x000fca00078e0002 */
[----:B------:R1:W-:Y:S04]  /*13330*/  LDGSTS.E.BYPASS.LTC128B.128 [R4+0x2400], desc[UR56][R2.64], !P2 ;  /* 0x0240000002047fae */ /* 0x0003e8000d101d78 */
[----:B----4-:R1:W-:Y:S02]  /*13340*/  LDGSTS.E.BYPASS.LTC128B.128 [R4+0x5400], desc[UR56][R2.64+0x80], !P3 ;  /* 0x0540008002047fae */ /* 0x0103e4000d901d78 */
.L_x_1191:
[C---:B------:R-:W-:Y:S01]  /*13350*/  ISETP.LT.OR P1, PT, R5.reuse, 0x51, P1 ;  /* 0x000000510500780c */ /* 0x040fe20000f21670 */
[----:B-1----:R-:W-:Y:S01]  /*13360*/  IMAD.MOV.U32 R2, RZ, RZ, R14 ;  /* 0x000000ffff027224 */ /* 0x002fe200078e000e */
[----:B------:R-:W-:Y:S01]  /*13370*/  ISETP.LT.OR P0, PT, R5, 0x51, !P0 ;  /* 0x000000510500780c */ /* 0x000fe20004701670 */
[----:B------:R-:W-:Y:S02]  /*13380*/  IMAD.MOV.U32 R3, RZ, RZ, R17 ;  /* 0x000000ffff037224 */ /* 0x000fe400078e0011 */
[----:B------:R-:W-:-:S08]  /*13390*/  IMAD.WIDE.U32 R2, R30, 0x2, R2 ;  /* 0x000000021e027825 */ /* 0x000fd000078e0002 */
[----:B------:R-:W-:Y:S01]  /*133a0*/  @!PT LDS RZ, [RZ] ;  /* 0x00000000fffff984 */ /* 0x000fe20000000800 */
[----:B------:R-:W-:Y:S01]  /*133b0*/  @!PT LDS RZ, [RZ] ;  /* 0x00000000fffff984 */ /* 0x000fe20000000800 */
[----:B------:R-:W-:Y:S01]  /*133c0*/  @!PT LDS RZ, [RZ] ;  /* 0x00000000fffff984 */ /* 0x000fe20000000800 */
[----:B------:R0:W-:Y:S04]  /*133d0*/  LDGSTS.E.BYPASS.LTC128B.128 [R4+0x2c00], desc[UR56][R2.64], !P1 ;  /* 0x02c0000002047fae */ /* 0x0001e8000c901d78 */
[----:B------:R0:W-:Y:S01]  /*133e0*/  LDGSTS.E.BYPASS.LTC128B.128 [R4+0x5c00], desc[UR56][R2.64+0x80], !P0 ;  /* 0x05c0008002047fae */ /* 0x0001e2000c101d78 */
[----:B------:R-:W-:Y:S01]  /*133f0*/  PLOP3.LUT P0, PT, PT, PT, PT, 0x80, 0x0 ;  /* 0x000000000000781c */ /* 0x000fe20003f0f070 */
[----:B------:R-:W-:-:S12]  /*13400*/  NOP ;  /* 0x0000000000007918 */ /* 0x000fd80000000000 */
.L_x_1099:
        /* <DEDUP_REMOVED lines=10> */
.L_x_1100:
[----:B------:R1:W-:Y:S02]  /*134b0*/  SYNCS.ARRIVE.TRANS64.A1T0 RZ, [R0+URZ+0x2a850], RZ ;  /* 0x02a850ff00ff79a7 */ /* 0x0003e4000810003f */
[----:B-1----:R-:W-:-:S04]  /*134c0*/  IADD3 R0, R22, 0x1, RZ ;  /* 0x0000000116007810 */ /* 0x002fc80007ffe0ff */
[----:B------:R-:W-:-:S04]  /*134d0*/  ISETP.NE.AND P0, PT, R0, 0x2, PT ;  /* 0x000000020000780c */ /* 0x000fc80003f05270 */
[----:B0-----:R-:W-:Y:S02]  /*134e0*/  SEL R3, RZ, 0x1, P0 ;  /* 0x00000001ff037807 */ /* 0x001fe40000000000 */
[----:B------:R-:W-:Y:S02]  /*134f0*/  SEL R0, R0, RZ, P0 ;  /* 0x000000ff00007207 */ /* 0x000fe40000000000 */
[----:B------:R-:W-:-:S07]  /*13500*/  LOP3.LUT R24, R24, R3, RZ, 0x3c, !PT ;  /* 0x0000000318187212 */ /* 0x000fce00078e3cff */
.L_x_1060:
[----:B------:R-:W0:Y:S01]  /*13510*/  S2R R3, SR_CgaCtaId ;  /* 0x0000000000037919 */ /* 0x000e220000008800 */
[----:B------:R-:W-:Y:S02]  /*13520*/  MOV R2, 0x400 ;  /* 0x0000040000027802 */ /* 0x000fe40000000f00 */
[----:B------:R-:W-:Y:S02]  /*13530*/  SHF.L.U32 R8, R8, 0x1f, RZ ;  /* 0x0000001f08087819 */ /* 0x000fe400000006ff */
[----:B0-----:R-:W-:-:S04]  /*13540*/  LEA R7, R3, R2, 0x18 ;  /* 0x0000000203077211 */ /* 0x001fc800078ec0ff */
[----:B------:R-:W0:Y:S02]  /*13550*/  SYNCS.PHASECHK.TRANS64.TRYWAIT P0, [R7+URZ+0x2a820], R8 ;  /* 0x02a82008070075a7 */ /* 0x000e24000800017f */
[----:B0-----:R-:W-:Y:S05]  /*13560*/  @!P0 BRA `(.L_x_1101) ;  /* 0x0000003000408947 */ /* 0x001fea0003800000 */
.L_x_1192:
[----:B------:R-:W-:-:S03]  /*13570*/  UMOV UR4, 0xffffffff ;  /* 0xffffffff00047882 */ /* 0x000fc60000000000 */
[----:B------:R-:W-:Y:S05]  /*13580*/  BRA.DIV UR4, `(.L_x_1102) ;  /* 0x00000032044c7947 */ /* 0x000fea000b800000 */
[----:B------:R-:W1:Y:S02]  /*13590*/  S2R R2, SR_TID.X ;  /* 0x0000000000027919 */ /* 0x000e640000002100 */
[----:B-1----:R-:W-:-:S04]  /*135a0*/  SHF.R.U32.HI R2, RZ, 0x5, R2 ;  /* 0x00000005ff027819 */ /* 0x002fc80000011602 */
[----:B------:R-:W-:-:S05]  /*135b0*/  LOP3.LUT R2, R2, 0x3, RZ, 0xc0, !PT ;  /* 0x0000000302027812 */ /* 0x000fca00078ec0ff */
[----:B------:R1:W2:Y:S02]  /*135c0*/  SHFL.IDX PT, R14, R2, RZ, 0x1f ;  /* 0x00001fff020e7589 */ /* 0x0002a400000e0000 */
.L_x_1195:
[----:B--2---:R-:W-:-:S13]  /*135d0*/  ISETP.NE.AND P0, PT, R14, RZ, PT ;  /* 0x000000ff0e00720c */ /* 0x004fda0003f05270 */
[----:B------:R-:W-:Y:S05]  /*135e0*/  @P0 BRA `(.L_x_968) ;  /* 0x0000000000900947 */ /* 0x000fea0003800000 */
[----:B------:R-:W-:-:S03]  /*135f0*/  UMOV UR4, 0xffffffff ;  /* 0xffffffff00047882 */ /* 0x000fc60000000000 */
[----:B------:R-:W-:Y:S05]  /*13600*/  BRA.DIV UR4, `(.L_x_1103) ;  /* 0x0000003204607947 */ /* 0x000fea000b800000 */
[----:B------:R-:W-:-:S13]  /*13610*/  ELECT P6, URZ, PT ;  /* 0x00000000003f782f */ /* 0x000fda00038c0000 */
.L_x_1198:
[----:B------:R-:W-:Y:S05]  /*13620*/  @!P6 BRA `(.L_x_968) ;  /* 0x000000000080e947 */ /* 0x000fea0003800000 */
[----:B-1----:R-:W2:Y:S02]  /*13630*/  LDL R2, [R1] ;  /* 0x0000000001027983 */ /* 0x002ea40000100800 */
[----:B--2---:R-:W-:-:S13]  /*13640*/  R2UR UR4, R2 ;  /* 0x00000000020472ca */ /* 0x004fda00000e0000 */
[----:B------:R-:W-:-:S06]  /*13650*/  ULOP3.LUT UR4, UR4, 0x2, URZ, 0xfc, !UPT ;  /* 0x0000000204047892 */ /* 0x000fcc000f8efc3f */
[----:B------:R-:W-:-:S05]  /*13660*/  IMAD.U32 R2, RZ, RZ, UR4 ;  /* 0x00000004ff027e24 */ /* 0x000fca000f8e00ff */
[----:B------:R-:W-:-:S13]  /*13670*/  ISETP.NE.AND P0, PT, R2, 0x3, PT ;  /* 0x000000030200780c */ /* 0x000fda0003f05270 */
[----:B------:R-:W-:Y:S05]  /*13680*/  @!P0 BRA `(.L_x_1104) ;  /* 0x0000000000048947 */ /* 0x000fea0003800000 */
[----:B------:R-:W-:Y:S01]  /*13690*/  BPT.TRAP 0x1 ;  /* 0x000000040000795c */ /* 0x000fe20000300000 */
.L_x_1104:
[----:B------:R-:W-:Y:S01]  /*136a0*/  IMAD R5, R0, 0x8, R7 ;  /* 0x0000000800057824 */ /* 0x000fe200078e0207 */
[----:B------:R-:W-:Y:S01]  /*136b0*/  SHF.L.U32 R2, R24, 0x1f, RZ ;  /* 0x0000001f18027819 */ /* 0x000fe200000006ff */
[----:B------:R-:W-:-:S03]  /*136c0*/  VIADD R0, R0, 0x1 ;  /* 0x0000000100007836 */ /* 0x000fc60000000000 */
[----:B------:R-:W1:Y:S02]  /*136d0*/  SYNCS.PHASECHK.TRANS64.TRYWAIT P1, [R5+URZ+0x2a840], R2 ;  /* 0x02a84002050075a7 */ /* 0x000e64000802017f */
[----:B------:R-:W-:-:S04]  /*136e0*/  ISETP.NE.AND P2, PT, R0, 0x2, PT ;  /* 0x000000020000780c */ /* 0x000fc80003f45270 */
[----:B------:R-:W-:Y:S01]  /*136f0*/  SEL R3, RZ, 0x1, P2 ;  /* 0x00000001ff037807 */ /* 0x000fe20001000000 */
[----:B-1----:R-:W-:Y:S08]  /*13700*/  @!P1 BRA `(.L_x_1105) ;  /* 0x0000003000409947 */ /* 0x002ff00003800000 */
.L_x_1199:
[----:B------:R-:W-:Y:S02]  /*13710*/  SEL R0, R0, RZ, P2 ;  /* 0x000000ff00007207 */ /* 0x000fe40001000000 */
[----:B------:R-:W-:Y:S01]  /*13720*/  LOP3.LUT R3, R24, R3, RZ, 0x3c, !PT ;  /* 0x0000000318037212 */ /* 0x000fe200078e3cff */
[----:B------:R-:W-:Y:S06]  /*13730*/  @!P0 BRA `(.L_x_1106) ;  /* 0x0000000000048947 */ /* 0x000fec0003800000 */
[----:B------:R-:W-:Y:S01]  /*13740*/  BPT.TRAP 0x1 ;  /* 0x000000040000795c */ /* 0x000fe20000300000 */
.L_x_1106:
[----:B0-----:R-:W-:Y:S01]  /*13750*/  IMAD R7, R0, 0x8, R7 ;  /* 0x0000000800077824 */ /* 0x001fe200078e0207 */
[----:B------:R-:W-:-:S04]  /*13760*/  SHF.L.U32 R0, R3, 0x1f, RZ ;  /* 0x0000001f03007819 */ /* 0x000fc800000006ff */
[----:B------:R-:W0:Y:S02]  /*13770*/  SYNCS.PHASECHK.TRANS64.TRYWAIT P1, [R7+URZ+0x2a840], R0 ;  /* 0x02a84000070075a7 */ /* 0x000e24000802017f */
[----:B0-----:R-:W-:Y:S05]  /*13780*/  @!P1 BRA `(.L_x_1107) ;  /* 0x0000003000349947 */ /* 0x001fea0003800000 */
.L_x_1200:
[----:B------:R-:W-:Y:S05]  /*13790*/  @!P0 BRA `(.L_x_1108) ;  /* 0x0000000000048947 */ /* 0x000fea0003800000 */
[----:B------:R-:W-:Y:S01]  /*137a0*/  BPT.TRAP 0x1 ;  /* 0x000000040000795c */ /* 0x000fe20000300000 */
.L_x_1108:
[----:B------:R-:W2:Y:S02]  /*137b0*/  SYNCS.PHASECHK.TRANS64.TRYWAIT P1, [R5+URZ+0x2a860], R2 ;  /* 0x02a86002050075a7 */ /* 0x000ea4000802017f */
[----:B--2---:R-:W-:Y:S05]  /*137c0*/  @!P1 BRA `(.L_x_1109) ;  /* 0x0000003000389947 */ /* 0x004fea0003800000 */
.L_x_1201:
[----:B------:R-:W-:Y:S05]  /*137d0*/  @!P0 BRA `(.L_x_1110) ;  /* 0x0000000000048947 */ /* 0x000fea0003800000 */
[----:B------:R-:W-:Y:S01]  /*137e0*/  BPT.TRAP 0x1 ;  /* 0x000000040000795c */ /* 0x000fe20000300000 */
.L_x_1110:
[----:B---3--:R3:W4:Y:S02]  /*137f0*/  SYNCS.PHASECHK.TRANS64.TRYWAIT P0, [R7+URZ+0x2a860], R0 ;  /* 0x02a86000070075a7 */ /* 0x008724000800017f */
[----:B----4-:R-:W-:Y:S05]  /*13800*/  @!P0 NANOSLEEP.SYNCS 0x989680 ;  /* 0x009896800000895d */ /* 0x010fea0003900000 */
[----:B------:R-:W4:Y:S02]  /*13810*/  @!P0 SYNCS.PHASECHK.TRANS64 P0, [R7+URZ+0x2a860], R0 ;  /* 0x02a86000070085a7 */ /* 0x000f24000800007f */
[----:B----4-:R-:W-:Y:S05]  /*13820*/  @!P0 BRA `(.L_x_1110) ;  /* 0xfffffffc00f08947 */ /* 0x010fea000383ffff */
.L_x_968:
[----:B------:R-:W-:Y:S05]  /*13830*/  BSYNC B6 ;  /* 0x0000000000067941 */ /* 0x000fea0003800000 */
.L_x_965:
[----:B------:R-:W-:Y:S05]  /*13840*/  EXIT ;  /* 0x000000000000794d */ /* 0x000fea0003800000 */
.L_x_978:
[----:B0-----:R-:W-:-:S04]  /*13850*/  IMAD.U32 R3, RZ, RZ, UR58 ;  /* 0x0000003aff037e24 */ /* 0x001fc8000f8e00ff */
[----:B------:R0:W1:Y:S03]  /*13860*/  SYNCS.PHASECHK.TRANS64.TRYWAIT P0, [R3+URZ+0x2a800], R0 ;  /* 0x02a80000030075a7 */ /* 0x000066000800017f */
[----:B-1----:R-:W-:Y:S05]  /*13870*/  @!P0 NANOSLEEP.SYNCS 0x989680 ;  /* 0x009896800000895d */ /* 0x002fea0003900000 */
[----:B------:R-:W1:Y:S02]  /*13880*/  @!P0 SYNCS.PHASECHK.TRANS64 P0, [R3+URZ+0x2a800], R0 ;  /* 0x02a80000030085a7 */ /* 0x000e64000800007f */
[----:B-1----:R-:W-:Y:S05]  /*13890*/  @!P0 BRA `(.L_x_978) ;  /* 0xfffffffc00ec8947 */ /* 0x002fea000383ffff */
[----:B------:R-:W-:Y:S05]  /*138a0*/  BRA `(.L_x_1111) ;  /* 0xfffffedc00587947 */ /* 0x000fea000383ffff */
.L_x_982:
[----:B0-----:R-:W-:-:S04]  /*138b0*/  IMAD.U32 R3, RZ, RZ, UR58 ;  /* 0x0000003aff037e24 */ /* 0x001fc8000f8e00ff */
[----:B------:R0:W2:Y:S03]  /*138c0*/  SYNCS.PHASECHK.TRANS64.TRYWAIT P1, [R3+URZ+0x2a830], R0 ;  /* 0x02a83000030075a7 */ /* 0x0000a6000802017f */
[----:B--2---:R-:W-:Y:S05]  /*138d0*/  @!P1 NANOSLEEP.SYNCS 0x989680 ;  /* 0x009896800000995d */ /* 0x004fea0003900000 */
[----:B------:R-:W2:Y:S02]  /*138e0*/  @!P1 SYNCS.PHASECHK.TRANS64 P1, [R3+URZ+0x2a830], R0 ;  /* 0x02a83000030095a7 */ /* 0x000ea4000802007f */
[----:B--2---:R-:W-:Y:S05]  /*138f0*/  @!P1 BRA `(.L_x_982) ;  /* 0xfffffffc00ec9947 */ /* 0x004fea000383ffff */
[----:B------:R-:W-:Y:S05]  /*13900*/  BRA `(.L_x_981) ;  /* 0xfffffedc007c7947 */ /* 0x000fea000383ffff */
.L_x_999:
[----:B-1----:R-:W-:-:S04]  /*13910*/  IMAD.U32 R12, RZ, RZ, UR61 ;  /* 0x0000003dff0c7e24 */ /* 0x002fc8000f8e00ff */
[----:B------:R1:W2:Y:S03]  /*13920*/  SYNCS.PHASECHK.TRANS64.TRYWAIT P1, [R12+URZ+0x2a830], R11 ;  /* 0x02a8300b0c0075a7 */ /* 0x0002a6000802017f */
[----:B--2---:R-:W-:Y:S05]  /*13930*/  @!P1 NANOSLEEP.SYNCS 0x989680 ;  /* 0x009896800000995d */ /* 0x004fea0003900000 */
[----:B------:R-:W2:Y:S02]  /*13940*/  @!P1 SYNCS.PHASECHK.TRANS64 P1, [R12+URZ+0x2a830], R11 ;  /* 0x02a8300b0c0095a7 */ /* 0x000ea4000802007f */
[----:B--2---:R-:W-:Y:S05]  /*13950*/  @!P1 BRA `(.L_x_999) ;  /* 0xfffffffc00ec9947 */ /* 0x004fea000383ffff */
[----:B------:R-:W-:Y:S05]  /*13960*/  BRA `(.L_x_998) ;  /* 0xffffff1000547947 */ /* 0x000fea000383ffff */
.L_x_1003:
[----:B01----:R-:W-:-:S04]  /*13970*/  IMAD.U32 R11, RZ, RZ, UR14 ;  /* 0x0000000eff0b7e24 */ /* 0x003fc8000f8e00ff */
[----:B------:R0:W1:Y:S03]  /*13980*/  SYNCS.PHASECHK.TRANS64.TRYWAIT P1, [R11+URZ+0x2a850], R0 ;  /* 0x02a850000b0075a7 */ /* 0x000066000802017f */
[----:B-1----:R-:W-:Y:S05]  /*13990*/  @!P1 NANOSLEEP.SYNCS 0x989680 ;  /* 0x009896800000995d */ /* 0x002fea0003900000 */
[----:B------:R-:W1:Y:S02]  /*139a0*/  @!P1 SYNCS.PHASECHK.TRANS64 P1, [R11+URZ+0x2a850], R0 ;  /* 0x02a850000b0095a7 */ /* 0x000e64000802007f */
[----:B-1----:R-:W-:Y:S05]  /*139b0*/  @!P1 BRA `(.L_x_1003) ;  /* 0xfffffffc00ec9947 */ /* 0x002fea000383ffff */
[----:B------:R-:W-:Y:S05]  /*139c0*/  BRA `(.L_x_1002) ;  /* 0xffffff1800607947 */ /* 0x000fea000383ffff */
.L_x_1022:
[----:B-1----:R-:W-:-:S04]  /*139d0*/  IMAD.U32 R12, RZ, RZ, UR6 ;  /* 0x00000006ff0c7e24 */ /* 0x002fc8000f8e00ff */
[----:B------:R1:W2:Y:S03]  /*139e0*/  SYNCS.PHASECHK.TRANS64.TRYWAIT P1, [R12+URZ+0x2a830], R11 ;  /* 0x02a8300b0c0075a7 */ /* 0x0002a6000802017f */
[----:B--2---:R-:W-:Y:S05]  /*139f0*/  @!P1 NANOSLEEP.SYNCS 0x989680 ;  /* 0x009896800000995d */ /* 0x004fea0003900000 */
[----:B------:R-:W2:Y:S02]  /*13a00*/  @!P1 SYNCS.PHASECHK.TRANS64 P1, [R12+URZ+0x2a830], R11 ;  /* 0x02a8300b0c0095a7 */ /* 0x000ea4000802007f */
[----:B--2---:R-:W-:Y:S05]  /*13a10*/  @!P1 BRA `(.L_x_1022) ;  /* 0xfffffffc00ec9947 */ /* 0x004fea000383ffff */
[----:B------:R-:W-:Y:S05]  /*13a20*/  BRA `(.L_x_1021) ;  /* 0xffffff44009c7947 */ /* 0x000fea000383ffff */
.L_x_1026:
[----:B01----:R-:W-:-:S04]  /*13a30*/  IMAD.U32 R11, RZ, RZ, UR6 ;  /* 0x00000006ff0b7e24 */ /* 0x003fc8000f8e00ff */
[----:B------:R0:W1:Y:S03]  /*13a40*/  SYNCS.PHASECHK.TRANS64.TRYWAIT P1, [R11+URZ+0x2a850], R0 ;  /* 0x02a850000b0075a7 */ /* 0x000066000802017f */
[----:B-1----:R-:W-:Y:S05]  /*13a50*/  @!P1 NANOSLEEP.SYNCS 0x989680 ;  /* 0x009896800000995d */ /* 0x002fea0003900000 */
[----:B------:R-:W1:Y:S02]  /*13a60*/  @!P1 SYNCS.PHASECHK.TRANS64 P1, [R11+URZ+0x2a850], R0 ;  /* 0x02a850000b0095a7 */ /* 0x000e64000802007f */
[----:B-1----:R-:W-:Y:S05]  /*13a70*/  @!P1 BRA `(.L_x_1026) ;  /* 0xfffffffc00ec9947 */ /* 0x002fea000383ffff */
[----:B------:R-:W-:Y:S05]  /*13a80*/  BRA `(.L_x_1025) ;  /* 0xffffff4c00a87947 */ /* 0x000fea000383ffff */
.L_x_1034:
[----:B-1----:R-:W-:-:S04]  /*13a90*/  IMAD.U32 R12, RZ, RZ, UR59 ;  /* 0x0000003bff0c7e24 */ /* 0x002fc8000f8e00ff */
[----:B------:R1:W2:Y:S03]  /*13aa0*/  SYNCS.PHASECHK.TRANS64.TRYWAIT P1, [R12+URZ+0x2a830], R11 ;  /* 0x02a8300b0c0075a7 */ /* 0x0002a6000802017f */
[----:B--2---:R-:W-:Y:S05]  /*13ab0*/  @!P1 NANOSLEEP.SYNCS 0x989680 ;  /* 0x009896800000995d */ /* 0x004fea0003900000 */
[----:B------:R-:W2:Y:S02]  /*13ac0*/  @!P1 SYNCS.PHASECHK.TRANS64 P1, [R12+URZ+0x2a830], R11 ;  /* 0x02a8300b0c0095a7 */ /* 0x000ea4000802007f */
[----:B--2---:R-:W-:Y:S05]  /*13ad0*/  @!P1 BRA `(.L_x_1034) ;  /* 0xfffffffc00ec9947 */ /* 0x004fea000383ffff */
[----:B------:R-:W-:Y:S05]  /*13ae0*/  BRA `(.L_x_1033) ;  /* 0xffffff6400e87947 */ /* 0x000fea000383ffff */
.L_x_1038:
[----:B01----:R-:W-:-:S04]  /*13af0*/  IMAD.U32 R11, RZ, RZ, UR10 ;  /* 0x0000000aff0b7e24 */ /* 0x003fc8000f8e00ff */
[----:B------:R0:W1:Y:S03]  /*13b00*/  SYNCS.PHASECHK.TRANS64.TRYWAIT P1, [R11+URZ+0x2a850], R0 ;  /* 0x02a850000b0075a7 */ /* 0x000066000802017f */
[----:B-1----:R-:W-:Y:S05]  /*13b10*/  @!P1 NANOSLEEP.SYNCS 0x989680 ;  /* 0x009896800000995d */ /* 0x002fea0003900000 */
[----:B------:R-:W1:Y:S02]  /*13b20*/  @!P1 SYNCS.PHASECHK.TRANS64 P1, [R11+URZ+0x2a850], R0 ;  /* 0x02a850000b0095a7 */ /* 0x000e64000802007f */
[----:B-1----:R-:W-:Y:S05]  /*13b30*/  @!P1 BRA `(.L_x_1038) ;  /* 0xfffffffc00ec9947 */ /* 0x002fea000383ffff */
[----:B------:R-:W-:Y:S05]  /*13b40*/  BRA `(.L_x_1037) ;  /* 0xffffff6c00f47947 */ /* 0x000fea000383ffff */
.L_x_1053:
[----:B-1----:R-:W-:-:S04]  /*13b50*/  IMAD.U32 R0, RZ, RZ, UR5 ;  /* 0x00000005ff007e24 */ /* 0x002fc8000f8e00ff */
[----:B------:R1:W2:Y:S03]  /*13b60*/  SYNCS.PHASECHK.TRANS64.TRYWAIT P1, [R0+URZ+0x2a850], R3 ;  /* 0x02a85003000075a7 */ /* 0x0002a6000802017f */
[----:B--2---:R-:W-:Y:S05]  /*13b70*/  @!P1 NANOSLEEP.SYNCS 0x989680 ;  /* 0x009896800000995d */ /* 0x004fea0003900000 */
[----:B------:R-:W2:Y:S02]  /*13b80*/  @!P1 SYNCS.PHASECHK.TRANS64 P1, [R0+URZ+0x2a850], R3 ;  /* 0x02a85003000095a7 */ /* 0x000ea4000802007f */
[----:B--2---:R-:W-:Y:S05]  /*13b90*/  @!P1 BRA `(.L_x_1053) ;  /* 0xfffffffc00ec9947 */ /* 0x004fea000383ffff */
[----:B------:R-:W-:Y:S05]  /*13ba0*/  BRA `(.L_x_1052) ;  /* 0xffffff9c007c7947 */ /* 0x000fea000383ffff */
.L_x_1071:
[----:B------:R-:W-:Y:S01]  /*13bb0*/  IMAD.MOV.U32 R13, RZ, RZ, R17 ;  /* 0x000000ffff0d7224 */ /* 0x000fe200078e0011 */
[----:B------:R-:W-:Y:S01]  /*13bc0*/  MOV R11, 0x1f ;  /* 0x0000001f000b7802 */ /* 0x000fe20000000f00 */
[----:B------:R-:W-:Y:S02]  /*13bd0*/  IMAD.MOV.U32 R12, RZ, RZ, RZ ;  /* 0x000000ffff0c7224 */ /* 0x000fe400078e00ff */
[----:B------:R-:W-:-:S07]  /*13be0*/  IMAD.MOV.U32 R15, RZ, RZ, -0x1 ;  /* 0xffffffffff0f7424 */ /* 0x000fce00078e00ff */
[----:B-----5:R-:W-:Y:S05]  /*13bf0*/  WARPSYNC.COLLECTIVE R15, `(.L_x_1112) ;  /* 0x000000000f087348 */ /* 0x020fea0003c00000 */
[----:B------:R0:W1:Y:S02]  /*13c00*/  SHFL.IDX P6, R14, R13, R12, R11 ;  /* 0x0000000c0d0e7389 */ /* 0x00006400000c000b */
[----:B01---5:R-:W-:Y:S01]  /*13c10*/  ENDCOLLECTIVE ;  /* 0x000000000000791b */ /* 0x023fe20003800000 */
.L_x_1112:
[----:B------:R-:W-:Y:S05]  /*13c20*/  BRA `(.L_x_1113) ;  /* 0xffffffd000007947 */ /* 0x000fea000383ffff */
.L_x_1073:
[----:B0-----:R-:W-:-:S04]  /*13c30*/  IMAD.U32 R3, RZ, RZ, UR46 ;  /* 0x0000002eff037e24 */ /* 0x001fc8000f8e00ff */
[----:B------:R0:W1:Y:S03]  /*13c40*/  SYNCS.PHASECHK.TRANS64.TRYWAIT P0, [R3+URZ+0x2a840], R2 ;  /* 0x02a84002030075a7 */ /* 0x000066000800017f */
[----:B-1----:R-:W-:Y:S05]  /*13c50*/  @!P0 NANOSLEEP.SYNCS 0x989680 ;  /* 0x009896800000895d */ /* 0x002fea0003900000 */
[----:B------:R-:W1:Y:S02]  /*13c60*/  @!P0 SYNCS.PHASECHK.TRANS64 P0, [R3+URZ+0x2a840], R2 ;  /* 0x02a84002030085a7 */ /* 0x000e64000800007f */
[----:B-1----:R-:W-:Y:S05]  /*13c70*/  @!P0 BRA `(.L_x_1073) ;  /* 0xfffffffc00ec8947 */ /* 0x002fea000383ffff */
[----:B------:R-:W-:Y:S05]  /*13c80*/  BRA `(.L_x_1114) ;  /* 0xffffffd000a07947 */ /* 0x000fea000383ffff */
.L_x_1074:
        /* <DEDUP_REMOVED lines=8> */
.L_x_1116:
[----:B------:R-:W-:Y:S05]  /*13d10*/  BSYNC B0 ;  /* 0x0000000000007941 */ /* 0x000fea0003800000 */
.L_x_1115:
[----:B------:R-:W-:Y:S01]  /*13d20*/  IMAD.MOV.U32 R13, RZ, RZ, R0 ;  /* 0x000000ffff0d7224 */ /* 0x000fe200078e0000 */
[----:B------:R-:W-:Y:S01]  /*13d30*/  @P0 LEA R9, R25, UR46, 0x1 ;  /* 0x0000002e19090c11 */ /* 0x000fe2000f8e08ff */
[----:B------:R-:W-:Y:S02]  /*13d40*/  IMAD.MOV.U32 R12, RZ, RZ, RZ ;  /* 0x000000ffff0c7224 */ /* 0x000fe400078e00ff */
[----:B------:R-:W-:Y:S02]  /*13d50*/  IMAD.MOV.U32 R11, RZ, RZ, 0x181f ;  /* 0x0000181fff0b7424 */ /* 0x000fe400078e00ff */
[----:B------:R-:W-:Y:S02]  /*13d60*/  IMAD.MOV.U32 R15, RZ, RZ, -0x1 ;  /* 0xffffffffff0f7424 */ /* 0x000fe400078e00ff */
[----:B------:R-:W-:-:S07]  /*13d70*/  IMAD.MOV.U32 R3, RZ, RZ, R14 ;  /* 0x000000ffff037224 */ /* 0x000fce00078e000e */
[----:B------:R-:W-:Y:S05]  /*13d80*/  WARPSYNC.COLLECTIVE R15, `(.L_x_1117) ;  /* 0x000000000f087348 */ /* 0x000fea0003c00000 */
[----:B------:R0:W1:Y:S02]  /*13d90*/  SHFL.IDX P6, R14, R13, R12, R11 ;  /* 0x0000000c0d0e7389 */ /* 0x00006400000c000b */
[----:B01----:R-:W-:Y:S01]  /*13da0*/  ENDCOLLECTIVE ;  /* 0x000000000000791b */ /* 0x003fe20003800000 */
.L_x_1117:
[----:B------:R-:W-:Y:S02]  /*13db0*/  IMAD.MOV.U32 R13, RZ, RZ, R7 ;  /* 0x000000ffff0d7224 */ /* 0x000fe400078e0007 */
[----:B------:R-:W-:Y:S02]  /*13dc0*/  IMAD.MOV.U32 R12, RZ, RZ, 0x1 ;  /* 0x00000001ff0c7424 */ /* 0x000fe400078e00ff */
[----:B------:R-:W-:-:S07]  /*13dd0*/  IMAD.MOV.U32 R2, RZ, RZ, R14 ;  /* 0x000000ffff027224 */ /* 0x000fce00078e000e */
[----:B------:R-:W-:Y:S05]  /*13de0*/  WARPSYNC.COLLECTIVE R15, `(.L_x_1118) ;  /* 0x000000000f087348 */ /* 0x000fea0003c00000 */
[----:B------:R0:W1:Y:S02]  /*13df0*/  SHFL.IDX P6, R14, R13, R12, R11 ;  /* 0x0000000c0d0e7389 */ /* 0x00006400000c000b */
[----:B01----:R-:W-:Y:S01]  /*13e00*/  ENDCOLLECTIVE ;  /* 0x000000000000791b */ /* 0x003fe20003800000 */
.L_x_1118:
        /* <DEDUP_REMOVED lines=13> */
.L_x_1119:
[----:B------:R-:W-:Y:S01]  /*13ee0*/  @P0 LEA R21, R25, UR46, 0x1 ;  /* 0x0000002e19150c11 */ /* 0x000fe2000f8e08ff */
[----:B------:R-:W-:Y:S02]  /*13ef0*/  IMAD.MOV.U32 R13, RZ, RZ, R7 ;  /* 0x000000ffff0d7224 */ /* 0x000fe400078e0007 */
[----:B------:R-:W-:Y:S02]  /*13f00*/  IMAD.MOV.U32 R12, RZ, RZ, 0x2 ;  /* 0x00000002ff0c7424 */ /* 0x000fe400078e00ff */
[----:B------:R-:W-:-:S07]  /*13f10*/  IMAD.MOV.U32 R4, RZ, RZ, R14 ;  /* 0x000000ffff047224 */ /* 0x000fce00078e000e */
[----:B------:R-:W-:Y:S05]  /*13f20*/  WARPSYNC.COLLECTIVE R15, `(.L_x_1120) ;  /* 0x000000000f087348 */ /* 0x000fea0003c00000 */
[----:B------:R0:W1:Y:S02]  /*13f30*/  SHFL.IDX P6, R14, R13, R12, R11 ;  /* 0x0000000c0d0e7389 */ /* 0x00006400000c000b */
[----:B01----:R-:W-:Y:S01]  /*13f40*/  ENDCOLLECTIVE ;  /* 0x000000000000791b */ /* 0x003fe20003800000 */
.L_x_1120:
        /* <DEDUP_REMOVED lines=8> */
[----:B------:R-:W-:Y:S01]  /*13fd0*/  ISETP.GE.AND P0, PT, R6, 0x21, PT ;  /* 0x000000210600780c */ /* 0x000fe20003f06270 */
[----:B------:R-:W-:-:S12]  /*13fe0*/  IMAD.MOV.U32 R8, RZ, RZ, R14 ;  /* 0x000000ffff087224 */ /* 0x000fd800078e000e */
[----:B0-----:R-:W-:Y:S05]  /*13ff0*/  WARPSYNC.COLLECTIVE R15, `(.L_x_1121) ;  /* 0x000000000f087348 */ /* 0x001fea0003c00000 */
[----:B------:R1:W2:Y:S02]  /*14000*/  SHFL.IDX P6, R14, R13, R12, R11 ;  /* 0x0000000c0d0e7389 */ /* 0x0002a400000c000b */
[----:B012---:R-:W-:Y:S01]  /*14010*/  ENDCOLLECTIVE ;  /* 0x000000000000791b */ /* 0x007fe20003800000 */
.L_x_1121:
[----:B------:R-:W-:Y:S01]  /*14020*/  IMAD.MOV.U32 R3, RZ, RZ, R8 ;  /* 0x000000ffff037224 */ /* 0x000fe200078e0008 */
[----:B------:R-:W-:Y:S01]  /*14030*/  @P0 LEA R35, R25, UR46, 0x1 ;  /* 0x0000002e19230c11 */ /* 0x000fe2000f8e08ff */
[----:B------:R-:W-:Y:S02]  /*14040*/  IMAD.MOV.U32 R13, RZ, RZ, R7 ;  /* 0x000000ffff0d7224 */ /* 0x000fe400078e0007 */
[----:B------:R-:W-:Y:S02]  /*14050*/  IMAD.MOV.U32 R12, RZ, RZ, 0x3 ;  /* 0x00000003ff0c7424 */ /* 0x000fe400078e00ff */
[----:B------:R-:W-:-:S07]  /*14060*/  IMAD.MOV.U32 R2, RZ, RZ, R14 ;  /* 0x000000ffff027224 */ /* 0x000fce00078e000e */
[----:B------:R-:W-:Y:S05]  /*14070*/  WARPSYNC.COLLECTIVE R15, `(.L_x_1122) ;  /* 0x000000000f087348 */ /* 0x000fea0003c00000 */
[----:B------:R0:W1:Y:S02]  /*14080*/  SHFL.IDX P6, R14, R13, R12, R11 ;  /* 0x0000000c0d0e7389 */ /* 0x00006400000c000b */
[----:B01----:R-:W-:Y:S01]  /*14090*/  ENDCOLLECTIVE ;  /* 0x000000000000791b */ /* 0x003fe20003800000 */
.L_x_1122:
        /* <DEDUP_REMOVED lines=13> */
.L_x_1123:
[----:B------:R-:W-:Y:S01]  /*14170*/  IMAD.MOV.U32 R5, RZ, RZ, R9 ;  /* 0x000000ffff057224 */ /* 0x000fe200078e0009 */
[----:B------:R-:W-:Y:S01]  /*14180*/  @P0 LEA R9, R25, UR46, 0x1 ;  /* 0x0000002e19090c11 */ /* 0x000fe2000f8e08ff */
[----:B------:R-:W-:Y:S01]  /*14190*/  IMAD.MOV.U32 R13, RZ, RZ, R7 ;  /* 0x000000ffff0d7224 */ /* 0x000fe200078e0007 */
[----:B------:R-:W-:Y:S01]  /*141a0*/  MOV R12, 0x4 ;  /* 0x00000004000c7802 */ /* 0x000fe20000000f00 */
[----:B------:R-:W-:-:S07]  /*141b0*/  IMAD.MOV.U32 R10, RZ, RZ, R14 ;  /* 0x000000ffff0a7224 */ /* 0x000fce00078e000e */
[----:B------:R-:W-:Y:S05]  /*141c0*/  WARPSYNC.COLLECTIVE R15, `(.L_x_1124) ;  /* 0x000000000f087348 */ /* 0x000fea0003c00000 */
[----:B------:R0:W1:Y:S02]  /*141d0*/  SHFL.IDX P6, R14, R13, R12, R11 ;  /* 0x0000000c0d0e7389 */ /* 0x00006400000c000b */
[----:B01----:R-:W-:Y:S01]  /*141e0*/  ENDCOLLECTIVE ;  /* 0x000000000000791b */ /* 0x003fe20003800000 */
.L_x_1124:
[----:B------:R-:W-:-:S04]  /*141f0*/  IMAD.MOV.U32 R4, RZ, RZ, R10 ;  /* 0x000000ffff047224 */ /* 0x000fc800078e000a */
[----:B------:R-:W-:-:S05]  /*14200*/  @P0 IMAD.WIDE.U32 R4, R30, 0x2, R4 ;  /* 0x000000021e040825 */ /* 0x000fca00078e0004 */
[----:B------:R-:W-:Y:S01]  /*14210*/  @!PT LDS RZ, [RZ] ;  /* 0x00000000fffff984 */ /* 0x000fe20000000800 */
[----:B------:R-:W-:Y:S01]  /*14220*/  @!PT LDS RZ, [RZ] ;  /* 0x00000000fffff984 */ /* 0x000fe20000000800 */
[----:B------:R-:W-:Y:S01]  /*14230*/  @!PT LDS RZ, [RZ] ;  /* 0x00000000fffff984 */ /* 0x000fe20000000800 */
[----:B------:R0:W-:Y:S01]  /*14240*/  @P0 LDGSTS.E.BYPASS.LTC128B.128 [R9+0x19c00], desc[UR56][R4.64], !P3 ;  /* 0x19c0000004090fae */ /* 0x0001e2000d901d78 */
[----:B------:R-:W-:-:S03]  /*14250*/  IMAD.MOV.U32 R13, RZ, RZ, R0 ;  /* 0x000000ffff0d7224 */ /* 0x000fc600078e0000 */
[----:B------:R0:W-:Y:S04]  /*14260*/  @P0 LDGSTS.E.BYPASS.LTC128B.128 [R9+0x1cc00], desc[UR56][R4.64+0x80], !P2 ;  /* 0x1cc0008004090fae */ /* 0x0001e8000d101d78 */
[----:B------:R0:W-:Y:S01]  /*14270*/  @P0 LDGSTS.E.BYPASS.LTC128B.128 [R9+0x1fc00], desc[UR56][R4.64+0x100], !P1 ;  /* 0x1fc0010004090fae */ /* 0x0001e2000c901d78 */
[----:B------:R-:W-:Y:S01]  /*14280*/  ISETP.GE.AND P0, PT, R6, 0x41, PT ;  /* 0x000000410600780c */ /* 0x000fe20003f06270 */
[----:B------:R-:W-:-:S12]  /*14290*/  IMAD.MOV.U32 R8, RZ, RZ, R14 ;  /* 0x000000ffff087224 */ /* 0x000fd800078e000e */
[----:B0-----:R-:W-:Y:S05]  /*142a0*/  WARPSYNC.COLLECTIVE R15, `(.L_x_1125) ;  /* 0x000000000f087348 */ /* 0x001fea0003c00000 */
[----:B------:R1:W2:Y:S02]  /*142b0*/  SHFL.IDX P6, R14, R13, R12, R11 ;  /* 0x0000000c0d0e7389 */ /* 0x0002a400000c000b */
[----:B012---:R-:W-:Y:S01]  /*142c0*/  ENDCOLLECTIVE ;  /* 0x000000000000791b */ /* 0x007fe20003800000 */
.L_x_1125:
        /* <DEDUP_REMOVED lines=8> */
.L_x_1126:
        /* <DEDUP_REMOVED lines=8> */
[----:B------:R-:W-:-:S07]  /*143d0*/  IMAD.MOV.U32 R7, RZ, RZ, R14 ;  /* 0x000000ffff077224 */ /* 0x000fce00078e000e */
[----:B0-----:R-:W-:Y:S05]  /*143e0*/  WARPSYNC.COLLECTIVE R15, `(.L_x_1127) ;  /* 0x000000000f087348 */ /* 0x001fea0003c00000 */
[----:B------:R1:W2:Y:S02]  /*143f0*/  SHFL.IDX P6, R14, R13, R12, R11 ;  /* 0x0000000c0d0e7389 */ /* 0x0002a400000c000b */
[----:B012---:R-:W-:Y:S01]  /*14400*/  ENDCOLLECTIVE ;  /* 0x000000000000791b */ /* 0x007fe20003800000 */
.L_x_1127:
[----:B------:R-:W-:Y:S05]  /*14410*/  BRA `(.L_x_1128) ;  /* 0xffffffd000007947 */ /* 0x000fea000383ffff */
.L_x_1077:
[----:B------:R-:W-:Y:S01]  /*14420*/  IMAD.MOV.U32 R13, RZ, RZ, R8 ;  /* 0x000000ffff0d7224 */ /* 0x000fe200078e0008 */
[----:B------:R-:W-:Y:S01]  /*14430*/  IADD3 R7, R36, UR40, RZ ;  /* 0x0000002824077c10 */ /* 0x000fe2000fffe0ff */
[----:B------:R-:W-:Y:S02]  /*14440*/  IMAD.MOV.U32 R12, RZ, RZ, RZ ;  /* 0x000000ffff0c7224 */ /* 0x000fe400078e00ff */
[----:B------:R-:W-:Y:S02]  /*14450*/  IMAD.MOV.U32 R11, RZ, RZ, 0x181f ;  /* 0x0000181fff0b7424 */ /* 0x000fe400078e00ff */
[----:B------:R-:W-:Y:S02]  /*14460*/  IMAD.MOV.U32 R15, RZ, RZ, -0x1 ;  /* 0xffffffffff0f7424 */ /* 0x000fe400078e00ff */
[----:B------:R-:W-:-:S07]  /*14470*/  VIADD R5, R7, 0x10 ;  /* 0x0000001007057836 */ /* 0x000fce0000000000 */
[----:B------:R-:W-:Y:S05]  /*14480*/  WARPSYNC.COLLECTIVE R15, `(.L_x_1129) ;  /* 0x000000000f087348 */ /* 0x000fea0003c00000 */
[----:B------:R0:W1:Y:S02]  /*14490*/  SHFL.IDX P6, R14, R13, R12, R11 ;  /* 0x0000000c0d0e7389 */ /* 0x00006400000c000b */
[----:B01----:R-:W-:Y:S01]  /*144a0*/  ENDCOLLECTIVE ;  /* 0x000000000000791b */ /* 0x003fe20003800000 */
.L_x_1129:
[----:B------:R-:W-:Y:S02]  /*144b0*/  IMAD.MOV.U32 R13, RZ, RZ, R0 ;  /* 0x000000ffff0d7224 */ /* 0x000fe400078e0000 */
[----:B------:R-:W-:-:S07]  /*144c0*/  IMAD.MOV.U32 R3, RZ, RZ, R14 ;  /* 0x000000ffff037224 */ /* 0x000fce00078e000e */
[----:B------:R-:W-:Y:S05]  /*144d0*/  WARPSYNC.COLLECTIVE R15, `(.L_x_1130) ;  /* 0x000000000f087348 */ /* 0x000fea0003c00000 */
[----:B------:R0:W1:Y:S02]  /*144e0*/  SHFL.IDX P6, R14, R13, R12, R11 ;  /* 0x0000000c0d0e7389 */ /* 0x00006400000c000b */
[----:B01----:R-:W-:Y:S01]  /*144f0*/  ENDCOLLECTIVE ;  /* 0x000000000000791b */ /* 0x003fe20003800000 */
.L_x_1130:
[----:B------:R-:W-:Y:S02]  /*14500*/  ULDC UR4, c[0x0][0x288] ;  /* 0x0000a20000047ab9 */ /* 0x000fe40000000800 */
[----:B------:R-:W-:-:S05]  /*14510*/  IMAD R6, R6, UR4, RZ ;  /* 0x0000000406067c24 */ /* 0x000fca000f8e02ff */
[----:B------:R-:W-:Y:S01]  /*14520*/  ISETP.GE.AND P1, PT, R7, R6, PT ;  /* 0x000000060700720c */ /* 0x000fe20003f26270 */
[----:B------:R-:W-:Y:S02]  /*14530*/  IMAD.MOV.U32 R13, RZ, RZ, R8 ;  /* 0x000000ffff0d7224 */ /* 0x000fe400078e0008 */
[----:B------:R-:W-:-:S10]  /*14540*/  IMAD.MOV.U32 R12, RZ, RZ, 0x1 ;  /* 0x00000001ff0c7424 */ /* 0x000fd400078e00ff */
[----:B------:R-:W-:Y:S01]  /*14550*/  @!P1 LEA R9, R25, UR46, 0x1 ;  /* 0x0000002e19099c11 */ /* 0x000fe2000f8e08ff */
[----:B------:R-:W-:-:S07]  /*14560*/  IMAD.MOV.U32 R2, RZ, RZ, R14 ;  /* 0x000000ffff027224 */ /* 0x000fce00078e000e */
[----:B------:R-:W-:Y:S05]  /*14570*/  WARPSYNC.COLLECTIVE R15, `(.L_x_1131) ;  /* 0x000000000f087348 */ /* 0x000fea0003c00000 */
[----:B------:R0:W1:Y:S02]  /*14580*/  SHFL.IDX P6, R14, R13, R12, R11 ;  /* 0x0000000c0d0e7389 */ /* 0x00006400000c000b */
[----:B01----:R-:W-:Y:S01]  /*14590*/  ENDCOLLECTIVE ;  /* 0x000000000000791b */ /* 0x003fe20003800000 */
.L_x_1131:
        /* <DEDUP_REMOVED lines=8> */
[----:B------:R-:W-:Y:S01]  /*14620*/  ISETP.GE.AND P1, PT, R5, R6, PT ;  /* 0x000000060500720c */ /* 0x000fe20003f26270 */
[----:B------:R-:W-:-:S12]  /*14630*/  IMAD.MOV.U32 R5, RZ, RZ, R14 ;  /* 0x000000ffff057224 */ /* 0x000fd800078e000e */
[----:B0-----:R-:W-:Y:S05]  /*14640*/  WARPSYNC.COLLECTIVE R15, `(.L_x_1132) ;  /* 0x000000000f087348 */ /* 0x001fea0003c00000 */
[----:B------:R1:W2:Y:S02]  /*14650*/  SHFL.IDX P6, R14, R13, R12, R11 ;  /* 0x0000000c0d0e7389 */ /* 0x0002a400000c000b */
[----:B012---:R-:W-:Y:S01]  /*14660*/  ENDCOLLECTIVE ;  /* 0x000000000000791b */ /* 0x007fe20003800000 */
.L_x_1132:
[----:B------:R-:W-:Y:S01]  /*14670*/  VIADD R3, R7, 0x20 ;  /* 0x0000002007037836 */ /* 0x000fe20000000000 */
[----:B------:R-:W-:Y:S01]  /*14680*/  @!P1 LEA R21, R25, UR46, 0x1 ;  /* 0x0000002e19159c11 */ /* 0x000fe2000f8e08ff */
[----:B------:R-:W-:Y:S02]  /*14690*/  IMAD.MOV.U32 R13, RZ, RZ, R8 ;  /* 0x000000ffff0d7224 */ /* 0x000fe400078e0008 */
[----:B------:R-:W-:Y:S02]  /*146a0*/  IMAD.MOV.U32 R12, RZ, RZ, 0x2 ;  /* 0x00000002ff0c7424 */ /* 0x000fe400078e00ff */
[----:B------:R-:W-:-:S07]  /*146b0*/  IMAD.MOV.U32 R4, RZ, RZ, R14 ;  /* 0x000000ffff047224 */ /* 0x000fce00078e000e */
[----:B------:R-:W-:Y:S05]  /*146c0*/  WARPSYNC.COLLECTIVE R15, `(.L_x_1133) ;  /* 0x000000000f087348 */ /* 0x000fea0003c00000 */
[----:B------:R0:W1:Y:S02]  /*146d0*/  SHFL.IDX P6, R14, R13, R12, R11 ;  /* 0x0000000c0d0e7389 */ /* 0x00006400000c000b */
[----:B01----:R-:W-:Y:S01]  /*146e0*/  ENDCOLLECTIVE ;  /* 0x000000000000791b */ /* 0x003fe20003800000 */
.L_x_1133:
        /* <DEDUP_REMOVED lines=13> */
.L_x_1134:
        /* <DEDUP_REMOVED lines=8> */
.L_x_1135:
        /* <DEDUP_REMOVED lines=13> */
.L_x_1136:
        /* <DEDUP_REMOVED lines=8> */
.L_x_1137:
        /* <DEDUP_REMOVED lines=13> */
.L_x_1138:
        /* <DEDUP_REMOVED lines=8> */
.L_x_1139:
        /* <DEDUP_REMOVED lines=13> */
.L_x_1140:
[----:B------:R-:W-:Y:S01]  /*14bb0*/  VIADD R3, R7, 0x60 ;  /* 0x0000006007037836 */ /* 0x000fe20000000000 */
[----:B------:R-:W-:Y:S02]  /*14bc0*/  @!P1 LEA R21, R25, UR46, 0x1 ;  /* 0x0000002e19159c11 */ /* 0x000fe4000f8e08ff */
[----:B------:R-:W-:Y:S01]  /*14bd0*/  MOV R13, R8 ;  /* 0x00000008000d7202 */ /* 0x000fe20000000f00 */
[----:B------:R-:W-:Y:S02]  /*14be0*/  IMAD.MOV.U32 R12, RZ, RZ, 0x6 ;  /* 0x00000006ff0c7424 */ /* 0x000fe400078e00ff */
[----:B------:R-:W-:-:S07]  /*14bf0*/  IMAD.MOV.U32 R4, RZ, RZ, R14 ;  /* 0x000000ffff047224 */ /* 0x000fce00078e000e */
[----:B------:R-:W-:Y:S05]  /*14c00*/  WARPSYNC.COLLECTIVE R15, `(.L_x_1141) ;  /* 0x000000000f087348 */ /* 0x000fea0003c00000 */
[----:B------:R0:W1:Y:S02]  /*14c10*/  SHFL.IDX P6, R14, R13, R12, R11 ;  /* 0x0000000c0d0e7389 */ /* 0x00006400000c000b */
[----:B01----:R-:W-:Y:S01]  /*14c20*/  ENDCOLLECTIVE ;  /* 0x000000000000791b */ /* 0x003fe20003800000 */
.L_x_1141:
        /* <DEDUP_REMOVED lines=13> */
.L_x_1142:
[----:B------:R-:W-:Y:S01]  /*14d00*/  @!P1 LEA R9, R25, UR46, 0x1 ;  /* 0x0000002e19099c11 */ /* 0x000fe2000f8e08ff */
[----:B------:R-:W-:Y:S02]  /*14d10*/  IMAD.MOV.U32 R13, RZ, RZ, R8 ;  /* 0x000000ffff0d7224 */ /* 0x000fe400078e0008 */
[----:B------:R-:W-:Y:S02]  /*14d20*/  IMAD.MOV.U32 R12, RZ, RZ, 0x7 ;  /* 0x00000007ff0c7424 */ /* 0x000fe400078e00ff */
[----:B------:R-:W-:-:S07]  /*14d30*/  IMAD.MOV.U32 R2, RZ, RZ, R14 ;  /* 0x000000ffff027224 */ /* 0x000fce00078e000e */
[----:B------:R-:W-:Y:S05]  /*14d40*/  WARPSYNC.COLLECTIVE R15, `(.L_x_1143) ;  /* 0x000000000f087348 */ /* 0x000fea0003c00000 */
[----:B------:R0:W1:Y:S02]  /*14d50*/  SHFL.IDX P6, R14, R13, R12, R11 ;  /* 0x0000000c0d0e7389 */ /* 0x00006400000c000b */
[----:B01----:R-:W-:Y:S01]  /*14d60*/  ENDCOLLECTIVE ;  /* 0x000000000000791b */ /* 0x003fe20003800000 */
.L_x_1143:
        /* <DEDUP_REMOVED lines=12> */
.L_x_1144:
[----:B------:R-:W-:Y:S05]  /*14e30*/  BRA `(.L_x_1145) ;  /* 0xffffffcc00ec7947 */ /* 0x000fea000383ffff */
.L_x_1080:
[----:B0-----:R-:W-:-:S04]  /*14e40*/  IMAD.U32 R3, RZ, RZ, UR46 ;  /* 0x0000002eff037e24 */ /* 0x001fc8000f8e00ff */
[----:B------:R0:W1:Y:S03]  /*14e50*/  SYNCS.PHASECHK.TRANS64.TRYWAIT P0, [R3+URZ+0x2a820], R0 ;  /* 0x02a82000030075a7 */ /* 0x000066000800017f */
[----:B-1----:R-:W-:Y:S05]  /*14e60*/  @!P0 NANOSLEEP.SYNCS 0x989680 ;  /* 0x009896800000895d */ /* 0x002fea0003900000 */
[----:B------:R-:W1:Y:S02]  /*14e70*/  @!P0 SYNCS.PHASECHK.TRANS64 P0, [R3+URZ+0x2a820], R0 ;  /* 0x02a82000030085a7 */ /* 0x000e64000800007f */
[----:B-1----:R-:W-:Y:S05]  /*14e80*/  @!P0 BRA `(.L_x_1080) ;  /* 0xfffffffc00ec8947 */ /* 0x002fea000383ffff */
[----:B------:R-:W-:Y:S05]  /*14e90*/  BRA `(.L_x_1146) ;  /* 0xffffffd000387947 */ /* 0x000fea000383ffff */
.L_x_1084:
[----:B0-----:R0:W1:Y:S02]  /*14ea0*/  SYNCS.PHASECHK.TRANS64.TRYWAIT P0, [R8+URZ+0x2a840], R3 ;  /* 0x02a84003080075a7 */ /* 0x001064000800017f */
[----:B-1----:R-:W-:Y:S05]  /*14eb0*/  @!P0 NANOSLEEP.SYNCS 0x989680 ;  /* 0x009896800000895d */ /* 0x002fea0003900000 */
[----:B------:R-:W1:Y:S02]  /*14ec0*/  @!P0 SYNCS.PHASECHK.TRANS64 P0, [R8+URZ+0x2a840], R3 ;  /* 0x02a84003080085a7 */ /* 0x000e64000800007f */
[----:B-1----:R-:W-:Y:S05]  /*14ed0*/  @!P0 BRA `(.L_x_1084) ;  /* 0xfffffffc00f08947 */ /* 0x002fea000383ffff */
[----:B------:R-:W-:Y:S05]  /*14ee0*/  BRA `(.L_x_1147) ;  /* 0xffffffd000fc7947 */ /* 0x000fea000383ffff */
.L_x_1085:
        /* <DEDUP_REMOVED lines=8> */
.L_x_1149:
[----:B------:R-:W-:Y:S05]  /*14f70*/  BSYNC B1 ;  /* 0x0000000000017941 */ /* 0x000fea0003800000 */
.L_x_1148:
[----:B------:R-:W-:Y:S01]  /*14f80*/  IMAD.MOV.U32 R13, RZ, RZ, R10 ;  /* 0x000000ffff0d7224 */ /* 0x000fe200078e000a */
[----:B------:R-:W-:Y:S01]  /*14f90*/  MOV R12, RZ ;  /* 0x000000ff000c7202 */ /* 0x000fe20000000f00 */
[----:B------:R-:W-:Y:S01]  /*14fa0*/  IMAD.MOV.U32 R11, RZ, RZ, 0x181f ;  /* 0x0000181fff0b7424 */ /* 0x000fe200078e00ff */
[----:B------:R-:W-:Y:S01]  /*14fb0*/  LEA R19, R19, UR46, 0x1 ;  /* 0x0000002e13137c11 */ /* 0x000fe2000f8e08ff */
[----:B------:R-:W-:Y:S02]  /*14fc0*/  IMAD.MOV.U32 R15, RZ, RZ, -0x1 ;  /* 0xffffffffff0f7424 */ /* 0x000fe400078e00ff */
[----:B------:R-:W-:-:S07]  /*14fd0*/  IMAD.MOV.U32 R3, RZ, RZ, R14 ;  /* 0x000000ffff037224 */ /* 0x000fce00078e000e */
[----:B------:R-:W-:Y:S05]  /*14fe0*/  WARPSYNC.COLLECTIVE R15, `(.L_x_1150) ;  /* 0x000000000f087348 */ /* 0x000fea0003c00000 */
[----:B------:R0:W1:Y:S02]  /*14ff0*/  SHFL.IDX P6, R14, R13, R12, R11 ;  /* 0x0000000c0d0e7389 */ /* 0x00006400000c000b */
[----:B01----:R-:W-:Y:S01]  /*15000*/  ENDCOLLECTIVE ;  /* 0x000000000000791b */ /* 0x003fe20003800000 */
.L_x_1150:
[----:B------:R-:W-:Y:S02]  /*15010*/  IMAD.MOV.U32 R13, RZ, RZ, R21 ;  /* 0x000000ffff0d7224 */ /* 0x000fe400078e0015 */
[----:B------:R-:W-:Y:S01]  /*15020*/  IMAD.MOV.U32 R12, RZ, RZ, 0x1 ;  /* 0x00000001ff0c7424 */ /* 0x000fe200078e00ff */
[----:B------:R-:W-:-:S13]  /*15030*/  IADD3 R2, P0, R14, R35, RZ ;  /* 0x000000230e027210 */ /* 0x000fda0007f1e0ff */
[----:B------:R-:W-:Y:S05]  /*15040*/  WARPSYNC.COLLECTIVE R15, `(.L_x_1151) ;  /* 0x000000000f087348 */ /* 0x000fea0003c00000 */
[----:B------:R0:W1:Y:S02]  /*15050*/  SHFL.IDX P6, R14, R13, R12, R11 ;  /* 0x0000000c0d0e7389 */ /* 0x00006400000c000b */
[----:B01----:R-:W-:Y:S01]  /*15060*/  ENDCOLLECTIVE ;  /* 0x000000000000791b */ /* 0x003fe20003800000 */
.L_x_1151:
        /* <DEDUP_REMOVED lines=8> */
[----:B------:R-:W-:-:S07]  /*150f0*/  IMAD.MOV.U32 R4, RZ, RZ, R14 ;  /* 0x000000ffff047224 */ /* 0x000fce00078e000e */
[----:B0-----:R-:W-:Y:S05]  /*15100*/  WARPSYNC.COLLECTIVE R15, `(.L_x_1152) ;  /* 0x000000000f087348 */ /* 0x001fea0003c00000 */
[----:B------:R1:W2:Y:S02]  /*15110*/  SHFL.IDX P6, R14, R13, R12, R11 ;  /* 0x0000000c0d0e7389 */ /* 0x0002a400000c000b */
[----:B012---:R-:W-:Y:S01]  /*15120*/  ENDCOLLECTIVE ;  /* 0x000000000000791b */ /* 0x007fe20003800000 */
.L_x_1152:
[----:B------:R-:W-:Y:S02]  /*15130*/  IMAD.MOV.U32 R13, RZ, RZ, R21 ;  /* 0x000000ffff0d7224 */ /* 0x000fe400078e0015 */
[----:B------:R-:W-:Y:S01]  /*15140*/  IMAD.MOV.U32 R12, RZ, RZ, 0x2 ;  /* 0x00000002ff0c7424 */ /* 0x000fe200078e00ff */
[----:B------:R-:W-:-:S13]  /*15150*/  IADD3 R2, P0, R14, R35, RZ ;  /* 0x000000230e027210 */ /* 0x000fda0007f1e0ff */
[----:B------:R-:W-:Y:S05]  /*15160*/  WARPSYNC.COLLECTIVE R15, `(.L_x_1153) ;  /* 0x000000000f087348 */ /* 0x000fea0003c00000 */
[----:B------:R0:W1:Y:S02]  /*15170*/  SHFL.IDX P6, R14, R13, R12, R11 ;  /* 0x0000000c0d0e7389 */ /* 0x00006400000c000b */
[----:B01----:R-:W-:Y:S01]  /*15180*/  ENDCOLLECTIVE ;  /* 0x000000000000791b */ /* 0x003fe20003800000 */
.L_x_1153:
        /* <DEDUP_REMOVED lines=12> */
.L_x_1154:
[----:B------:R-:W-:Y:S02]  /*15250*/  IMAD.MOV.U32 R13, RZ, RZ, R21 ;  /* 0x000000ffff0d7224 */ /* 0x000fe400078e0015 */
[----:B------:R-:W-:-:S05]  /*15260*/  IMAD.MOV.U32 R12, RZ, RZ, R14 ;  /* 0x000000ffff0c7224 */ /* 0x000fca00078e000e */
[----:B------:R-:W-:Y:S02]  /*15270*/  IADD3 R2, P0, R12, R35, RZ ;  /* 0x000000230c027210 */ /* 0x000fe40007f1e0ff */
[----:B------:R-:W-:-:S03]  /*15280*/  MOV R12, 0x3 ;  /* 0x00000003000c7802 */ /* 0x000fc60000000f00 */
[----:B------:R-:W-:-:S08]  /*15290*/  IMAD.X R3, RZ, RZ, R5, P0 ;  /* 0x000000ffff037224 */ /* 0x000fd000000e0605 */
[----:B------:R-:W-:Y:S05]  /*152a0*/  WARPSYNC.COLLECTIVE R15, `(.L_x_1155) ;  /* 0x000000000f087348 */ /* 0x000fea0003c00000 */
[----:B------:R0:W1:Y:S02]  /*152b0*/  SHFL.IDX P6, R14, R13, R12, R11 ;  /* 0x0000000c0d0e7389 */ /* 0x00006400000c000b */
[----:B01----:R-:W-:Y:S01]  /*152c0*/  ENDCOLLECTIVE ;  /* 0x000000000000791b */ /* 0x003fe20003800000 */
.L_x_1155:
[----:B------:R-:W-:Y:S01]  /*152d0*/  @!PT LDS RZ, [RZ] ;  /* 0x00000000fffff984 */ /* 0x000fe20000000800 */
[----:B------:R-:W-:Y:S01]  /*152e0*/  @!PT LDS RZ, [RZ] ;  /* 0x00000000fffff984 */ /* 0x000fe20000000800 */
[----:B------:R-:W-:Y:S01]  /*152f0*/  @!PT LDS RZ, [RZ] ;  /* 0x00000000fffff984 */ /* 0x000fe20000000800 */
[----:B------:R-:W-:Y:S04]  /*15300*/  LDGSTS.E.BYPASS.LTC128B.128 [R19+0x19400], desc[UR56][R2.64], !P3 ;  /* 0x1940000002137fae */ /* 0x000fe8000d901d78 */
[----:B------:R-:W-:Y:S04]  /*15310*/  LDGSTS.E.BYPASS.LTC128B.128 [R19+0x1c400], desc[UR56][R2.64+0x80], !P2 ;  /* 0x1c40008002137fae */ /* 0x000fe8000d101d78 */
[----:B------:R0:W-:Y:S01]  /*15320*/  LDGSTS.E.BYPASS.LTC128B.128 [R19+0x1f400], desc[UR56][R2.64+0x100], !P1 ;  /* 0x1f40010002137fae */ /* 0x0001e2000c901d78 */
[----:B------:R-:W-:Y:S02]  /*15330*/  IMAD.MOV.U32 R13, RZ, RZ, R10 ;  /* 0x000000ffff0d7224 */ /* 0x000fe400078e000a */
[----:B0-----:R-:W-:-:S07]  /*15340*/  IMAD.MOV.U32 R3, RZ, RZ, R14 ;  /* 0x000000ffff037224 */ /* 0x001fce00078e000e */
[----:B------:R-:W-:Y:S05]  /*15350*/  WARPSYNC.COLLECTIVE R15, `(.L_x_1156) ;  /* 0x000000000f087348 */ /* 0x000fea0003c00000 */
[----:B------:R0:W1:Y:S02]  /*15360*/  SHFL.IDX P6, R14, R13, R12, R11 ;  /* 0x0000000c0d0e7389 */ /* 0x00006400000c000b */
[----:B01----:R-:W-:Y:S01]  /*15370*/  ENDCOLLECTIVE ;  /* 0x000000000000791b */ /* 0x003fe20003800000 */
.L_x_1156:
[----:B------:R-:W-:Y:S02]  /*15380*/  IMAD.MOV.U32 R13, RZ, RZ, R21 ;  /* 0x000000ffff0d7224 */ /* 0x000fe400078e0015 */
[----:B------:R-:W-:Y:S01]  /*15390*/  IMAD.MOV.U32 R12, RZ, RZ, 0x4 ;  /* 0x00000004ff0c7424 */ /* 0x000fe200078e00ff */
[----:B------:R-:W-:-:S13]  /*153a0*/  IADD3 R2, P0, R14, R35, RZ ;  /* 0x000000230e027210 */ /* 0x000fda0007f1e0ff */
[----:B------:R-:W-:Y:S05]  /*153b0*/  WARPSYNC.COLLECTIVE R15, `(.L_x_1157) ;  /* 0x000000000f087348 */ /* 0x000fea0003c00000 */
[----:B------:R0:W1:Y:S02]  /*153c0*/  SHFL.IDX P6, R14, R13, R12, R11 ;  /* 0x0000000c0d0e7389 */ /* 0x00006400000c000b */
[----:B01----:R-:W-:Y:S01]  /*153d0*/  ENDCOLLECTIVE ;  /* 0x000000000000791b */ /* 0x003fe20003800000 */
.L_x_1157:
        /* <DEDUP_REMOVED lines=12> */
.L_x_1158:
[----:B------:R-:W-:Y:S02]  /*154a0*/  IMAD.MOV.U32 R13, RZ, RZ, R21 ;  /* 0x000000ffff0d7224 */ /* 0x000fe400078e0015 */
[----:B------:R-:W-:-:S05]  /*154b0*/  IMAD.MOV.U32 R12, RZ, RZ, R14 ;  /* 0x000000ffff0c7224 */ /* 0x000fca00078e000e */
[----:B------:R-:W-:Y:S01]  /*154c0*/  IADD3 R2, P0, R12, R35, RZ ;  /* 0x000000230c027210 */ /* 0x000fe20007f1e0ff */
[----:B------:R-:W-:-:S04]  /*154d0*/  IMAD.MOV.U32 R12, RZ, RZ, 0x5 ;  /* 0x00000005ff0c7424 */ /* 0x000fc800078e00ff */
[----:B------:R-:W-:-:S08]  /*154e0*/  IMAD.X R3, RZ, RZ, R4, P0 ;  /* 0x000000ffff037224 */ /* 0x000fd000000e0604 */
[----:B------:R-:W-:Y:S05]  /*154f0*/  WARPSYNC.COLLECTIVE R15, `(.L_x_1159) ;  /* 0x000000000f087348 */ /* 0x000fea0003c00000 */
[----:B------:R0:W1:Y:S02]  /*15500*/  SHFL.IDX P6, R14, R13, R12, R11 ;  /* 0x0000000c0d0e7389 */ /* 0x00006400000c000b */
[----:B01----:R-:W-:Y:S01]  /*15510*/  ENDCOLLECTIVE ;  /* 0x000000000000791b */ /* 0x003fe20003800000 */
.L_x_1159:
[----:B------:R-:W-:Y:S01]  /*15520*/  @!PT LDS RZ, [RZ] ;  /* 0x00000000fffff984 */ /* 0x000fe20000000800 */
[----:B------:R-:W-:Y:S01]  /*15530*/  @!PT LDS RZ, [RZ] ;  /* 0x00000000fffff984 */ /* 0x000fe20000000800 */
[----:B------:R-:W-:Y:S01]  /*15540*/  @!PT LDS RZ, [RZ] ;  /* 0x00000000fffff984 */ /* 0x000fe20000000800 */
[----:B------:R0:W-:Y:S04]  /*15550*/  LDGSTS.E.BYPASS.LTC128B.128 [R19+0x1a400], desc[UR56][R2.64], !P3 ;  /* 0x1a40000002137fae */ /* 0x0001e8000d901d78 */
[----:B------:R0:W-:Y:S04]  /*15560*/  LDGSTS.E.BYPASS.LTC128B.128 [R19+0x1d400], desc[UR56][R2.64+0x80], !P2 ;  /* 0x1d40008002137fae */ /* 0x0001e8000d101d78 */
[----:B------:R0:W-:Y:S01]  /*15570*/  LDGSTS.E.BYPASS.LTC128B.128 [R19+0x20400], desc[UR56][R2.64+0x100], !P1 ;  /* 0x2040010002137fae */ /* 0x0001e2000c901d78 */
[----:B------:R-:W-:Y:S02]  /*15580*/  IMAD.MOV.U32 R13, RZ, RZ, R10 ;  /* 0x000000ffff0d7224 */ /* 0x000fe400078e000a */
[----:B------:R-:W-:-:S07]  /*15590*/  IMAD.MOV.U32 R21, RZ, RZ, R14 ;  /* 0x000000ffff157224 */ /* 0x000fce00078e000e */
[----:B0-----:R-:W-:Y:S05]  /*155a0*/  WARPSYNC.COLLECTIVE R15, `(.L_x_1160) ;  /* 0x000000000f087348 */ /* 0x001fea0003c00000 */
[----:B------:R1:W2:Y:S02]  /*155b0*/  SHFL.IDX P6, R14, R13, R12, R11 ;  /* 0x0000000c0d0e7389 */ /* 0x0002a400000c000b */
[----:B012---:R-:W-:Y:S01]  /*155c0*/  ENDCOLLECTIVE ;  /* 0x000000000000791b */ /* 0x007fe20003800000 */
.L_x_1160:
[----:B------:R-:W-:Y:S05]  /*155d0*/  BRA `(.L_x_1161) ;  /* 0xffffffd000587947 */ /* 0x000fea000383ffff */
.L_x_1090:
[----:B0-----:R0:W2:Y:S02]  /*155e0*/  SYNCS.PHASECHK.TRANS64.TRYWAIT P0, [R4+URZ+0x2a860], R3 ;  /* 0x02a86003040075a7 */ /* 0x0010a4000800017f */
[----:B--2---:R-:W-:Y:S05]  /*155f0*/  @!P0 NANOSLEEP.SYNCS 0x989680 ;  /* 0x009896800000895d */ /* 0x004fea0003900000 */
[----:B------:R-:W2:Y:S02]  /*15600*/  @!P0 SYNCS.PHASECHK.TRANS64 P0, [R4+URZ+0x2a860], R3 ;  /* 0x02a86003040085a7 */ /* 0x000ea4000800007f */
[----:B--2---:R-:W-:Y:S05]  /*15610*/  @!P0 BRA `(.L_x_1090) ;  /* 0xfffffffc00f08947 */ /* 0x004fea000383ffff */
[----:B------:R-:W-:Y:S05]  /*15620*/  BRA `(.L_x_1162) ;  /* 0xffffffd000b47947 */ /* 0x000fea000383ffff */
.L_x_1091:
[----:B------:R-:W-:Y:S01]  /*15630*/  BSSY B1, `(.L_x_1163) ;  /* 0x0000008000017945 */ /* 0x000fe20003800000 */
[----:B------:R-:W-:Y:S01]  /*15640*/  IMAD.MOV.U32 R13, RZ, RZ, R17 ;  /* 0x000000ffff0d7224 */ /* 0x000fe200078e0011 */
[----:B------:R-:W-:Y:S01]  /*15650*/  MOV R11, 0x181f ;  /* 0x0000181f000b7802 */ /* 0x000fe20000000f00 */
[----:B------:R-:W-:Y:S02]  /*15660*/  IMAD.MOV.U32 R12, RZ, RZ, RZ ;  /* 0x000000ffff0c7224 */ /* 0x000fe400078e00ff */
[----:B------:R-:W-:-:S07]  /*15670*/  IMAD.MOV.U32 R15, RZ, RZ, -0x1 ;  /* 0xffffffffff0f7424 */ /* 0x000fce00078e00ff */
[----:B01----:R-:W-:Y:S05]  /*15680*/  WARPSYNC.COLLECTIVE R15, `(.L_x_1164) ;  /* 0x000000000f087348 */ /* 0x003fea0003c00000 */
[----:B------:R2:W3:Y:S02]  /*15690*/  SHFL.IDX P6, R14, R13, R12, R11 ;  /* 0x0000000c0d0e7389 */ /* 0x0004e400000c000b */
[----:B0123--:R-:W-:Y:S01]  /*156a0*/  ENDCOLLECTIVE ;  /* 0x000000000000791b */ /* 0x00ffe20003800000 */
.L_x_1164:
[----:B------:R-:W-:Y:S05]  /*156b0*/  BSYNC B1 ;  /* 0x0000000000017941 */ /* 0x000fea0003800000 */
.L_x_1163:
[----:B------:R-:W-:Y:S01]  /*156c0*/  IMAD.MOV.U32 R13, RZ, RZ, R16 ;  /* 0x000000ffff0d7224 */ /* 0x000fe200078e0010 */
[----:B------:R-:W-:Y:S01]  /*156d0*/  LEA R5, R5, UR46, 0x1 ;  /* 0x0000002e05057c11 */ /* 0x000fe2000f8e08ff */
[----:B------:R-:W-:Y:S02]  /*156e0*/  IMAD.MOV.U32 R12, RZ, RZ, RZ ;  /* 0x000000ffff0c7224 */ /* 0x000fe400078e00ff */
[----:B------:R-:W-:Y:S02]  /*156f0*/  IMAD.MOV.U32 R11, RZ, RZ, 0x181f ;  /* 0x0000181fff0b7424 */ /* 0x000fe400078e00ff */
[----:B------:R-:W-:Y:S02]  /*15700*/  IMAD.MOV.U32 R15, RZ, RZ, -0x1 ;  /* 0xffffffffff0f7424 */ /* 0x000fe400078e00ff */
[----:B------:R-:W-:-:S07]  /*15710*/  IMAD.MOV.U32 R3, RZ, RZ, R14 ;  /* 0x000000ffff037224 */ /* 0x000fce00078e000e */
[----:B------:R-:W-:Y:S05]  /*15720*/  WARPSYNC.COLLECTIVE R15, `(.L_x_1165) ;  /* 0x000000000f087348 */ /* 0x000fea0003c00000 */
[----:B------:R0:W1:Y:S02]  /*15730*/  SHFL.IDX P6, R14, R13, R12, R11 ;  /* 0x0000000c0d0e7389 */ /* 0x00006400000c000b */
[----:B01----:R-:W-:Y:S01]  /*15740*/  ENDCOLLECTIVE ;  /* 0x000000000000791b */ /* 0x003fe20003800000 */
.L_x_1165:
[----:B------:R-:W-:Y:S02]  /*15750*/  IMAD.MOV.U32 R13, RZ, RZ, R17 ;  /* 0x000000ffff0d7224 */ /* 0x000fe400078e0011 */
[----:B------:R-:W-:Y:S01]  /*15760*/  IMAD.MOV.U32 R12, RZ, RZ, 0x1 ;  /* 0x00000001ff0c7424 */ /* 0x000fe200078e00ff */
[----:B------:R-:W-:-:S13]  /*15770*/  IADD3 R2, P1, R14, R35, RZ ;  /* 0x000000230e027210 */ /* 0x000fda0007f3e0ff */
[----:B------:R-:W-:Y:S05]  /*15780*/  WARPSYNC.COLLECTIVE R15, `(.L_x_1166) ;  /* 0x000000000f087348 */ /* 0x000fea0003c00000 */
[----:B------:R0:W1:Y:S02]  /*15790*/  SHFL.IDX P6, R14, R13, R12, R11 ;  /* 0x0000000c0d0e7389 */ /* 0x00006400000c000b */
[----:B01----:R-:W-:Y:S01]  /*157a0*/  ENDCOLLECTIVE ;  /* 0x000000000000791b */ /* 0x003fe20003800000 */
.L_x_1166:
        /* <DEDUP_REMOVED lines=13> */
.L_x_1167:
[----:B------:R-:W-:Y:S01]  /*15880*/  @!PT LDS RZ, [RZ] ;  /* 0x00000000fffff984 */ /* 0x000fe20000000800 */
[----:B------:R-:W-:Y:S01]  /*15890*/  @!PT LDS RZ, [RZ] ;  /* 0x00000000fffff984 */ /* 0x000fe20000000800 */
[----:B------:R-:W-:Y:S01]  /*158a0*/  @!PT LDS RZ, [RZ] ;  /* 0x00000000fffff984 */ /* 0x000fe20000000800 */
[----:B------:R0:W-:Y:S01]  /*158b0*/  LDGSTS.E.BYPASS.LTC128B.128 [R5+0x3400], desc[UR56][R2.64+0x80], !P2 ;  /* 0x0340008002057fae */ /* 0x0001e2000d101d78 */
[----:B------:R-:W-:Y:S02]  /*158c0*/  IMAD.MOV.U32 R13, RZ, RZ, R17 ;  /* 0x000000ffff0d7224 */ /* 0x000fe400078e0011 */
[----:B------:R-:W-:Y:S01]  /*158d0*/  IMAD.MOV.U32 R12, RZ, RZ, 0x2 ;  /* 0x00000002ff0c7424 */ /* 0x000fe200078e00ff */
[----:B0-----:R-:W-:-:S13]  /*158e0*/  IADD3 R2, P2, R14, R35, RZ ;  /* 0x000000230e027210 */ /* 0x001fda0007f5e0ff */
[----:B------:R-:W-:Y:S05]  /*158f0*/  WARPSYNC.COLLECTIVE R15, `(.L_x_1168) ;  /* 0x000000000f087348 */ /* 0x000fea0003c00000 */
[----:B------:R0:W1:Y:S02]  /*15900*/  SHFL.IDX P6, R14, R13, R12, R11 ;  /* 0x0000000c0d0e7389 */ /* 0x00006400000c000b */
[----:B01----:R-:W-:Y:S01]  /*15910*/  ENDCOLLECTIVE ;  /* 0x000000000000791b */ /* 0x003fe20003800000 */
.L_x_1168:
[----:B------:R-:W-:Y:S01]  /*15920*/  IMAD.X R3, RZ, RZ, R8, P2 ;  /* 0x000000ffff037224 */ /* 0x000fe200010e0608 */
        /* <DEDUP_REMOVED lines=11> */
.L_x_1169:
        /* <DEDUP_REMOVED lines=10> */
.L_x_1170:
        /* <DEDUP_REMOVED lines=12> */
.L_x_1171:
        /* <DEDUP_REMOVED lines=10> */
.L_x_1172:
        /* <DEDUP_REMOVED lines=12> */
.L_x_1173:
        /* <DEDUP_REMOVED lines=10> */
.L_x_1174:
        /* <DEDUP_REMOVED lines=12> */
.L_x_1175:
[----:B------:R-:W-:Y:S01]  /*15e00*/  @!PT LDS RZ, [RZ] ;  /* 0x00000000fffff984 */ /* 0x000fe20000000800 */
[----:B------:R-:W-:Y:S01]  /*15e10*/  @!PT LDS RZ, [RZ] ;  /* 0x00000000fffff984 */ /* 0x000fe20000000800 */
[----:B------:R-:W-:Y:S01]  /*15e20*/  @!PT LDS RZ, [RZ] ;  /* 0x00000000fffff984 */ /* 0x000fe20000000800 */
[----:B------:R0:W-:Y:S01]  /*15e30*/  LDGSTS.E.BYPASS.LTC128B.128 [R5+0x5400], desc[UR56][R2.64+0x80], !P2 ;  /* 0x0540008002057fae */ /* 0x0001e2000d101d78 */
[----:B------:R-:W-:Y:S05]  /*15e40*/  BRA `(.L_x_1176) ;  /* 0xffffffcc00707947 */ /* 0x000fea000383ffff */
.L_x_1097:
[----:B0-----:R0:W1:Y:S02]  /*15e50*/  SYNCS.PHASECHK.TRANS64.TRYWAIT P0, [R0+URZ+0x2a860], R3 ;  /* 0x02a86003000075a7 */ /* 0x001064000800017f */
[----:B-1----:R-:W-:Y:S05]  /*15e60*/  @!P0 NANOSLEEP.SYNCS 0x989680 ;  /* 0x009896800000895d */ /* 0x002fea0003900000 */
[----:B------:R-:W1:Y:S02]  /*15e70*/  @!P0 SYNCS.PHASECHK.TRANS64 P0, [R0+URZ+0x2a860], R3 ;  /* 0x02a86003000085a7 */ /* 0x000e64000800007f */
[----:B-1----:R-:W-:Y:S05]  /*15e80*/  @!P0 BRA `(.L_x_1097) ;  /* 0xfffffffc00f08947 */ /* 0x002fea000383ffff */
[----:B------:R-:W-:Y:S05]  /*15e90*/  BRA `(.L_x_1177) ;  /* 0xffffffd000587947 */ /* 0x000fea000383ffff */
.L_x_1098:
        /* <DEDUP_REMOVED lines=8> */
.L_x_1179:
[----:B------:R-:W-:Y:S05]  /*15f20*/  BSYNC B0 ;  /* 0x0000000000007941 */ /* 0x000fea0003800000 */
.L_x_1178:
        /* <DEDUP_REMOVED lines=9> */
[----:B------:R-:W-:-:S13]  /*15fc0*/  ISETP.LT.OR P2, PT, R5, 0x1, P1 ;  /* 0x000000010500780c */ /* 0x000fda0000f41670 */
[----:B------:R-:W-:Y:S05]  /*15fd0*/  WARPSYNC.COLLECTIVE R15, `(.L_x_1180) ;  /* 0x000000000f087348 */ /* 0x000fea0003c00000 */
[----:B------:R0:W1:Y:S02]  /*15fe0*/  SHFL.IDX P6, R14, R13, R12, R11 ;  /* 0x0000000c0d0e7389 */ /* 0x00006400000c000b */
[----:B01----:R-:W-:Y:S01]  /*15ff0*/  ENDCOLLECTIVE ;  /* 0x000000000000791b */ /* 0x003fe20003800000 */
.L_x_1180:
[----:B------:R-:W-:Y:S01]  /*16000*/  LEA R4, R25, UR46, 0x1 ;  /* 0x0000002e19047c11 */ /* 0x000fe2000f8e08ff */
[----:B------:R-:W-:Y:S02]  /*16010*/  IMAD.MOV.U32 R13, RZ, RZ, R17 ;  /* 0x000000ffff0d7224 */ /* 0x000fe400078e0011 */
[----:B------:R-:W-:Y:S02]  /*16020*/  IMAD.MOV.U32 R12, RZ, RZ, 0x1 ;  /* 0x00000001ff0c7424 */ /* 0x000fe400078e00ff */
[----:B------:R-:W-:-:S07]  /*16030*/  IMAD.MOV.U32 R2, RZ, RZ, R14 ;  /* 0x000000ffff027224 */ /* 0x000fce00078e000e */
[----:B------:R-:W-:Y:S05]  /*16040*/  WARPSYNC.COLLECTIVE R15, `(.L_x_1181) ;  /* 0x000000000f087348 */ /* 0x000fea0003c00000 */
[----:B------:R0:W1:Y:S02]  /*16050*/  SHFL.IDX P6, R14, R13, R12, R11 ;  /* 0x0000000c0d0e7389 */ /* 0x00006400000c000b */
[----:B01----:R-:W-:Y:S01]  /*16060*/  ENDCOLLECTIVE ;  /* 0x000000000000791b */ /* 0x003fe20003800000 */
.L_x_1181:
        /* <DEDUP_REMOVED lines=13> */
.L_x_1182:
[----:B------:R-:W-:Y:S01]  /*16140*/  IMAD.MOV.U32 R3, RZ, RZ, R6 ;  /* 0x000000ffff037224 */ /* 0x000fe200078e0006 */
[----:B------:R-:W-:Y:S01]  /*16150*/  MOV R13, R17 ;  /* 0x00000011000d7202 */ /* 0x000fe20000000f00 */
[----:B------:R-:W-:Y:S02]  /*16160*/  IMAD.MOV.U32 R12, RZ, RZ, 0x2 ;  /* 0x00000002ff0c7424 */ /* 0x000fe400078e00ff */
[----:B------:R-:W-:-:S07]  /*16170*/  IMAD.MOV.U32 R2, RZ, RZ, R14 ;  /* 0x000000ffff027224 */ /* 0x000fce00078e000e */
[----:B------:R-:W-:Y:S05]  /*16180*/  WARPSYNC.COLLECTIVE R15, `(.L_x_1183) ;  /* 0x000000000f087348 */ /* 0x000fea0003c00000 */
[----:B------:R0:W1:Y:S02]  /*16190*/  SHFL.IDX P6, R14, R13, R12, R11 ;  /* 0x0000000c0d0e7389 */ /* 0x00006400000c000b */
[----:B01----:R-:W-:Y:S01]  /*161a0*/  ENDCOLLECTIVE ;  /* 0x000000000000791b */ /* 0x003fe20003800000 */
.L_x_1183:
        /* <DEDUP_REMOVED lines=13> */
.L_x_1184:
[----:B------:R-:W-:Y:S02]  /*16280*/  IMAD.MOV.U32 R3, RZ, RZ, R10 ;  /* 0x000000ffff037224 */ /* 0x000fe400078e000a */
[----:B------:R-:W-:Y:S02]  /*16290*/  IMAD.MOV.U32 R13, RZ, RZ, R17 ;  /* 0x000000ffff0d7224 */ /* 0x000fe400078e0011 */
[----:B------:R-:W-:Y:S02]  /*162a0*/  IMAD.MOV.U32 R12, RZ, RZ, 0x3 ;  /* 0x00000003ff0c7424 */ /* 0x000fe400078e00ff */
[----:B------:R-:W-:-:S07]  /*162b0*/  IMAD.MOV.U32 R19, RZ, RZ, R14 ;  /* 0x000000ffff137224 */ /* 0x000fce00078e000e */
[----:B------:R-:W-:Y:S05]  /*162c0*/  WARPSYNC.COLLECTIVE R15, `(.L_x_1185) ;  /* 0x000000000f087348 */ /* 0x000fea0003c00000 */
[----:B------:R0:W1:Y:S02]  /*162d0*/  SHFL.IDX P6, R14, R13, R12, R11 ;  /* 0x0000000c0d0e7389 */ /* 0x00006400000c000b */
[----:B01----:R-:W-:Y:S01]  /*162e0*/  ENDCOLLECTIVE ;  /* 0x000000000000791b */ /* 0x003fe20003800000 */
.L_x_1185:
[----:B------:R-:W-:-:S04]  /*162f0*/  IMAD.MOV.U32 R2, RZ, RZ, R19 ;  /* 0x000000ffff027224 */ /* 0x000fc800078e0013 */
[----:B------:R-:W-:-:S05]  /*16300*/  IMAD.WIDE.U32 R2, R30, 0x2, R2 ;  /* 0x000000021e027825 */ /* 0x000fca00078e0002 */
[----:B------:R-:W-:Y:S01]  /*16310*/  @!PT LDS RZ, [RZ] ;  /* 0x00000000fffff984 */ /* 0x000fe20000000800 */
[----:B------:R-:W-:Y:S01]  /*16320*/  @!PT LDS RZ, [RZ] ;  /* 0x00000000fffff984 */ /* 0x000fe20000000800 */
[----:B------:R-:W-:Y:S01]  /*16330*/  @!PT LDS RZ, [RZ] ;  /* 0x00000000fffff984 */ /* 0x000fe20000000800 */
[----:B------:R0:W-:Y:S01]  /*16340*/  LDGSTS.E.BYPASS.LTC128B.128 [R4+0x1400], desc[UR56][R2.64], !P2 ;  /* 0x0140000002047fae */ /* 0x0001e2000d101d78 */
[C---:B------:R-:W-:Y:S01]  /*16350*/  ISETP.LT.OR P2, PT, R5.reuse, 0x31, P1 ;  /* 0x000000310500780c */ /* 0x040fe20000f41670 */
[----:B------:R-:W-:Y:S02]  /*16360*/  IMAD.MOV.U32 R13, RZ, RZ, R16 ;  /* 0x000000ffff0d7224 */ /* 0x000fe400078e0010 */
[----:B------:R0:W-:Y:S01]  /*16370*/  LDGSTS.E.BYPASS.LTC128B.128 [R4+0x4400], desc[UR56][R2.64+0x80], !P3 ;  /* 0x0440008002047fae */ /* 0x0001e2000d901d78 */
[----:B------:R-:W-:Y:S01]  /*16380*/  ISETP.LT.OR P3, PT, R5, 0x31, !P0 ;  /* 0x000000310500780c */ /* 0x000fe20004761670 */
[----:B------:R-:W-:-:S12]  /*16390*/  IMAD.MOV.U32 R9, RZ, RZ, R14 ;  /* 0x000000ffff097224 */ /* 0x000fd800078e000e */
[----:B0-----:R-:W-:Y:S05]  /*163a0*/  WARPSYNC.COLLECTIVE R15, `(.L_x_1186) ;  /* 0x000000000f087348 */ /* 0x001fea0003c00000 */
[----:B------:R1:W2:Y:S02]  /*163b0*/  SHFL.IDX P6, R14, R13, R12, R11 ;  /* 0x0000000c0d0e7389 */ /* 0x0002a400000c000b */
[----:B012---:R-:W-:Y:S01]  /*163c0*/  ENDCOLLECTIVE ;  /* 0x000000000000791b */ /* 0x007fe20003800000 */
.L_x_1186:
[----:B------:R-:W-:Y:S02]  /*163d0*/  IMAD.MOV.U32 R3, RZ, RZ, R9 ;  /* 0x000000ffff037224 */ /* 0x000fe400078e0009 */
[----:B------:R-:W-:Y:S02]  /*163e0*/  IMAD.MOV.U32 R13, RZ, RZ, R17 ;  /* 0x000000ffff0d7224 */ /* 0x000fe400078e0011 */
[----:B------:R-:W-:Y:S02]  /*163f0*/  IMAD.MOV.U32 R12, RZ, RZ, 0x4 ;  /* 0x00000004ff0c7424 */ /* 0x000fe400078e00ff */
[----:B------:R-:W-:-:S07]  /*16400*/  IMAD.MOV.U32 R20, RZ, RZ, R14 ;  /* 0x000000ffff147224 */ /* 0x000fce00078e000e */
[----:B------:R-:W-:Y:S05]  /*16410*/  WARPSYNC.COLLECTIVE R15, `(.L_x_1187) ;  /* 0x000000000f087348 */ /* 0x000fea0003c00000 */
[----:B------:R0:W1:Y:S02]  /*16420*/  SHFL.IDX P6, R14, R13, R12, R11 ;  /* 0x0000000c0d0e7389 */ /* 0x00006400000c000b */
[----:B01----:R-:W-:Y:S01]  /*16430*/  ENDCOLLECTIVE ;  /* 0x000000000000791b */ /* 0x003fe20003800000 */
.L_x_1187:
        /* <DEDUP_REMOVED lines=9> */
[----:B------:R-:W-:Y:S02]  /*164d0*/  ISETP.LT.OR P3, PT, R5, 0x41, !P0 ;  /* 0x000000410500780c */ /* 0x000fe40004761670 */
[----:B------:R-:W-:-:S11]  /*164e0*/  MOV R8, R14 ;  /* 0x0000000e00087202 */ /* 0x000fd60000000f00 */
[----:B0-----:R-:W-:Y:S05]  /*164f0*/  WARPSYNC.COLLECTIVE R15, `(.L_x_1188) ;  /* 0x000000000f087348 */ /* 0x001fea0003c00000 */
[----:B------:R1:W2:Y:S02]  /*16500*/  SHFL.IDX P6, R14, R13, R12, R11 ;  /* 0x0000000c0d0e7389 */ /* 0x0002a400000c000b */
[----:B012---:R-:W-:Y:S01]  /*16510*/  ENDCOLLECTIVE ;  /* 0x000000000000791b */ /* 0x007fe20003800000 */
.L_x_1188:
[----:B------:R-:W-:Y:S02]  /*16520*/  IMAD.MOV.U32 R3, RZ, RZ, R8 ;  /* 0x000000ffff037224 */ /* 0x000fe400078e0008 */
[----:B------:R-:W-:Y:S02]  /*16530*/  IMAD.MOV.U32 R8, RZ, RZ, RZ ;  /* 0x000000ffff087224 */ /* 0x000fe400078e00ff */
[----:B------:R-:W-:Y:S02]  /*16540*/  IMAD.MOV.U32 R13, RZ, RZ, R17 ;  /* 0x000000ffff0d7224 */ /* 0x000fe400078e0011 */
[----:B------:R-:W-:Y:S02]  /*16550*/  IMAD.MOV.U32 R12, RZ, RZ, 0x5 ;  /* 0x00000005ff0c7424 */ /* 0x000fe400078e00ff */
[----:B------:R-:W-:-:S07]  /*16560*/  IMAD.MOV.U32 R21, RZ, RZ, R14 ;  /* 0x000000ffff157224 */ /* 0x000fce00078e000e */
[----:B------:R-:W-:Y:S05]  /*16570*/  WARPSYNC.COLLECTIVE R15, `(.L_x_1189) ;  /* 0x000000000f087348 */ /* 0x000fea0003c00000 */
[----:B------:R0:W1:Y:S02]  /*16580*/  SHFL.IDX P6, R14, R13, R12, R11 ;  /* 0x0000000c0d0e7389 */ /* 0x00006400000c000b */
[----:B01----:R-:W-:Y:S01]  /*16590*/  ENDCOLLECTIVE ;  /* 0x000000000000791b */ /* 0x003fe20003800000 */
.L_x_1189:
[----:B------:R-:W-:-:S04]  /*165a0*/  IMAD.MOV.U32 R2, RZ, RZ, R21 ;  /* 0x000000ffff027224 */ /* 0x000fc800078e0015 */
[----:B------:R-:W-:-:S05]  /*165b0*/  IMAD.WIDE.U32 R2, R30, 0x2, R2 ;  /* 0x000000021e027825 */ /* 0x000fca00078e0002 */
        /* <DEDUP_REMOVED lines=10> */
.L_x_1190:
[----:B------:R-:W-:Y:S05]  /*16660*/  BRA `(.L_x_1191) ;  /* 0xffffffcc00387947 */ /* 0x000fea000383ffff */
.L_x_1101:
[----:B0-----:R0:W1:Y:S02]  /*16670*/  SYNCS.PHASECHK.TRANS64.TRYWAIT P0, [R7+URZ+0x2a820], R8 ;  /* 0x02a82008070075a7 */ /* 0x001064000800017f */
[----:B-1----:R-:W-:Y:S05]  /*16680*/  @!P0 NANOSLEEP.SYNCS 0x989680 ;  /* 0x009896800000895d */ /* 0x002fea0003900000 */
[----:B------:R-:W1:Y:S02]  /*16690*/  @!P0 SYNCS.PHASECHK.TRANS64 P0, [R7+URZ+0x2a820], R8 ;  /* 0x02a82008070085a7 */ /* 0x000e64000800007f */
[----:B-1----:R-:W-:Y:S05]  /*166a0*/  @!P0 BRA `(.L_x_1101) ;  /* 0xfffffffc00f08947 */ /* 0x002fea000383ffff */
[----:B------:R-:W-:Y:S05]  /*166b0*/  BRA `(.L_x_1192) ;  /* 0xffffffcc00ac7947 */ /* 0x000fea000383ffff */
.L_x_1102:
[----:B------:R-:W1:Y:S01]  /*166c0*/  S2R R2, SR_TID.X ;  /* 0x0000000000027919 */ /* 0x000e620000002100 */
[----:B------:R-:W-:Y:S01]  /*166d0*/  BSSY B0, `(.L_x_1193) ;  /* 0x000000a000007945 */ /* 0x000fe20003800000 */
[----:B------:R-:W-:Y:S02]  /*166e0*/  IMAD.MOV.U32 R12, RZ, RZ, RZ ;  /* 0x000000ffff0c7224 */ /* 0x000fe400078e00ff */
[----:B------:R-:W-:Y:S02]  /*166f0*/  IMAD.MOV.U32 R11, RZ, RZ, 0x1f ;  /* 0x0000001fff0b7424 */ /* 0x000fe400078e00ff */
[----:B------:R-:W-:Y:S01]  /*16700*/  IMAD.MOV.U32 R15, RZ, RZ, -0x1 ;  /* 0xffffffffff0f7424 */ /* 0x000fe200078e00ff */
[----:B-1----:R-:W-:-:S04]  /*16710*/  SHF.R.U32.HI R2, RZ, 0x5, R2 ;  /* 0x00000005ff027819 */ /* 0x002fc80000011602 */
[----:B------:R-:W-:-:S05]  /*16720*/  LOP3.LUT R2, R2, 0x3, RZ, 0xc0, !PT ;  /* 0x0000000302027812 */ /* 0x000fca00078ec0ff */
[----:B------:R-:W-:-:S07]  /*16730*/  IMAD.MOV.U32 R13, RZ, RZ, R2 ;  /* 0x000000ffff0d7224 */ /* 0x000fce00078e0002 */
[----:B0----5:R-:W-:Y:S05]  /*16740*/  WARPSYNC.COLLECTIVE R15, `(.L_x_1194) ;  /* 0x000000000f087348 */ /* 0x021fea0003c00000 */
[----:B------:R1:W2:Y:S02]  /*16750*/  SHFL.IDX P6, R14, R13, R12, R11 ;  /* 0x0000000c0d0e7389 */ /* 0x0002a400000c000b */
[----:B012--5:R-:W-:Y:S01]  /*16760*/  ENDCOLLECTIVE ;  /* 0x000000000000791b */ /* 0x027fe20003800000 */
.L_x_1194:
[----:B------:R-:W-:Y:S05]  /*16770*/  BSYNC B0 ;  /* 0x0000000000007941 */ /* 0x000fea0003800000 */
.L_x_1193:
[----:B------:R-:W-:Y:S05]  /*16780*/  BRA `(.L_x_1195) ;  /* 0xffffffcc00907947 */ /* 0x000fea000383ffff */
.L_x_1103:
[----:B------:R-:W-:Y:S01]  /*16790*/  BSSY B0, `(.L_x_1196) ;  /* 0x0000006000007945 */ /* 0x000fe20003800000 */
[----:B------:R-:W-:-:S07]  /*167a0*/  IMAD.MOV.U32 R15, RZ, RZ, -0x1 ;  /* 0xffffffffff0f7424 */ /* 0x000fce00078e00ff */
[----:B01---5:R-:W-:Y:S05]  /*167b0*/  WARPSYNC.COLLECTIVE R15, `(.L_x_1197) ;  /* 0x000000000f0c7348 */ /* 0x023fea0003c00000 */
[----:B------:R-:W-:Y:S02]  /*167c0*/  ELECT P6, UR62, PT ;  /* 0x00000000003e782f */ /* 0x000fe400038c0000 */
[----:B------:R-:W-:Y:S01]  /*167d0*/  MOV R14, UR62 ;  /* 0x0000003e000e7c02 */ /* 0x000fe20008000f00 */
[----:B01---5:R-:W-:Y:S10]  /*167e0*/  ENDCOLLECTIVE ;  /* 0x000000000000791b */ /* 0x023ff40003800000 */
.L_x_1197:
[----:B------:R-:W-:Y:S05]  /*167f0*/  BSYNC B0 ;  /* 0x0000000000007941 */ /* 0x000fea0003800000 */
.L_x_1196:
[----:B------:R-:W-:Y:S05]  /*16800*/  BRA `(.L_x_1198) ;  /* 0xffffffcc00847947 */ /* 0x000fea000383ffff */
.L_x_1105:
[----:B-1----:R1:W2:Y:S02]  /*16810*/  SYNCS.PHASECHK.TRANS64.TRYWAIT P1, [R5+URZ+0x2a840], R2 ;  /* 0x02a84002050075a7 */ /* 0x0022a4000802017f */
[----:B--2---:R-:W-:Y:S05]  /*16820*/  @!P1 NANOSLEEP.SYNCS 0x989680 ;  /* 0x009896800000995d */ /* 0x004fea0003900000 */
[----:B------:R-:W2:Y:S02]  /*16830*/  @!P1 SYNCS.PHASECHK.TRANS64 P1, [R5+URZ+0x2a840], R2 ;  /* 0x02a84002050095a7 */ /* 0x000ea4000802007f */
[----:B--2---:R-:W-:Y:S05]  /*16840*/  @!P1 BRA `(.L_x_1105) ;  /* 0xfffffffc00f09947 */ /* 0x004fea000383ffff */
[----:B------:R-:W-:Y:S05]  /*16850*/  BRA `(.L_x_1199) ;  /* 0xffffffcc00ac7947 */ /* 0x000fea000383ffff */
.L_x_1107:
[----:B0-----:R0:W2:Y:S02]  /*16860*/  SYNCS.PHASECHK.TRANS64.TRYWAIT P1, [R7+URZ+0x2a840], R0 ;  /* 0x02a84000070075a7 */ /* 0x0010a4000802017f */
[----:B--2---:R-:W-:Y:S05]  /*16870*/  @!P1 NANOSLEEP.SYNCS 0x989680 ;  /* 0x009896800000995d */ /* 0x004fea0003900000 */
[----:B------:R-:W2:Y:S02]  /*16880*/  @!P1 SYNCS.PHASECHK.TRANS64 P1, [R7+URZ+0x2a840], R0 ;  /* 0x02a84000070095a7 */ /* 0x000ea4000802007f */
[----:B--2---:R-:W-:Y:S05]  /*16890*/  @!P1 BRA `(.L_x_1107) ;  /* 0xfffffffc00f09947 */ /* 0x004fea000383ffff */
[----:B------:R-:W-:Y:S05]  /*168a0*/  BRA `(.L_x_1200) ;  /* 0xffffffcc00b87947 */ /* 0x000fea000383ffff */
.L_x_1109:
[----:B--2---:R2:W3:Y:S02]  /*168b0*/  SYNCS.PHASECHK.TRANS64.TRYWAIT P1, [R5+URZ+0x2a860], R2 ;  /* 0x02a86002050075a7 */ /* 0x0044e4000802017f */
[----:B---3--:R-:W-:Y:S05]  /*168c0*/  @!P1 NANOSLEEP.SYNCS 0x989680 ;  /* 0x009896800000995d */ /* 0x008fea0003900000 */
[----:B------:R-:W3:Y:S02]  /*168d0*/  @!P1 SYNCS.PHASECHK.TRANS64 P1, [R5+URZ+0x2a860], R2 ;  /* 0x02a86002050095a7 */ /* 0x000ee4000802007f */
[----:B---3--:R-:W-:Y:S05]  /*168e0*/  @!P1 BRA `(.L_x_1109) ;  /* 0xfffffffc00f09947 */ /* 0x008fea000383ffff */
[----:B------:R-:W-:Y:S05]  /*168f0*/  BRA `(.L_x_1201) ;  /* 0xffffffcc00b47947 */ /* 0x000fea000383ffff */
.L_x_1202:
        /* <DEDUP_REMOVED lines=16> */
.L_x_3207:


//--------------------- .text._ZN7cutlass13device_kernelIN5flash11enable_sm90INS1_16FlashAttnFwdSm90INS1_25CollectiveMainloopFwdSm90ILi2EN4cute5tupleIJNS5_1CILi1EEES8_S8_EEENS6_IJNS7_ILi128EEENS7_ILi96EEENS7_ILi192EEEEEELi128ENS_10bfloat16_tEfNS_4arch4Sm90ELb0ELb1ELb1ELb1ELb1ELb0ELb0ELb1ELb1ELb1ELb1ELb0EEENS1_21CollectiveEpilogueFwdINS6_IJSA_SA_SB_EEES9_SE_SG_Li256ELb1ELb1ELb1ELb0EEENS1_36VarlenDynamicPersistentTileSchedulerILi128ELi96ELi256ELi128ELb1ELb1ELb1ELb1ELb0ELb1EEEEEEEEEvNT_6ParamsE --------------------------
	.section	.text._ZN7cutlass13device_kernelIN5flash11enable_sm90INS1_16FlashAttnFwdSm90INS1_25CollectiveMainloopFwdSm90ILi2EN4cute5tupleIJNS5_1CILi1EEES8_S8_EEENS6_IJNS7_ILi128EEENS7_ILi96EEENS7_ILi192EEEEEELi128ENS_10bfloat16_tEfNS_4arch4Sm90ELb0ELb1ELb1ELb1ELb1ELb0ELb0ELb1ELb1ELb1ELb1ELb0EEENS1_21CollectiveEpilogueFwdINS6_IJSA_SA_SB_EEES9_SE_SG_Li256ELb1ELb1ELb1ELb0EEENS1_36VarlenDynamicPersistentTileSchedulerILi128ELi96ELi256ELi128ELb1ELb1ELb1ELb1ELb0ELb1EEEEEEEEEvNT_6ParamsE,"ax",@progbits
	.align	128
.text._ZN7cutlass13device_kernelIN5flash11enable_sm90INS1_16FlashAttnFwdSm90INS1_25CollectiveMainloopFwdSm90ILi2EN4cute5tupleIJNS5_1CILi1EEES8_S8_EEENS6_IJNS7_ILi128EEENS7_ILi96EEENS7_ILi192EEEEEELi128ENS_10bfloat16_tEfNS_4arch4Sm90ELb0ELb1ELb1ELb1ELb1ELb0ELb0ELb1ELb1ELb1ELb1ELb0EEENS1_21CollectiveEpilogueFwdINS6_IJSA_SA_SB_EEES9_SE_SG_Li256ELb1ELb1ELb1ELb0EEENS1_36VarlenDynamicPersistentTileSchedulerILi128ELi96ELi256ELi128ELb1ELb1ELb1ELb1ELb0ELb1EEEEEEEEEvNT_6ParamsE:
        .type           _ZN7cutlass13device_kernelIN5flash11enable_sm90INS1_16FlashAttnFwdSm90INS1_25CollectiveMainloopFwdSm90ILi2EN4cute5tupleIJNS5_1CILi1EEES8_S8_EEENS6_IJNS7_ILi128EEENS7_ILi96EEENS7_ILi192EEEEEELi128ENS_10bfloat16_tEfNS_4arch4Sm90ELb0ELb1ELb1ELb1ELb1ELb0ELb0ELb1ELb1ELb1ELb1ELb0EEENS1_21CollectiveEpilogueFwdINS6_IJSA_SA_SB_EEES9_SE_SG_Li256ELb1ELb1ELb1ELb0EEENS1_36VarlenDynamicPersistentTileSchedulerILi128ELi96ELi256ELi128ELb1ELb1ELb1ELb1ELb0ELb1EEEEEEEEEvNT_6ParamsE,@function
        .size           _ZN7cutlass13device_kernelIN5flash11enable_sm90INS1_16FlashAttnFwdSm90INS1_25CollectiveMainloopFwdSm90ILi2EN4cute5tupleIJNS5_1CILi1EEES8_S8_EEENS6_IJNS7_ILi128EEENS7_ILi96EEENS7_ILi192EEEEEELi128ENS_10bfloat16_tEfNS_4arch4Sm90ELb0ELb1ELb1ELb1ELb1ELb0ELb0ELb1ELb1ELb1ELb1ELb0EEENS1_21CollectiveEpilogueFwdINS6_IJSA_SA_SB_EEES9_SE_SG_Li256ELb1ELb1ELb1ELb0EEENS1_36VarlenDynamicPersistentTileSchedulerILi128ELi96ELi256ELi128ELb1ELb1ELb1ELb1ELb0ELb1EEEEEEEEEvNT_6ParamsE,(.L_x_3208 - _ZN7cutlass13device_kernelIN5flash11enable_sm90INS1_16FlashAttnFwdSm90INS1_25CollectiveMainloopFwdSm90ILi2EN4cute5tupleIJNS5_1CILi1EEES8_S8_EEENS6_IJNS7_ILi128EEENS7_ILi96EEENS7_ILi192EEEEEELi128ENS_10bfloat16_tEfNS_4arch4Sm90ELb0ELb1ELb1ELb1ELb1ELb0ELb0ELb1ELb1ELb1ELb1ELb0EEENS1_21CollectiveEpilogueFwdINS6_IJSA_SA_SB_EEES9_SE_SG_Li256ELb1ELb1ELb1ELb0EEENS1_36VarlenDynamicPersistentTileSchedulerILi128ELi96ELi256ELi128ELb1ELb1ELb1ELb1ELb0ELb1EEEEEEEEEvNT_6ParamsE)
        .other          _ZN7cutlass13device_kernelIN5flash11enable_sm90INS1_16FlashAttnFwdSm90INS1_25CollectiveMainloopFwdSm90ILi2EN4cute5tupleIJNS5_1CILi1EEES8_S8_EEENS6_IJNS7_ILi128EEENS7_ILi96EEENS7_ILi192EEEEEELi128ENS_10bfloat16_tEfNS_4arch4Sm90ELb0ELb1ELb1ELb1ELb1ELb0ELb0ELb1ELb1ELb1ELb1ELb0EEENS1_21CollectiveEpilogueFwdINS6_IJSA_SA_SB_EEES9_SE_SG_Li256ELb1ELb1ELb1ELb0EEENS1_36VarlenDynamicPersistentTileSchedulerILi128ELi96ELi256ELi128ELb1ELb1ELb1ELb1ELb0ELb1EEEEEEEEEvNT_6ParamsE,@"STO_CUDA_ENTRY STV_DEFAULT"
_ZN7cutlass13device_kernelIN5flash11enable_sm90INS1_16FlashAttnFwdSm90INS1_25CollectiveMainloopFwdSm90ILi2EN4cute5tupleIJNS5_1CILi1EEES8_S8_EEENS6_IJNS7_ILi128EEENS7_ILi96EEENS7_ILi192EEEEEELi128ENS_10bfloat16_tEfNS_4arch4Sm90ELb0ELb1ELb1ELb1ELb1ELb0ELb0ELb1ELb1ELb1ELb1ELb0EEENS1_21CollectiveEpilogueFwdINS6_IJSA_SA_SB_EEES9_SE_SG_Li256ELb1ELb1ELb1ELb0EEENS1_36VarlenDynamicPersistentTileSchedulerILi128ELi96ELi256ELi128ELb1ELb1ELb1ELb1ELb0ELb1EEEEEEEEEvNT_6ParamsE:
        /* <DEDUP_REMOVED lines=45> */
.L_x_1203:
        /* <DEDUP_REMOVED lines=22> */
.L_x_1204:
        /* <DEDUP_REMOVED lines=18> */
.L_x_1205:
        /* <DEDUP_REMOVED lines=22> */
.L_x_1206:
        /* <DEDUP_REMOVED lines=23> */
.L_x_1207:
        /* <DEDUP_REMOVED lines=10> */
.L_x_1209:
        /* <DEDUP_REMOVED lines=14> */
[----:B------:R-:W2:Y:S01]  /*09a0*/  LDL R2, [R1+0x14] ;  /* 0x0000140001027983 */ /* 0x000ea20000100800 */
[----:B------:R-:W-:Y:S01]  /*09b0*/  VIADD R207, R0, 0xffffff80 ;  /* 0xffffff8000cf7836 */ /* 0x000fe20000000000 */
[----:B------:R-:W-:Y:S01]  /*09c0*/  R2UR UR6, R13 ;  /* 0x000000000d0672ca */ /* 0x000fe200000e0000 */
[----:B------:R-:W-:Y:S01]  /*09d0*/  UMOV UR39, URZ ;  /* 0x0000003f00277c82 */ /* 0x000fe20008000000 */
[----:B------:R-:W-:Y:S01]  /*09e0*/  R2UR UR5, R14 ;  /* 0x000000000e0572ca */ /* 0x000fe200000e0000 */
[----:B------:R-:W-:Y:S01]  /*09f0*/  UMOV UR38, URZ ;  /* 0x0000003f00267c82 */ /* 0x000fe20008000000 */
[----:B------:R-:W-:Y:S02]  /*0a00*/  SHF.R.S32.HI R0, RZ, 0x1f, R207 ;  /* 0x0000001fff007819 */ /* 0x000fe400000114cf */
[----:B------:R-:W-:Y:S02]  /*0a10*/  R2UR UR7, R15 ;  /* 0x000000000f0772ca */ /* 0x000fe400000e0000 */
[----:B0-----:R-:W-:-:S04]  /*0a20*/  LEA.HI R3, R0, R207, RZ, 0x4 ;  /* 0x000000cf00037211 */ /* 0x001fc800078f20ff */
[----:B------:R-:W-:Y:S02]  /*0a30*/  SHF.R.S32.HI R6, RZ, 0x4, R3 ;  /* 0x00000004ff067819 */ /* 0x000fe40000011403 */
[----:B--2---:R-:W-:Y:S02]  /*0a40*/  R2UR UR4, R2 ;  /* 0x00000000020472ca */ /* 0x004fe400000e0000 */
[----:B------:R-:W-:-:S04]  /*0a50*/  LEA.HI R2, R0, R207, RZ, 0x7 ;  /* 0x000000cf00027211 */ /* 0x000fc800078f38ff */
[----:B------:R-:W-:Y:S02]  /*0a60*/  LOP3.LUT R4, R2, 0xffffff80, RZ, 0xc0, !PT ;  /* 0xffffff8002047812 */ /* 0x000fe400078ec0ff */
[----:B------:R-:W-:-:S03]  /*0a70*/  SHF.R.S32.HI R201, RZ, 0x7, R2 ;  /* 0x00000007ffc97819 */ /* 0x000fc60000011402 */
[----:B------:R-:W-:Y:S01]  /*0a80*/  IMAD.IADD R185, R207, 0x1, -R4 ;  /* 0x00000001cfb97824 */ /* 0x000fe200078e0a04 */
[----:B------:R-:W-:Y:S01]  /*0a90*/  LEA.HI R4, R0, R207, RZ, 0x5 ;  /* 0x000000cf00047211 */ /* 0x000fe200078f28ff */
[----:B------:R-:W-:Y:S01]  /*0aa0*/  ULOP3.LUT UR8, UR4, 0x1, URZ, 0xfc, !UPT ;  /* 0x0000000104087892 */ /* 0x000fe2000f8efc3f */
[----:B------:R-:W-:Y:S02]  /*0ab0*/  LEA.HI R2, R2, R201, RZ, 0x1 ;  /* 0x000000c902027211 */ /* 0x000fe400078f08ff */
[----:B------:R-:W-:Y:S01]  /*0ac0*/  SHF.R.S32.HI R8, RZ, 0x1f, R185 ;  /* 0x0000001fff087819 */ /* 0x000fe200000114b9 */
[----:B------:R-:W-:Y:S01]  /*0ad0*/  IMAD.SHL.U32 R5, R4, 0x20, RZ ;  /* 0x0000002004057824 */ /* 0x000fe200078e00ff */
[C---:B------:R-:W-:Y:S01]  /*0ae0*/  LOP3.LUT R4, R3.reuse, 0x3fffff0, RZ, 0xc0, !PT ;  /* 0x03fffff003047812 */ /* 0x040fe200078ec0ff */
[----:B------:R-:W-:Y:S01]  /*0af0*/  UMOV UR4, URZ ;  /* 0x0000003f00047c82 */ /* 0x000fe20008000000 */
[----:B------:R-:W-:Y:S01]  /*0b00*/  LEA.HI R3, R3, R6, RZ, 0x1 ;  /* 0x0000000603037211 */ /* 0x000fe200078f08ff */
[----:B------:R-:W-:Y:S01]  /*0b10*/  IMAD.U32 R204, RZ, RZ, UR8 ;  /* 0x00000008ffcc7e24 */ /* 0x000fe2000f8e00ff */
[----:B------:R-:W-:Y:S01]  /*0b20*/  LOP3.LUT R5, R5, 0xfffffc00, RZ, 0xc0, !PT ;  /* 0xfffffc0005057812 */ /* 0x000fe200078ec0ff */
[----:B------:R-:W-:Y:S01]  /*0b30*/  IMAD.IADD R4, R207, 0x1, -R4 ;  /* 0x00000001cf047824 */ /* 0x000fe200078e0a04 */
[----:B------:R-:W-:Y:S01]  /*0b40*/  LOP3.LUT R3, R3, 0x1ffffffe, RZ, 0xc0, !PT ;  /* 0x1ffffffe03037812 */ /* 0x000fe200078ec0ff */
[----:B------:R-:W-:Y:S01]  /*0b50*/  IMAD.U32 R184, RZ, RZ, UR4 ;  /* 0x00000004ffb87e24 */ /* 0x000fe2000f8e00ff */
[----:B------:R-:W-:Y:S01]  /*0b60*/  LEA.HI R7, R8, R185, RZ, 0x2 ;  /* 0x000000b908077211 */ /* 0x000fe200078f10ff */
[----:B------:R-:W-:Y:S01]  /*0b70*/  IMAD R4, R4, 0x40, R5 ;  /* 0x0000004004047824 */ /* 0x000fe200078e0205 */
[-C--:B------:R-:W-:Y:S01]  /*0b80*/  LEA.HI R5, R0, R207.reuse, RZ, 0x2 ;  /* 0x000000cf00057211 */ /* 0x080fe200078f10ff */
[----:B------:R-:W-:Y:S01]  /*0b90*/  IMAD.IADD R3, R6, 0x1, -R3 ;  /* 0x0000000106037824 */ /* 0x000fe200078e0a03 */
[----:B------:R-:W-:-:S02]  /*0ba0*/  LEA.HI R0, R0, R207, RZ, 0x3 ;  /* 0x000000cf00007211 */ /* 0x000fc400078f18ff */
[--C-:B------:R-:W-:Y:S01]  /*0bb0*/  SHF.R.S32.HI R9, RZ, 0x2, R7.reuse ;  /* 0x00000002ff097819 */ /* 0x100fe20000011407 */
[----:B------:R-:W-:Y:S01]  /*0bc0*/  IMAD R203, R3, 0x8, R4 ;  /* 0x0000000803cb7824 */ /* 0x000fe200078e0204 */
[----:B------:R-:W-:Y:S02]  /*0bd0*/  LOP3.LUT R4, R5, 0xfffffffc, RZ, 0xc0, !PT ;  /* 0xfffffffc05047812 */ /* 0x000fe400078ec0ff */
[----:B------:R-:W-:Y:S02]  /*0be0*/  SHF.R.S32.HI R10, RZ, 0x1f, R7 ;  /* 0x0000001fff0a7819 */ /* 0x000fe40000011407 */
[----:B------:R-:W-:Y:S01]  /*0bf0*/  LEA.HI R8, R8, R185, RZ, 0x5 ;  /* 0x000000b908087211 */ /* 0x000fe200078f28ff */
[----:B------:R-:W-:Y:S01]  /*0c00*/  IMAD.IADD R3, R207, 0x1, -R4 ;  /* 0x00000001cf037824 */ /* 0x000fe200078e0a04 */
[----:B------:R-:W-:Y:S02]  /*0c10*/  LOP3.LUT R4, R2, 0x3fffffe, RZ, 0xc0, !PT ;  /* 0x03fffffe02047812 */ /* 0x000fe400078ec0ff */
[----:B------:R-:W-:-:S02]  /*0c20*/  LOP3.LUT R2, R0, 0xfffffff8, RZ, 0xc0, !PT ;  /* 0xfffffff800027812 */ /* 0x000fc400078ec0ff */
[----:B------:R-:W-:Y:S01]  /*0c30*/  LEA.HI R10, R10, R9, RZ, 0x3 ;  /* 0x000000090a0a7211 */ /* 0x000fe200078f18ff */
[----:B------:R-:W-:Y:S01]  /*0c40*/  IMAD.IADD R4, R201, 0x1, -R4 ;  /* 0x00000001c9047824 */ /* 0x000fe200078e0a04 */
[----:B------:R-:W-:Y:S01]  /*0c50*/  SHF.R.S32.HI R8, RZ, 0x5, R8 ;  /* 0x00000005ff087819 */ /* 0x000fe20000011408 */
[----:B------:R-:W-:Y:S01]  /*0c60*/  IMAD.IADD R163, R207, 0x1, -R2 ;  /* 0x00000001cfa37824 */ /* 0x000fe200078e0a02 */
[----:B------:R-:W-:Y:S02]  /*0c70*/  LOP3.LUT R2, R7, 0x7ffffffc, RZ, 0xc0, !PT ;  /* 0x7ffffffc07027812 */ /* 0x000fe400078ec0ff */
[----:B------:R-:W-:Y:S01]  /*0c80*/  LOP3.LUT R10, R10, 0xfffffff8, RZ, 0xc0, !PT ;  /* 0xfffffff80a0a7812 */ /* 0x000fe200078ec0ff */
[----:B------:R-:W-:Y:S01]  /*0c90*/  IMAD.SHL.U32 R160, R163, 0x8, RZ ;  /* 0x00000008a3a07824 */ /* 0x000fe200078e00ff */
[----:B------:R-:W-:Y:S01]  /*0ca0*/  LEA.HI R5, R3, R3, RZ, 0x1 ;  /* 0x0000000303057211 */ /* 0x000fe200078f08ff */
[----:B------:R-:W-:Y:S01]  /*0cb0*/  IMAD.IADD R2, R185, 0x1, -R2 ;  /* 0x00000001b9027824 */ /* 0x000fe200078e0a02 */
[----:B------:R-:W-:Y:S01]  /*0cc0*/  SHF.R.S32.HI R182, RZ, 0x3, R0 ;  /* 0x00000003ffb67819 */ /* 0x000fe20000011400 */
[----:B------:R-:W-:Y:S01]  /*0cd0*/  IMAD.IADD R9, R9, 0x1, -R10 ;  /* 0x0000000109097824 */ /* 0x000fe200078e0a0a */
[----:B------:R-:W-:Y:S01]  /*0ce0*/  LOP3.LUT R6, R5, 0x1ffffffe, RZ, 0xc0, !PT ;  /* 0x1ffffffe05067812 */ /* 0x000fe200078ec0ff */
[----:B------:R-:W-:Y:S01]  /*0cf0*/  IMAD.SHL.U32 R18, R2, 0x2, RZ ;  /* 0x0000000202127824 */ /* 0x000fe200078e00ff */
[----:B------:R-:W-:Y:S01]  /*0d00*/  SHF.R.S32.HI R206, RZ, 0x1f, R160 ;  /* 0x0000001fffce7819 */ /* 0x000fe200000114a0 */
[----:B------:R-:W-:-:S02]  /*0d10*/  IMAD R9, R8, 0x10, R9 ;  /* 0x0000001008097824 */ /* 0x000fc400078e0209 */
[----:B------:R-:W-:Y:S02]  /*0d20*/  VIADD R162, R160, 0x40 ;  /* 0x00000040a0a27836 */ /* 0x000fe40000000000 */
[C---:B------:R-:W-:Y:S02]  /*0d30*/  VIADD R181, R18.reuse, 0x8 ;  /* 0x0000000812b57836 */ /* 0x040fe40000000000 */
        /* <DEDUP_REMOVED lines=28> */
[----:B------:R-:W-:Y:S01]  /*0f00*/  IMAD.IADD R23, R3, 0x1, -R6 ;  /* 0x0000000103177824 */ /* 0x000fe200078e0a06 */
[----:B------:R-:W-:Y:S01]  /*0f10*/  SHF.R.S32.HI R187, RZ, 0x1f, R168 ;  /* 0x0000001fffbb7819 */ /* 0x000fe200000114a8 */
[----:B------:R-:W-:Y:S01]  /*0f20*/  IMAD R202, R4, 0x40, R9 ;  /* 0x0000004004ca7824 */ /* 0x000fe200078e0209 */
[----:B------:R-:W-:-:S03]  /*0f30*/  SHF.R.S32.HI R186, RZ, 0x1f, R167 ;  /* 0x0000001fffba7819 */ /* 0x000fc600000114a7 */
[----:B------:R-:W-:-:S07]  /*0f40*/  IMAD R23, R23, 0x8, R202 ;  /* 0x0000000817177824 */ /* 0x000fce00078e02ca */
.L_x_1321:
[----:B0--34-:R-:W0:Y:S01]  /*0f50*/  LDC.64 R4, c[0x0][0xa18] ;  /* 0x00028600ff047b82 */ /* 0x019e220000000a00 */
[----:B------:R-:W-:Y:S01]  /*0f60*/  IMAD.U32 R9, RZ, RZ, UR7 ;  /* 0x00000007ff097e24 */ /* 0x000fe2000f8e00ff */
[----:B------:R-:W-:Y:S01]  /*0f70*/  ULDC.64 UR8, c[0x0][0xa20] ;  /* 0x0002880000087ab9 */ /* 0x000fe20000000a00 */
[----:B------:R-:W-:-:S05]  /*0f80*/  IMAD.MOV.U32 R7, RZ, RZ, RZ ;  /* 0x000000ffff077224 */ /* 0x000fca00078e00ff */
[----:B-12---:R-:W1:Y:S08]  /*0f90*/  LDC.64 R2, c[0x0][0xa28] ;  /* 0x00028a00ff027b82 */ /* 0x006e700000000a00 */
[----:B------:R-:W2:Y:S01]  /*0fa0*/  LDC R0, c[0x0][0x424] ;  /* 0x00010900ff007b82 */ /* 0x000ea20000000800 */
[----:B0-----:R-:W-:-:S07]  /*0fb0*/  ISETP.NE.U32.AND P1, PT, R4, RZ, PT ;  /* 0x000000ff0400720c */ /* 0x001fce0003f25070 */
[----:B------:R-:W0:Y:S01]  /*0fc0*/  LDC R11, c[0x0][0x2f0] ;  /* 0x0000bc00ff0b7b82 */ /* 0x000e220000000800 */
[----:B------:R-:W-:Y:S02]  /*0fd0*/  ISETP.NE.AND.EX P1, PT, R5, RZ, PT, P1 ;  /* 0x000000ff0500720c */ /* 0x000fe40003f25310 */
[----:B-1----:R-:W-:-:S04]  /*0fe0*/  ISETP.NE.U32.AND P0, PT, R2, RZ, PT ;  /* 0x000000ff0200720c */ /* 0x002fc80003f05070 */
[----:B------:R-:W-:-:S07]  /*0ff0*/  ISETP.NE.AND.EX P0, PT, R3, RZ, PT, P0 ;  /* 0x000000ff0300720c */ /* 0x000fce0003f05300 */
[----:B------:R-:W1:Y:S08]  /*1000*/  @P1 LDC.64 R4, c[0x0][0xa18] ;  /* 0x00028600ff041b82 */ /* 0x000e700000000a00 */
[----:B------:R-:W3:Y:S01]  /*1010*/  @P0 LDC.64 R2, c[0x0][0xa28] ;  /* 0x00028a00ff020b82 */ /* 0x000ee20000000a00 */
[----:B-1----:R-:W-:-:S05]  /*1020*/  @P1 IMAD.WIDE R4, R9, 0x4, R4 ;  /* 0x0000000409041825 */ /* 0x002fca00078e0204 */
[----:B------:R1:W5:Y:S01]  /*1030*/  @P1 LDG.E R17, desc[UR36][R4.64] ;  /* 0x0000002404111981 */ /* 0x000362000c1e1900 */
[----:B---3--:R-:W-:Y:S02]  /*1040*/  @P0 IMAD.WIDE R2, R9, 0x4, R2 ;  /* 0x0000000409020825 */ /* 0x008fe400078e0202 */
[----:B------:R-:W3:Y:S01]  /*1050*/  LDC.64 R8, c[0x0][0x418] ;  /* 0x00010600ff087b82 */ /* 0x000ee20000000a00 */
[----:B------:R-:W-:Y:S02]  /*1060*/  ULOP3.LUT UR4, UR5, 0xffff, URZ, 0xc0, !UPT ;  /* 0x0000ffff05047892 */ /* 0x000fe4000f8ec03f */
[----:B------:R1:W5:Y:S01]  /*1070*/  @P0 LDG.E R7, desc[UR36][R2.64] ;  /* 0x0000002402070981 */ /* 0x000362000c1e1900 */
[----:B------:R-:W-:-:S03]  /*1080*/  ISETP.NE.U32.AND P2, PT, RZ, UR8, PT ;  /* 0x00000008ff007c0c */ /* 0x000fc6000bf45070 */
[----:B------:R-:W-:Y:S01]  /*1090*/  IMAD.U32 R166, RZ, RZ, UR4 ;  /* 0x00000004ffa67e24 */ /* 0x000fe2000f8e00ff */
[----:B------:R-:W-:Y:S02]  /*10a0*/  ISETP.NE.AND.EX P2, PT, RZ, UR9, PT, P2 ;  /* 0x00000009ff007c0c */ /* 0x000fe4000bf45320 */
[----:B---3--:R-:W-:-:S04]  /*10b0*/  ISETP.NE.U32.AND P0, PT, R8, RZ, PT ;  /* 0x000000ff0800720c */ /* 0x008fc80003f05070 */
[----:B------:R-:W-:-:S04]  /*10c0*/  ISETP.NE.AND.EX P0, PT, R9, RZ, PT, P0 ;  /* 0x000000ff0900720c */ /* 0x000fc80003f05300 */
[----:B--2---:R-:W-:Y:S01]  /*10d0*/  SEL R0, R0, 0x1, P0 ;  /* 0x0000000100007807 */ /* 0x004fe20000000000 */
[----:B01----:R-:W-:Y:S08]  /*10e0*/  @P1 BRA `(.L_x_1210) ;  /* 0x00000000002c1947 */ /* 0x003ff00003800000 */
[----:B------:R-:W-:Y:S01]  /*10f0*/  ULDC.64 UR8, c[0x0][0xa00] ;  /* 0x0002800000087ab9 */ /* 0x000fe20000000a00 */
[----:B-----5:R-:W0:Y:S01]  /*1100*/  LDC R17, c[0x0][0x288] ;  /* 0x0000a200ff117b82 */ /* 0x020e220000000800 */
[----:B------:R-:W-:-:S04]  /*1110*/  ISETP.NE.U32.AND P0, PT, RZ, UR8, PT ;  /* 0x00000008ff007c0c */ /* 0x000fc8000bf05070 */
[----:B------:R-:W-:-:S13]  /*1120*/  ISETP.NE.AND.EX P0, PT, RZ, UR9, PT, P0 ;  /* 0x00000009ff007c0c */ /* 0x000fda000bf05300 */
[----:B------:R-:W-:Y:S05]  /*1130*/  @!P0 BRA `(.L_x_1210) ;  /* 0x0000000000188947 */ /* 0x000fea0003800000 */
[----:B------:R-:W1:Y:S01]  /*1140*/  LDC.64 R2, c[0x0][0xa00] ;  /* 0x00028000ff027b82 */ /* 0x000e620000000a00 */
[----:B------:R-:W-:-:S04]  /*1150*/  IMAD.U32 R5, RZ, RZ, UR7 ;  /* 0x00000007ff057e24 */ /* 0x000fc8000f8e00ff */
[----:B-1----:R-:W-:-:S05]  /*1160*/  IMAD.WIDE R2, R5, 0x4, R2 ;  /* 0x0000000405027825 */ /* 0x002fca00078e0202 */
[----:B0-----:R-:W2:Y:S04]  /*1170*/  LDG.E R17, desc[UR36][R2.64] ;  /* 0x0000002402117981 */ /* 0x001ea8000c1e1900 */
[----:B------:R-:W2:Y:S02]  /*1180*/  LDG.E R4, desc[UR36][R2.64+0x4] ;  /* 0x0000042402047981 */ /* 0x000ea4000c1e1900 */
[----:B--2---:R-:W-:-:S07]  /*1190*/  IMAD.IADD R17, R4, 0x1, -R17 ;  /* 0x0000000104117824 */ /* 0x004fce00078e0a11 */
.L_x_1210:
[----:B------:R-:W-:Y:S02]  /*11a0*/  IMAD R16, R0, R11, RZ ;  /* 0x0000000b00107224 */ /* 0x000fe400078e02ff */
[----:B------:R-:W-:Y:S01]  /*11b0*/  IMAD.U32 R183, RZ, RZ, UR7 ;  /* 0x00000007ffb77e24 */ /* 0x000fe2000f8e00ff */
[----:B------:R-:W-:Y:S06]  /*11c0*/  @!P2 BRA `(.L_x_1211) ;  /* 0x000000000018a947 */ /* 0x000fec0003800000 */
[----:B------:R-:W-:Y:S02]  /*11d0*/  ULDC.64 UR8, c[0x0][0xa20] ;  /* 0x0002880000087ab9 */ /* 0x000fe40000000a00 */
[----:B------:R-:W-:-:S06]  /*11e0*/  UIMAD.WIDE UR8, UR7, 0x4, UR8 ;  /* 0x00000004070878a5 */ /* 0x000fcc000f8e0208 */
[----:B------:R-:W-:Y:S02]  /*11f0*/  IMAD.U32 R2, RZ, RZ, UR8 ;  /* 0x00000008ff027e24 */ /* 0x000fe4000f8e00ff */
[----:B------:R-:W-:-:S05]  /*1200*/  IMAD.U32 R3, RZ, RZ, UR9 ;  /* 0x00000009ff037e24 */ /* 0x000fca000f8e00ff */
[----:B------:R1:W5:Y:S01]  /*1210*/  LDG.E R16, desc[UR36][R2.64] ;  /* 0x0000002402107981 */ /* 0x000362000c1e1900 */
[----:B------:R-:W-:Y:S05]  /*1220*/  BRA `(.L_x_1212) ;  /* 0x0000000000287947 */ /* 0x000fea0003800000 */
.L_x_1211:
[----:B------:R-:W-:Y:S02]  /*1230*/  ULDC.64 UR8, c[0x0][0xa08] ;  /* 0x0002820000087ab9 */ /* 0x000fe40000000a00 */
[----:B------:R-:W-:-:S04]  /*1240*/  ISETP.NE.U32.AND P0, PT, RZ, UR8, PT ;  /* 0x00000008ff007c0c */ /* 0x000fc8000bf05070 */
[----:B------:R-:W-:-:S13]  /*1250*/  ISETP.NE.AND.EX P0, PT, RZ, UR9, PT, P0 ;  /* 0x00000009ff007c0c */ /* 0x000fda000bf05300 */
[----:B------:R-:W-:Y:S05]  /*1260*/  @!P0 BRA `(.L_x_1212) ;  /* 0x0000000000188947 */ /* 0x000fea0003800000 */
[----:B------:R-:W1:Y:S01]  /*1270*/  LDC.64 R2, c[0x0][0xa08] ;  /* 0x00028200ff027b82 */ /* 0x000e620000000a00 */
[----:B------:R-:W-:-:S04]  /*1280*/  IMAD.U32 R5, RZ, RZ, UR7 ;  /* 0x00000007ff057e24 */ /* 0x000fc8000f8e00ff */
[----:B-1----:R-:W-:-:S05]  /*1290*/  IMAD.WIDE R2, R5, 0x4, R2 ;  /* 0x0000000405027825 */ /* 0x002fca00078e0202 */
[----:B------:R-:W2:Y:S04]  /*12a0*/  LDG.E R16, desc[UR36][R2.64] ;  /* 0x0000002402107981 */ /* 0x000ea8000c1e1900 */
[----:B------:R-:W2:Y:S02]  /*12b0*/  LDG.E R5, desc[UR36][R2.64+0x4] ;  /* 0x0000042402057981 */ /* 0x000ea4000c1e1900 */
[----:B--2---:R-:W-:-:S07]  /*12c0*/  IMAD.IADD R16, R5, 0x1, -R16 ;  /* 0x0000000105107824 */ /* 0x004fce00078e0a10 */
.L_x_1212:
[----:B------:R-:W-:Y:S01]  /*12d0*/  ULDC UR4, c[0x0][0x448] ;  /* 0x0001120000047ab9 */ /* 0x000fe20000000800 */
[----:B-----5:R-:W-:Y:S01]  /*12e0*/  IMAD.IADD R16, R16, 0x1, -R7 ;  /* 0x0000000110107824 */ /* 0x020fe200078e0a07 */
[----:B------:R-:W-:Y:S02]  /*12f0*/  UISETP.NE.AND UP0, UPT, UR4, 0x1, UPT ;  /* 0x000000010400788c */ /* 0x000fe4000bf05270 */
[----:B------:R-:W-:Y:S02]  /*1300*/  USHF.L.U32 UR6, UR6, 0x7, URZ ;  /* 0x0000000706067899 */ /* 0x000fe4000800063f */
[----:B0-----:R-:W-:Y:S01]  /*1310*/  IADD3 R0, R16, 0x1, -R17 ;  /* 0x0000000110007810 */ /* 0x001fe20007ffe811 */
[----:B------:R-:W-:Y:S02]  /*1320*/  UP2UR UR7, UPR, URZ, 0x1 ;  /* 0x000000013f077883 */ /* 0x000fe40008000000 */
[----:B------:R-:W-:Y:S01]  /*1330*/  UIADD3 UR4, UR6, 0x7f, URZ ;  /* 0x0000007f06047890 */ /* 0x000fe2000fffe03f */
[----:B------:R-:W-:Y:S01]  /*1340*/  R2UR UR10, R0 ;  /* 0x00000000000a72ca */ /* 0x000fe200000e0000 */
[----:B------:R-:W-:-:S02]  /*1350*/  IMAD.U32 R22, RZ, RZ, UR6 ;  /* 0x00000006ff167e24 */ /* 0x000fc4000f8e00ff */
[----:B------:R-:W-:Y:S01]  /*1360*/  @UP0 ULDC UR8, c[0x0][0x44c] ;  /* 0x0001130000080ab9 */ /* 0x000fe20000000800 */
[----:B------:R-:W-:Y:S01]  /*1370*/  IMAD.U32 R19, RZ, RZ, UR7 ;  /* 0x00000007ff137e24 */ /* 0x000fe2000f8e00ff */
[----:B------:R-:W-:Y:S01]  /*1380*/  UIMAD.WIDE.U32 UR8, UR4, UR8, URZ ;  /* 0x00000008040872a5 */ /* 0x000fe2000f8e003f */
[----:B------:R-:W-:Y:S01]  /*1390*/  @UP0 ULDC UR11, c[0x0][0x450] ;  /* 0x00011400000b0ab9 */ /* 0x000fe20000000800 */
[----:B------:R-:W-:Y:S02]  /*13a0*/  ULDC.64 UR6, c[0x0][0x9e0] ;  /* 0x0002780000067ab9 */ /* 0x000fe40000000a00 */
[----:B------:R-:W-:Y:S02]  /*13b0*/  @UP0 USHF.R.U32.HI UR4, URZ, UR11, UR9 ;  /* 0x0000000b3f040299 */ /* 0x000fe40008011609 */
[----:B------:R-:W-:Y:S02]  /*13c0*/  UISETP.GE.AND UP0, UPT, UR7, 0x1, UPT ;  /* 0x000000010700788c */ /* 0x000fe4000bf06270 */
[----:B------:R-:W-:-:S02]  /*13d0*/  UIADD3 UR8, UR10, UR4, URZ ;  /* 0x000000040a087290 */ /* 0x000fc4000fffe03f */
[----:B------:R-:W-:Y:S02]  /*13e0*/  UP2UR UR61, UPR, URZ, 0x1 ;  /* 0x000000013f3d7883 */ /* 0x000fe40008000000 */
[----:B------:R-:W-:Y:S01]  /*13f0*/  PLOP3.LUT P0, PT, PT, PT, UP0, 0x40, 0x0 ;  /* 0x000000000000781c */ /* 0x000fe20003f0e808 */
[----:B------:R-:W-:-:S06]  /*1400*/  UIADD3 UR6, UR8, UR6, URZ ;  /* 0x0000000608067290 */ /* 0x000fcc000fffe03f */
[----:B------:R-:W-:-:S06]  /*1410*/  IMAD.U32 R0, RZ, RZ, UR6 ;  /* 0x00000006ff007e24 */ /* 0x000fcc000f8e00ff */
[----:B------:R-:W-:Y:S05]  /*1420*/  @P0 BRA `(.L_x_1213) ;  /* 0x0000000000400947 */ /* 0x000fea0003800000 */
        /* <DEDUP_REMOVED lines=10> */
.L_x_1214:
[----:B------:R-:W-:-:S11]  /*14d0*/  UISETP.NE.AND UP0, UPT, UR7, 0x1, UPT ;  /* 0x000000010700788c */ /* 0x000fd6000bf05270 */
[----:B------:R-:W-:Y:S02]  /*14e0*/  @UP0 ULDC.64 UR10, c[0x0][0x9e8] ;  /* 0x00027a00000a0ab9 */ /* 0x000fe40000000a00 */
[----:B------:R-:W-:-:S04]  /*14f0*/  UIMAD.WIDE.U32 UR8, UR4, UR10, URZ ;  /* 0x0000000a040872a5 */ /* 0x000fc8000f8e003f */
[----:B------:R-:W-:-:S12]  /*1500*/  @UP0 USHF.R.U32.HI UR4, URZ, UR11, UR9 ;  /* 0x0000000b3f040299 */ /* 0x000fd80008011609 */
.L_x_1215:
[----:B------:R-:W-:-:S06]  /*1510*/  UIMAD UR4, UR4, UR7, UR7 ;  /* 0x00000007040472a4 */ /* 0x000fcc000f8e0207 */
[----:B------:R-:W-:-:S07]  /*1520*/  VIMNMX R0, R0, UR4, PT ;  /* 0x0000000400007c48 */ /* 0x000fce000bfe0100 */
.L_x_1213:
[----:B------:R-:W-:Y:S01]  /*1530*/  R2UR UR6, R19 ;  /* 0x00000000130672ca */ /* 0x000fe200000e0000 */
[----:B------:R-:W-:Y:S01]  /*1540*/  IMAD.IADD R74, R16, 0x1, -R17 ;  /* 0x00000001104a7824 */ /* 0x000fe200078e0a11 */
[----:B------:R-:W-:Y:S01]  /*1550*/  R2UR UR4, R22 ;  /* 0x00000000160472ca */ /* 0x000fe200000e0000 */
[----:B-1----:R-:W-:Y:S02]  /*1560*/  VIADD R2, R0, 0x5f ;  /* 0x0000005f00027836 */ /* 0x002fe40000000000 */
[----:B------:R-:W-:Y:S02]  /*1570*/  VIADD R0, R16, 0x5f ;  /* 0x0000005f10007836 */ /* 0x000fe40000000000 */
[----:B------:R-:W-:-:S04]  /*1580*/  IMAD.HI R2, R2, 0x2aaaaaab, RZ ;  /* 0x2aaaaaab02027827 */ /* 0x000fc800078e02ff */
[----:B------:R-:W-:Y:S01]  /*1590*/  IMAD.HI R0, R0, 0x2aaaaaab, RZ ;  /* 0x2aaaaaab00007827 */ /* 0x000fe200078e02ff */
[----:B------:R-:W-:Y:S01]  /*15a0*/  SHF.R.U32.HI R5, RZ, 0x1f, R2 ;  /* 0x0000001fff057819 */ /* 0x000fe20000011602 */
[----:B------:R-:W-:Y:S01]  /*15b0*/  UISETP.NE.AND UP0, UPT, UR6, URZ, UPT ;  /* 0x0000003f0600728c */ /* 0x000fe2000bf05270 */
[----:B------:R-:W-:Y:S02]  /*15c0*/  R2UR UR6, R74 ;  /* 0x000000004a0672ca */ /* 0x000fe400000e0000 */
[----:B------:R-:W-:Y:S02]  /*15d0*/  SHF.R.U32.HI R3, RZ, 0x1f, R0 ;  /* 0x0000001fff037819 */ /* 0x000fe40000011600 */
[----:B------:R-:W-:Y:S02]  /*15e0*/  LEA.HI.SX32 R2, R2, R5, 0x1c ;  /* 0x0000000502027211 */ /* 0x000fe400078fe2ff */
[----:B------:R-:W-:-:S04]  /*15f0*/  LEA.HI.SX32 R3, R0, R3, 0x1c ;  /* 0x0000000300037211 */ /* 0x000fc800078fe2ff */
[----:B------:R-:W-:Y:S01]  /*1600*/  @UP0 ULDC UR8, c[0x0][0x44c] ;  /* 0x0001130000080ab9 */ /* 0x000fe20000000800 */
[----:B------:R-:W-:Y:S01]  /*1610*/  @UP0 ULDC UR10, c[0x0][0x450] ;  /* 0x00011400000a0ab9 */ /* 0x000fe20000000800 */
[----:B------:R-:W-:Y:S01]  /*1620*/  UIMAD.WIDE.U32 UR8, UR4, UR8, URZ ;  /* 0x00000008040872a5 */ /* 0x000fe2000f8e003f */
[----:B------:R-:W-:-:S03]  /*1630*/  VIMNMX R75, R3, R2, PT ;  /* 0x00000002034b7248 */ /* 0x000fc60003fe0100 */
[----:B------:R-:W-:Y:S02]  /*1640*/  @UP0 USHF.R.U32.HI UR4, URZ, UR10, UR9 ;  /* 0x0000000a3f040299 */ /* 0x000fe40008011609 */
[----:B------:R-:W-:Y:S02]  /*1650*/  UISETP.GE.AND UP0, UPT, UR7, 0x1, UPT ;  /* 0x000000010700788c */ /* 0x000fe4000bf06270 */
[----:B------:R-:W-:-:S03]  /*1660*/  UIADD3 UR4, UR6, UR4, URZ ;  /* 0x0000000406047290 */ /* 0x000fc6000fffe03f */
[----:B------:R-:W-:Y:S01]  /*1670*/  ULDC UR6, c[0x0][0x9dc] ;  /* 0x0002770000067ab9 */ /* 0x000fe20000000800 */
[----:B------:R-:W-:Y:S01]  /*1680*/  PLOP3.LUT P0, PT, PT, PT, UP0, 0x40, 0x0 ;  /* 0x000000000000781c */ /* 0x000fe20003f0e808 */
[----:B------:R-:W-:-:S12]  /*1690*/  UIADD3 UR6, UR4, -UR6, URZ ;  /* 0x8000000604067290 */ /* 0x000fd8000fffe03f */
[----:B------:R-:W-:Y:S05]  /*16a0*/  @P0 BRA `(.L_x_1216) ;  /* 0x0000000000440947 */ /* 0x000fea0003800000 */
        /* <DEDUP_REMOVED lines=10> */
.L_x_1217:
[----:B------:R-:W-:-:S11]  /*1750*/  UISETP.NE.AND UP0, UPT, UR7, 0x1, UPT ;  /* 0x000000010700788c */ /* 0x000fd6000bf05270 */
[----:B------:R-:W-:Y:S02]  /*1760*/  @UP0 ULDC.64 UR10, c[0x0][0x9e8] ;  /* 0x00027a00000a0ab9 */ /* 0x000fe40000000a00 */
[----:B------:R-:W-:-:S04]  /*1770*/  UIMAD.WIDE.U32 UR8, UR4, UR10, URZ ;  /* 0x0000000a040872a5 */ /* 0x000fc8000f8e003f */
[----:B------:R-:W-:-:S12]  /*1780*/  @UP0 USHF.R.U32.HI UR4, URZ, UR11, UR9 ;  /* 0x0000000b3f040299 */ /* 0x000fd80008011609 */
.L_x_1218:
[----:B------:R-:W-:-:S04]  /*1790*/  UIMAD UR4, UR4, UR7, URZ ;  /* 0x00000007040472a4 */ /* 0x000fc8000f8e023f */
[----:B------:R-:W-:-:S04]  /*17a0*/  UISETP.LT.AND UP0, UPT, UR6, UR4, UPT ;  /* 0x000000040600728c */ /* 0x000fc8000bf01270 */
[----:B------:R-:W-:-:S12]  /*17b0*/  USEL UR6, UR6, UR4, !UP0 ;  /* 0x0000000406067287 */ /* 0x000fd8000c000000 */
.L_x_1216:
[----:B------:R-:W-:-:S04]  /*17c0*/  UIMAD.WIDE UR6, UR6, 0x2aaaaaab, URZ ;  /* 0x2aaaaaab060678a5 */ /* 0x000fc8000f8e023f */
[----:B------:R-:W-:-:S04]  /*17d0*/  USHF.R.U32.HI UR4, URZ, 0x1f, UR7 ;  /* 0x0000001f3f047899 */ /* 0x000fc80008011607 */
[----:B------:R-:W-:Y:S02]  /*17e0*/  ULEA.HI.SX32 UR7, UR7, UR4, 0x1c ;  /* 0x0000000407077291 */ /* 0x000fe4000f8fe23f */
[----:B------:R-:W-:Y:S02]  /*17f0*/  ULOP3.LUT UR4, UR5, 0xff000000, URZ, 0xc0, !UPT ;  /* 0xff00000005047892 */ /* 0x000fe4000f8ec03f */
[----:B------:R-:W-:Y:S02]  /*1800*/  UISETP.LT.AND UP0, UPT, URZ, UR7, UPT ;  /* 0x000000073f00728c */ /* 0x000fe4000bf01270 */
[----:B------:R-:W-:Y:S02]  /*1810*/  ULOP3.LUT UR5, UR5, 0xff0000, URZ, 0xc0, !UPT ;  /* 0x00ff000005057892 */ /* 0x000fe4000f8ec03f */
[----:B------:R-:W-:Y:S02]  /*1820*/  USEL UR9, URZ, UR7, !UP0 ;  /* 0x000000073f097287 */ /* 0x000fe4000c000000 */
[----:B------:R-:W-:-:S04]  /*1830*/  USHF.R.U32.HI UR4, URZ, 0x8, UR4 ;  /* 0x000000083f047899 */ /* 0x000fc80008011604 */
[----:B------:R-:W-:Y:S01]  /*1840*/  ISETP.GT.AND P0, PT, R75, UR9, PT ;  /* 0x000000094b007c0c */ /* 0x000fe2000bf04270 */
[----:B------:R-:W-:-:S03]  /*1850*/  ULEA.HI UR5, UR5, UR4, URZ, 0x10 ;  /* 0x0000000405057291 */ /* 0x000fc6000f8f803f */
[----:B------:R-:W-:Y:S01]  /*1860*/  UMOV UR4, URZ ;  /* 0x0000003f00047c82 */ /* 0x000fe20008000000 */
[----:B------:R-:W-:Y:S02]  /*1870*/  ULOP3.LUT UR6, UR5, 0xff, URZ, 0xc0, !UPT ;  /* 0x000000ff05067892 */ /* 0x000fe4000f8ec03f */
[----:B------:R-:W-:-:S04]  /*1880*/  USHF.R.U32.HI UR5, URZ, 0x10, UR5 ;  /* 0x000000103f057899 */ /* 0x000fc80008011605 */
[----:B------:R-:W-:Y:S02]  /*1890*/  IMAD.U32 R165, RZ, RZ, UR6 ;  /* 0x00000006ffa57e24 */ /* 0x000fe4000f8e00ff */
[----:B------:R-:W-:Y:S01]  /*18a0*/  IMAD.U32 R164, RZ, RZ, UR5 ;  /* 0x00000005ffa47e24 */ /* 0x000fe2000f8e00ff */
[----:B------:R-:W-:Y:S06]  /*18b0*/  @!P0 BRA `(.L_x_1219) ;  /* 0x00000000009c8947 */ /* 0x000fec0003800000 */
[----:B------:R-:W-:Y:S01]  /*18c0*/  R2UR UR5, R164 ;  /* 0x00000000a40572ca */ /* 0x000fe200000e0000 */
[----:B------:R-:W-:-:S12]  /*18d0*/  ULDC UR4, c[0x0][0x9f0] ;  /* 0x00027c0000047ab9 */ /* 0x000fd80000000800 */
[----:B------:R-:W-:-:S04]  /*18e0*/  UISETP.NE.AND UP0, UPT, UR5, URZ, UPT ;  /* 0x0000003f0500728c */ /* 0x000fc8000bf05270 */
[----:B------:R-:W-:-:S03]  /*18f0*/  USEL UR10, UR5, UR4, UP0 ;  /* 0x00000004050a7287 */ /* 0x000fc60008000000 */
[----:B------:R-:W-:-:S03]  /*1900*/  UMOV UR4, URZ ;  /* 0x0000003f00047c82 */ /* 0x000fc60008000000 */
[----:B------:R-:W-:-:S05]  /*1910*/  IMAD.U32 R4, RZ, RZ, UR10 ;  /* 0x0000000aff047e24 */ /* 0x000fca000f8e00ff */
[----:B------:R-:W-:-:S04]  /*1920*/  IABS R0, R4 ;  /* 0x0000000400007213 */ /* 0x000fc80000000000 */
[----:B------:R-:W-:Y:S02]  /*1930*/  R2UR UR11, R0 ;  /* 0x00000000000b72ca */ /* 0x000fe400000e0000 */
[----:B------:R-:W-:Y:S02]  /*1940*/  IADD3 R0, R4, -0x1, R75 ;  /* 0xffffffff04007810 */ /* 0x000fe40007ffe04b */
[----:B------:R-:W-:Y:S02]  /*1950*/  IABS R4, R4 ;  /* 0x0000000400047213 */ /* 0x000fe40000000000 */
[----:B------:R-:W-:-:S03]  /*1960*/  R2UR UR6, R0 ;  /* 0x00000000000672ca */ /* 0x000fc600000e0000 */
[----:B------:R-:W-:-:S04]  /*1970*/  IMAD.MOV R4, RZ, RZ, -R4 ;  /* 0x000000ffff047224 */ /* 0x000fc800078e0a04 */
[----:B------:R-:W0:Y:S06]  /*1980*/  I2F.RP R2, UR11 ;  /* 0x0000000b00027d06 */ /* 0x000e2c0008209400 */
[----:B------:R-:W-:-:S06]  /*1990*/  UIADD3 UR6, -UR9, UR6, URZ ;  /* 0x0000000609067290 */ /* 0x000fcc000fffe13f */
[----:B------:R-:W-:Y:S01]  /*19a0*/  IMAD.U32 R0, RZ, RZ, UR6 ;  /* 0x00000006ff007e24 */ /* 0x000fe2000f8e00ff */
[----:B------:R-:W-:Y:S01]  /*19b0*/  ULOP3.LUT UR6, UR6, UR10, URZ, 0x3c, !UPT ;  /* 0x0000000a06067292 */ /* 0x000fe2000f8e3c3f */
[----:B0-----:R-:W0:Y:S03]  /*19c0*/  MUFU.RCP R2, R2 ;  /* 0x0000000200027308 */ /* 0x001e260000001000 */
[----:B------:R-:W-:-:S04]  /*19d0*/  IABS R0, R0 ;  /* 0x0000000000007213 */ /* 0x000fc80000000000 */
[----:B------:R-:W-:Y:S01]  /*19e0*/  R2UR UR8, R0 ;  /* 0x00000000000872ca */ /* 0x000fe200000e0000 */
[----:B------:R-:W-:Y:S02]  /*19f0*/  IMAD.MOV.U32 R0, RZ, RZ, R4 ;  /* 0x000000ffff007224 */ /* 0x000fe400078e0004 */
[----:B0-----:R-:W-:-:S06]  /*1a00*/  VIADD R3, R2, 0xffffffe ;  /* 0x0ffffffe02037836 */ /* 0x001fcc0000000000 */
        /* <DEDUP_REMOVED lines=18> */
.L_x_1219:
[----:B------:R-:W-:Y:S01]  /*1b30*/  R2UR UR5, R165 ;  /* 0x00000000a50572ca */ /* 0x000fe200000e0000 */
[----:B------:R-:W-:Y:S01]  /*1b40*/  IMAD.U32 R0, RZ, RZ, UR4 ;  /* 0x00000004ff007e24 */ /* 0x000fe2000f8e00ff */
[----:B------:R-:W-:Y:S01]  /*1b50*/  PLOP3.LUT P0, PT, PT, PT, PT, 0x80, 0x0 ;  /* 0x000000000000781c */ /* 0x000fe20003f0f070 */
        /* <DEDUP_REMOVED lines=10> */
[----:B------:R-:W-:Y:S01]  /*1c00*/  UIMAD UR5, UR5, UR4, UR9 ;  /* 0x00000004050572a4 */ /* 0x000fe2000f8e0209 */
[----:B------:R-:W-:-:S02]  /*1c10*/  CS2R R68, SRZ ;  /* 0x0000000000447805 */ /* 0x000fc4000001ff00 */
[----:B------:R-:W-:Y:S02]  /*1c20*/  CS2R R66, SRZ ;  /* 0x0000000000427805 */ /* 0x000fe4000001ff00 */
[----:B------:R-:W-:Y:S02]  /*1c30*/  CS2R R64, SRZ ;  /* 0x0000000000407805 */ /* 0x000fe4000001ff00 */
[----:B------:R-:W-:Y:S02]  /*1c40*/  CS2R R62, SRZ ;  /* 0x00000000003e7805 */ /* 0x000fe4000001ff00 */
[----:B------:R-:W-:Y:S02]  /*1c50*/  CS2R R60, SRZ ;  /* 0x00000000003c7805 */ /* 0x000fe4000001ff00 */
[----:B------:R-:W-:Y:S01]  /*1c60*/  VIADDMNMX R75, R0, UR5, R75, PT ;  /* 0x00000005004b7c46 */ /* 0x000fe2000b80014b */
[----:B------:R-:W-:Y:S01]  /*1c70*/  IMAD.U32 R161, RZ, RZ, UR5 ;  /* 0x00000005ffa17e24 */ /* 0x000fe2000f8e00ff */
[----:B------:R-:W-:Y:S01]  /*1c80*/  CS2R R58, SRZ ;  /* 0x00000000003a7805 */ /* 0x000fe2000001ff00 */
[----:B------:R-:W-:Y:S01]  /*1c90*/  IMAD.MOV.U32 R0, RZ, RZ, RZ ;  /* 0x000000ffff007224 */ /* 0x000fe200078e00ff */
[----:B------:R-:W-:-:S02]  /*1ca0*/  ISETP.GT.AND P1, PT, R75, UR5, PT ;  /* 0x000000054b007c0c */ /* 0x000fc4000bf24270 */
        /* <DEDUP_REMOVED lines=49> */
.L_x_1221:
[----:B------:R-:W-:Y:S02]  /*1fc0*/  R2UR UR6, R184 ;  /* 0x00000000b80672ca */ /* 0x000fe400000e0000 */
[----:B------:R-:W-:-:S11]  /*1fd0*/  R2UR UR5, R204 ;  /* 0x00000000cc0572ca */ /* 0x000fd600000e0000 */
[----:B------:R-:W-:Y:S02]  /*1fe0*/  ULEA.HI UR4, UR6, UR6, URZ, 0x1 ;  /* 0x0000000606047291 */ /* 0x000fe4000f8f083f */
[----:B------:R-:W-:Y:S02]  /*1ff0*/  IMAD.U32 R2, RZ, RZ, UR5 ;  /* 0x00000005ff027e24 */ /* 0x000fe4000f8e00ff */
[----:B------:R-:W-:-:S03]  /*2000*/  ULOP3.LUT UR4, UR4, 0xfffffffe, URZ, 0xc0, !UPT ;  /* 0xfffffffe04047892 */ /* 0x000fc6000f8ec03f */
[----:B------:R-:W-:Y:S01]  /*2010*/  ISETP.NE.AND P0, PT, R2, 0x3, PT ;  /* 0x000000030200780c */ /* 0x000fe20003f05270 */
[----:B------:R-:W-:-:S06]  /*2020*/  UIADD3 UR4, UR6, -UR4, URZ ;  /* 0x8000000406047290 */ /* 0x000fcc000fffe03f */
[----:B------:R-:W-:-:S05]  /*2030*/  IMAD.U32 R0, RZ, RZ, UR4 ;  /* 0x00000004ff007e24 */ /* 0x000fca000f8e00ff */
[----:B------:R-:W-:-:S04]  /*2040*/  SHF.L.U32 R0, R0, 0x1f, RZ ;  /* 0x0000001f00007819 */ /* 0x000fc800000006ff */
[----:B------:R-:W0:Y:S02]  /*2050*/  SYNCS.PHASECHK.TRANS64.TRYWAIT P1, [UR60+0x2a800], R0 ;  /* 0x02a80000ff0075a7 */ /* 0x000e24000802017c */
[----:B0-----:R-:W-:Y:S05]  /*2060*/  @!P1 BRA `(.L_x_1222) ;  /* 0x0000016400209947 */ /* 0x001fea0003800000 */
.L_x_1418:
[----:B------:R-:W-:Y:S05]  /*2070*/  @!P0 BRA `(.L_x_1223) ;  /* 0x0000000000048947 */ /* 0x000fea0003800000 */
[----:B------:R-:W-:Y:S01]  /*2080*/  BPT.TRAP 0x1 ;  /* 0x000000040000795c */ /* 0x000fe20000300000 */
.L_x_1223:
[----:B------:R-:W-:Y:S02]  /*2090*/  IMAD.U32 R21, RZ, RZ, UR38 ;  /* 0x00000026ff157e24 */ /* 0x000fe4000f8e00ff */
[----:B0-----:R-:W-:-:S03]  /*20a0*/  IMAD.U32 R0, RZ, RZ, UR39 ;  /* 0x00000027ff007e24 */ /* 0x001fc6000f8e00ff */
[----:B------:R-:W-:Y:S02]  /*20b0*/  LEA R21, R21, UR60, 0x3 ;  /* 0x0000003c15157c11 */ /* 0x000fe4000f8e18ff */
[----:B------:R-:W-:-:S04]  /*20c0*/  SHF.L.U32 R0, R0, 0x1f, RZ ;  /* 0x0000001f00007819 */ /* 0x000fc800000006ff */
[----:B------:R0:W1:Y:S01]  /*20d0*/  SYNCS.PHASECHK.TRANS64.TRYWAIT P1, [R21+URZ+0x2a830], R0 ;  /* 0x02a83000150075a7 */ /* 0x000062000802017f */
[----:B------:R-:W-:Y:S05]  /*20e0*/  @!P0 BRA `(.L_x_1224) ;  /* 0x0000000000048947 */ /* 0x000fea0003800000 */
[----:B------:R-:W-:Y:S01]  /*20f0*/  BPT.TRAP 0x1 ;  /* 0x000000040000795c */ /* 0x000fe20000300000 */
.L_x_1224:
[----:B-1----:R-:W-:Y:S05]  /*2100*/  @P1 BRA `(.L_x_1225) ;  /* 0x0000000000081947 */ /* 0x002fea0003800000 */
[----:B------:R-:W1:Y:S02]  /*2110*/  SYNCS.PHASECHK.TRANS64.TRYWAIT P1, [R21+URZ+0x2a830], R0 ;  /* 0x02a83000150075a7 */ /* 0x000e64000802017f */
[----:B-1----:R-:W-:Y:S05]  /*2120*/  @!P1 BRA `(.L_x_1226) ;  /* 0x0000016400089947 */ /* 0x002fea0003800000 */
.L_x_1225:
[----:B------:R-:W-:Y:S05]  /*2130*/  WARPSYNC.ALL ;  /* 0x0000000000007948 */ /* 0x000fea0003800000 */
[----:B------:R-:W-:Y:S01]  /*2140*/  UIADD3 UR4, UR60, 0x18400, URZ ;  /* 0x000184003c047890 */ /* 0x000fe2000fffe03f */
[----:B------:R-:W-:Y:S01]  /*2150*/  WARPGROUP.ARRIVE ;  /* 0x00000000000079c5 */ /* 0x000fe20000000000 */
[----:B------:R-:W-:Y:S01]  /*2160*/  UMOV UR9, 0x40000040 ;  /* 0x4000004000097882 */ /* 0x000fe20000000000 */
[----:B------:R-:W-:Y:S01]  /*2170*/  UMOV UR11, 0x40000040 ;  /* 0x40000040000b7882 */ /* 0x000fe20000000000 */
[----:B------:R-:W-:Y:S01]  /*2180*/  USHF.R.U32.HI UR4, URZ, 0x4, UR4 ;  /* 0x000000043f047899 */ /* 0x000fe20008011604 */
[----:B------:R-:W-:Y:S01]  /*2190*/  IMAD.U32 R5, RZ, RZ, UR9 ;  /* 0x00000009ff057e24 */ /* 0x000fe2000f8e00ff */
[----:B------:R-:W-:Y:S01]  /*21a0*/  UMOV UR57, 0x40000040 ;  /* 0x4000004000397882 */ /* 0x000fe20000000000 */
[----:B------:R-:W-:Y:S01]  /*21b0*/  UMOV UR59, 0x40000040 ;  /* 0x40000040003b7882 */ /* 0x000fe20000000000 */
[----:B------:R-:W-:Y:S01]  /*21c0*/  ULOP3.LUT UR4, UR4, 0x3fff, URZ, 0xc0, !UPT ;  /* 0x00003fff04047892 */ /* 0x000fe2000f8ec03f */
[----:B------:R-:W-:Y:S01]  /*21d0*/  UMOV UR53, 0x40000040 ;  /* 0x4000004000357882 */ /* 0x000fe20000000000 */
[----:B------:R-:W-:-:S02]  /*21e0*/  UMOV UR55, 0x40000040 ;  /* 0x4000004000377882 */ /* 0x000fc40000000000 */
[----:B------:R-:W-:Y:S02]  /*21f0*/  ULOP3.LUT UR5, UR4, 0x10000, URZ, 0xfc, !UPT ;  /* 0x0001000004057892 */ /* 0x000fe4000f8efc3f */
[----:B------:R-:W-:Y:S01]  /*2200*/  ULOP3.LUT UR4, UR40, 0x10000, URZ, 0xfc, !UPT ;  /* 0x0001000028047892 */ /* 0x000fe2000f8efc3f */
[----:B------:R-:W-:Y:S01]  /*2210*/  UMOV UR49, 0x40000040 ;  /* 0x4000004000317882 */ /* 0x000fe20000000000 */
[----:B------:R-:W-:Y:S02]  /*2220*/  UMOV UR51, 0x40000040 ;  /* 0x4000004000337882 */ /* 0x000fe40000000000 */
[----:B------:R-:W-:Y:S01]  /*2230*/  IMAD.U32 R7, RZ, RZ, UR5 ;  /* 0x00000005ff077e24 */ /* 0x000fe2000f8e00ff */
[----:B------:R-:W-:Y:S02]  /*2240*/  UIMAD UR5, UR38, 0x900, UR5 ;  /* 0x00000900260578a4 */ /* 0x000fe4000f8e0205 */
[----:B------:R-:W-:Y:S01]  /*2250*/  UMOV UR8, UR4 ;  /* 0x0000000400087c82 */ /* 0x000fe20008000000 */
[----:B------:R-:W-:Y:S01]  /*2260*/  UIADD3 UR56, UR4, 0x2, URZ ;  /* 0x0000000204387890 */ /* 0x000fe2000fffe03f */
[----:B------:R-:W-:Y:S01]  /*2270*/  IMAD.U32 R4, RZ, RZ, UR8 ;  /* 0x00000008ff047e24 */ /* 0x000fe2000f8e00ff */
[----:B------:R-:W-:-:S02]  /*2280*/  UIADD3 UR58, UR5, 0x2, URZ ;  /* 0x00000002053a7890 */ /* 0x000fc4000fffe03f */
[----:B------:R-:W-:Y:S01]  /*2290*/  UMOV UR10, UR5 ;  /* 0x00000005000a7c82 */ /* 0x000fe20008000000 */
[----:B------:R-:W-:Y:S01]  /*22a0*/  UIADD3 UR52, UR4, 0x4, URZ ;  /* 0x0000000404347890 */ /* 0x000fe2000fffe03f */
[----:B------:R-:W-:Y:S01]  /*22b0*/  HGMMA.64x96x16.F32.BF16 R24, gdesc[UR8], RZ, !UPT, gsb0 ;  /* 0x01600000081879f0 */ /* 0x000fe2000c0018ff */
[----:B------:R-:W-:Y:S02]  /*22c0*/  UIADD3 UR54, UR5, 0x4, URZ ;  /* 0x0000000405367890 */ /* 0x000fe4000fffe03f */
[----:B------:R-:W-:Y:S02]  /*22d0*/  UIADD3 UR48, UR4, 0x6, URZ ;  /* 0x0000000604307890 */ /* 0x000fe4000fffe03f */
[----:B------:R-:W-:Y:S02]  /*22e0*/  UIADD3 UR50, UR5, 0x6, URZ ;  /* 0x0000000605327890 */ /* 0x000fe4000fffe03f */
        /* <DEDUP_REMOVED lines=68> */
.L_x_1227:
[----:B------:R-:W-:Y:S01]  /*2730*/  R2UR UR4, R19 ;  /* 0x00000000130472ca */ /* 0x000fe200000e0000 */
[----:B------:R-:W2:Y:S01]  /*2740*/  S2UR UR7, SR_CgaCtaId ;  /* 0x00000000000779c3 */ /* 0x000ea20000008800 */
[----:B------:R-:W-:Y:S01]  /*2750*/  R2UR UR6, R22 ;  /* 0x00000000160672ca */ /* 0x000fe200000e0000 */
[----:B------:R-:W-:Y:S01]  /*2760*/  ULDC UR5, c[0x0][0x9d8] ;  /* 0x0002760000057ab9 */ /* 0x000fe20000000800 */
[----:B------:R-:W-:Y:S01]  /*2770*/  UISETP.NE.AND UP0, UPT, UR61, URZ, UPT ;  /* 0x0000003f3d00728c */ /* 0x000fe2000bf05270 */
[----:B------:R-:W-:Y:S01]  /*2780*/  FMUL.FTZ R36, R36, UR5 ;  /* 0x0000000524247c20 */ /* 0x000fe20008410000 */
[----:B------:R-:W-:Y:S01]  /*2790*/  FMUL.FTZ R33, R33, UR5 ;  /* 0x0000000521217c20 */ /* 0x000fe20008410000 */
[----:B------:R-:W-:Y:S01]  /*27a0*/  FMUL.FTZ R2, R37, UR5 ;  /* 0x0000000525027c20 */ /* 0x000fe20008410000 */
[----:B------:R-:W-:Y:S01]  /*27b0*/  FMUL.FTZ R3, R41, UR5 ;  /* 0x0000000529037c20 */ /* 0x000fe20008410000 */
[----:B------:R3:W4:Y:S01]  /*27c0*/  MUFU.TANH R86, R36 ;  /* 0x0000002400567308 */ /* 0x0007220000002400 */
[----:B------:R-:W-:Y:S01]  /*27d0*/  FMUL.FTZ R6, R67, UR5 ;  /* 0x0000000543067c20 */ /* 0x000fe20008410000 */
[----:B------:R-:W-:Y:S01]  /*27e0*/  FMUL.FTZ R53, R53, UR5 ;  /* 0x0000000535357c20 */ /* 0x000fe20008410000 */
[----:B------:R-:W-:Y:S01]  /*27f0*/  FMUL.FTZ R25, R25, UR5 ;  /* 0x0000000519197c20 */ /* 0x000fe20008410000 */
[----:B------:R-:W-:Y:S01]  /*2800*/  UISETP.NE.AND UP1, UPT, UR4, URZ, UPT ;  /* 0x0000003f0400728c */ /* 0x000fe2000bf25270 */
[----:B------:R-:W-:Y:S01]  /*2810*/  R2UR UR4, R21 ;  /* 0x00000000150472ca */ /* 0x000fe200000e0000 */
[----:B------:R-:W-:-:S02]  /*2820*/  VIADD R10, R23, UR6 ;  /* 0x00000006170a7c36 */ /* 0x000fc40008000000 */
[----:B------:R-:W-:Y:S01]  /*2830*/  FMUL.FTZ R29, R29, UR5 ;  /* 0x000000051d1d7c20 */ /* 0x000fe20008410000 */
[----:B------:R5:W4:Y:S01]  /*2840*/  MUFU.TANH R88, R33 ;  /* 0x0000002100587308 */ /* 0x000b220000002400 */
[----:B01----:R-:W-:Y:S01]  /*2850*/  FMUL.FTZ R0, R26, UR5 ;  /* 0x000000051a007c20 */ /* 0x003fe20008410000 */
[----:B------:R-:W-:Y:S01]  /*2860*/  PLOP3.LUT P1, PT, PT, PT, UP1, 0x80, 0x0 ;  /* 0x000000000000781c */ /* 0x000fe20003f2f018 */
[----:B---3--:R-:W-:Y:S01]  /*2870*/  IMAD.MOV.U32 R36, RZ, RZ, R10 ;  /* 0x000000ffff247224 */ /* 0x008fe200078e000a */
[----:B------:R-:W-:Y:S01]  /*2880*/  PLOP3.LUT P2, PT, PT, PT, UP1, 0x80, 0x0 ;  /* 0x000000000000781c */ /* 0x000fe20003f4f018 */
[----:B------:R-:W-:Y:S01]  /*2890*/  FMUL.FTZ R13, R24, UR5 ;  /* 0x00000005180d7c20 */ /* 0x000fe20008410000 */
[----:B------:R-:W-:Y:S01]  /*28a0*/  FMUL.FTZ R9, R27, UR5 ;  /* 0x000000051b097c20 */ /* 0x000fe20008410000 */
[----:B------:R-:W-:Y:S01]  /*28b0*/  @UP1 ULDC UR6, c[0x0][0x44c] ;  /* 0x0001130000061ab9 */ /* 0x000fe20000000800 */
[----:B------:R0:W1:Y:S01]  /*28c0*/  MUFU.TANH R84, R2 ;  /* 0x0000000200547308 */ /* 0x0000620000002400 */
[----:B-----5:R-:W-:Y:S01]  /*28d0*/  FMUL.FTZ R33, R39, UR5 ;  /* 0x0000000527217c20 */ /* 0x020fe20008410000 */
[----:B------:R-:W-:Y:S01]  /*28e0*/  UIADD3 UR4, UR4, 0x2a840, URZ ;  /* 0x0002a84004047890 */ /* 0x000fe2000fffe03f */
[----:B------:R-:W-:Y:S01]  /*28f0*/  FMUL.FTZ R39, R43, UR5 ;  /* 0x000000052b277c20 */ /* 0x000fe20008410000 */
[----:B------:R-:W-:Y:S01]  /*2900*/  FMUL.FTZ R43, R47, UR5 ;  /* 0x000000052f2b7c20 */ /* 0x000fe20008410000 */
[----:B------:R-:W-:Y:S01]  /*2910*/  FMUL.FTZ R47, R51, UR5 ;  /* 0x00000005332f7c20 */ /* 0x000fe20008410000 */
[----:B--2---:R-:W-:Y:S01]  /*2920*/  UPRMT UR4, UR7, 0x654, UR4 ;  /* 0x0000065407047896 */ /* 0x004fe20008000004 */
[----:B------:R-:W-:Y:S01]  /*2930*/  @P1 IMAD.HI.U32 R14, R10, UR6, RZ ;  /* 0x000000060a0e1c27 */ /* 0x000fe2000f8e00ff */
[----:B------:R-:W-:Y:S01]  /*2940*/  @UP1 ULDC UR6, c[0x0][0x450] ;  /* 0x0001140000061ab9 */ /* 0x000fe20000000800 */
[----:B------:R2:W3:Y:S02]  /*2950*/  MUFU.TANH R80, R3 ;  /* 0x0000000300507308 */ /* 0x0004e40000002400 */
[----:B0-----:R-:W-:Y:S01]  /*2960*/  FMUL.FTZ R2, R45, UR5 ;  /* 0x000000052d027c20 */ /* 0x001fe20008410000 */
[----:B------:R-:W-:Y:S01]  /*2970*/  IMAD.MOV.U32 R10, RZ, RZ, -0x60 ;  /* 0xffffffa0ff0a7424 */ /* 0x000fe200078e00ff */
[----:B------:R-:W-:Y:S01]  /*2980*/  @P2 SHF.R.U32.HI R36, RZ, UR6, R14 ;  /* 0x00000006ff242c19 */ /* 0x000fe2000801160e */
[----:B------:R-:W-:Y:S01]  /*2990*/  FMUL.FTZ R12, R31, UR5 ;  /* 0x000000051f0c7c20 */ /* 0x000fe20008410000 */
[----:B------:R-:W-:Y:S01]  /*29a0*/  FMUL.FTZ R51, R55, UR5 ;  /* 0x0000000537337c20 */ /* 0x000fe20008410000 */
[----:B------:R-:W-:Y:S01]  /*29b0*/  FMUL.FTZ R28, R28, UR5 ;  /* 0x000000051c1c7c20 */ /* 0x000fe20008410000 */
[----:B------:R-:W-:Y:S01]  /*29c0*/  FMUL.FTZ R11, R30, UR5 ;  /* 0x000000051e0b7c20 */ /* 0x000fe20008410000 */
[----:B------:R-:W0:Y:S01]  /*29d0*/  SHFL.IDX PT, R67, R36, RZ, 0x1c1f ;  /* 0x001c1fff24437589 */ /* 0x000e2200000e0000 */
[----:B--2---:R-:W-:Y:S01]  /*29e0*/  FMUL.FTZ R3, R49, UR5 ;  /* 0x0000000531037c20 */ /* 0x004fe20008410000 */
[----:B------:R2:W0:Y:S01]  /*29f0*/  MUFU.TANH R26, R53 ;  /* 0x00000035001a7308 */ /* 0x0004220000002400 */
[----:B------:R-:W-:Y:S01]  /*2a00*/  FMUL.FTZ R32, R32, UR5 ;  /* 0x0000000520207c20 */ /* 0x000fe20008410000 */
[----:B------:R-:W-:Y:S01]  /*2a10*/  FMUL.FTZ R15, R34, UR5 ;  /* 0x00000005220f7c20 */ /* 0x000fe20008410000 */
[----:B------:R-:W-:Y:S01]  /*2a20*/  FMUL.FTZ R27, R35, UR5 ;  /* 0x00000005231b7c20 */ /* 0x000fe20008410000 */
[----:B------:R-:W-:Y:S01]  /*2a30*/  FMUL.FTZ R31, R38, UR5 ;  /* 0x00000005261f7c20 */ /* 0x000fe20008410000 */
[----:B------:R-:W-:Y:S01]  /*2a40*/  FMUL.FTZ R40, R40, UR5 ;  /* 0x0000000528287c20 */ /* 0x000fe20008410000 */
[----:B------:R-:W-:Y:S01]  /*2a50*/  FMUL.FTZ R37, R42, UR5 ;  /* 0x000000052a257c20 */ /* 0x000fe20008410000 */
[----:B------:R-:W-:Y:S01]  /*2a60*/  FMUL.FTZ R44, R44, UR5 ;  /* 0x000000052c2c7c20 */ /* 0x000fe20008410000 */
[----:B------:R-:W0:Y:S01]  /*2a70*/  MUFU.TANH R20, R25 ;  /* 0x0000001900147308 */ /* 0x000e220000002400 */
[----:B--2---:R-:W-:-:S02]  /*2a80*/  IMAD R53, R75, R10, 0x61 ;  /* 0x000000614b357424 */ /* 0x004fc400078e020a */
[----:B------:R-:W-:Y:S01]  /*2a90*/  FMUL.FTZ R41, R46, UR5 ;  /* 0x000000052e297c20 */ /* 0x000fe20008410000 */
[----:B------:R-:W-:Y:S01]  /*2aa0*/  FMUL.FTZ R48, R48, UR5 ;  /* 0x0000000530307c20 */ /* 0x000fe20008410000 */
[----:B------:R-:W-:Y:S01]  /*2ab0*/  FMUL.FTZ R45, R50, UR5 ;  /* 0x00000005322d7c20 */ /* 0x000fe20008410000 */
[----:B------:R-:W-:Y:S01]  /*2ac0*/  FMUL.FTZ R52, R52, UR5 ;  /* 0x0000000534347c20 */ /* 0x000fe20008410000 */
[----:B------:R-:W-:Y:S01]  /*2ad0*/  FMUL.FTZ R49, R54, UR5 ;  /* 0x0000000536317c20 */ /* 0x000fe20008410000 */
[----:B------:R-:W-:Y:S01]  /*2ae0*/  FMUL.FTZ R56, R56, UR5 ;  /* 0x0000000538387c20 */ /* 0x000fe20008410000 */
        /* <DEDUP_REMOVED lines=8> */
[----:B------:R5:W0:Y:S01]  /*2b70*/  MUFU.TANH R76, R2 ;  /* 0x00000002004c7308 */ /* 0x000a220000002400 */
[----:B--2---:R-:W-:Y:S01]  /*2b80*/  FMUL.FTZ R29, R59, UR5 ;  /* 0x000000053b1d7c20 */ /* 0x004fe20008410000 */
[----:B------:R-:W-:Y:S01]  /*2b90*/  FMUL.FTZ R69, R69, UR5 ;  /* 0x0000000545457c20 */ /* 0x000fe20008410000 */
[----:B------:R-:W-:Y:S01]  /*2ba0*/  FMUL.FTZ R25, R70, UR5 ;  /* 0x0000000546197c20 */ /* 0x000fe20008410000 */
[----:B------:R-:W-:Y:S01]  /*2bb0*/  FMUL.FTZ R21, R71, UR5 ;  /* 0x0000000547157c20 */ /* 0x000fe20008410000 */
[----:B------:R-:W-:Y:S01]  /*2bc0*/  FMUL.FTZ R68, R68, UR5 ;  /* 0x0000000544447c20 */ /* 0x000fe20008410000 */
[----:B------:R-:W-:Y:S01]  /*2bd0*/  PLOP3.LUT P1, PT, PT, PT, UP0, 0x40, 0x0 ;  /* 0x000000000000781c */ /* 0x000fe20003f2e808 */
[----:B------:R-:W-:Y:S01]  /*2be0*/  ULDC UR10, c[0x0][0x9dc] ;  /* 0x00027700000a7ab9 */ /* 0x000fe20000000800 */
[----:B------:R2:W0:Y:S01]  /*2bf0*/  MUFU.TANH R24, R3 ;  /* 0x0000000300187308 */ /* 0x0004220000002400 */
[----:B-----5:R-:W-:Y:S01]  /*2c00*/  FMUL.FTZ R2, R63, UR5 ;  /* 0x000000053f027c20 */ /* 0x020fe20008410000 */
[----:B------:R-:W-:Y:S01]  /*2c10*/  IADD3 R10, R16, R53, -R18 ;  /* 0x00000035100a7210 */ /* 0x000fe20007ffe812 */
[----:B------:R-:W-:Y:S01]  /*2c20*/  SYNCS.ARRIVE.TRANS64.RED.A1T0 RZ, [UR4], RZ ;  /* 0x000000ffffff79a7 */ /* 0x000fe20008100404 */
[----:B------:R-:W-:Y:S01]  /*2c30*/  ULOP3.LUT UR4, URZ, UR10, URZ, 0x33, !UPT ;  /* 0x0000000a3f047292 */ /* 0x000fe2000f8e333f */
[----:B------:R-:W-:Y:S01]  /*2c40*/  IMAD R35, R75, -0x60, R16 ;  /* 0xffffffa04b237824 */ /* 0x000fe200078e0210 */
[----:B------:R-:W-:Y:S01]  /*2c50*/  ULDC UR11, c[0x0][0x9e0] ;  /* 0x00027800000b7ab9 */ /* 0x000fe20000000800 */
[----:B------:R-:W-:Y:S01]  /*2c60*/  IMAD.IADD R10, R10, 0x1, -R17 ;  /* 0x000000010a0a7824 */ /* 0x000fe200078e0a11 */
[----:B------:R-:W1:Y:S01]  /*2c70*/  MUFU.TANH R13, R13 ;  /* 0x0000000d000d7308 */ /* 0x000e620000002400 */
[----:B--2---:R-:W-:Y:S01]  /*2c80*/  FMUL.FTZ R3, R62, UR5 ;  /* 0x000000053e037c20 */ /* 0x004fe20008410000 */
[----:B------:R-:W-:Y:S01]  /*2c90*/  IADD3 R46, -R18, 0x60, R35 ;  /* 0x00000060122e7810 */ /* 0x000fe20007ffe123 */
[----:B------:R-:W-:-:S02]  /*2ca0*/  VIADD R59, R10, UR11 ;  /* 0x0000000b0a3b7c36 */ /* 0x000fc40008000000 */
[----:B------:R-:W-:Y:S02]  /*2cb0*/  VIADD R63, R53, 0xffffffff ;  /* 0xffffffff353f7836 */ /* 0x000fe40000000000 */
[----:B------:R-:W-:Y:S01]  /*2cc0*/  VIADD R50, R10, UR4 ;  /* 0x000000040a327c36 */ /* 0x000fe20008000000 */
[----:B------:R-:W2:Y:S01]  /*2cd0*/  MUFU.TANH R0, R0 ;  /* 0x0000000000007308 */ /* 0x000ea20000002400 */
[----:B------:R-:W-:Y:S01]  /*2ce0*/  IMAD.IADD R54, R63, 0x1, -R18 ;  /* 0x000000013f367824 */ /* 0x000fe200078e0a12 */
[----:B0-----:R-:W-:Y:S01]  /*2cf0*/  VIADDMNMX R30, R67, R59, R46, PT ;  /* 0x0000003b431e7246 */ /* 0x001fe2000380012e */
[----:B------:R-:W-:-:S05]  /*2d00*/  IMAD.IADD R38, R50, 0x1, R67 ;  /* 0x0000000132267824 */ /* 0x000fca00078e0243 */
        /* <DEDUP_REMOVED lines=36> */
[----:B------:R-:W0:Y:S01]  /*2f50*/  MUFU.TANH R21, R21 ;  /* 0x0000001500157308 */ /* 0x000e220000002400 */
[----:B-1234-:R-:W-:Y:S05]  /*2f60*/  @P1 BRA `(.L_x_1228) ;  /* 0x00000000005c1947 */ /* 0x01efea0003800000 */
[----:B------:R-:W-:Y:S01]  /*2f70*/  IADD3 R53, -R17, R16, R67 ;  /* 0x0000001011357210 */ /* 0x000fe20007ffe143 */
        /* <DEDUP_REMOVED lines=12> */
.L_x_1230:
[----:B------:R-:W-:Y:S02]  /*3040*/  ULDC UR4, c[0x0][0x9e4] ;  /* 0x0002790000047ab9 */ /* 0x000fe40000000800 */
[----:B------:R-:W-:-:S05]  /*3050*/  IMAD.U32 R10, RZ, RZ, UR4 ;  /* 0x00000004ff0a7e24 */ /* 0x000fca000f8e00ff */
[----:B------:R-:W-:-:S13]  /*3060*/  ISETP.NE.AND P1, PT, R10, 0x1, PT ;  /* 0x000000010a00780c */ /* 0x000fda0003f25270 */
[----:B------:R-:W1:Y:S02]  /*3070*/  @P1 LDC.64 R34, c[0x0][0x9e8] ;  /* 0x00027a00ff221b82 */ /* 0x000e640000000a00 */
[----:B-1----:R-:W-:-:S05]  /*3080*/  @P1 IMAD.HI.U32 R34, R53, R34, RZ ;  /* 0x0000002235221227 */ /* 0x002fca00078e00ff */
[----:B------:R-:W-:-:S07]  /*3090*/  @P1 SHF.R.U32.HI R53, RZ, R35, R34 ;  /* 0x00000023ff351219 */ /* 0x000fce0000011622 */
.L_x_1231:
[----:B------:R-:W-:Y:S05]  /*30a0*/  BSYNC B0 ;  /* 0x0000000000007941 */ /* 0x000fea0003800000 */
.L_x_1229:
[----:B------:R-:W-:-:S05]  /*30b0*/  IMAD R53, R53, R10, R54 ;  /* 0x0000000a35357224 */ /* 0x000fca00078e0236 */
[----:B------:R-:W-:Y:S02]  /*30c0*/  VIADDMNMX R30, R53, R10, R30, PT ;  /* 0x0000000a351e7246 */ /* 0x000fe4000380011e */
[----:B------:R-:W-:-:S07]  /*30d0*/  VIMNMX R38, R38, R53, !PT ;  /* 0x0000003526267248 */ /* 0x000fce0007fe0100 */
.L_x_1228:
[C---:B------:R-:W-:Y:S01]  /*30e0*/  ISETP.GE.AND P2, PT, R63.reuse, 0x9, PT ;  /* 0x000000093f00780c */ /* 0x040fe20003f46270 */
[----:B------:R-:W-:Y:S01]  /*30f0*/  UISETP.NE.AND UP0, UPT, UR61, URZ, UPT ;  /* 0x0000003f3d00728c */ /* 0x000fe2000bf05270 */
[C---:B------:R-:W-:Y:S02]  /*3100*/  ISETP.GE.AND P1, PT, R63.reuse, 0x2, PT ;  /* 0x000000023f00780c */ /* 0x040fe40003f26270 */
[C---:B------:R-:W-:Y:S02]  /*3110*/  ISETP.GT.AND P3, PT, R38.reuse, 0x8, !P2 ;  /* 0x000000082600780c */ /* 0x040fe40005764270 */
[----:B------:R-:W-:Y:S02]  /*3120*/  ISETP.GT.AND P4, PT, R38, 0x1, !P1 ;  /* 0x000000012600780c */ /* 0x000fe40004f84270 */
[----:B------:R-:W-:Y:S02]  /*3130*/  ISETP.LT.OR P3, PT, R30, 0x9, P3 ;  /* 0x000000091e00780c */ /* 0x000fe40001f61670 */
[----:B------:R-:W-:-:S02]  /*3140*/  ISETP.GE.AND P5, PT, R63, 0x11, PT ;  /* 0x000000113f00780c */ /* 0x000fc40003fa6270 */
[----:B0-----:R-:W-:Y:S02]  /*3150*/  FSEL R158, R28, -INF , !P3 ;  /* 0xff8000001c9e7808 */ /* 0x001fe40005800000 */
[----:B------:R-:W-:Y:S02]  /*3160*/  ISETP.LT.OR P4, PT, R30, 0x2, P4 ;  /* 0x000000021e00780c */ /* 0x000fe40002781670 */
[----:B------:R-:W-:Y:S02]  /*3170*/  ISETP.GT.AND P3, PT, R38, 0x10, !P5 ;  /* 0x000000102600780c */ /* 0x000fe40006f64270 */
[----:B------:R-:W-:Y:S02]  /*3180*/  ISETP.GE.AND P6, PT, R63, 0xa, PT ;  /* 0x0000000a3f00780c */ /* 0x000fe40003fc6270 */
[----:B------:R-:W-:Y:S02]  /*3190*/  FSEL R94, R20, -INF , !P4 ;  /* 0xff800000145e7808 */ /* 0x000fe40006000000 */
[----:B------:R-:W-:-:S02]  /*31a0*/  P2R R62, PR, RZ, 0x20 ;  /* 0x00000020ff3e7803 */ /* 0x000fc40000000000 */
[----:B------:R-:W-:Y:S02]  /*31b0*/  ISETP.LT.OR P3, PT, R30, 0x11, P3 ;  /* 0x000000111e00780c */ /* 0x000fe40001f61670 */
[----:B------:R-:W-:Y:S02]  /*31c0*/  ISETP.GT.AND P4, PT, R38, 0x9, !P6 ;  /* 0x000000092600780c */ /* 0x000fe40007784270 */
[----:B------:R-:W-:Y:S02]  /*31d0*/  ISETP.GE.AND P5, PT, R63, 0x12, PT ;  /* 0x000000123f00780c */ /* 0x000fe40003fa6270 */
[----:B------:R-:W-:Y:S02]  /*31e0*/  FSEL R90, R32, -INF , !P3 ;  /* 0xff800000205a7808 */ /* 0x000fe40005800000 */
[----:B------:R-:W-:Y:S02]  /*31f0*/  ISETP.LT.OR P4, PT, R30, 0xa, P4 ;  /* 0x0000000a1e00780c */ /* 0x000fe40002781670 */
[----:B------:R-:W-:-:S02]  /*3200*/  ISETP.GT.AND P3, PT, R38, 0x11, !P5 ;  /* 0x000000112600780c */ /* 0x000fc40006f64270 */
[----:B------:R-:W-:Y:S02]  /*3210*/  FSEL R92, R92, -INF , !P4 ;  /* 0xff8000005c5c7808 */ /* 0x000fe40006000000 */
        /* <DEDUP_REMOVED lines=11> */
[C---:B------:R-:W-:Y:S02]  /*32d0*/  ISETP.GE.AND P4, PT, R63.reuse, 0x21, PT ;  /* 0x000000213f00780c */ /* 0x040fe40003f86270 */
        /* <DEDUP_REMOVED lines=61> */
[----:B------:R-:W-:Y:S02]  /*36b0*/  ISETP.GE.AND P3, PT, R63, 0x51, PT ;  /* 0x000000513f00780c */ /* 0x000fe40003f66270 */
[----:B------:R-:W-:Y:S02]  /*36c0*/  P2R R58, PR, RZ, 0x40 ;  /* 0x00000040ff3a7803 */ /* 0x000fe40000000000 */
        /* <DEDUP_REMOVED lines=16> */
[----:B------:R-:W-:Y:S01]  /*37d0*/  ISETP.GE.AND P6, PT, R63, 0x5a, PT ;  /* 0x0000005a3f00780c */ /* 0x000fe20003fc6270 */
[----:B------:R-:W0:Y:S03]  /*37e0*/  SHFL.IDX PT, R13, R36, 0x1, 0x1c1f ;  /* 0x003c1f00240d7f89 */ /* 0x000e2600000e0000 */
[----:B------:R-:W-:Y:S02]  /*37f0*/  P2R R61, PR, RZ, 0x40 ;  /* 0x00000040ff3d7803 */ /* 0x000fe40000000000 */
[----:B------:R-:W-:-:S04]  /*3800*/  ISETP.GT.AND P6, PT, R38, 0x59, !P6 ;  /* 0x000000592600780c */ /* 0x000fc800077c4270 */
[----:B------:R-:W-:-:S04]  /*3810*/  ISETP.LT.OR P6, PT, R30, 0x5a, P6 ;  /* 0x0000005a1e00780c */ /* 0x000fc800037c1670 */
[----:B------:R-:W-:Y:S02]  /*3820*/  FSEL R30, R69, -INF , !P6 ;  /* 0xff800000451e7808 */ /* 0x000fe40007000000 */
[----:B------:R-:W-:Y:S02]  /*3830*/  PLOP3.LUT P6, PT, PT, PT, UP0, 0x40, 0x0 ;  /* 0x000000000000781c */ /* 0x000fe40003fce808 */
[----:B0-----:R-:W-:Y:S01]  /*3840*/  VIADDMNMX R53, R13, R59, R46, PT ;  /* 0x0000003b0d357246 */ /* 0x001fe2000380012e */
[----:B------:R-:W-:-:S10]  /*3850*/  IMAD.IADD R57, R50, 0x1, R13 ;  /* 0x0000000132397824 */ /* 0x000fd400078e020d */
[----:B------:R-:W-:Y:S05]  /*3860*/  @P6 BRA `(.L_x_1232) ;  /* 0x00000000005c6947 */ /* 0x000fea0003800000 */
        /* <DEDUP_REMOVED lines=13> */
.L_x_1234:
[----:B------:R-:W-:Y:S02]  /*3940*/  ULDC UR4, c[0x0][0x9e4] ;  /* 0x0002790000047ab9 */ /* 0x000fe40000000800 */
[----:B------:R-:W-:-:S05]  /*3950*/  IMAD.U32 R36, RZ, RZ, UR4 ;  /* 0x00000004ff247e24 */ /* 0x000fca000f8e00ff */
[----:B------:R-:W-:-:S13]  /*3960*/  ISETP.NE.AND P6, PT, R36, 0x1, PT ;  /* 0x000000012400780c */ /* 0x000fda0003fc5270 */
[----:B------:R-:W0:Y:S02]  /*3970*/  @P6 LDC.64 R34, c[0x0][0x9e8] ;  /* 0x00027a00ff226b82 */ /* 0x000e240000000a00 */
[----:B0-----:R-:W-:-:S05]  /*3980*/  @P6 IMAD.HI.U32 R34, R13, R34, RZ ;  /* 0x000000220d226227 */ /* 0x001fca00078e00ff */
[----:B------:R-:W-:-:S07]  /*3990*/  @P6 SHF.R.U32.HI R13, RZ, R35, R34 ;  /* 0x00000023ff0d6219 */ /* 0x000fce0000011622 */
.L_x_1235:
[----:B------:R-:W-:Y:S05]  /*39a0*/  BSYNC B0 ;  /* 0x0000000000007941 */ /* 0x000fea0003800000 */
.L_x_1233:
[----:B------:R-:W-:-:S05]  /*39b0*/  IMAD R34, R13, R36, R54 ;  /* 0x000000240d227224 */ /* 0x000fca00078e0236 */
[----:B------:R-:W-:Y:S02]  /*39c0*/  VIADDMNMX R53, R34, R36, R53, PT ;  /* 0x0000002422357246 */ /* 0x000fe40003800135 */
[----:B------:R-:W-:-:S07]  /*39d0*/  VIMNMX R57, R57, R34, !PT ;  /* 0x0000002239397248 */ /* 0x000fce0007fe0100 */
.L_x_1232:
[C---:B------:R-:W-:Y:S01]  /*39e0*/  ISETP.GT.AND P1, PT, R57.reuse, 0x1, !P1 ;  /* 0x000000013900780c */ /* 0x040fe20004f24270 */
[----:B------:R-:W-:Y:S01]  /*39f0*/  UISETP.NE.AND UP0, UPT, UR61, URZ, UPT ;  /* 0x0000003f3d00728c */ /* 0x000fe2000bf05270 */
        /* <DEDUP_REMOVED lines=12> */
[----:B------:R-:W-:Y:S02]  /*3ac0*/  R2UR UR4, R19 ;  /* 0x00000000130472ca */ /* 0x000fe400000e0000 */
[C---:B------:R-:W-:Y:S02]  /*3ad0*/  ISETP.GT.AND P1, PT, R57.reuse, 0x10, !P1 ;  /* 0x000000103900780c */ /* 0x040fe40004f24270 */
[----:B------:R-:W-:Y:S02]  /*3ae0*/  ISETP.GT.AND P3, PT, R57, 0x50, !P3 ;  /* 0x000000503900780c */ /* 0x000fe40005f64270 */
[----:B------:R-:W-:Y:S02]  /*3af0*/  ISETP.LT.OR P1, PT, R53, 0x11, P1 ;  /* 0x000000113500780c */ /* 0x000fe40000f21670 */
[----:B------:R-:W-:-:S02]  /*3b00*/  ISETP.GT.AND P4, PT, R57, 0x51, !P4 ;  /* 0x000000513900780c */ /* 0x000fc40006784270 */
[----:B------:R-:W-:Y:S02]  /*3b10*/  FSEL R40, R15, -INF , !P1 ;  /* 0xff8000000f287808 */ /* 0x000fe40004800000 */
[----:B------:R-:W-:Y:S01]  /*3b20*/  ISETP.GT.AND P1, PT, R57, 0x11, !P2 ;  /* 0x000000113900780c */ /* 0x000fe20005724270 */
[----:B------:R-:W-:Y:S01]  /*3b30*/  UISETP.NE.AND UP1, UPT, UR4, URZ, UPT ;  /* 0x0000003f0400728c */ /* 0x000fe2000bf25270 */
[----:B------:R-:W-:Y:S02]  /*3b40*/  ISETP.NE.AND P2, PT, R48, RZ, PT ;  /* 0x000000ff3000720c */ /* 0x000fe40003f45270 */
[C---:B------:R-:W-:Y:S01]  /*3b50*/  ISETP.LT.OR P1, PT, R53.reuse, 0x12, P1 ;  /* 0x000000123500780c */ /* 0x040fe20000f21670 */
[----:B------:R-:W-:Y:S01]  /*3b60*/  ULDC UR4, c[0x0][0x988] ;  /* 0x0002620000047ab9 */ /* 0x000fe20000000800 */
[----:B------:R-:W-:Y:S01]  /*3b70*/  ISETP.LT.OR P3, PT, R53, 0x51, P3 ;  /* 0x000000513500780c */ /* 0x000fe20001f61670 */
[----:B------:R-:W-:Y:S01]  /*3b80*/  IMAD.U32 R11, RZ, RZ, UR4 ;  /* 0x00000004ff0b7e24 */ /* 0x000fe2000f8e00ff */
[----:B------:R-:W-:-:S02]  /*3b90*/  FSEL R42, R27, -INF , !P1 ;  /* 0xff8000001b2a7808 */ /* 0x000fc40004800000 */
[----:B------:R-:W-:Y:S02]  /*3ba0*/  ISETP.GT.AND P1, PT, R57, 0x18, !P6 ;  /* 0x000000183900780c */ /* 0x000fe40007724270 */
[----:B------:R-:W-:Y:S01]  /*3bb0*/  ISETP.NE.AND P6, PT, R44, RZ, PT ;  /* 0x000000ff2c00720c */ /* 0x000fe20003fc5270 */
[----:B------:R-:W-:Y:S01]  /*3bc0*/  @UP1 ULDC UR4, c[0x0][0x44c] ;  /* 0x0001130000041ab9 */ /* 0x000fe20000000800 */
[----:B------:R-:W-:Y:S01]  /*3bd0*/  ISETP.LT.OR P1, PT, R53, 0x19, P1 ;  /* 0x000000193500780c */ /* 0x000fe20000f21670 */
[----:B------:R-:W-:Y:S01]  /*3be0*/  @UP1 ULDC UR14, c[0x0][0x450] ;  /* 0x00011400000e1ab9 */ /* 0x000fe20000000800 */
[----:B------:R-:W-:Y:S02]  /*3bf0*/  ISETP.GT.AND P5, PT, R57, 0x58, !P5 ;  /* 0x000000583900780c */ /* 0x000fe40006fa4270 */
[----:B------:R-:W-:Y:S02]  /*3c00*/  FSEL R44, R31, -INF , !P1 ;  /* 0xff8000001f2c7808 */ /* 0x000fe40004800000 */
[----:B------:R-:W-:-:S02]  /*3c10*/  ISETP.NE.AND P1, PT, R73, RZ, PT ;  /* 0x000000ff4900720c */ /* 0x000fc40003f25270 */
[----:B------:R-:W-:Y:S02]  /*3c20*/  ISETP.LT.OR P4, PT, R53, 0x52, P4 ;  /* 0x000000523500780c */ /* 0x000fe40002781670 */
[----:B------:R-:W-:Y:S02]  /*3c30*/  ISETP.GT.AND P1, PT, R57, 0x19, !P1 ;  /* 0x000000193900780c */ /* 0x000fe40004f24270 */
[----:B------:R-:W-:Y:S02]  /*3c40*/  FSEL R8, R8, -INF , !P3 ;  /* 0xff80000008087808 */ /* 0x000fe40005800000 */
[C---:B------:R-:W-:Y:S02]  /*3c50*/  ISETP.LT.OR P1, PT, R53.reuse, 0x1a, P1 ;  /* 0x0000001a3500780c */ /* 0x040fe40000f21670 */
[----:B------:R-:W-:Y:S02]  /*3c60*/  ISETP.LT.OR P5, PT, R53, 0x59, P5 ;  /* 0x000000593500780c */ /* 0x000fe40002fa1670 */
[----:B------:R-:W-:-:S02]  /*3c70*/  FSEL R46, R33, -INF , !P1 ;  /* 0xff800000212e7808 */ /* 0x000fc40004800000 */
[----:B------:R-:W-:Y:S02]  /*3c80*/  ISETP.NE.AND P1, PT, R77, RZ, PT ;  /* 0x000000ff4d00720c */ /* 0x000fe40003f25270 */
[----:B------:R-:W-:Y:S02]  /*3c90*/  FSEL R6, R6, -INF , !P4 ;  /* 0xff80000006067808 */ /* 0x000fe40006000000 */
[----:B------:R-:W-:Y:S02]  /*3ca0*/  ISETP.GT.AND P1, PT, R57, 0x20, !P1 ;  /* 0x000000203900780c */ /* 0x000fe40004f24270 */
[----:B------:R-:W-:Y:S02]  /*3cb0*/  R2UR UR6, R22 ;  /* 0x00000000160672ca */ /* 0x000fe400000e0000 */
[----:B------:R-:W-:Y:S02]  /*3cc0*/  ISETP.LT.OR P1, PT, R53, 0x21, P1 ;  /* 0x000000213500780c */ /* 0x000fe40000f21670 */
[----:B------:R-:W-:-:S02]  /*3cd0*/  R2UR UR7, R74 ;  /* 0x000000004a0772ca */ /* 0x000fc400000e0000 */
[----:B------:R-:W-:Y:S02]  /*3ce0*/  FSEL R48, R37, -INF , !P1 ;  /* 0xff80000025307808 */ /* 0x000fe40004800000 */
[----:B------:R-:W-:-:S04]  /*3cf0*/  ISETP.NE.AND P1, PT, R79, RZ, PT ;  /* 0x000000ff4f00720c */ /* 0x000fc80003f25270 */
[----:B------:R-:W-:Y:S01]  /*3d00*/  ISETP.GT.AND P1, PT, R57, 0x21, !P1 ;  /* 0x000000213900780c */ /* 0x000fe20004f24270 */
[----:B------:R-:W-:-:S03]  /*3d10*/  UIMAD.WIDE.U32 UR4, UR6, UR4, URZ ;  /* 0x00000004060472a5 */ /* 0x000fc6000f8e003f */
[----:B------:R-:W-:Y:S01]  /*3d20*/  ISETP.LT.OR P1, PT, R53, 0x22, P1 ;  /* 0x000000223500780c */ /* 0x000fe20000f21670 */
[----:B------:R-:W-:-:S03]  /*3d30*/  @UP1 USHF.R.U32.HI UR6, URZ, UR14, UR5 ;  /* 0x0000000e3f061299 */ /* 0x000fc60008011605 */
[----:B------:R-:W-:Y:S01]  /*3d40*/  FSEL R50, R39, -INF , !P1 ;  /* 0xff80000027327808 */ /* 0x000fe20004800000 */
[----:B------:R-:W-:Y:S01]  /*3d50*/  UIADD3 UR4, UR7, UR6, URZ ;  /* 0x0000000607047290 */ /* 0x000fe2000fffe03f */
[----:B------:R-:W-:-:S03]  /*3d60*/  ISETP.NE.AND P1, PT, R81, RZ, PT ;  /* 0x000000ff5100720c */ /* 0x000fc60003f25270 */
[----:B------:R-:W-:Y:S01]  /*3d70*/  UIADD3 UR11, UR4, UR11, URZ ;  /* 0x0000000b040b7290 */ /* 0x000fe2000fffe03f */
[----:B------:R-:W-:-:S04]  /*3d80*/  ISETP.GT.AND P1, PT, R57, 0x28, !P1 ;  /* 0x000000283900780c */ /* 0x000fc80004f24270 */
[----:B------:R-:W-:-:S04]  /*3d90*/  ISETP.LT.OR P1, PT, R53, 0x29, P1 ;  /* 0x000000293500780c */ /* 0x000fc80000f21670 */
[----:B------:R-:W-:Y:S02]  /*3da0*/  FSEL R52, R41, -INF , !P1 ;  /* 0xff80000029347808 */ /* 0x000fe40004800000 */
[----:B------:R-:W-:-:S04]  /*3db0*/  ISETP.NE.AND P1, PT, R83, RZ, PT ;  /* 0x000000ff5300720c */ /* 0x000fc80003f25270 */
        /* <DEDUP_REMOVED lines=19> */
[----:B------:R-:W-:Y:S02]  /*3ef0*/  ISETP.GT.AND P1, PT, R57, 0x40, !P2 ;  /* 0x000000403900780c */ /* 0x000fe40005724270 */
[----:B------:R-:W-:Y:S02]  /*3f00*/  ISETP.NE.AND P2, PT, R96, RZ, PT ;  /* 0x000000ff6000720c */ /* 0x000fe40003f45270 */
[----:B------:R-:W-:Y:S02]  /*3f10*/  ISETP.LT.OR P1, PT, R53, 0x41, P1 ;  /* 0x000000413500780c */ /* 0x000fe40000f21670 */
[----:B------:R-:W-:Y:S02]  /*3f20*/  ISETP.GT.AND P2, PT, R57, 0x49, !P2 ;  /* 0x000000493900780c */ /* 0x000fe40005744270 */
[----:B------:R-:W-:-:S02]  /*3f30*/  FSEL R64, R55, -INF , !P1 ;  /* 0xff80000037407808 */ /* 0x000fc40004800000 */
[----:B------:R-:W-:Y:S02]  /*3f40*/  ISETP.GT.AND P1, PT, R57, RZ, !P6 ;  /* 0x000000ff3900720c */ /* 0x000fe40007724270 */
[----:B------:R-:W-:Y:S02]  /*3f50*/  ISETP.NE.AND P6, PT, R93, RZ, PT ;  /* 0x000000ff5d00720c */ /* 0x000fe40003fc5270 */
[C---:B------:R-:W-:Y:S02]  /*3f60*/  ISETP.LT.OR P1, PT, R53.reuse, 0x1, P1 ;  /* 0x000000013500780c */ /* 0x040fe40000f21670 */
[----:B------:R-:W-:Y:S02]  /*3f70*/  ISETP.LT.OR P2, PT, R53, 0x4a, P2 ;  /* 0x0000004a3500780c */ /* 0x000fe40001741670 */
[----:B------:R-:W-:Y:S02]  /*3f80*/  FSEL R27, R0, -INF , !P1 ;  /* 0xff800000001b7808 */ /* 0x000fe40004800000 */
[----:B------:R-:W-:-:S02]  /*3f90*/  FMNMX.FTZ R0, R156, R94, !PT ;  /* 0x0000005e9c007209 */ /* 0x000fc40007810000 */
[----:B------:R-:W-:Y:S02]  /*3fa0*/  FSEL R2, R2, -INF , !P2 ;  /* 0xff80000002027808 */ /* 0x000fe40005000000 */
[----:B------:R-:W-:-:S04]  /*3fb0*/  FMNMX.FTZ R9, R158, R0, !PT ;  /* 0x000000009e097209 */ /* 0x000fc80007810000 */
        /* <DEDUP_REMOVED lines=20> */
[----:B------:R-:W-:-:S05]  /*4100*/  FMNMX.FTZ R9, R30, R9, !PT ;  /* 0x000000091e097209 */ /* 0x000fca0007810000 */
[----:B------:R-:W0:Y:S02]  /*4110*/  SHFL.BFLY PT, R0, R9, 0x2, 0x1f ;  /* 0x0c401f0009007f89 */ /* 0x000e2400000e0000 */
[----:B0-----:R-:W-:Y:S02]  /*4120*/  FMNMX.FTZ R13, R9, R0, !PT ;  /* 0x00000000090d7209 */ /* 0x001fe40007810000 */
[----:B------:R-:W-:-:S03]  /*4130*/  FMNMX.FTZ R9, R27, R34, !PT ;  /* 0x000000221b097209 */ /* 0x000fc60007810000 */
[----:B------:R-:W0:Y:S01]  /*4140*/  SHFL.BFLY PT, R12, R13, 0x1, 0x1f ;  /* 0x0c201f000d0c7f89 */ /* 0x000e2200000e0000 */
        /* <DEDUP_REMOVED lines=10> */
[----:B------:R-:W-:Y:S01]  /*41f0*/  ISETP.GT.AND P1, PT, R57, 0x41, !P6 ;  /* 0x000000413900780c */ /* 0x000fe20007724270 */
[--C-:B------:R-:W-:Y:S01]  /*4200*/  FFMA.FTZ R33, R84, R11, -R31.reuse ;  /* 0x0000000b54217223 */ /* 0x100fe2000001081f */
[----:B------:R-:W-:Y:S01]  /*4210*/  FMNMX.FTZ R15, R48, R13, !PT ;  /* 0x0000000d300f7209 */ /* 0x000fe20007810000 */
[-CC-:B------:R-:W-:Y:S01]  /*4220*/  FFMA.FTZ R148, R82, R11.reuse, -R31.reuse ;  /* 0x0000000b52947223 */ /* 0x180fe2000001081f */
[----:B------:R-:W-:Y:S01]  /*4230*/  ISETP.LT.OR P1, PT, R53, 0x42, P1 ;  /* 0x000000423500780c */ /* 0x000fe20000f21670 */
[--C-:B------:R-:W-:Y:S01]  /*4240*/  FFMA.FTZ R156, R156, R11, -R31.reuse ;  /* 0x0000000b9c9c7223 */ /* 0x100fe2000001081f */
[----:B------:R-:W-:Y:S01]  /*4250*/  FMNMX.FTZ R15, R50, R15, !PT ;  /* 0x0000000f320f7209 */ /* 0x000fe20007810000 */
[-CC-:B------:R-:W-:Y:S01]  /*4260*/  FFMA.FTZ R158, R158, R11.reuse, -R31.reuse ;  /* 0x0000000b9e9e7223 */ /* 0x180fe2000001081f */
[----:B------:R-:W-:Y:S01]  /*4270*/  FSEL R0, R29, -INF , !P1 ;  /* 0xff8000001d007808 */ /* 0x000fe20004800000 */
[--C-:B------:R-:W-:Y:S01]  /*4280*/  FFMA.FTZ R29, R94, R11, -R31.reuse ;  /* 0x0000000b5e1d7223 */ /* 0x100fe2000001081f */
[----:B------:R-:W-:Y:S01]  /*4290*/  FMNMX.FTZ R15, R52, R15, !PT ;  /* 0x0000000f340f7209 */ /* 0x000fe20007810000 */
[----:B------:R-:W-:Y:S01]  /*42a0*/  MUFU.EX2 R156, R156 ;  /* 0x0000009c009c7308 */ /* 0x000fe20000000800 */
[----:B------:R-:W-:Y:S01]  /*42b0*/  ISETP.NE.AND P1, PT, R95, RZ, PT ;  /* 0x000000ff5f00720c */ /* 0x000fe20003f25270 */
[--C-:B------:R-:W-:Y:S01]  /*42c0*/  FFMA.FTZ R92, R92, R11, -R31.reuse ;  /* 0x0000000b5c5c7223 */ /* 0x100fe2000001081f */
[----:B------:R-:W-:Y:S01]  /*42d0*/  FMNMX.FTZ R15, R54, R15, !PT ;  /* 0x0000000f360f7209 */ /* 0x000fe20007810000 */
[-CC-:B------:R-:W-:Y:S01]  /*42e0*/  FFMA.FTZ R152, R90, R11.reuse, -R31.reuse ;  /* 0x0000000b5a987223 */ /* 0x180fe2000001081f */
[----:B------:R-:W-:Y:S01]  /*42f0*/  ISETP.GT.AND P1, PT, R57, 0x48, !P1 ;  /* 0x000000483900780c */ /* 0x000fe20004f24270 */
[-CC-:B------:R-:W-:Y:S01]  /*4300*/  FFMA.FTZ R41, R14, R11.reuse, -R31.reuse ;  /* 0x0000000b0e297223 */ /* 0x180fe2000001081f */
[----:B------:R-:W-:Y:S01]  /*4310*/  ISETP.NE.AND P6, PT, R61, RZ, PT ;  /* 0x000000ff3d00720c */ /* 0x000fe20003fc5270 */
[----:B------:R0:W1:Y:S01]  /*4320*/  MUFU.EX2 R9, R29 ;  /* 0x0000001d00097308 */ /* 0x0000620000000800 */
[----:B------:R-:W-:Y:S01]  /*4330*/  ISETP.LT.OR P1, PT, R53, 0x49, P1 ;  /* 0x000000493500780c */ /* 0x000fe20000f21670 */
[-CC-:B------:R-:W-:Y:S01]  /*4340*/  FFMA.FTZ R88, R88, R11.reuse, -R31.reuse ;  /* 0x0000000b58587223 */ /* 0x180fe2000001081f */
[----:B------:R-:W-:Y:S01]  /*4350*/  ISETP.GT.AND P6, PT, R57, 0x59, !P6 ;  /* 0x000000593900780c */ /* 0x000fe200077c4270 */
[-CC-:B------:R-:W-:Y:S01]  /*4360*/  FFMA.FTZ R154, R86, R11.reuse, -R31.reuse ;  /* 0x0000000b569a7223 */ /* 0x180fe2000001081f */
[----:B------:R-:W-:Y:S01]  /*4370*/  FSEL R84, R3, -INF , !P1 ;  /* 0xff80000003547808 */ /* 0x000fe20004800000 */
[--C-:B------:R-:W-:Y:S01]  /*4380*/  FFMA.FTZ R26, R26, R11, -R31.reuse ;  /* 0x0000000b1a1a7223 */ /* 0x100fe2000001081f */
[----:B------:R-:W-:Y:S01]  /*4390*/  ISETP.LT.OR P6, PT, R53, 0x5a, P6 ;  /* 0x0000005a3500780c */ /* 0x000fe200037c1670 */
[----:B------:R2:W-:Y:S01]  /*43a0*/  MUFU.EX2 R3, R33 ;  /* 0x0000002100037308 */ /* 0x0005e20000000800 */
[----:B0-----:R-:W-:Y:S01]  /*43b0*/  FMNMX.FTZ R29, R56, R15, !PT ;  /* 0x0000000f381d7209 */ /* 0x001fe20007810000 */
[-CC-:B------:R-:W-:Y:S01]  /*43c0*/  FFMA.FTZ R78, R78, R11.reuse, -R31.reuse ;  /* 0x0000000b4e4e7223 */ /* 0x180fe2000001081f */
[----:B------:R-:W-:Y:S01]  /*43d0*/  FSEL R82, R21, -INF , !P6 ;  /* 0xff80000015527808 */ /* 0x000fe20007000000 */
[--C-:B------:R-:W-:Y:S01]  /*43e0*/  FFMA.FTZ R21, R76, R11, -R31.reuse ;  /* 0x0000000b4c157223 */ /* 0x100fe2000001081f */
[----:B------:R-:W-:Y:S01]  /*43f0*/  FMNMX.FTZ R29, R58, R29, !PT ;  /* 0x0000001d3a1d7209 */ /* 0x000fe20007810000 */
[-CC-:B------:R-:W-:Y:S01]  /*4400*/  FFMA.FTZ R72, R72, R11.reuse, -R31.reuse ;  /* 0x0000000b48487223 */ /* 0x180fe2000001081f */
[--C-:B------:R-:W-:Y:S01]  /*4410*/  FFMA.FTZ R70, R70, R11, -R31.reuse ;  /* 0x0000000b46467223 */ /* 0x100fe2000001081f */
[----:B------:R-:W0:Y:S01]  /*4420*/  MUFU.EX2 R158, R158 ;  /* 0x0000009e009e7308 */ /* 0x000e220000000800 */
[----:B------:R-:W-:Y:S01]  /*4430*/  FMNMX.FTZ R29, R60, R29, !PT ;  /* 0x0000001d3c1d7209 */ /* 0x000fe20007810000 */
[-CC-:B--2---:R-:W-:Y:S01]  /*4440*/  FFMA.FTZ R33, R80, R11.reuse, -R31.reuse ;  /* 0x0000000b50217223 */ /* 0x184fe2000001081f */
[----:B------:R-:W-:Y:S01]  /*4450*/  FSEL R80, R25, -INF , !P5 ;  /* 0xff80000019507808 */ /* 0x000fe20006800000 */
        /* <DEDUP_REMOVED lines=11> */
[----:B------:R-:W-:Y:S01]  /*4510*/  FFMA.FTZ R30, R30, R11, -R31 ;  /* 0x0000000b1e1e7223 */ /* 0x000fe2000001081f */
[----:B------:R-:W2:Y:S01]  /*4520*/  MUFU.EX2 R13, R92 ;  /* 0x0000005c000d7308 */ /* 0x000ea20000000800 */
[----:B------:R-:W-:Y:S01]  /*4530*/  FMNMX.FTZ R29, R84, R29, !PT ;  /* 0x0000001d541d7209 */ /* 0x000fe20007810000 */
[----:B-1----:R-:W-:Y:S01]  /*4540*/  FADD.FTZ R43, R156, R9 ;  /* 0x000000099c2b7221 */ /* 0x002fe20000010000 */
[----:B------:R-:W-:-:S02]  /*4550*/  F2FP.BF16.F32.PACK_AB R156, R9, R156 ;  /* 0x0000009c099c723e */ /* 0x000fc400000010ff */
[----:B------:R-:W-:-:S03]  /*4560*/  FMNMX.FTZ R29, R2, R29, !PT ;  /* 0x0000001d021d7209 */ /* 0x000fc60007810000 */
[----:B------:R-:W1:Y:S01]  /*4570*/  MUFU.EX2 R152, R152 ;  /* 0x0000009800987308 */ /* 0x000e620000000800 */
[----:B------:R-:W-:-:S04]  /*4580*/  FMNMX.FTZ R29, R8, R29, !PT ;  /* 0x0000001d081d7209 */ /* 0x000fc80007810000 */
[----:B------:R-:W-:-:S03]  /*4590*/  FMNMX.FTZ R29, R6, R29, !PT ;  /* 0x0000001d061d7209 */ /* 0x000fc60007810000 */
[----:B------:R-:W3:Y:S01]  /*45a0*/  MUFU.EX2 R15, R88 ;  /* 0x00000058000f7308 */ /* 0x000ee20000000800 */
[----:B------:R-:W-:-:S04]  /*45b0*/  FMNMX.FTZ R29, R80, R29, !PT ;  /* 0x0000001d501d7209 */ /* 0x000fc80007810000 */
[----:B------:R-:W-:-:S03]  /*45c0*/  FMNMX.FTZ R29, R82, R29, !PT ;  /* 0x0000001d521d7209 */ /* 0x000fc60007810000 */
[----:B------:R-:W4:Y:S02]  /*45d0*/  MUFU.EX2 R154, R154 ;  /* 0x0000009a009a7308 */ /* 0x000f240000000800 */
[----:B------:R-:W5:Y:S06]  /*45e0*/  SHFL.BFLY PT, R76, R29, 0x2, 0x1f ;  /* 0x0c401f001d4c7f89 */ /* 0x000f6c00000e0000 */
[----:B------:R0:W-:Y:S08]  /*45f0*/  MUFU.EX2 R39, R26 ;  /* 0x0000001a00277308 */ /* 0x0001f00000000800 */
[----:B------:R-:W4:Y:S01]  /*4600*/  MUFU.EX2 R148, R148 ;  /* 0x0000009400947308 */ /* 0x000f220000000800 */
[----:B0-----:R-:W-:Y:S01]  /*4610*/  FADD.FTZ R26, R158, R43 ;  /* 0x0000002b9e1a7221 */ /* 0x001fe20000010000 */
[----:B--2---:R-:W-:-:S03]  /*4620*/  F2FP.BF16.F32.PACK_AB R158, R13, R158 ;  /* 0x0000009e0d9e723e */ /* 0x004fc600000010ff */
[----:B------:R-:W-:-:S03]  /*4630*/  FADD.FTZ R43, R13, R26 ;  /* 0x0000001a0d2b7221 */ /* 0x000fc60000010000 */
[----:B------:R-:W0:Y:S01]  /*4640*/  MUFU.EX2 R33, R33 ;  /* 0x0000002100217308 */ /* 0x000e220000000800 */
[----:B-1----:R-:W-:Y:S01]  /*4650*/  FADD.FTZ R26, R152, R43 ;  /* 0x0000002b981a7221 */ /* 0x002fe20000010000 */
[----:B-----5:R-:W-:Y:S02]  /*4660*/  FMNMX.FTZ R76, R29, R76, !PT ;  /* 0x0000004c1d4c7209 */ /* 0x020fe40007810000 */
[C---:B---3--:R-:W-:Y:S01]  /*4670*/  F2FP.BF16.F32.PACK_AB R152, R15.reuse, R152 ;  /* 0x000000980f98723e */ /* 0x048fe200000010ff */
[----:B------:R-:W-:Y:S02]  /*4680*/  FADD.FTZ R43, R15, R26 ;  /* 0x0000001a0f2b7221 */ /* 0x000fe40000010000 */
[----:B------:R-:W1:Y:S01]  /*4690*/  SHFL.BFLY PT, R21, R76, 0x1, 0x1f ;  /* 0x0c201f004c157f89 */ /* 0x000e6200000e0000 */
[----:B------:R-:W2:Y:S01]  /*46a0*/  MUFU.EX2 R78, R78 ;  /* 0x0000004e004e7308 */ /* 0x000ea20000000800 */
[----:B----4-:R-:W-:Y:S01]  /*46b0*/  FADD.FTZ R26, R154, R43 ;  /* 0x0000002b9a1a7221 */ /* 0x010fe20000010000 */
[----:B------:R-:W-:-:S03]  /*46c0*/  F2FP.BF16.F32.PACK_AB R154, R3, R154 ;  /* 0x0000009a039a723e */ /* 0x000fc600000010ff */
[----:B------:R-:W-:-:S03]  /*46d0*/  FADD.FTZ R43, R3, R26 ;  /* 0x0000001a032b7221 */ /* 0x000fc60000010000 */
[----:B------:R-:W-:Y:S01]  /*46e0*/  MUFU.EX2 R72, R72 ;  /* 0x0000004800487308 */ /* 0x000fe20000000800 */
[----:B------:R-:W-:Y:S01]  /*46f0*/  FADD.FTZ R26, R148, R43 ;  /* 0x0000002b941a7221 */ /* 0x000fe20000010000 */
[----:B0-----:R-:W-:-:S03]  /*4700*/  F2FP.BF16.F32.PACK_AB R148, R33, R148 ;  /* 0x000000942194723e */ /* 0x001fc600000010ff */
[----:B------:R-:W-:-:S03]  /*4710*/  FADD.FTZ R45, R33, R26 ;  /* 0x0000001a212d7221 */ /* 0x000fc60000010000 */
[----:B------:R-:W0:Y:S01]  /*4720*/  MUFU.EX2 R35, R70 ;  /* 0x0000004600237308 */ /* 0x000e220000000800 */
[----:B--2---:R-:W-:Y:S02]  /*4730*/  F2FP.BF16.F32.PACK_AB R150, R25, R78 ;  /* 0x0000004e1996723e */ /* 0x004fe400000010ff */
[----:B-1----:R-:W-:-:S05]  /*4740*/  FMNMX.FTZ R14, R76, R21, !PT ;  /* 0x000000154c0e7209 */ /* 0x002fca0007810000 */
[----:B------:R-:W-:Y:S01]  /*4750*/  MUFU.EX2 R68, R68 ;  /* 0x0000004400447308 */ /* 0x000fe20000000800 */
[C---:B------:R-:W-:Y:S01]  /*4760*/  FSETP.NEU.FTZ.AND P1, PT, R14.reuse, -INF , PT ;  /* 0xff8000000e00780b */ /* 0x040fe20003f3d000 */
[----:B------:R-:W-:-:S06]  /*4770*/  FMUL.FTZ R21, R14, R11 ;  /* 0x0000000b0e157220 */ /* 0x000fcc0000410000 */
[----:B------:R1:W-:Y:S01]  /*4780*/  MUFU.EX2 R29, R28 ;  /* 0x0000001c001d7308 */ /* 0x0003e20000000800 */
[----:B------:R-:W-:Y:S02]  /*4790*/  FSEL R31, R21, RZ, P1 ;  /* 0x000000ff151f7208 */ /* 0x000fe40000800000 */
[----:B------:R-:W-:Y:S02]  /*47a0*/  PLOP3.LUT P1, PT, PT, PT, UP0, 0x40, 0x0 ;  /* 0x000000000000781c */ /* 0x000fe40003f2e808 */
[----:B0-----:R-:W-:Y:S01]  /*47b0*/  F2FP.BF16.F32.PACK_AB R144, R35, R72 ;  /* 0x000000482390723e */ /* 0x001fe200000010ff */
        /* <DEDUP_REMOVED lines=18> */
[-C--:B------:R-:W-:Y:S01]  /*48e0*/  FFMA.FTZ R62, R62, R11.reuse, -R31 ;  /* 0x0000000b3e3e7223 */ /* 0x080fe2000001081f */
[----:B-1----:R-:W-:Y:S01]  /*48f0*/  FADD.FTZ R28, R78, R45 ;  /* 0x0000002d4e1c7221 */ /* 0x002fe20000010000 */
[-CC-:B------:R-:W-:Y:S01]  /*4900*/  FFMA.FTZ R64, R64, R11.reuse, -R31.reuse ;  /* 0x0000000b40407223 */ /* 0x180fe2000001081f */
[-CC-:B------:R-:W-:Y:S01]  /*4910*/  FFMA.FTZ R84, R84, R11.reuse, -R31.reuse ;  /* 0x0000000b54547223 */ /* 0x180fe2000001081f */
[----:B------:R-:W1:Y:S01]  /*4920*/  MUFU.EX2 R36, R36 ;  /* 0x0000002400247308 */ /* 0x000e620000000800 */
[----:B------:R-:W-:Y:S01]  /*4930*/  FADD.FTZ R45, R25, R28 ;  /* 0x0000001c192d7221 */ /* 0x000fe20000010000 */
[-CC-:B------:R-:W-:Y:S01]  /*4940*/  FFMA.FTZ R2, R2, R11.reuse, -R31.reuse ;  /* 0x0000000b02027223 */ /* 0x180fe2000001081f */
[-CC-:B------:R-:W-:Y:S01]  /*4950*/  FFMA.FTZ R8, R8, R11.reuse, -R31.reuse ;  /* 0x0000000b08087223 */ /* 0x180fe2000001081f */
[----:B------:R-:W-:Y:S01]  /*4960*/  FFMA.FTZ R80, R80, R11, -R31 ;  /* 0x0000000b50507223 */ /* 0x000fe2000001081f */
[----:B------:R-:W-:-:S03]  /*4970*/  FADD.FTZ R28, R72, R45 ;  /* 0x0000002d481c7221 */ /* 0x000fc60000010000 */
[----:B------:R-:W2:Y:S01]  /*4980*/  MUFU.EX2 R159, R38 ;  /* 0x00000026009f7308 */ /* 0x000ea20000000800 */
[----:B0-----:R-:W-:Y:S01]  /*4990*/  FADD.FTZ R43, R27, R34 ;  /* 0x000000221b2b7221 */ /* 0x001fe20000010000 */
[----:B------:R-:W-:Y:S01]  /*49a0*/  FADD.FTZ R45, R35, R28 ;  /* 0x0000001c232d7221 */ /* 0x000fe20000010000 */
[----:B------:R-:W-:-:S03]  /*49b0*/  F2FP.BF16.F32.PACK_AB R157, R34, R27 ;  /* 0x0000001b229d723e */ /* 0x000fc600000010ff */
[----:B------:R-:W-:Y:S02]  /*49c0*/  FADD.FTZ R28, R68, R45 ;  /* 0x0000002d441c7221 */ /* 0x000fe40000010000 */
[----:B------:R-:W0:Y:S01]  /*49d0*/  MUFU.EX2 R40, R40 ;  /* 0x0000002800287308 */ /* 0x000e220000000800 */
[----:B-1----:R-:W-:-:S07]  /*49e0*/  FADD.FTZ R26, R36, R43 ;  /* 0x0000002b241a7221 */ /* 0x002fce0000010000 */
[----:B------:R-:W1:Y:S01]  /*49f0*/  MUFU.EX2 R153, R42 ;  /* 0x0000002a00997308 */ /* 0x000e620000000800 */
[C---:B--2---:R-:W-:Y:S01]  /*4a00*/  FADD.FTZ R43, R159.reuse, R26 ;  /* 0x0000001a9f2b7221 */ /* 0x044fe20000010000 */
[----:B------:R-:W-:-:S06]  /*4a10*/  F2FP.BF16.F32.PACK_AB R159, R159, R36 ;  /* 0x000000249f9f723e */ /* 0x000fcc00000010ff */
[----:B------:R-:W2:Y:S01]  /*4a20*/  MUFU.EX2 R44, R44 ;  /* 0x0000002c002c7308 */ /* 0x000ea20000000800 */
[----:B0-----:R-:W-:-:S07]  /*4a30*/  FADD.FTZ R26, R40, R43 ;  /* 0x0000002b281a7221 */ /* 0x001fce0000010000 */
[----:B------:R-:W0:Y:S01]  /*4a40*/  MUFU.EX2 R155, R46 ;  /* 0x0000002e009b7308 */ /* 0x000e220000000800 */
[C---:B-1----:R-:W-:Y:S01]  /*4a50*/  FADD.FTZ R43, R153.reuse, R26 ;  /* 0x0000001a992b7221 */ /* 0x042fe20000010000 */
[-CC-:B------:R-:W-:Y:S01]  /*4a60*/  FFMA.FTZ R26, R6, R11.reuse, -R31.reuse ;  /* 0x0000000b061a7223 */ /* 0x180fe2000001081f */
[----:B------:R-:W-:Y:S01]  /*4a70*/  FFMA.FTZ R31, R82, R11, -R31 ;  /* 0x0000000b521f7223 */ /* 0x000fe2000001081f */
[----:B------:R-:W-:-:S04]  /*4a80*/  F2FP.BF16.F32.PACK_AB R153, R153, R40 ;  /* 0x000000289999723e */ /* 0x000fc800000010ff */
[----:B------:R-:W1:Y:S01]  /*4a90*/  MUFU.EX2 R48, R48 ;  /* 0x0000003000307308 */ /* 0x000e620000000800 */
[----:B--2---:R-:W-:-:S07]  /*4aa0*/  FADD.FTZ R6, R44, R43 ;  /* 0x0000002b2c067221 */ /* 0x004fce0000010000 */
[----:B------:R-:W2:Y:S01]  /*4ab0*/  MUFU.EX2 R149, R50 ;  /* 0x0000003200957308 */ /* 0x000ea20000000800 */
[C---:B0-----:R-:W-:Y:S01]  /*4ac0*/  FADD.FTZ R43, R155.reuse, R6 ;  /* 0x000000069b2b7221 */ /* 0x041fe20000010000 */
[----:B------:R-:W-:-:S06]  /*4ad0*/  F2FP.BF16.F32.PACK_AB R155, R155, R44 ;  /* 0x0000002c9b9b723e */ /* 0x000fcc00000010ff */
[----:B------:R-:W0:Y:S01]  /*4ae0*/  MUFU.EX2 R52, R52 ;  /* 0x0000003400347308 */ /* 0x000e220000000800 */
[----:B-1----:R-:W-:-:S07]  /*4af0*/  FADD.FTZ R6, R48, R43 ;  /* 0x0000002b30067221 */ /* 0x002fce0000010000 */
[----:B------:R-:W1:Y:S01]  /*4b00*/  MUFU.EX2 R151, R54 ;  /* 0x0000003600977308 */ /* 0x000e620000000800 */
[C---:B--2---:R-:W-:Y:S01]  /*4b10*/  FADD.FTZ R9, R149.reuse, R6 ;  /* 0x0000000695097221 */ /* 0x044fe20000010000 */
[----:B------:R-:W-:-:S06]  /*4b20*/  F2FP.BF16.F32.PACK_AB R149, R149, R48 ;  /* 0x000000309595723e */ /* 0x000fcc00000010ff */
[----:B------:R-:W2:Y:S08]  /*4b30*/  MUFU.EX2 R56, R56 ;  /* 0x0000003800387308 */ /* 0x000eb00000000800 */
[----:B------:R-:W3:Y:S08]  /*4b40*/  MUFU.EX2 R145, R58 ;  /* 0x0000003a00917308 */ /* 0x000ef00000000800 */
[----:B------:R-:W4:Y:S08]  /*4b50*/  MUFU.EX2 R60, R60 ;  /* 0x0000003c003c7308 */ /* 0x000f300000000800 */
[----:B------:R0:W-:Y:S08]  /*4b60*/  MUFU.EX2 R141, R0 ;  /* 0x00000000008d7308 */ /* 0x0001f00000000800 */
[----:B------:R-:W5:Y:S01]  /*4b70*/  MUFU.EX2 R37, R66 ;  /* 0x0000004200257308 */ /* 0x000f620000000800 */
[----:B0-----:R-:W-:-:S04]  /*4b80*/  FADD.FTZ R0, R52, R9 ;  /* 0x0000000934007221 */ /* 0x001fc80000010000 */
[C---:B-1----:R-:W-:Y:S01]  /*4b90*/  FADD.FTZ R3, R151.reuse, R0 ;  /* 0x0000000097037221 */ /* 0x042fe20000010000 */
[----:B------:R-:W-:Y:S02]  /*4ba0*/  F2FP.BF16.F32.PACK_AB R151, R151, R52 ;  /* 0x000000349797723e */ /* 0x000fe400000010ff */
[----:B------:R-:W0:Y:S01]  /*4bb0*/  MUFU.EX2 R147, R62 ;  /* 0x0000003e00937308 */ /* 0x000e220000000800 */
[----:B--2---:R-:W-:-:S04]  /*4bc0*/  FADD.FTZ R0, R56, R3 ;  /* 0x0000000338007221 */ /* 0x004fc80000010000 */
[C---:B---3--:R-:W-:Y:S01]  /*4bd0*/  FADD.FTZ R3, R145.reuse, R0 ;  /* 0x0000000091037221 */ /* 0x048fe20000010000 */
[----:B------:R-:W-:Y:S02]  /*4be0*/  F2FP.BF16.F32.PACK_AB R145, R145, R56 ;  /* 0x000000389191723e */ /* 0x000fe400000010ff */
[----:B------:R-:W1:Y:S01]  /*4bf0*/  MUFU.EX2 R32, R32 ;  /* 0x0000002000207308 */ /* 0x000e620000000800 */
[----:B----4-:R-:W-:Y:S01]  /*4c00*/  FADD.FTZ R0, R60, R3 ;  /* 0x000000033c007221 */ /* 0x010fe20000010000 */
[C---:B-----5:R-:W-:Y:S01]  /*4c10*/  FADD.FTZ R45, R37.reuse, R28 ;  /* 0x0000001c252d7221 */ /* 0x060fe20000010000 */
[----:B------:R-:W-:-:S05]  /*4c20*/  F2FP.BF16.F32.PACK_AB R146, R37, R68 ;  /* 0x000000442592723e */ /* 0x000fca00000010ff */
[----:B------:R-:W2:Y:S01]  /*4c30*/  MUFU.EX2 R64, R64 ;  /* 0x0000004000407308 */ /* 0x000ea20000000800 */
[C---:B0-----:R-:W-:Y:S01]  /*4c40*/  FADD.FTZ R3, R147.reuse, R0 ;  /* 0x0000000093037221 */ /* 0x041fe20000010000 */
[----:B------:R-:W-:-:S06]  /*4c50*/  F2FP.BF16.F32.PACK_AB R147, R147, R60 ;  /* 0x0000003c9393723e */ /* 0x000fcc00000010ff */
[----:B------:R-:W0:Y:S01]  /*4c60*/  MUFU.EX2 R20, R20 ;  /* 0x0000001400147308 */ /* 0x000e220000000800 */
[----:B-1----:R-:W-:Y:S01]  /*4c70*/  FADD.FTZ R28, R32, R45 ;  /* 0x0000002d201c7221 */ /* 0x002fe20000010000 */
[----:B------:R-:W-:-:S03]  /*4c80*/  F2FP.BF16.F32.PACK_AB R140, R29, R32 ;  /* 0x000000201d8c723e */ /* 0x000fc600000010ff */
[----:B------:R-:W-:-:S03]  /*4c90*/  FADD.FTZ R13, R29, R28 ;  /* 0x0000001c1d0d7221 */ /* 0x000fc60000010000 */
[----:B------:R-:W1:Y:S01]  /*4ca0*/  MUFU.EX2 R84, R84 ;  /* 0x0000005400547308 */ /* 0x000e620000000800 */
[----:B--2---:R-:W-:-:S04]  /*4cb0*/  FADD.FTZ R0, R64, R3 ;  /* 0x0000000340007221 */ /* 0x004fc80000010000 */
[C---:B------:R-:W-:Y:S01]  /*4cc0*/  FADD.FTZ R3, R141.reuse, R0 ;  /* 0x000000008d037221 */ /* 0x040fe20000010000 */
[----:B------:R-:W-:Y:S02]  /*4cd0*/  F2FP.BF16.F32.PACK_AB R141, R141, R64 ;  /* 0x000000408d8d723e */ /* 0x000fe400000010ff */
[----:B------:R-:W2:Y:S01]  /*4ce0*/  MUFU.EX2 R143, R2 ;  /* 0x00000002008f7308 */ /* 0x000ea20000000800 */
[----:B0-----:R-:W-:Y:S01]  /*4cf0*/  FADD.FTZ R6, R20, R13 ;  /* 0x0000000d14067221 */ /* 0x001fe20000010000 */
[----:B------:R-:W-:-:S03]  /*4d00*/  F2FP.BF16.F32.PACK_AB R142, R39, R20 ;  /* 0x00000014278e723e */ /* 0x000fc600000010ff */
[----:B------:R-:W-:-:S03]  /*4d10*/  FADD.FTZ R6, R39, R6 ;  /* 0x0000000627067221 */ /* 0x000fc60000010000 */
        /* <DEDUP_REMOVED lines=8> */
[----:B-1----:R-:W-:-:S07]  /*4da0*/  FADD.FTZ R0, R8, R3 ;  /* 0x0000000308007221 */ /* 0x002fce0000010000 */
[----:B------:R-:W1:Y:S01]  /*4db0*/  MUFU.EX2 R10, R10 ;  /* 0x0000000a000a7308 */ /* 0x000e620000000800 */
[C---:B--2---:R-:W-:Y:S01]  /*4dc0*/  FADD.FTZ R9, R24.reuse, R9 ;  /* 0x0000000918097221 */ /* 0x044fe20000010000 */
[----:B------:R-:W-:-:S06]  /*4dd0*/  F2FP.BF16.F32.PACK_AB R136, R24, R41 ;  /* 0x000000291888723e */ /* 0x000fcc00000010ff */
[----:B------:R-:W2:Y:S01]  /*4de0*/  MUFU.EX2 R80, R80 ;  /* 0x0000005000507308 */ /* 0x000ea20000000800 */
[C---:B0-----:R-:W-:Y:S01]  /*4df0*/  FADD.FTZ R3, R137.reuse, R0 ;  /* 0x0000000089037221 */ /* 0x041fe20000010000 */
[----:B------:R-:W-:-:S06]  /*4e00*/  F2FP.BF16.F32.PACK_AB R137, R137, R8 ;  /* 0x000000088989723e */ /* 0x000fcc00000010ff */
[----:B------:R-:W0:Y:S01]  /*4e10*/  MUFU.EX2 R21, R30 ;  /* 0x0000001e00157308 */ /* 0x000e220000000800 */
[----:B-1----:R-:W-:-:S07]  /*4e20*/  FADD.FTZ R6, R10, R9 ;  /* 0x000000090a067221 */ /* 0x002fce0000010000 */
[----:B------:R-:W1:Y:S01]  /*4e30*/  MUFU.EX2 R31, R31 ;  /* 0x0000001f001f7308 */ /* 0x000e620000000800 */
[----:B--2---:R-:W-:Y:S01]  /*4e40*/  FADD.FTZ R0, R80, R3 ;  /* 0x0000000350007221 */ /* 0x004fe20000010000 */
[C---:B0-----:R-:W-:Y:S01]  /*4e50*/  F2FP.BF16.F32.PACK_AB R138, R21.reuse, R10 ;  /* 0x0000000a158a723e */ /* 0x041fe200000010ff */
[----:B------:R-:W-:Y:S01]  /*4e60*/  FADD.FTZ R6, R21, R6 ;  /* 0x0000000615067221 */ /* 0x000fe20000010000 */
[----:B------:R-:W-:Y:S02]  /*4e70*/  VIADD R10, R75, 0xfffffffe ;  /* 0xfffffffe4b0a7836 */ /* 0x000fe40000000000 */
[C---:B-1----:R-:W-:Y:S01]  /*4e80*/  FADD.FTZ R3, R31.reuse, R0 ;  /* 0x000000001f037221 */ /* 0x042fe20000010000 */
[----:B------:R-:W-:Y:S01]  /*4e90*/  F2FP.BF16.F32.PACK_AB R139, R31, R80 ;  /* 0x000000501f8b723e */ /* 0x000fe200000010ff */
[----:B------:R-:W-:Y:S06]  /*4ea0*/  @P1 BRA `(.L_x_1236) ;  /* 0x00000000004c1947 */ /* 0x000fec0003800000 */
[----:B------:R-:W-:Y:S01]  /*4eb0*/  ISETP.LT.AND P1, PT, RZ, UR4, PT ;  /* 0x00000004ff007c0c */ /* 0x000fe2000bf21270 */
[----:B------:R-:W-:-:S12]  /*4ec0*/  UIADD3 UR14, UR4, -0x1, URZ ;  /* 0xffffffff040e7890 */ /* 0x000fd8000fffe03f */
[----:B------:R-:W-:Y:S05]  /*4ed0*/  @P1 BRA `(.L_x_1237) ;  /* 0x0000000000201947 */ /* 0x000fea0003800000 */
[----:B------:R-:W-:Y:S01]  /*4ee0*/  ULDC UR15, c[0x0][0x9e4] ;  /* 0x00027900000f7ab9 */ /* 0x000fe20000000800 */
[----:B------:R-:W-:Y:S02]  /*4ef0*/  UIADD3 UR14, -UR4, URZ, URZ ;  /* 0x0000003f040e7290 */ /* 0x000fe4000fffe13f */
[----:B------:R-:W-:-:S11]  /*4f00*/  UISETP.NE.AND UP0, UPT, UR15, 0x1, UPT ;  /* 0x000000010f00788c */ /* 0x000fd6000bf05270 */
[----:B------:R-:W-:Y:S02]  /*4f10*/  @UP0 ULDC.64 UR4, c[0x0][0x9e8] ;  /* 0x00027a0000040ab9 */ /* 0x000fe40000000a00 */
[----:B------:R-:W-:-:S04]  /*4f20*/  UIMAD.WIDE.U32 UR6, UR14, UR4, URZ ;  /* 0x000000040e0672a5 */ /* 0x000fc8000f8e003f */
[----:B------:R-:W-:-:S04]  /*4f30*/  @UP0 USHF.R.U32.HI UR14, URZ, UR5, UR7 ;  /* 0x000000053f0e0299 */ /* 0x000fc80008011607 */
[----:B------:R-:W-:Y:S01]  /*4f40*/  ULOP3.LUT UR14, URZ, UR14, URZ, 0x33, !UPT ;  /* 0x0000000e3f0e7292 */ /* 0x000fe2000f8e333f */
[----:B------:R-:W-:Y:S11]  /*4f50*/  BRA `(.L_x_1238) ;  /* 0x0000000000147947 */ /* 0x000ff60003800000 */
.L_x_1237:
[----:B------:R-:W-:Y:S02]  /*4f60*/  ULDC UR15, c[0x0][0x9e4] ;  /* 0x00027900000f7ab9 */ /* 0x000fe40000000800 */
[----:B------:R-:W-:-:S11]  /*4f70*/  UISETP.NE.AND UP0, UPT, UR15, 0x1, UPT ;  /* 0x000000010f00788c */ /* 0x000fd6000bf05270 */
[----:B------:R-:W-:Y:S02]  /*4f80*/  @UP0 ULDC.64 UR4, c[0x0][0x9e8] ;  /* 0x00027a0000040ab9 */ /* 0x000fe40000000a00 */
[----:B------:R-:W-:-:S04]  /*4f90*/  UIMAD.WIDE.U32 UR6, UR14, UR4, URZ ;  /* 0x000000040e0672a5 */ /* 0x000fc8000f8e003f */
[----:B------:R-:W-:-:S12]  /*4fa0*/  @UP0 USHF.R.U32.HI UR14, URZ, UR5, UR7 ;  /* 0x000000053f0e0299 */ /* 0x000fd80008011607 */
.L_x_1238:
[----:B------:R-:W-:-:S04]  /*4fb0*/  UIMAD UR14, UR14, UR15, UR15 ;  /* 0x0000000f0e0e72a4 */ /* 0x000fc8000f8e020f */
[----:B------:R-:W-:-:S04]  /*4fc0*/  UISETP.LT.AND UP0, UPT, UR11, UR14, UPT ;  /* 0x0000000e0b00728c */ /* 0x000fc8000bf01270 */
[----:B------:R-:W-:-:S12]  /*4fd0*/  USEL UR11, UR11, UR14, UP0 ;  /* 0x0000000e0b0b7287 */ /* 0x000fd80008000000 */
.L_x_1236:
[----:B------:R-:W-:Y:S01]  /*4fe0*/  R2UR UR6, R161 ;  /* 0x00000000a10672ca */ /* 0x000fe200000e0000 */
[----:B------:R-:W-:Y:S01]  /*4ff0*/  UIMAD.WIDE UR4, UR11, 0x2aaaaaab, URZ ;  /* 0x2aaaaaab0b0478a5 */ /* 0x000fe2000f8e023f */
[----:B------:R-:W-:Y:S01]  /*5000*/  IMAD.MOV.U32 R2, RZ, RZ, 0x3f800000 ;  /* 0x3f800000ff027424 */ /* 0x000fe200078e00ff */
[----:B------:R-:W-:Y:S01]  /*5010*/  CS2R R86, SRZ ;  /* 0x0000000000567805 */ /* 0x000fe2000001ff00 */
[----:B------:R-:W-:Y:S01]  /*5020*/  IMAD.MOV.U32 R0, RZ, RZ, 0x3f800000 ;  /* 0x3f800000ff007424 */ /* 0x000fe200078e00ff */
[----:B------:R-:W-:Y:S01]  /*5030*/  USHF.R.U32.HI UR4, URZ, 0x1f, UR5 ;  /* 0x0000001f3f047899 */ /* 0x000fe20008011605 */
[----:B------:R-:W-:Y:S02]  /*5040*/  CS2R R84, SRZ ;  /* 0x0000000000547805 */ /* 0x000fe4000001ff00 */
[----:B------:R-:W-:Y:S02]  /*5050*/  CS2R R82, SRZ ;  /* 0x0000000000527805 */ /* 0x000fe4000001ff00 */
[----:B------:R-:W-:Y:S01]  /*5060*/  CS2R R80, SRZ ;  /* 0x0000000000507805 */ /* 0x000fe2000001ff00 */
[----:B------:R-:W-:Y:S01]  /*5070*/  ULEA.HI.SX32 UR4, UR5, UR4, 0x1c ;  /* 0x0000000405047291 */ /* 0x000fe2000f8fe23f */
[----:B------:R-:W-:-:S02]  /*5080*/  CS2R R78, SRZ ;  /* 0x00000000004e7805 */ /* 0x000fc4000001ff00 */
[----:B------:R-:W-:Y:S02]  /*5090*/  CS2R R76, SRZ ;  /* 0x00000000004c7805 */ /* 0x000fe4000001ff00 */
[----:B------:R-:W-:Y:S01]  /*50a0*/  CS2R R74, SRZ ;  /* 0x00000000004a7805 */ /* 0x000fe2000001ff00 */
[----:B------:R-:W-:Y:S01]  /*50b0*/  UISETP.LT.AND UP0, UPT, UR6, UR4, UPT ;  /* 0x000000040600728c */ /* 0x000fe2000bf01270 */
[----:B------:R-:W-:Y:S02]  /*50c0*/  CS2R R72, SRZ ;  /* 0x0000000000487805 */ /* 0x000fe4000001ff00 */
[----:B------:R-:W-:Y:S02]  /*50d0*/  CS2R R70, SRZ ;  /* 0x0000000000467805 */ /* 0x000fe4000001ff00 */
[----:B------:R-:W-:Y:S01]  /*50e0*/  CS2R R68, SRZ ;  /* 0x0000000000447805 */ /* 0x000fe2000001ff00 */
[----:B------:R-:W-:Y:S01]  /*50f0*/  USEL UR47, UR6, UR4, !UP0 ;  /* 0x00000004062f7287 */ /* 0x000fe2000c000000 */
[----:B------:R-:W-:-:S02]  /*5100*/  CS2R R66, SRZ ;  /* 0x0000000000427805 */ /* 0x000fc4000001ff00 */
[----:B------:R-:W-:Y:S02]  /*5110*/  CS2R R64, SRZ ;  /* 0x0000000000407805 */ /* 0x000fe4000001ff00 */
[----:B------:R-:W-:Y:S02]  /*5120*/  CS2R R62, SRZ ;  /* 0x00000000003e7805 */ /* 0x000fe4000001ff00 */
[----:B------:R-:W-:Y:S02]  /*5130*/  CS2R R60, SRZ ;  /* 0x00000000003c7805 */ /* 0x000fe4000001ff00 */
[----:B------:R-:W-:Y:S02]  /*5140*/  CS2R R58, SRZ ;  /* 0x00000000003a7805 */ /* 0x000fe4000001ff00 */
[----:B------:R-:W-:Y:S02]  /*5150*/  ISETP.GE.AND P1, PT, R10, UR47, PT ;  /* 0x0000002f0a007c0c */ /* 0x000fe4000bf26270 */
        /* <DEDUP_REMOVED lines=16> */
[----:B------:R-:W-:Y:S01]  /*5260*/  CS2R R24, SRZ ;  /* 0x0000000000187805 */ /* 0x000fe2000001ff00 */
[----:B------:R-:W-:Y:S06]  /*5270*/  @!P1 BRA `(.L_x_1239) ;  /* 0x0000003400249947 */ /* 0x000fec0003800000 */
[----:B------:R-:W-:Y:S01]  /*5280*/  IMAD.MOV.U32 R9, RZ, RZ, R14 ;  /* 0x000000ffff097224 */ /* 0x000fe200078e000e */
[----:B------:R-:W-:Y:S01]  /*5290*/  UMOV UR46, UR39 ;  /* 0x00000027002e7c82 */ /* 0x000fe20008000000 */
[----:B------:R-:W-:Y:S01]  /*52a0*/  IMAD.MOV.U32 R8, RZ, RZ, R12 ;  /* 0x000000ffff087224 */ /* 0x000fe200078e000c */
[----:B------:R-:W-:Y:S01]  /*52b0*/  UMOV UR4, UR38 ;  /* 0x0000002600047c82 */ /* 0x000fe20008000000 */
[----:B------:R-:W-:Y:S01]  /*52c0*/  IMAD.MOV.U32 R2, RZ, RZ, 0x3f800000 ;  /* 0x3f800000ff027424 */ /* 0x000fe200078e00ff */
[----:B------:R-:W-:Y:S01]  /*52d0*/  ULDC UR50, c[0x0][0x9e4] ;  /* 0x0002790000327ab9 */ /* 0x000fe20000000800 */
[----:B------:R-:W-:Y:S01]  /*52e0*/  IMAD.MOV.U32 R87, RZ, RZ, RZ ;  /* 0x000000ffff577224 */ /* 0x000fe200078e00ff */
[----:B------:R-:W-:Y:S01]  /*52f0*/  ULDC UR51, c[0x0][0x9dc] ;  /* 0x0002770000337ab9 */ /* 0x000fe20000000800 */
[----:B------:R-:W-:Y:S01]  /*5300*/  ULDC UR5, c[0x0][0x9d8] ;  /* 0x0002760000057ab9 */ /* 0x000fe20000000800 */
[----:B------:R-:W-:-:S05]  /*5310*/  ULDC UR54, c[0x0][0x9e0] ;  /* 0x0002780000367ab9 */ /* 0x000fca0000000800 */
.L_x_1258:
[----:B------:R-:W-:-:S04]  /*5320*/  UISETP.NE.AND UP0, UPT, UR4, 0x1, UPT ;  /* 0x000000010400788c */ /* 0x000fc8000bf05270 */
[----:B------:R-:W-:-:S04]  /*5330*/  USEL UR39, URZ, 0x1, UP0 ;  /* 0x000000013f277887 */ /* 0x000fc80008000000 */
[----:B------:R-:W-:Y:S01]  /*5340*/  ULOP3.LUT UR39, UR46, UR39, URZ, 0x3c, !UPT ;  /* 0x000000272e277292 */ /* 0x000fe2000f8e3c3f */
[----:B------:R-:W-:Y:S11]  /*5350*/  @!P0 BRA `(.L_x_1240) ;  /* 0x0000000000048947 */ /* 0x000ff60003800000 */
[----:B------:R-:W-:Y:S01]  /*5360*/  BPT.TRAP 0x1 ;  /* 0x000000040000795c */ /* 0x000fe20000300000 */
.L_x_1240:
[----:B------:R-:W-:Y:S01]  /*5370*/  UIADD3 UR38, UR4, 0x1, URZ ;  /* 0x0000000104267890 */ /* 0x000fe2000fffe03f */
[----:B------:R-:W-:-:S03]  /*5380*/  IMAD.U32 R11, RZ, RZ, UR39 ;  /* 0x00000027ff0b7e24 */ /* 0x000fc6000f8e00ff */
[----:B------:R-:W-:Y:S02]  /*5390*/  UISETP.NE.AND UP0, UPT, UR38, 0x2, UPT ;  /* 0x000000022600788c */ /* 0x000fe4000bf05270 */
[----:B------:R-:W-:Y:S02]  /*53a0*/  SHF.L.U32 R11, R11, 0x1f, RZ ;  /* 0x0000001f0b0b7819 */ /* 0x000fe400000006ff */
[----:B------:R-:W-:-:S04]  /*53b0*/  USEL UR38, UR38, URZ, UP0 ;  /* 0x0000003f26267287 */ /* 0x000fc80008000000 */
[----:B------:R-:W-:-:S09]  /*53c0*/  ULEA UR6, UR38, UR60, 0x3 ;  /* 0x0000003c26067291 */ /* 0x000fd2000f8e183f */
[----:B------:R0:W1:Y:S01]  /*53d0*/  SYNCS.PHASECHK.TRANS64.TRYWAIT P1, [UR6+0x2a830], R11 ;  /* 0x02a8300bff0075a7 */ /* 0x0000620008020146 */
[----:B------:R-:W-:Y:S05]  /*53e0*/  @!P0 BRA `(.L_x_1241) ;  /* 0x0000000000048947 */ /* 0x000fea0003800000 */
[----:B------:R-:W-:Y:S01]  /*53f0*/  BPT.TRAP 0x1 ;  /* 0x000000040000795c */ /* 0x000fe20000300000 */
.L_x_1241:
[----:B-1----:R-:W-:Y:S05]  /*5400*/  @P1 BRA `(.L_x_1242) ;  /* 0x0000000000081947 */ /* 0x002fea0003800000 */
[----:B------:R-:W1:Y:S02]  /*5410*/  SYNCS.PHASECHK.TRANS64.TRYWAIT P1, [UR6+0x2a830], R11 ;  /* 0x02a8300bff0075a7 */ /* 0x000e640008020146 */
[----:B-1----:R-:W-:Y:S05]  /*5420*/  @!P1 BRA `(.L_x_1243) ;  /* 0x00000130005c9947 */ /* 0x002fea0003800000 */
.L_x_1242:
        /* <DEDUP_REMOVED lines=12> */
[-C--:B------:R-:W-:Y:S01]  /*54f0*/  FMUL.FTZ R24, R24, R0.reuse ;  /* 0x0000000018187220 */ /* 0x080fe20000410000 */
[----:B------:R-:W-:Y:S01]  /*5500*/  UIMAD UR7, UR38, 0x900, UR7 ;  /* 0x00000900260778a4 */ /* 0x000fe2000f8e0207 */
[-C--:B------:R-:W-:Y:S01]  /*5510*/  FMUL.FTZ R25, R25, R0.reuse ;  /* 0x0000000019197220 */ /* 0x080fe20000410000 */
[-C--:B------:R-:W-:Y:S01]  /*5520*/  FMUL.FTZ R28, R28, R0.reuse ;  /* 0x000000001c1c7220 */ /* 0x080fe20000410000 */
[-C--:B------:R-:W-:Y:S01]  /*5530*/  FMUL.FTZ R29, R29, R0.reuse ;  /* 0x000000001d1d7220 */ /* 0x080fe20000410000 */
[----:B------:R-:W-:Y:S01]  /*5540*/  UIADD3 UR10, UR7, 0x300, URZ ;  /* 0x00000300070a7890 */ /* 0x000fe2000fffe03f */
[-C--:B------:R-:W-:Y:S01]  /*5550*/  FMUL.FTZ R32, R32, R0.reuse ;  /* 0x0000000020207220 */ /* 0x080fe20000410000 */
[----:B------:R-:W-:Y:S01]  /*5560*/  UIADD3 UR14, UR7, 0x302, URZ ;  /* 0x00000302070e7890 */ /* 0x000fe2000fffe03f */
[-C--:B------:R-:W-:Y:S01]  /*5570*/  FMUL.FTZ R33, R33, R0.reuse ;  /* 0x0000000021217220 */ /* 0x080fe20000410000 */
[----:B------:R-:W-:Y:S01]  /*5580*/  UMOV UR42, UR7 ;  /* 0x00000007002a7c82 */ /* 0x000fe20008000000 */
[----:B------:R-:W-:Y:S01]  /*5590*/  UIADD3 UR18, UR7, 0x304, URZ ;  /* 0x0000030407127890 */ /* 0x000fe2000fffe03f */
[----:B------:R-:W-:Y:S01]  /*55a0*/  HGMMA.64x96x16.F32.BF16 R88, gdesc[UR40], RZ, !UPT, gsb0 ;  /* 0x01600000285879f0 */ /* 0x000fe2000c0018ff */
[----:B------:R-:W-:Y:S01]  /*55b0*/  UIADD3 UR42, UR7, 0x2, URZ ;  /* 0x00000002072a7890 */ /* 0x000fe2000fffe03f */
[-C--:B------:R-:W-:Y:S01]  /*55c0*/  FMUL.FTZ R36, R36, R0.reuse ;  /* 0x0000000024247220 */ /* 0x080fe20000410000 */
[----:B------:R-:W-:Y:S01]  /*55d0*/  UMOV UR40, UR56 ;  /* 0x0000003800287c82 */ /* 0x000fe20008000000 */
[----:B------:R-:W-:Y:S01]  /*55e0*/  UMOV UR41, UR57 ;  /* 0x0000003900297c82 */ /* 0x000fe20008000000 */
[----:B------:R-:W-:Y:S01]  /*55f0*/  UMOV UR43, 0x40000040 ;  /* 0x40000040002b7882 */ /* 0x000fe20000000000 */
        /* <DEDUP_REMOVED lines=109> */
.L_x_1244:
[----:B------:R-:W-:Y:S01]  /*5cd0*/  ULEA UR7, UR4, UR60, 0x3 ;  /* 0x0000003c04077291 */ /* 0x000fe2000f8e183f */
[----:B------:R-:W-:-:S05]  /*5ce0*/  IMAD.U32 R0, RZ, RZ, UR46 ;  /* 0x0000002eff007e24 */ /* 0x000fca000f8e00ff */
[----:B------:R-:W-:-:S04]  /*5cf0*/  SHF.L.U32 R0, R0, 0x1f, RZ ;  /* 0x0000001f00007819 */ /* 0x000fc800000006ff */
[----:B------:R2:W3:Y:S01]  /*5d00*/  SYNCS.PHASECHK.TRANS64.TRYWAIT P1, [UR7+0x2a850], R0 ;  /* 0x02a85000ff0075a7 */ /* 0x0004e20008020147 */
[----:B------:R-:W-:Y:S05]  /*5d10*/  @!P0 BRA `(.L_x_1245) ;  /* 0x0000000000048947 */ /* 0x000fea0003800000 */
[----:B------:R-:W-:Y:S01]  /*5d20*/  BPT.TRAP 0x1 ;  /* 0x000000040000795c */ /* 0x000fe20000300000 */
.L_x_1245:
[----:B---3--:R-:W-:Y:S05]  /*5d30*/  @P1 BRA `(.L_x_1246) ;  /* 0x0000000000081947 */ /* 0x008fea0003800000 */
[----:B------:R-:W3:Y:S02]  /*5d40*/  SYNCS.PHASECHK.TRANS64.TRYWAIT P1, [UR7+0x2a850], R0 ;  /* 0x02a85000ff0075a7 */ /* 0x000ee40008020147 */
[----:B---3--:R-:W-:Y:S05]  /*5d50*/  @!P1 BRA `(.L_x_1247) ;  /* 0x0000012800289947 */ /* 0x008fea0003800000 */
.L_x_1246:
        /* <DEDUP_REMOVED lines=37> */
.L_x_1248:
[----:B------:R-:W-:Y:S01]  /*5fb0*/  R2UR UR4, R19 ;  /* 0x00000000130472ca */ /* 0x000fe200000e0000 */
[----:B------:R-:W-:Y:S01]  /*5fc0*/  FMUL.FTZ R139, R96, UR5 ;  /* 0x00000005608b7c20 */ /* 0x000fe20008410000 */
[----:B------:R-:W-:Y:S01]  /*5fd0*/  FMUL.FTZ R96, R131, UR5 ;  /* 0x0000000583607c20 */ /* 0x000fe20008410000 */
[----:B------:R-:W3:Y:S01]  /*5fe0*/  S2UR UR10, SR_CgaCtaId ;  /* 0x00000000000a79c3 */ /* 0x000ee20000008800 */
[----:B------:R-:W-:Y:S01]  /*5ff0*/  FMUL.FTZ R2, R91, UR5 ;  /* 0x000000055b027c20 */ /* 0x000fe20008410000 */
[----:B------:R-:W-:Y:S01]  /*6000*/  FMUL.FTZ R91, R106, UR5 ;  /* 0x000000056a5b7c20 */ /* 0x000fe20008410000 */
[----:B------:R-:W-:Y:S01]  /*6010*/  UISETP.NE.AND UP0, UPT, UR61, URZ, UPT ;  /* 0x0000003f3d00728c */ /* 0x000fe2000bf05270 */
[----:B------:R-:W-:Y:S01]  /*6020*/  FMUL.FTZ R15, R88, UR5 ;  /* 0x00000005580f7c20 */ /* 0x000fe20008410000 */
[----:B------:R-:W-:Y:S01]  /*6030*/  FMUL.FTZ R136, R89, UR5 ;  /* 0x0000000559887c20 */ /* 0x000fe20008410000 */
[----:B0-2---:R-:W-:Y:S01]  /*6040*/  FMUL.FTZ R0, R90, UR5 ;  /* 0x000000055a007c20 */ /* 0x005fe20008410000 */
[----:B------:R-:W-:Y:S01]  /*6050*/  FMUL.FTZ R138, R92, UR5 ;  /* 0x000000055c8a7c20 */ /* 0x000fe20008410000 */
[----:B------:R-:W-:Y:S01]  /*6060*/  FMUL.FTZ R137, R93, UR5 ;  /* 0x000000055d897c20 */ /* 0x000fe20008410000 */
[----:B------:R-:W-:Y:S01]  /*6070*/  FMUL.FTZ R140, R97, UR5 ;  /* 0x00000005618c7c20 */ /* 0x000fe20008410000 */
[----:B------:R-:W-:Y:S01]  /*6080*/  UISETP.NE.AND UP1, UPT, UR4, URZ, UPT ;  /* 0x0000003f0400728c */ /* 0x000fe2000bf25270 */
[----:B------:R-:W-:Y:S01]  /*6090*/  R2UR UR4, R22 ;  /* 0x00000000160472ca */ /* 0x000fe200000e0000 */
[----:B------:R-:W-:Y:S01]  /*60a0*/  FMUL.FTZ R20, R99, UR5 ;  /* 0x0000000563147c20 */ /* 0x000fe20008410000 */
[----:B------:R-:W-:Y:S01]  /*60b0*/  FMUL.FTZ R88, R103, UR5 ;  /* 0x0000000567587c20 */ /* 0x000fe20008410000 */
[----:B------:R-:W-:Y:S01]  /*60c0*/  FMUL.FTZ R14, R94, UR5 ;  /* 0x000000055e0e7c20 */ /* 0x000fe20008410000 */
[----:B-1----:R-:W-:Y:S01]  /*60d0*/  FMUL.FTZ R11, R95, UR5 ;  /* 0x000000055f0b7c20 */ /* 0x002fe20008410000 */
[----:B------:R-:W-:Y:S01]  /*60e0*/  PLOP3.LUT P1, PT, PT, PT, UP1, 0x80, 0x0 ;  /* 0x000000000000781c */ /* 0x000fe20003f2f018 */
[----:B------:R-:W-:Y:S01]  /*60f0*/  FMUL.FTZ R21, R98, UR5 ;  /* 0x0000000562157c20 */ /* 0x000fe20008410000 */
[----:B------:R-:W-:Y:S01]  /*6100*/  PLOP3.LUT P2, PT, PT, PT, UP1, 0x80, 0x0 ;  /* 0x000000000000781c */ /* 0x000fe20003f4f018 */
[----:B------:R-:W-:Y:S01]  /*6110*/  FMUL.FTZ R141, R100, UR5 ;  /* 0x00000005648d7c20 */ /* 0x000fe20008410000 */
[----:B------:R-:W-:Y:S01]  /*6120*/  FMUL.FTZ R142, R101, UR5 ;  /* 0x00000005658e7c20 */ /* 0x000fe20008410000 */
[----:B------:R-:W-:Y:S01]  /*6130*/  FMUL.FTZ R89, R102, UR5 ;  /* 0x0000000566597c20 */ /* 0x000fe20008410000 */
[----:B------:R-:W-:Y:S01]  /*6140*/  FMUL.FTZ R143, R104, UR5 ;  /* 0x00000005688f7c20 */ /* 0x000fe20008410000 */
[----:B------:R-:W-:Y:S01]  /*6150*/  FMUL.FTZ R144, R105, UR5 ;  /* 0x0000000569907c20 */ /* 0x000fe20008410000 */
[----:B------:R-:W-:Y:S01]  /*6160*/  VIADD R131, R23, UR4 ;  /* 0x0000000417837c36 */ /* 0x000fe20008000000 */
[----:B------:R-:W-:Y:S01]  /*6170*/  @UP1 ULDC UR4, c[0x0][0x44c] ;  /* 0x0001130000041ab9 */ /* 0x000fe20000000800 */
[----:B------:R-:W-:Y:S01]  /*6180*/  FMUL.FTZ R90, R107, UR5 ;  /* 0x000000056b5a7c20 */ /* 0x000fe20008410000 */
[----:B------:R-:W-:Y:S01]  /*6190*/  FMUL.FTZ R93, R111, UR5 ;  /* 0x000000056f5d7c20 */ /* 0x000fe20008410000 */
[----:B------:R-:W-:Y:S01]  /*61a0*/  FMUL.FTZ R97, R115, UR5 ;  /* 0x0000000573617c20 */ /* 0x000fe20008410000 */
[----:B------:R-:W-:Y:S01]  /*61b0*/  @P1 IMAD.HI.U32 R12, R131, UR4, RZ ;  /* 0x00000004830c1c27 */ /* 0x000fe2000f8e00ff */
[----:B------:R-:W-:-:S03]  /*61c0*/  @UP1 ULDC UR4, c[0x0][0x450] ;  /* 0x0001140000041ab9 */ /* 0x000fc60000000800 */
[----:B------:R-:W-:Y:S01]  /*61d0*/  FMUL.FTZ R99, R119, UR5 ;  /* 0x0000000577637c20 */ /* 0x000fe20008410000 */
[----:B------:R-:W-:Y:S01]  /*61e0*/  FMUL.FTZ R103, R123, UR5 ;  /* 0x000000057b677c20 */ /* 0x000fe20008410000 */
[----:B------:R-:W-:Y:S01]  /*61f0*/  FMUL.FTZ R92, R127, UR5 ;  /* 0x000000057f5c7c20 */ /* 0x000fe20008410000 */
[----:B------:R-:W-:Y:S01]  /*6200*/  @P2 SHF.R.U32.HI R131, RZ, UR4, R12 ;  /* 0x00000004ff832c19 */ /* 0x000fe2000801160c */
[----:B------:R-:W-:Y:S01]  /*6210*/  FMUL.FTZ R150, R133, UR5 ;  /* 0x0000000585967c20 */ /* 0x000fe20008410000 */
[----:B------:R-:W-:Y:S01]  /*6220*/  FMUL.FTZ R107, R108, UR5 ;  /* 0x000000056c6b7c20 */ /* 0x000fe20008410000 */
[----:B------:R-:W-:Y:S01]  /*6230*/  FMUL.FTZ R109, R109, UR5 ;  /* 0x000000056d6d7c20 */ /* 0x000fe20008410000 */
[----:B------:R-:W-:Y:S01]  /*6240*/  FMUL.FTZ R94, R110, UR5 ;  /* 0x000000056e5e7c20 */ /* 0x000fe20008410000 */
        /* <DEDUP_REMOVED lines=18> */
[----:B------:R-:W-:-:S02]  /*6370*/  IMAD R133, R10, -0x60, RZ ;  /* 0xffffffa00a857824 */ /* 0x000fc400078e02ff */
[----:B------:R-:W-:Y:S01]  /*6380*/  FMUL.FTZ R102, R135, UR5 ;  /* 0x0000000587667c20 */ /* 0x000fe20008410000 */
[----:B------:R-:W-:Y:S01]  /*6390*/  UIADD3 UR6, UR6, 0x2a840, URZ ;  /* 0x0002a84006067890 */ /* 0x000fe2000fffe03f */
[----:B------:R-:W-:Y:S01]  /*63a0*/  PLOP3.LUT P1, PT, PT, PT, UP0, 0x40, 0x0 ;  /* 0x000000000000781c */ /* 0x000fe20003f2e808 */
[----:B------:R-:W1:Y:S01]  /*63b0*/  MUFU.TANH R15, R15 ;  /* 0x0000000f000f7308 */ /* 0x000e620000002400 */
[----:B------:R-:W-:Y:S01]  /*63c0*/  IADD3 R12, -R18, 0x1, R133 ;  /* 0x00000001120c7810 */ /* 0x000fe20007ffe185 */
[----:B---3--:R-:W-:Y:S01]  /*63d0*/  UPRMT UR6, UR10, 0x654, UR6 ;  /* 0x000006540a067896 */ /* 0x008fe20008000006 */
[----:B------:R-:W-:Y:S02]  /*63e0*/  IMAD.IADD R129, R133, 0x1, -R18 ;  /* 0x0000000185817824 */ /* 0x000fe400078e0a12 */
[----:B------:R-:W-:Y:S01]  /*63f0*/  UMOV UR10, UR51 ;  /* 0x00000033000a7c82 */ /* 0x000fe20008000000 */
[----:B------:R-:W-:Y:S01]  /*6400*/  IADD3 R12, -R17, R12, R16 ;  /* 0x0000000c110c7210 */ /* 0x000fe20007ffe110 */
[----:B------:R-:W-:Y:S01]  /*6410*/  ULOP3.LUT UR4, URZ, UR10, URZ, 0x33, !UPT ;  /* 0x0000000a3f047292 */ /* 0x000fe2000f8e333f */
[----:B------:R-:W2:Y:S03]  /*6420*/  MUFU.TANH R136, R136 ;  /* 0x0000008800887308 */ /* 0x000ea60000002400 */
[C---:B------:R-:W-:Y:S01]  /*6430*/  VIADD R145, R12.reuse, UR54 ;  /* 0x000000360c917c36 */ /* 0x040fe20008000000 */
[----:B------:R-:W-:Y:S01]  /*6440*/  SYNCS.ARRIVE.TRANS64.RED.A1T0 RZ, [UR6], RZ ;  /* 0x000000ffffff79a7 */ /* 0x000fe20008100406 */
[----:B------:R-:W-:-:S02]  /*6450*/  VIADD R135, R12, UR4 ;  /* 0x000000040c877c36 */ /* 0x000fc40008000000 */
[--C-:B0-----:R-:W-:Y:S01]  /*6460*/  IMAD.IADD R149, R145, 0x1, R106.reuse ;  /* 0x0000000191957824 */ /* 0x101fe200078e026a */
[----:B------:R-:W0:Y:S01]  /*6470*/  MUFU.TANH R0, R0 ;  /* 0x0000000000007308 */ /* 0x000e220000002400 */
[----:B------:R-:W-:-:S07]  /*6480*/  IMAD.IADD R147, R135, 0x1, R106 ;  /* 0x0000000187937824 */ /* 0x000fce00078e026a */
        /* <DEDUP_REMOVED lines=58> */
.L_x_1251:
[----:B------:R-:W-:-:S05]  /*6830*/  IMAD.U32 R108, RZ, RZ, UR50 ;  /* 0x00000032ff6c7e24 */ /* 0x000fca000f8e00ff */
[----:B------:R-:W-:-:S13]  /*6840*/  ISETP.NE.AND P1, PT, R108, 0x1, PT ;  /* 0x000000016c00780c */ /* 0x000fda0003f25270 */
[----:B------:R-:W1:Y:S02]  /*6850*/  @P1 LDC.64 R12, c[0x0][0x9e8] ;  /* 0x00027a00ff0c1b82 */ /* 0x000e640000000a00 */
[----:B-1----:R-:W-:-:S05]  /*6860*/  @P1 IMAD.HI.U32 R12, R106, R12, RZ ;  /* 0x0000000c6a0c1227 */ /* 0x002fca00078e00ff */
[----:B------:R-:W-:-:S07]  /*6870*/  @P1 SHF.R.U32.HI R106, RZ, R13, R12 ;  /* 0x0000000dff6a1219 */ /* 0x000fce000001160c */
.L_x_1252:
[----:B------:R-:W-:Y:S05]  /*6880*/  BSYNC B0 ;  /* 0x0000000000007941 */ /* 0x000fea0003800000 */
.L_x_1250:
[----:B------:R-:W-:-:S05]  /*6890*/  IMAD R106, R106, R108, R129 ;  /* 0x0000006c6a6a7224 */ /* 0x000fca00078e0281 */
[----:B------:R-:W-:Y:S02]  /*68a0*/  VIADDMNMX R149, R106, R108, R149, PT ;  /* 0x0000006c6a957246 */ /* 0x000fe40003800195 */
[----:B------:R-:W-:-:S07]  /*68b0*/  VIMNMX R147, R147, R106, !PT ;  /* 0x0000006a93937248 */ /* 0x000fce0007fe0100 */
.L_x_1249:
[C---:B------:R-:W-:Y:S01]  /*68c0*/  ISETP.GE.AND P2, PT, R133.reuse, 0x9, PT ;  /* 0x000000098500780c */ /* 0x040fe20003f46270 */
[----:B------:R-:W1:Y:S01]  /*68d0*/  SHFL.IDX PT, R12, R131, 0x1, 0x1c1f ;  /* 0x003c1f00830c7f89 */ /* 0x000e6200000e0000 */
[----:B------:R-:W-:Y:S01]  /*68e0*/  ISETP.GE.AND P1, PT, R133, 0x2, PT ;  /* 0x000000028500780c */ /* 0x000fe20003f26270 */
[----:B------:R-:W-:Y:S01]  /*68f0*/  UISETP.NE.AND UP0, UPT, UR61, URZ, UPT ;  /* 0x0000003f3d00728c */ /* 0x000fe2000bf05270 */
[C---:B------:R-:W-:Y:S02]  /*6900*/  ISETP.GT.AND P3, PT, R147.reuse, 0x8, !P2 ;  /* 0x000000089300780c */ /* 0x040fe40005764270 */
[----:B------:R-:W-:Y:S02]  /*6910*/  ISETP.GT.AND P4, PT, R147, 0x1, !P1 ;  /* 0x000000019300780c */ /* 0x000fe40004f84270 */
[----:B------:R-:W-:Y:S02]  /*6920*/  ISETP.LT.OR P3, PT, R149, 0x9, P3 ;  /* 0x000000099500780c */ /* 0x000fe40001f61670 */
[----:B------:R-:W-:-:S02]  /*6930*/  ISETP.GE.AND P5, PT, R133, 0x11, PT ;  /* 0x000000118500780c */ /* 0x000fc40003fa6270 */
[----:B------:R-:W-:Y:S02]  /*6940*/  FSEL R106, R138, -INF , !P3 ;  /* 0xff8000008a6a7808 */ /* 0x000fe40005800000 */
        /* <DEDUP_REMOVED lines=8> */
[----:B0-----:R-:W-:Y:S02]  /*69d0*/  FSEL R110, R139, -INF , !P3 ;  /* 0xff8000008b6e7808 */ /* 0x001fe40005800000 */
        /* <DEDUP_REMOVED lines=30> */
[----:B------:R-:W-:Y:S01]  /*6bc0*/  FSEL R122, R107, -INF , !P3 ;  /* 0xff8000006b7a7808 */ /* 0x000fe20005800000 */
[----:B-1----:R-:W-:Y:S01]  /*6bd0*/  IMAD.IADD R107, R145, 0x1, R12 ;  /* 0x00000001916b7824 */ /* 0x002fe200078e020c */
[----:B------:R-:W-:-:S02]  /*6be0*/  ISETP.GT.AND P3, PT, R147, 0x29, !P4 ;  /* 0x000000299300780c */ /* 0x000fc40006764270 */
[----:B------:R-:W-:Y:S02]  /*6bf0*/  P2R R153, PR, RZ, 0x10 ;  /* 0x00000010ff997803 */ /* 0x000fe40000000000 */
[----:B------:R-:W-:Y:S02]  /*6c00*/  ISETP.LT.OR P3, PT, R149, 0x2a, P3 ;  /* 0x0000002a9500780c */ /* 0x000fe40001f61670 */
[----:B------:R-:W-:Y:S02]  /*6c10*/  ISETP.GE.AND P4, PT, R133, 0x31, PT ;  /* 0x000000318500780c */ /* 0x000fe40003f86270 */
[----:B------:R-:W-:Y:S01]  /*6c20*/  FSEL R124, R109, -INF , !P3 ;  /* 0xff8000006d7c7808 */ /* 0x000fe20005800000 */
[----:B------:R-:W-:Y:S01]  /*6c30*/  IMAD.IADD R109, R135, 0x1, R12 ;  /* 0x00000001876d7824 */ /* 0x000fe200078e020c */
        /* <DEDUP_REMOVED lines=60> */
[----:B------:R-:W-:-:S04]  /*7000*/  ISETP.GT.AND P6, PT, R147, 0x59, !P6 ;  /* 0x000000599300780c */ /* 0x000fc800077c4270 */
[----:B------:R-:W-:-:S04]  /*7010*/  ISETP.LT.OR P6, PT, R149, 0x5a, P6 ;  /* 0x0000005a9500780c */ /* 0x000fc800037c1670 */
[----:B------:R-:W-:Y:S02]  /*7020*/  FSEL R150, R150, -INF , !P6 ;  /* 0xff80000096967808 */ /* 0x000fe40007000000 */
[----:B------:R-:W-:-:S13]  /*7030*/  PLOP3.LUT P6, PT, PT, PT, UP0, 0x40, 0x0 ;  /* 0x000000000000781c */ /* 0x000fda0003fce808 */
[----:B------:R-:W-:Y:S05]  /*7040*/  @P6 BRA `(.L_x_1253) ;  /* 0x0000000000546947 */ /* 0x000fea0003800000 */
[----:B------:R-:W-:Y:S01]  /*7050*/  IADD3 R111, -R17, R16, R12 ;  /* 0x00000010116f7210 */ /* 0x000fe20007ffe10c */
[----:B------:R-:W-:Y:S03]  /*7060*/  BSSY B0, `(.L_x_1254) ;  /* 0x0000010000007945 */ /* 0x000fe60003800000 */
        /* <DEDUP_REMOVED lines=10> */
.L_x_1255:
[----:B------:R-:W-:-:S05]  /*7110*/  IMAD.U32 R158, RZ, RZ, UR50 ;  /* 0x00000032ff9e7e24 */ /* 0x000fca000f8e00ff */
[----:B------:R-:W-:-:S13]  /*7120*/  ISETP.NE.AND P6, PT, R158, 0x1, PT ;  /* 0x000000019e00780c */ /* 0x000fda0003fc5270 */
[----:B------:R-:W0:Y:S02]  /*7130*/  @P6 LDC.64 R12, c[0x0][0x9e8] ;  /* 0x00027a00ff0c6b82 */ /* 0x000e240000000a00 */
[----:B0-----:R-:W-:-:S05]  /*7140*/  @P6 IMAD.HI.U32 R12, R111, R12, RZ ;  /* 0x0000000c6f0c6227 */ /* 0x001fca00078e00ff */
[----:B------:R-:W-:-:S07]  /*7150*/  @P6 SHF.R.U32.HI R111, RZ, R13, R12 ;  /* 0x0000000dff6f6219 */ /* 0x000fce000001160c */
.L_x_1256:
[----:B------:R-:W-:Y:S05]  /*7160*/  BSYNC B0 ;  /* 0x0000000000007941 */ /* 0x000fea0003800000 */
.L_x_1254:
[----:B------:R-:W-:-:S05]  /*7170*/  IMAD R12, R111, R158, R129 ;  /* 0x0000009e6f0c7224 */ /* 0x000fca00078e0281 */
[----:B------:R-:W-:Y:S02]  /*7180*/  VIADDMNMX R107, R12, R158, R107, PT ;  /* 0x0000009e0c6b7246 */ /* 0x000fe4000380016b */
[----:B------:R-:W-:-:S07]  /*7190*/  VIMNMX R109, R109, R12, !PT ;  /* 0x0000000c6d6d7248 */ /* 0x000fce0007fe0100 */
.L_x_1253:
        /* <DEDUP_REMOVED lines=27> */
[----:B------:R-:W-:Y:S02]  /*7350*/  ISETP.NE.AND P2, PT, R208, RZ, PT ;  /* 0x000000ffd000720c */ /* 0x000fe40003f45270 */
        /* <DEDUP_REMOVED lines=49> */
[----:B------:R-:W-:Y:S02]  /*7670*/  ISETP.LT.OR P1, PT, R107, 0x32, P1 ;  /* 0x000000326b00780c */ /* 0x000fe40000f21670 */
[----:B------:R-:W-:Y:S02]  /*7680*/  ISETP.GT.AND P4, PT, R109, 0x51, !P4 ;  /* 0x000000516d00780c */ /* 0x000fe40006784270 */
[----:B------:R-:W-:Y:S02]  /*7690*/  FSEL R212, R97, -INF , !P1 ;  /* 0xff80000061d47808 */ /* 0x000fe40004800000 */
[----:B------:R-:W-:-:S02]  /*76a0*/  ISETP.NE.AND P1, PT, R159, RZ, PT ;  /* 0x000000ff9f00720c */ /* 0x000fc40003f25270 */
[----:B------:R-:W-:Y:S02]  /*76b0*/  ISETP.LT.OR P3, PT, R107, 0x51, P3 ;  /* 0x000000516b00780c */ /* 0x000fe40001f61670 */
[C---:B------:R-:W-:Y:S02]  /*76c0*/  ISETP.GT.AND P1, PT, R109.reuse, 0x38, !P1 ;  /* 0x000000386d00780c */ /* 0x040fe40004f24270 */
[----:B------:R-:W-:Y:S02]  /*76d0*/  ISETP.GT.AND P5, PT, R109, 0x58, !P5 ;  /* 0x000000586d00780c */ /* 0x000fe40006fa4270 */
[C---:B------:R-:W-:Y:S02]  /*76e0*/  ISETP.LT.OR P1, PT, R107.reuse, 0x39, P1 ;  /* 0x000000396b00780c */ /* 0x040fe40000f21670 */
[----:B------:R-:W-:Y:S02]  /*76f0*/  ISETP.LT.OR P4, PT, R107, 0x52, P4 ;  /* 0x000000526b00780c */ /* 0x000fe40002781670 */
[----:B------:R-:W-:-:S02]  /*7700*/  FSEL R100, R100, -INF , !P1 ;  /* 0xff80000064647808 */ /* 0x000fc40004800000 */
[----:B------:R-:W-:Y:S02]  /*7710*/  ISETP.NE.AND P1, PT, R115, RZ, PT ;  /* 0x000000ff7300720c */ /* 0x000fe40003f25270 */
[----:B-1----:R-:W-:Y:S02]  /*7720*/  FMNMX.FTZ R14, R13, R12, !PT ;  /* 0x0000000c0d0e7209 */ /* 0x002fe40007810000 */
[----:B------:R-:W-:Y:S02]  /*7730*/  ISETP.GT.AND P1, PT, R109, 0x39, !P1 ;  /* 0x000000396d00780c */ /* 0x000fe40004f24270 */
[C---:B------:R-:W-:Y:S01]  /*7740*/  ISETP.LT.OR P5, PT, R107.reuse, 0x59, P5 ;  /* 0x000000596b00780c */ /* 0x040fe20002fa1670 */
[----:B------:R-:W1:Y:S01]  /*7750*/  SHFL.BFLY PT, R21, R14, 0x1, 0x1f ;  /* 0x0c201f000e157f89 */ /* 0x000e6200000e0000 */
[----:B------:R-:W-:Y:S02]  /*7760*/  ISETP.LT.OR P1, PT, R107, 0x3a, P1 ;  /* 0x0000003a6b00780c */ /* 0x000fe40000f21670 */
[----:B------:R-:W-:-:S02]  /*7770*/  FSEL R224, R101, -INF , !P5 ;  /* 0xff80000065e07808 */ /* 0x000fc40006800000 */
        /* <DEDUP_REMOVED lines=8> */
[----:B-1----:R-:W-:Y:S02]  /*7800*/  FMNMX.FTZ R12, R14, R21, !PT ;  /* 0x000000150e0c7209 */ /* 0x002fe40007810000 */
[----:B------:R-:W-:-:S02]  /*7810*/  FSEL R216, R103, -INF , !P1 ;  /* 0xff80000067d87808 */ /* 0x000fc40004800000 */
[----:B------:R-:W-:Y:S01]  /*7820*/  ISETP.GT.AND P1, PT, R109, 0x48, !P6 ;  /* 0x000000486d00780c */ /* 0x000fe20007724270 */
[----:B0-----:R-:W-:Y:S01]  /*7830*/  FMUL.FTZ R93, R12, R11 ;  /* 0x0000000b0c5d7220 */ /* 0x001fe20000410000 */
[----:B------:R-:W-:Y:S02]  /*7840*/  ISETP.NE.AND P6, PT, R121, RZ, PT ;  /* 0x000000ff7900720c */ /* 0x000fe40003fc5270 */
[----:B------:R-:W-:Y:S02]  /*7850*/  ISETP.LT.OR P1, PT, R107, 0x49, P1 ;  /* 0x000000496b00780c */ /* 0x000fe40000f21670 */
[----:B------:R-:W-:Y:S02]  /*7860*/  ISETP.GT.AND P2, PT, R109, 0x49, !P2 ;  /* 0x000000496d00780c */ /* 0x000fe40005744270 */
[----:B------:R-:W-:Y:S02]  /*7870*/  FSEL R218, R105, -INF , !P1 ;  /* 0xff80000069da7808 */ /* 0x000fe40004800000 */
[----:B------:R-:W-:-:S02]  /*7880*/  ISETP.GT.AND P1, PT, R109, RZ, !P6 ;  /* 0x000000ff6d00720c */ /* 0x000fc40007724270 */
[C---:B------:R-:W-:Y:S02]  /*7890*/  ISETP.LT.OR P2, PT, R107.reuse, 0x4a, P2 ;  /* 0x0000004a6b00780c */ /* 0x040fe40001741670 */
[----:B------:R-:W-:Y:S02]  /*78a0*/  ISETP.LT.OR P1, PT, R107, 0x1, P1 ;  /* 0x000000016b00780c */ /* 0x000fe40000f21670 */
[----:B------:R-:W-:Y:S02]  /*78b0*/  ISETP.NE.AND P6, PT, R119, RZ, PT ;  /* 0x000000ff7700720c */ /* 0x000fe40003fc5270 */
[----:B------:R-:W-:Y:S02]  /*78c0*/  FSEL R222, R0, -INF , !P1 ;  /* 0xff80000000de7808 */ /* 0x000fe40004800000 */
[----:B------:R-:W-:Y:S02]  /*78d0*/  FSETP.NEU.FTZ.AND P1, PT, R12, -INF , PT ;  /* 0xff8000000c00780b */ /* 0x000fe40003f3d000 */
[----:B------:R-:W-:-:S02]  /*78e0*/  FMNMX.FTZ R13, R222, R9, !PT ;  /* 0x00000009de0d7209 */ /* 0x000fc40007810000 */
[----:B------:R-:W-:Y:S02]  /*78f0*/  FSEL R93, R93, RZ, P1 ;  /* 0x000000ff5d5d7208 */ /* 0x000fe40000800000 */
[----:B------:R-:W-:Y:S02]  /*7900*/  FMNMX.FTZ R13, R2, R13, !PT ;  /* 0x0000000d020d7209 */ /* 0x000fe40007810000 */
[----:B------:R-:W-:Y:S01]  /*7910*/  ISETP.GT.AND P6, PT, R109, 0x59, !P6 ;  /* 0x000000596d00780c */ /* 0x000fe200077c4270 */
[--C-:B------:R-:W-:Y:S01]  /*7920*/  FFMA.FTZ R89, R15, R11, -R93.reuse ;  /* 0x0000000b0f597223 */ /* 0x100fe2000001085d */
[----:B------:R-:W-:Y:S01]  /*7930*/  FMNMX.FTZ R13, R152, R13, !PT ;  /* 0x0000000d980d7209 */ /* 0x000fe20007810000 */
[-CC-:B------:R-:W-:Y:S01]  /*7940*/  FFMA.FTZ R15, R110, R11.reuse, -R93.reuse ;  /* 0x0000000b6e0f7223 */ /* 0x180fe2000001085d */
[----:B------:R-:W-:Y:S01]  /*7950*/  FSEL R110, R92, -INF , !P2 ;  /* 0xff8000005c6e7808 */ /* 0x000fe20005000000 */
[--C-:B------:R-:W-:Y:S01]  /*7960*/  FFMA.FTZ R220, R136, R11, -R93.reuse ;  /* 0x0000000b88dc7223 */ /* 0x100fe2000001085d */
[----:B------:R-:W-:Y:S01]  /*7970*/  FMNMX.FTZ R13, R154, R13, !PT ;  /* 0x0000000d9a0d7209 */ /* 0x000fe20007810000 */
[-CC-:B------:R-:W-:Y:S01]  /*7980*/  FFMA.FTZ R136, R108, R11.reuse, -R93.reuse ;  /* 0x0000000b6c887223 */ /* 0x180fe2000001085d */
[-CC-:B------:R-:W-:Y:S01]  /*7990*/  FFMA.FTZ R108, R112, R11.reuse, -R93.reuse ;  /* 0x0000000b706c7223 */ /* 0x180fe2000001085d */
[----:B------:R-:W-:Y:S01]  /*79a0*/  FSEL R112, R95, -INF , !P3 ;  /* 0xff8000005f707808 */ /* 0x000fe20005800000 */
[--C-:B------:R-:W-:Y:S01]  /*79b0*/  FFMA.FTZ R21, R106, R11, -R93.reuse ;  /* 0x0000000b6a157223 */ /* 0x100fe2000001085d */
[----:B------:R-:W-:Y:S01]  /*79c0*/  FMNMX.FTZ R13, R156, R13, !PT ;  /* 0x0000000d9c0d7209 */ /* 0x000fe20007810000 */
[-CC-:B------:R-:W-:Y:S01]  /*79d0*/  FFMA.FTZ R106, R116, R11.reuse, -R93.reuse ;  /* 0x0000000b746a7223 */ /* 0x180fe2000001085d */
[----:B------:R-:W-:Y:S01]  /*79e0*/  FSEL R116, R96, -INF , !P4 ;  /* 0xff80000060747808 */ /* 0x000fe20006000000 */
[--C-:B------:R-:W-:Y:S01]  /*79f0*/  FFMA.FTZ R95, R122, R11, -R93.reuse ;  /* 0x0000000b7a5f7223 */ /* 0x100fe2000001085d */
[----:B------:R-:W-:Y:S01]  /*7a00*/  FMNMX.FTZ R13, R20, R13, !PT ;  /* 0x0000000d140d7209 */ /* 0x000fe20007810000 */
[----:B------:R-:W-:Y:S01]  /*7a10*/  MUFU.EX2 R89, R89 ;  /* 0x0000005900597308 */ /* 0x000fe20000000800 */
        /* <DEDUP_REMOVED lines=8> */
[----:B------:R-:W-:Y:S01]  /*7aa0*/  FSEL R109, R12, RZ, P1 ;  /* 0x000000ff0c6d7208 */ /* 0x000fe20000800000 */
[--C-:B------:R-:W-:Y:S01]  /*7ab0*/  FFMA.FTZ R118, R118, R11, -R93.reuse ;  /* 0x0000000b76767223 */ /* 0x100fe2000001085d */
[----:B------:R-:W-:Y:S01]  /*7ac0*/  FMNMX.FTZ R13, R208, R13, !PT ;  /* 0x0000000dd00d7209 */ /* 0x000fe20007810000 */
[-CC-:B------:R-:W-:Y:S01]  /*7ad0*/  FFMA.FTZ R92, R120, R11.reuse, -R93.reuse ;  /* 0x0000000b785c7223 */ /* 0x180fe2000001085d */
[-CC-:B------:R-:W-:Y:S01]  /*7ae0*/  FFMA.FTZ R101, R128, R11.reuse, -R93.reuse ;  /* 0x0000000b80657223 */ /* 0x180fe2000001085d */
[--C-:B------:R-:W-:Y:S01]  /*7af0*/  FFMA.FTZ R99, R134, R11, -R93.reuse ;  /* 0x0000000b86637223 */ /* 0x100fe2000001085d */
[----:B------:R-:W-:Y:S01]  /*7b00*/  FMNMX.FTZ R13, R90, R13, !PT ;  /* 0x0000000d5a0d7209 */ /* 0x000fe20007810000 */
[----:B------:R-:W-:Y:S01]  /*7b10*/  MUFU.EX2 R21, R21 ;  /* 0x0000001500157308 */ /* 0x000fe20000000800 */
[-CC-:B------:R-:W-:Y:S01]  /*7b20*/  FFMA.FTZ R142, R142, R11.reuse, -R93.reuse ;  /* 0x0000000b8e8e7223 */ /* 0x180fe2000001085d */
[--C-:B------:R-:W-:Y:S01]  /*7b30*/  FFMA.FTZ R105, R144, R11, -R93.reuse ;  /* 0x0000000b90697223 */ /* 0x100fe2000001085d */
[----:B------:R-:W-:Y:S01]  /*7b40*/  FMNMX.FTZ R13, R94, R13, !PT ;  /* 0x0000000d5e0d7209 */ /* 0x000fe20007810000 */
[----:B------:R-:W-:-:S03]  /*7b50*/  FFMA.FTZ R120, R146, R11, -R93 ;  /* 0x0000000b92787223 */ /* 0x000fc6000001085d */
[----:B------:R-:W-:Y:S01]  /*7b60*/  FMNMX.FTZ R13, R210, R13, !PT ;  /* 0x0000000dd20d7209 */ /* 0x000fe20007810000 */
[----:B------:R-:W-:Y:S03]  /*7b70*/  MUFU.EX2 R136, R136 ;  /* 0x0000008800887308 */ /* 0x000fe60000000800 */
[----:B------:R-:W-:-:S04]  /*7b80*/  FMNMX.FTZ R13, R98, R13, !PT ;  /* 0x0000000d620d7209 */ /* 0x000fc80007810000 */
[----:B------:R-:W-:Y:S01]  /*7b90*/  FMNMX.FTZ R91, R212, R13, !PT ;  /* 0x0000000dd45b7209 */ /* 0x000fe20007810000 */
[----:B------:R-:W-:Y:S03]  /*7ba0*/  MUFU.EX2 R15, R15 ;  /* 0x0000000f000f7308 */ /* 0x000fe60000000800 */
[----:B------:R-:W-:-:S04]  /*7bb0*/  FMNMX.FTZ R91, R100, R91, !PT ;  /* 0x0000005b645b7209 */ /* 0x000fc80007810000 */
[----:B------:R-:W-:Y:S01]  /*7bc0*/  FMNMX.FTZ R91, R214, R91, !PT ;  /* 0x0000005bd65b7209 */ /* 0x000fe20007810000 */
[----:B------:R-:W-:Y:S03]  /*7bd0*/  MUFU.EX2 R108, R108 ;  /* 0x0000006c006c7308 */ /* 0x000fe60000000800 */
[----:B------:R-:W-:-:S04]  /*7be0*/  FMNMX.FTZ R91, R104, R91, !PT ;  /* 0x0000005b685b7209 */ /* 0x000fc80007810000 */
[----:B------:R-:W-:Y:S01]  /*7bf0*/  FMNMX.FTZ R97, R216, R91, !PT ;  /* 0x0000005bd8617209 */ /* 0x000fe20007810000 */
[----:B------:R0:W-:Y:S03]  /*7c00*/  MUFU.EX2 R13, R114 ;  /* 0x00000072000d7308 */ /* 0x0001e60000000800 */
[----:B------:R-:W-:-:S04]  /*7c10*/  FMNMX.FTZ R97, R218, R97, !PT ;  /* 0x00000061da617209 */ /* 0x000fc80007810000 */
[----:B------:R-:W-:Y:S01]  /*7c20*/  FMNMX.FTZ R97, R110, R97, !PT ;  /* 0x000000616e617209 */ /* 0x000fe20007810000 */
[----:B------:R-:W-:Y:S01]  /*7c30*/  MUFU.EX2 R106, R106 ;  /* 0x0000006a006a7308 */ /* 0x000fe20000000800 */
[----:B0-----:R-:W-:Y:S02]  /*7c40*/  FFMA.FTZ R114, R132, R11, -R93 ;  /* 0x0000000b84727223 */ /* 0x001fe4000001085d */
[----:B------:R-:W-:-:S04]  /*7c50*/  FMNMX.FTZ R97, R112, R97, !PT ;  /* 0x0000006170617209 */ /* 0x000fc80007810000 */
[----:B------:R-:W-:Y:S01]  /*7c60*/  FMNMX.FTZ R97, R116, R97, !PT ;  /* 0x0000006174617209 */ /* 0x000fe20007810000 */
[----:B------:R0:W-:Y:S03]  /*7c70*/  MUFU.EX2 R91, R118 ;  /* 0x00000076005b7308 */ /* 0x0001e60000000800 */
[----:B------:R-:W-:-:S04]  /*7c80*/  FMNMX.FTZ R97, R224, R97, !PT ;  /* 0x00000061e0617209 */ /* 0x000fc80007810000 */
[----:B------:R-:W-:Y:S01]  /*7c90*/  FMNMX.FTZ R0, R122, R97, !PT ;  /* 0x000000617a007209 */ /* 0x000fe20007810000 */
[----:B------:R-:W-:Y:S01]  /*7ca0*/  MUFU.EX2 R92, R92 ;  /* 0x0000005c005c7308 */ /* 0x000fe20000000800 */
[-CC-:B------:R-:W-:Y:S01]  /*7cb0*/  FFMA.FTZ R97, R130, R11.reuse, -R93.reuse ;  /* 0x0000000b82617223 */ /* 0x180fe2000001085d */
[-CC-:B0-----:R-:W-:Y:S01]  /*7cc0*/  FFMA.FTZ R118, R138, R11.reuse, -R93.reuse ;  /* 0x0000000b8a767223 */ /* 0x181fe2000001085d */
[--C-:B------:R-:W-:Y:S01]  /*7cd0*/  FFMA.FTZ R138, R148, R11, -R93.reuse ;  /* 0x0000000b948a7223 */ /* 0x100fe2000001085d */
[----:B------:R-:W0:Y:S04]  /*7ce0*/  SHFL.BFLY PT, R103, R0, 0x2, 0x1f ;  /* 0x0c401f0000677f89 */ /* 0x000e2800000e0000 */
[----:B------:R-:W-:Y:S08]  /*7cf0*/  MUFU.EX2 R95, R95 ;  /* 0x0000005f005f7308 */ /* 0x000ff00000000800 */
[----:B------:R-:W-:Y:S08]  /*7d00*/  MUFU.EX2 R102, R102 ;  /* 0x0000006600667308 */ /* 0x000ff00000000800 */
[----:B------:R-:W-:Y:S01]  /*7d10*/  MUFU.EX2 R96, R96 ;  /* 0x0000006000607308 */ /* 0x000fe20000000800 */
[----:B0-----:R-:W-:Y:S01]  /*7d20*/  FMNMX.FTZ R14, R0, R103, !PT ;  /* 0x00000067000e7209 */ /* 0x001fe20007810000 */
[----:B------:R-:W-:Y:S01]  /*7d30*/  FADD.FTZ R0, -R109, R8 ;  /* 0x000000086d007221 */ /* 0x000fe20000010100 */
[-CC-:B------:R-:W-:Y:S01]  /*7d40*/  FFMA.FTZ R103, R140, R11.reuse, -R93.reuse ;  /* 0x0000000b8c677223 */ /* 0x180fe2000001085d */
[----:B------:R-:W-:-:S04]  /*7d50*/  FFMA.FTZ R93, R150, R11, -R93 ;  /* 0x0000000b965d7223 */ /* 0x000fc8000001085d */
[----:B------:R-:W-:Y:S01]  /*7d60*/  MUFU.EX2 R101, R101 ;  /* 0x0000006500657308 */ /* 0x000fe20000000800 */
[----:B------:R-:W0:Y:S01]  /*7d70*/  SHFL.BFLY PT, R107, R14, 0x1, 0x1f ;  /* 0x0c201f000e6b7f89 */ /* 0x000e2200000e0000 */
[----:B------:R-:W-:-:S06]  /*7d80*/  FMUL.FTZ R0, R0, R11 ;  /* 0x0000000b00007220 */ /* 0x000fcc0000410000 */
[----:B------:R-:W1:Y:S08]  /*7d90*/  MUFU.EX2 R0, R0 ;  /* 0x0000000000007308 */ /* 0x000e700000000800 */
[----:B------:R-:W-:Y:S08]  /*7da0*/  MUFU.EX2 R97, R97 ;  /* 0x0000006100617308 */ /* 0x000ff00000000800 */
[----:B------:R-:W-:Y:S01]  /*7db0*/  MUFU.EX2 R114, R114 ;  /* 0x0000007200727308 */ /* 0x000fe20000000800 */
[----:B0-----:R-:W-:-:S04]  /*7dc0*/  FMNMX.FTZ R14, R14, R107, !PT ;  /* 0x0000006b0e0e7209 */ /* 0x001fc80007810000 */
[C---:B------:R-:W-:Y:S01]  /*7dd0*/  FSETP.NEU.FTZ.AND P1, PT, R14.reuse, -INF , PT ;  /* 0xff8000000e00780b */ /* 0x040fe20003f3d000 */
[----:B------:R-:W-:Y:S02]  /*7de0*/  FMUL.FTZ R107, R14, R11 ;  /* 0x0000000b0e6b7220 */ /* 0x000fe40000410000 */
[----:B------:R-:W-:Y:S03]  /*7df0*/  MUFU.EX2 R99, R99 ;  /* 0x0000006300637308 */ /* 0x000fe60000000800 */
[----:B------:R-:W-:-:S05]  /*7e00*/  FSEL R107, R107, RZ, P1 ;  /* 0x000000ff6b6b7208 */ /* 0x000fca0000800000 */
[-CC-:B------:R-:W-:Y:S01]  /*7e10*/  FFMA.FTZ R8, R2, R11.reuse, -R107.reuse ;  /* 0x0000000b02087223 */ /* 0x180fe2000001086b */
[----:B------:R-:W-:Y:S01]  /*7e20*/  FSEL R2, R14, RZ, P1 ;  /* 0x000000ff0e027208 */ /* 0x000fe20000800000 */
[-CC-:B------:R-:W-:Y:S01]  /*7e30*/  FFMA.FTZ R157, R222, R11.reuse, -R107.reuse ;  /* 0x0000000bde9d7223 */ /* 0x180fe2000001086b */
[-CC-:B------:R-:W-:Y:S01]  /*7e40*/  FFMA.FTZ R159, R152, R11.reuse, -R107.reuse ;  /* 0x0000000b989f7223 */ /* 0x180fe2000001086b */
[-CC-:B------:R-:W-:Y:S01]  /*7e50*/  FFMA.FTZ R124, R154, R11.reuse, -R107.reuse ;  /* 0x0000000b9a7c7223 */ /* 0x180fe2000001086b */
[-C--:B------:R-:W-:Y:S01]  /*7e60*/  FFMA.FTZ R153, R156, R11.reuse, -R107 ;  /* 0x0000000b9c997223 */ /* 0x080fe2000001086b */
[----:B------:R-:W-:Y:S01]  /*7e70*/  FADD.FTZ R2, -R2, R9 ;  /* 0x0000000902027221 */ /* 0x000fe20000010100 */
[----:B------:R-:W-:Y:S01]  /*7e80*/  MUFU.EX2 R8, R8 ;  /* 0x0000000800087308 */ /* 0x000fe20000000800 */
[-C--:B------:R-:W-:Y:S01]  /*7e90*/  FFMA.FTZ R20, R20, R11.reuse, -R107 ;  /* 0x0000000b14147223 */ /* 0x080fe2000001086b */
[----:B-1----:R-:W-:Y:S01]  /*7ea0*/  FFMA.FTZ R9, R0, R6, R89 ;  /* 0x0000000600097223 */ /* 0x002fe20000010059 */
[-C--:B------:R-:W-:Y:S01]  /*7eb0*/  FMUL.FTZ R2, R2, R11.reuse ;  /* 0x0000000b02027220 */ /* 0x080fe20000410000 */
[-CC-:B------:R-:W-:Y:S01]  /*7ec0*/  FFMA.FTZ R155, R158, R11.reuse, -R107.reuse ;  /* 0x0000000b9e9b7223 */ /* 0x180fe2000001086b */
[-C--:B------:R-:W-:Y:S01]  /*7ed0*/  FFMA.FTZ R88, R88, R11.reuse, -R107 ;  /* 0x0000000b58587223 */ /* 0x080fe2000001086b */
[----:B------:R-:W-:Y:S01]  /*7ee0*/  FADD.FTZ R6, R220, R9 ;  /* 0x00000009dc067221 */ /* 0x000fe20000010000 */
        /* <DEDUP_REMOVED lines=18> */
[----:B------:R-:W-:-:S07]  /*8010*/  FFMA.FTZ R107, R122, R11, -R107 ;  /* 0x0000000b7a6b7223 */ /* 0x000fce000001086b */
[----:B------:R-:W2:Y:S01]  /*8020*/  MUFU.EX2 R124, R124 ;  /* 0x0000007c007c7308 */ /* 0x000ea20000000800 */
[----:B0-----:R-:W-:-:S04]  /*8030*/  FFMA.FTZ R3, R2, R3, R157 ;  /* 0x0000000302037223 */ /* 0x001fc8000001009d */
        /* <DEDUP_REMOVED lines=29> */
[----:B------:R-:W-:-:S04]  /*8210*/  FADD.FTZ R126, R96, R3 ;  /* 0x00000003607e7221 */ /* 0x000fc80000010000 */
[----:B------:R-:W-:Y:S02]  /*8220*/  FADD.FTZ R126, R101, R126 ;  /* 0x0000007e657e7221 */ /* 0x000fe40000010000 */
[----:B------:R-:W0:Y:S01]  /*8230*/  MUFU.EX2 R98, R98 ;  /* 0x0000006200627308 */ /* 0x000e220000000800 */
[----:B-1----:R-:W-:-:S07]  /*8240*/  FADD.FTZ R6, R94, R9 ;  /* 0x000000095e067221 */ /* 0x002fce0000010000 */
[----:B------:R-:W1:Y:S01]  /*8250*/  MUFU.EX2 R147, R147 ;  /* 0x0000009300937308 */ /* 0x000e620000000800 */
[----:B--2---:R-:W-:-:S07]  /*8260*/  FADD.FTZ R3, R145, R6 ;  /* 0x0000000691037221 */ /* 0x004fce0000010000 */
[----:B------:R-:W2:Y:S01]  /*8270*/  MUFU.EX2 R100, R100 ;  /* 0x0000006400647308 */ /* 0x000ea20000000800 */
[----:B0-----:R-:W-:Y:S01]  /*8280*/  FADD.FTZ R6, R98, R3 ;  /* 0x0000000362067221 */ /* 0x001fe20000010000 */
[----:B------:R-:W-:-:S06]  /*8290*/  FADD.FTZ R3, R97, R126 ;  /* 0x0000007e61037221 */ /* 0x000fcc0000010000 */
[----:B------:R-:W0:Y:S01]  /*82a0*/  MUFU.EX2 R141, R141 ;  /* 0x0000008d008d7308 */ /* 0x000e220000000800 */
[----:B-1----:R-:W-:Y:S01]  /*82b0*/  FADD.FTZ R9, R147, R6 ;  /* 0x0000000693097221 */ /* 0x002fe20000010000 */
[----:B------:R-:W-:-:S04]  /*82c0*/  FADD.FTZ R6, R114, R3 ;  /* 0x0000000372067221 */ /* 0x000fc80000010000 */
[----:B------:R-:W-:Y:S02]  /*82d0*/  FADD.FTZ R3, R99, R6 ;  /* 0x0000000663037221 */ /* 0x000fe40000010000 */
[----:B------:R-:W1:Y:S01]  /*82e0*/  MUFU.EX2 R118, R118 ;  /* 0x0000007600767308 */ /* 0x000e620000000800 */
[----:B--2---:R-:W-:-:S07]  /*82f0*/  FADD.FTZ R126, R100, R9 ;  /* 0x00000009647e7221 */ /* 0x004fce0000010000 */
[----:B------:R-:W-:Y:S01]  /*8300*/  MUFU.EX2 R104, R104 ;  /* 0x0000006800687308 */ /* 0x000fe20000000800 */
[----:B0-----:R-:W-:-:S07]  /*8310*/  FADD.FTZ R9, R141, R126 ;  /* 0x0000007e8d097221 */ /* 0x001fce0000010000 */
[----:B------:R-:W0:Y:S01]  /*8320*/  MUFU.EX2 R103, R103 ;  /* 0x0000006700677308 */ /* 0x000e220000000800 */
[----:B-1----:R-:W-:-:S07]  /*8330*/  FADD.FTZ R6, R118, R3 ;  /* 0x0000000376067221 */ /* 0x002fce0000010000 */
[----:B------:R-:W-:Y:S08]  /*8340*/  MUFU.EX2 R143, R143 ;  /* 0x0000008f008f7308 */ /* 0x000ff00000000800 */
[----:B------:R-:W1:Y:S01]  /*8350*/  MUFU.EX2 R142, R142 ;  /* 0x0000008e008e7308 */ /* 0x000e620000000800 */
[----:B0-----:R-:W-:-:S07]  /*8360*/  FADD.FTZ R3, R103, R6 ;  /* 0x0000000667037221 */ /* 0x001fce0000010000 */
[----:B------:R-:W-:Y:S08]  /*8370*/  MUFU.EX2 R110, R110 ;  /* 0x0000006e006e7308 */ /* 0x000ff00000000800 */
[----:B------:R-:W0:Y:S01]  /*8380*/  MUFU.EX2 R105, R105 ;  /* 0x0000006900697308 */ /* 0x000e220000000800 */
[----:B-1----:R-:W-:-:S07]  /*8390*/  FADD.FTZ R6, R142, R3 ;  /* 0x000000038e067221 */ /* 0x002fce0000010000 */
[----:B------:R1:W2:Y:S08]  /*83a0*/  MUFU.EX2 R128, R112 ;  /* 0x0000007000807308 */ /* 0x0002b00000000800 */
[----:B------:R-:W3:Y:S01]  /*83b0*/  MUFU.EX2 R120, R120 ;  /* 0x0000007800787308 */ /* 0x000ee20000000800 */
[----:B-1----:R-:W-:Y:S01]  /*83c0*/  FADD.FTZ R112, R104, R9 ;  /* 0x0000000968707221 */ /* 0x002fe20000010000 */
[----:B0-----:R-:W-:-:S03]  /*83d0*/  FADD.FTZ R3, R105, R6 ;  /* 0x0000000669037221 */ /* 0x001fc60000010000 */
[----:B------:R-:W-:-:S03]  /*83e0*/  FADD.FTZ R9, R143, R112 ;  /* 0x000000708f097221 */ /* 0x000fc60000010000 */
[----:B------:R-:W0:Y:S01]  /*83f0*/  MUFU.EX2 R116, R116 ;  /* 0x0000007400747308 */ /* 0x000e220000000800 */
[----:B------:R-:W-:-:S04]  /*8400*/  FADD.FTZ R9, R110, R9 ;  /* 0x000000096e097221 */ /* 0x000fc80000010000 */
[----:B--2---:R-:W-:-:S03]  /*8410*/  FADD.FTZ R9, R128, R9 ;  /* 0x0000000980097221 */ /* 0x004fc60000010000 */
[----:B------:R-:W1:Y:S01]  /*8420*/  MUFU.EX2 R138, R138 ;  /* 0x0000008a008a7308 */ /* 0x000e620000000800 */
[----:B---3--:R-:W-:-:S07]  /*8430*/  FADD.FTZ R3, R120, R3 ;  /* 0x0000000378037221 */ /* 0x008fce0000010000 */
        /* <DEDUP_REMOVED lines=10> */
.L_x_1257:
[----:B------:R-:W0:Y:S01]  /*84e0*/  S2UR UR4, SR_CgaCtaId ;  /* 0x00000000000479c3 */ /* 0x000e220000008800 */
[----:B------:R-:W-:Y:S01]  /*84f0*/  UIADD3 UR7, UR7, 0x2a860, URZ ;  /* 0x0002a86007077890 */ /* 0x000fe2000fffe03f */
[----:B------:R-:W-:Y:S01]  /*8500*/  ISETP.GT.AND P1, PT, R10, UR47, PT ;  /* 0x0000002f0a007c0c */ /* 0x000fe2000bf24270 */
[----:B------:R-:W-:Y:S01]  /*8510*/  UMOV UR46, UR39 ;  /* 0x00000027002e7c82 */ /* 0x000fe20008000000 */
[----:B------:R-:W-:Y:S01]  /*8520*/  F2FP.BF16.F32.PACK_AB R157, R8, R157 ;  /* 0x0000009d089d723e */ /* 0x000fe200000010ff */
[----:B------:R-:W-:Y:S01]  /*8530*/  VIADD R10, R10, 0xffffffff ;  /* 0xffffffff0a0a7836 */ /* 0x000fe20000000000 */
        /* <DEDUP_REMOVED lines=29> */
.L_x_1239:
[----:B------:R-:W-:Y:S01]  /*8710*/  R2UR UR5, R19 ;  /* 0x00000000130572ca */ /* 0x000fe200000e0000 */
[----:B------:R-:W-:Y:S01]  /*8720*/  UISETP.NE.AND UP0, UPT, UR61, URZ, UPT ;  /* 0x0000003f3d00728c */ /* 0x000fe2000bf05270 */
[----:B------:R-:W-:Y:S02]  /*8730*/  R2UR UR4, R22 ;  /* 0x00000000160472ca */ /* 0x000fe400000e0000 */
[----:B------:R-:W-:-:S03]  /*8740*/  IADD3 R8, R16, 0x1, -R17 ;  /* 0x0000000110087810 */ /* 0x000fc60007ffe811 */
[----:B------:R-:W-:Y:S02]  /*8750*/  PLOP3.LUT P1, PT, PT, PT, UP0, 0x40, 0x0 ;  /* 0x000000000000781c */ /* 0x000fe40003f2e808 */
[----:B------:R-:W-:-:S04]  /*8760*/  R2UR UR7, R8 ;  /* 0x00000000080772ca */ /* 0x000fc800000e0000 */
[----:B------:R-:W-:Y:S02]  /*8770*/  UISETP.NE.AND UP1, UPT, UR5, URZ, UPT ;  /* 0x0000003f0500728c */ /* 0x000fe4000bf25270 */
[----:B------:R-:W-:-:S09]  /*8780*/  UIADD3 UR6, UR4, 0x7f, URZ ;  /* 0x0000007f04067890 */ /* 0x000fd2000fffe03f */
[----:B------:R-:W-:Y:S01]  /*8790*/  @UP1 ULDC UR4, c[0x0][0x44c] ;  /* 0x0001130000041ab9 */ /* 0x000fe20000000800 */
[----:B------:R-:W-:Y:S01]  /*87a0*/  @UP1 ULDC UR11, c[0x0][0x450] ;  /* 0x00011400000b1ab9 */ /* 0x000fe20000000800 */
[----:B------:R-:W-:-:S04]  /*87b0*/  UIMAD.WIDE.U32 UR4, UR6, UR4, URZ ;  /* 0x00000004060472a5 */ /* 0x000fc8000f8e003f */
[----:B------:R-:W-:-:S04]  /*87c0*/  @UP1 USHF.R.U32.HI UR6, URZ, UR11, UR5 ;  /* 0x0000000b3f061299 */ /* 0x000fc80008011605 */
[----:B------:R-:W-:-:S04]  /*87d0*/  UIADD3 UR6, UR7, UR6, URZ ;  /* 0x0000000607067290 */ /* 0x000fc8000fffe03f */
[----:B------:R-:W-:Y:S01]  /*87e0*/  UIADD3 UR11, UR6, -UR10, URZ ;  /* 0x8000000a060b7290 */ /* 0x000fe2000fffe03f */
[----:B------:R-:W-:Y:S11]  /*87f0*/  @P1 BRA `(.L_x_1259) ;  /* 0x0000000000501947 */ /* 0x000ff60003800000 */
[----:B------:R-:W-:Y:S02]  /*8800*/  UMOV UR10, UR6 ;  /* 0x00000006000a7c82 */ /* 0x000fe40008000000 */
[----:B------:R-:W-:-:S06]  /*8810*/  UISETP.GT.AND UP0, UPT, UR10, -0x1, UPT ;  /* 0xffffffff0a00788c */ /* 0x000fcc000bf04270 */
[----:B------:R-:W-:-:S13]  /*8820*/  PLOP3.LUT P1, PT, PT, PT, UP0, 0x80, 0x0 ;  /* 0x000000000000781c */ /* 0x000fda0003f2f008 */
[----:B------:R-:W-:Y:S05]  /*8830*/  @P1 BRA `(.L_x_1260) ;  /* 0x0000000000201947 */ /* 0x000fea0003800000 */
[----:B------:R-:W-:Y:S01]  /*8840*/  ULDC UR14, c[0x0][0x9e4] ;  /* 0x00027900000e7ab9 */ /* 0x000fe20000000800 */
[----:B------:R-:W-:Y:S02]  /*8850*/  ULOP3.LUT UR10, URZ, UR10, URZ, 0x33, !UPT ;  /* 0x0000000a3f0a7292 */ /* 0x000fe4000f8e333f */
[----:B------:R-:W-:-:S11]  /*8860*/  UISETP.NE.AND UP0, UPT, UR14, 0x1, UPT ;  /* 0x000000010e00788c */ /* 0x000fd6000bf05270 */
[----:B------:R-:W-:Y:S02]  /*8870*/  @UP0 ULDC.64 UR4, c[0x0][0x9e8] ;  /* 0x00027a0000040ab9 */ /* 0x000fe40000000a00 */
[----:B------:R-:W-:-:S04]  /*8880*/  UIMAD.WIDE.U32 UR6, UR10, UR4, URZ ;  /* 0x000000040a0672a5 */ /* 0x000fc8000f8e003f */
[----:B------:R-:W-:-:S04]  /*8890*/  @UP0 USHF.R.U32.HI UR10, URZ, UR5, UR7 ;  /* 0x000000053f0a0299 */ /* 0x000fc80008011607 */
[----:B------:R-:W-:Y:S01]  /*88a0*/  ULOP3.LUT UR10, URZ, UR10, URZ, 0x33, !UPT ;  /* 0x0000000a3f0a7292 */ /* 0x000fe2000f8e333f */
[----:B------:R-:W-:Y:S11]  /*88b0*/  BRA `(.L_x_1261) ;  /* 0x0000000000147947 */ /* 0x000ff60003800000 */
.L_x_1260:
[----:B------:R-:W-:Y:S02]  /*88c0*/  ULDC UR14, c[0x0][0x9e4] ;  /* 0x00027900000e7ab9 */ /* 0x000fe40000000800 */
[----:B------:R-:W-:-:S11]  /*88d0*/  UISETP.NE.AND UP0, UPT, UR14, 0x1, UPT ;  /* 0x000000010e00788c */ /* 0x000fd6000bf05270 */
[----:B------:R-:W-:Y:S02]  /*88e0*/  @UP0 ULDC.64 UR4, c[0x0][0x9e8] ;  /* 0x00027a0000040ab9 */ /* 0x000fe40000000a00 */
[----:B------:R-:W-:-:S04]  /*88f0*/  UIMAD.WIDE.U32 UR6, UR10, UR4, URZ ;  /* 0x000000040a0672a5 */ /* 0x000fc8000f8e003f */
[----:B------:R-:W-:-:S12]  /*8900*/  @UP0 USHF.R.U32.HI UR10, URZ, UR5, UR7 ;  /* 0x000000053f0a0299 */ /* 0x000fd80008011607 */
.L_x_1261:
[----:B------:R-:W-:-:S04]  /*8910*/  UIMAD UR10, UR10, UR14, URZ ;  /* 0x0000000e0a0a72a4 */ /* 0x000fc8000f8e023f */
[----:B------:R-:W-:-:S04]  /*8920*/  UISETP.LT.AND UP0, UPT, UR11, UR10, UPT ;  /* 0x0000000a0b00728c */ /* 0x000fc8000bf01270 */
[----:B------:R-:W-:-:S12]  /*8930*/  USEL UR11, UR11, UR10, !UP0 ;  /* 0x0000000a0b0b7287 */ /* 0x000fd8000c000000 */
.L_x_1259:
[----:B------:R-:W-:Y:S01]  /*8940*/  UIADD3 UR4, UR11, 0x5f, URZ ;  /* 0x0000005f0b047890 */ /* 0x000fe2000fffe03f */
[----:B------:R-:W-:-:S03]  /*8950*/  R2UR UR6, R161 ;  /* 0x00000000a10672ca */ /* 0x000fc600000e0000 */
[----:B------:R-:W-:-:S04]  /*8960*/  UIMAD.WIDE UR4, UR4, 0x2aaaaaab, URZ ;  /* 0x2aaaaaab040478a5 */ /* 0x000fc8000f8e023f */
[----:B------:R-:W-:-:S04]  /*8970*/  USHF.R.U32.HI UR4, URZ, 0x1f, UR5 ;  /* 0x0000001f3f047899 */ /* 0x000fc80008011605 */
[----:B------:R-:W-:-:S04]  /*8980*/  ULEA.HI.SX32 UR4, UR5, UR4, 0x1c ;  /* 0x0000000405047291 */ /* 0x000fc8000f8fe23f */
[----:B------:R-:W-:-:S04]  /*8990*/  UISETP.LT.AND UP0, UPT, UR6, UR4, UPT ;  /* 0x000000040600728c */ /* 0x000fc8000bf01270 */
[----:B------:R-:W-:-:S06]  /*89a0*/  USEL UR47, UR6, UR4, !UP0 ;  /* 0x00000004062f7287 */ /* 0x000fcc000c000000 */
[----:B------:R-:W-:-:S13]  /*89b0*/  ISETP.GE.AND P1, PT, R10, UR47, PT ;  /* 0x0000002f0a007c0c */ /* 0x000fda000bf26270 */
[----:B------:R-:W-:Y:S05]  /*89c0*/  @!P1 BRA `(.L_x_1262) ;  /* 0x0000002000a09947 */ /* 0x000fea0003800000 */
[----:B------:R-:W-:Y:S01]  /*89d0*/  IMAD.MOV.U32 R13, RZ, RZ, R14 ;  /* 0x000000ffff0d7224 */ /* 0x000fe200078e000e */
[----:B------:R-:W-:Y:S01]  /*89e0*/  UMOV UR46, UR39 ;  /* 0x00000027002e7c82 */ /* 0x000fe20008000000 */
[----:B------:R-:W-:Y:S01]  /*89f0*/  IMAD.MOV.U32 R9, RZ, RZ, R12 ;  /* 0x000000ffff097224 */ /* 0x000fe200078e000c */
[----:B------:R-:W-:Y:S01]  /*8a00*/  UMOV UR4, UR38 ;  /* 0x0000002600047c82 */ /* 0x000fe20008000000 */
[----:B------:R-:W-:-:S05]  /*8a10*/  ULDC UR5, c[0x0][0x9d8] ;  /* 0x0002760000057ab9 */ /* 0x000fca0000000800 */
.L_x_1273:
[----:B------:R-:W-:-:S04]  /*8a20*/  UISETP.NE.AND UP0, UPT, UR4, 0x1, UPT ;  /* 0x000000010400788c */ /* 0x000fc8000bf05270 */
[----:B------:R-:W-:-:S04]  /*8a30*/  USEL UR39, URZ, 0x1, UP0 ;  /* 0x000000013f277887 */ /* 0x000fc80008000000 */
[----:B------:R-:W-:Y:S01]  /*8a40*/  ULOP3.LUT UR39, UR46, UR39, URZ, 0x3c, !UPT ;  /* 0x000000272e277292 */ /* 0x000fe2000f8e3c3f */
[----:B------:R-:W-:Y:S11]  /*8a50*/  @!P0 BRA `(.L_x_1263) ;  /* 0x0000000000048947 */ /* 0x000ff60003800000 */
[----:B------:R-:W-:Y:S01]  /*8a60*/  BPT.TRAP 0x1 ;  /* 0x000000040000795c */ /* 0x000fe20000300000 */
.L_x_1263:
        /* <DEDUP_REMOVED lines=9> */
.L_x_1264:
[----:B-1----:R-:W-:Y:S05]  /*8b00*/  @P1 BRA `(.L_x_1265) ;  /* 0x0000000000081947 */ /* 0x002fea0003800000 */
[----:B------:R-:W1:Y:S02]  /*8b10*/  SYNCS.PHASECHK.TRANS64.TRYWAIT P1, [UR6+0x2a830], R8 ;  /* 0x02a83008ff0075a7 */ /* 0x000e640008020146 */
[----:B-1----:R-:W-:Y:S05]  /*8b20*/  @!P1 BRA `(.L_x_1266) ;  /* 0x000000f800cc9947 */ /* 0x002fea0003800000 */
.L_x_1265:
        /* <DEDUP_REMOVED lines=138> */
.L_x_1267:
[----:B------:R-:W-:Y:S01]  /*93d0*/  ULEA UR7, UR4, UR60, 0x3 ;  /* 0x0000003c04077291 */ /* 0x000fe2000f8e183f */
[----:B------:R-:W-:-:S05]  /*93e0*/  IMAD.U32 R0, RZ, RZ, UR46 ;  /* 0x0000002eff007e24 */ /* 0x000fca000f8e00ff */
[----:B------:R-:W-:-:S04]  /*93f0*/  SHF.L.U32 R0, R0, 0x1f, RZ ;  /* 0x0000001f00007819 */ /* 0x000fc800000006ff */
[----:B------:R2:W3:Y:S01]  /*9400*/  SYNCS.PHASECHK.TRANS64.TRYWAIT P1, [UR7+0x2a850], R0 ;  /* 0x02a85000ff0075a7 */ /* 0x0004e20008020147 */
[----:B------:R-:W-:Y:S05]  /*9410*/  @!P0 BRA `(.L_x_1268) ;  /* 0x0000000000048947 */ /* 0x000fea0003800000 */
[----:B------:R-:W-:Y:S01]  /*9420*/  BPT.TRAP 0x1 ;  /* 0x000000040000795c */ /* 0x000fe20000300000 */
.L_x_1268:
[----:B---3--:R-:W-:Y:S05]  /*9430*/  @P1 BRA `(.L_x_1269) ;  /* 0x0000000000081947 */ /* 0x008fea0003800000 */
[----:B------:R-:W3:Y:S02]  /*9440*/  SYNCS.PHASECHK.TRANS64.TRYWAIT P1, [UR7+0x2a850], R0 ;  /* 0x02a85000ff0075a7 */ /* 0x000ee40008020147 */
[----:B---3--:R-:W-:Y:S05]  /*9450*/  @!P1 BRA `(.L_x_1270) ;  /* 0x000000f000989947 */ /* 0x008fea0003800000 */
.L_x_1269:
        /* <DEDUP_REMOVED lines=37> */
.L_x_1271:
[----:B------:R-:W-:Y:S01]  /*96b0*/  FMUL.FTZ R136, R88, UR5 ;  /* 0x0000000558887c20 */ /* 0x000fe20008410000 */
[----:B------:R-:W-:Y:S01]  /*96c0*/  FMUL.FTZ R138, R89, UR5 ;  /* 0x00000005598a7c20 */ /* 0x000fe20008410000 */
[----:B01----:R-:W-:Y:S01]  /*96d0*/  FMUL.FTZ R8, R90, UR5 ;  /* 0x000000055a087c20 */ /* 0x003fe20008410000 */
        /* <DEDUP_REMOVED lines=36> */
[----:B---3--:R-:W-:Y:S01]  /*9920*/  FMNMX.FTZ R15, R8, R13, !PT ;  /* 0x0000000d080f7209 */ /* 0x008fe20007810000 */
        /* <DEDUP_REMOVED lines=20> */
[----:B------:R-:W1:Y:S01]  /*9a70*/  S2UR UR4, SR_CgaCtaId ;  /* 0x00000000000479c3 */ /* 0x000e620000008800 */
[----:B------:R-:W-:Y:S01]  /*9a80*/  UIADD3 UR6, UR6, 0x2a840, URZ ;  /* 0x0002a84006067890 */ /* 0x000fe2000fffe03f */
[----:B------:R-:W4:Y:S01]  /*9a90*/  MUFU.TANH R144, R144 ;  /* 0x0000009000907308 */ /* 0x000f220000002400 */
[----:B---3--:R-:W-:-:S07]  /*9aa0*/  FMNMX.FTZ R11, R142, R11, !PT ;  /* 0x0000000b8e0b7209 */ /* 0x008fce0007810000 */
[----:B------:R-:W3:Y:S01]  /*9ab0*/  MUFU.TANH R90, R90 ;  /* 0x0000005a005a7308 */ /* 0x000ee20000002400 */
[----:B0-----:R-:W-:-:S07]  /*9ac0*/  FMNMX.FTZ R15, R88, R15, !PT ;  /* 0x0000000f580f7209 */ /* 0x001fce0007810000 */
[----:B------:R-:W0:Y:S01]  /*9ad0*/  MUFU.TANH R146, R146 ;  /* 0x0000009200927308 */ /* 0x000e220000002400 */
[----:B----4-:R-:W-:Y:S01]  /*9ae0*/  FMNMX.FTZ R11, R144, R11, !PT ;  /* 0x0000000b900b7209 */ /* 0x010fe20007810000 */
[----:B-1----:R-:W-:-:S06]  /*9af0*/  UPRMT UR6, UR4, 0x654, UR6 ;  /* 0x0000065404067896 */ /* 0x002fcc0008000006 */
[----:B------:R-:W1:Y:S01]  /*9b00*/  MUFU.TANH R92, R92 ;  /* 0x0000005c005c7308 */ /* 0x000e620000002400 */
[----:B---3--:R-:W-:Y:S02]  /*9b10*/  FMNMX.FTZ R15, R90, R15, !PT ;  /* 0x0000000f5a0f7209 */ /* 0x008fe40007810000 */
[----:B------:R-:W-:Y:S05]  /*9b20*/  SYNCS.ARRIVE.TRANS64.RED.A1T0 RZ, [UR6], RZ ;  /* 0x000000ffffff79a7 */ /* 0x000fea0008100406 */
[----:B------:R-:W3:Y:S01]  /*9b30*/  MUFU.TANH R148, R148 ;  /* 0x0000009400947308 */ /* 0x000ee20000002400 */
[----:B0-----:R-:W-:-:S07]  /*9b40*/  FMNMX.FTZ R11, R146, R11, !PT ;  /* 0x0000000b920b7209 */ /* 0x001fce0007810000 */
[----:B------:R-:W0:Y:S01]  /*9b50*/  MUFU.TANH R94, R94 ;  /* 0x0000005e005e7308 */ /* 0x000e220000002400 */
[----:B-1----:R-:W-:-:S07]  /*9b60*/  FMNMX.FTZ R15, R92, R15, !PT ;  /* 0x0000000f5c0f7209 */ /* 0x002fce0007810000 */
[----:B------:R-:W1:Y:S01]  /*9b70*/  MUFU.TANH R150, R150 ;  /* 0x0000009600967308 */ /* 0x000e620000002400 */
[----:B---3--:R-:W-:-:S07]  /*9b80*/  FMNMX.FTZ R11, R148, R11, !PT ;  /* 0x0000000b940b7209 */ /* 0x008fce0007810000 */
        /* <DEDUP_REMOVED lines=62> */
[----:B------:R-:W2:Y:S01]  /*9f70*/  MUFU.TANH R228, R228 ;  /* 0x000000e400e47308 */ /* 0x000ea20000002400 */
[----:B-1----:R-:W-:-:S07]  /*9f80*/  FMNMX.FTZ R11, R226, R11, !PT ;  /* 0x0000000be20b7209 */ /* 0x002fce0007810000 */
[----:B------:R-:W0:Y:S01]  /*9f90*/  MUFU.TANH R130, R130 ;  /* 0x0000008200827308 */ /* 0x000e220000002400 */
[----:B---3--:R-:W-:-:S07]  /*9fa0*/  FMNMX.FTZ R15, R126, R15, !PT ;  /* 0x0000000f7e0f7209 */ /* 0x008fce0007810000 */
[----:B------:R-:W1:Y:S01]  /*9fb0*/  MUFU.TANH R132, R132 ;  /* 0x0000008400847308 */ /* 0x000e620000002400 */
[----:B--2---:R-:W-:-:S05]  /*9fc0*/  FMNMX.FTZ R0, R228, R11, !PT ;  /* 0x0000000be4007209 */ /* 0x004fca0007810000 */
[----:B------:R-:W2:Y:S01]  /*9fd0*/  SHFL.BFLY PT, R11, R0, 0x2, 0x1f ;  /* 0x0c401f00000b7f89 */ /* 0x000ea200000e0000 */
[----:B0-----:R-:W-:-:S04]  /*9fe0*/  FMNMX.FTZ R15, R130, R15, !PT ;  /* 0x0000000f820f7209 */ /* 0x001fc80007810000 */
[----:B-1----:R-:W-:-:S05]  /*9ff0*/  FMNMX.FTZ R15, R132, R15, !PT ;  /* 0x0000000f840f7209 */ /* 0x002fca0007810000 */
[----:B------:R-:W0:Y:S01]  /*a000*/  SHFL.BFLY PT, R12, R15, 0x2, 0x1f ;  /* 0x0c401f000f0c7f89 */ /* 0x000e2200000e0000 */
[----:B--2---:R-:W-:Y:S02]  /*a010*/  FMNMX.FTZ R2, R0, R11, !PT ;  /* 0x0000000b00027209 */ /* 0x004fe40007810000 */
[----:B------:R-:W1:Y:S03]  /*a020*/  LDC R11, c[0x0][0x988] ;  /* 0x00026200ff0b7b82 */ /* 0x000e660000000800 */
[----:B------:R-:W2:Y:S01]  /*a030*/  SHFL.BFLY PT, R21, R2, 0x1, 0x1f ;  /* 0x0c201f0002157f89 */ /* 0x000ea200000e0000 */
[----:B0-----:R-:W-:-:S05]  /*a040*/  FMNMX.FTZ R89, R15, R12, !PT ;  /* 0x0000000c0f597209 */ /* 0x001fca0007810000 */
[----:B------:R-:W0:Y:S01]  /*a050*/  SHFL.BFLY PT, R14, R89, 0x1, 0x1f ;  /* 0x0c201f00590e7f89 */ /* 0x000e2200000e0000 */
[----:B--2---:R-:W-:-:S05]  /*a060*/  FMNMX.FTZ R12, R2, R21, !PT ;  /* 0x00000015020c7209 */ /* 0x004fca0007810000 */
[C---:B------:R-:W-:Y:S01]  /*a070*/  FADD.FTZ R134, -R12.reuse, R9 ;  /* 0x000000090c867221 */ /* 0x040fe20000010100 */
[----:B-1----:R-:W-:-:S03]  /*a080*/  FMUL.FTZ R105, R12, R11 ;  /* 0x0000000b0c697220 */ /* 0x002fc60000410000 */
[-C--:B------:R-:W-:Y:S01]  /*a090*/  FMUL.FTZ R21, R134, R11.reuse ;  /* 0x0000000b86157220 */ /* 0x080fe20000410000 */
[-CC-:B------:R-:W-:Y:S01]  /*a0a0*/  FFMA.FTZ R9, R136, R11.reuse, -R105.reuse ;  /* 0x0000000b88097223 */ /* 0x180fe20000010869 */
[-CC-:B------:R-:W-:Y:S01]  /*a0b0*/  FFMA.FTZ R15, R144, R11.reuse, -R105.reuse ;  /* 0x0000000b900f7223 */ /* 0x180fe20000010869 */
[-CC-:B------:R-:W-:Y:S01]  /*a0c0*/  FFMA.FTZ R136, R142, R11.reuse, -R105.reuse ;  /* 0x0000000b8e887223 */ /* 0x180fe20000010869 */
[----:B------:R1:W-:Y:S01]  /*a0d0*/  MUFU.EX2 R0, R21 ;  /* 0x0000001500007308 */ /* 0x0003e20000000800 */
[-CC-:B------:R-:W-:Y:S01]  /*a0e0*/  FFMA.FTZ R144, R208, R11.reuse, -R105.reuse ;  /* 0x0000000bd0907223 */ /* 0x180fe20000010869 */
[-CC-:B------:R-:W-:Y:S01]  /*a0f0*/  FFMA.FTZ R93, R210, R11.reuse, -R105.reuse ;  /* 0x0000000bd25d7223 */ /* 0x180fe20000010869 */
[----:B0-----:R-:W-:Y:S01]  /*a100*/  FMNMX.FTZ R14, R89, R14, !PT ;  /* 0x0000000e590e7209 */ /* 0x001fe20007810000 */
[-CC-:B------:R-:W-:Y:S01]  /*a110*/  FFMA.FTZ R101, R128, R11.reuse, -R105.reuse ;  /* 0x0000000b80657223 */ /* 0x180fe20000010869 */
[-CC-:B------:R-:W-:Y:S01]  /*a120*/  FFMA.FTZ R89, R154, R11.reuse, -R105.reuse ;  /* 0x0000000b9a597223 */ /* 0x180fe20000010869 */
[-CC-:B------:R-:W-:Y:S01]  /*a130*/  FFMA.FTZ R95, R214, R11.reuse, -R105.reuse ;  /* 0x0000000bd65f7223 */ /* 0x180fe20000010869 */
[-C--:B------:R-:W-:Y:S01]  /*a140*/  FFMA.FTZ R97, R216, R11.reuse, -R105 ;  /* 0x0000000bd8617223 */ /* 0x080fe20000010869 */
[----:B------:R-:W-:Y:S01]  /*a150*/  FADD.FTZ R134, -R14, R13 ;  /* 0x0000000d0e867221 */ /* 0x000fe20000010100 */
[-CC-:B------:R-:W-:Y:S01]  /*a160*/  FFMA.FTZ R13, R140, R11.reuse, -R105.reuse ;  /* 0x0000000b8c0d7223 */ /* 0x180fe20000010869 */
[-CC-:B-1----:R-:W-:Y:S01]  /*a170*/  FFMA.FTZ R21, R148, R11.reuse, -R105.reuse ;  /* 0x0000000b94157223 */ /* 0x182fe20000010869 */
[-CC-:B------:R-:W-:Y:S01]  /*a180*/  FFMA.FTZ R140, R150, R11.reuse, -R105.reuse ;  /* 0x0000000b968c7223 */ /* 0x180fe20000010869 */
[-C--:B------:R-:W-:Y:S01]  /*a190*/  FMUL.FTZ R91, R134, R11.reuse ;  /* 0x0000000b865b7220 */ /* 0x080fe20000410000 */
        /* <DEDUP_REMOVED lines=12> */
[-C--:B0-----:R-:W-:Y:S01]  /*a260*/  FFMA.FTZ R91, R158, R11.reuse, -R105 ;  /* 0x0000000b9e5b7223 */ /* 0x081fe20000010869 */
[-C--:B------:R-:W-:Y:S01]  /*a270*/  FMUL.FTZ R105, R14, R11.reuse ;  /* 0x0000000b0e697220 */ /* 0x080fe20000410000 */
[----:B------:R-:W0:Y:S03]  /*a280*/  MUFU.EX2 R9, R9 ;  /* 0x0000000900097308 */ /* 0x000e260000000800 */
        /* <DEDUP_REMOVED lines=10> */
[-CC-:B------:R-:W-:Y:S01]  /*a330*/  FFMA.FTZ R92, R102, R11.reuse, -R105.reuse ;  /* 0x0000000b665c7223 */ /* 0x180fe20000010869 */
[-CC-:B------:R-:W-:Y:S01]  /*a340*/  FFMA.FTZ R151, R104, R11.reuse, -R105.reuse ;  /* 0x0000000b68977223 */ /* 0x180fe20000010869 */
[-C--:B------:R-:W-:Y:S01]  /*a350*/  FFMA.FTZ R94, R106, R11.reuse, -R105 ;  /* 0x0000000b6a5e7223 */ /* 0x080fe20000010869 */
[----:B------:R-:W2:Y:S01]  /*a360*/  MUFU.EX2 R157, R157 ;  /* 0x0000009d009d7308 */ /* 0x000ea20000000800 */
[----:B0-----:R-:W-:Y:S01]  /*a370*/  FFMA.FTZ R107, R0, R6, R9 ;  /* 0x00000006006b7223 */ /* 0x001fe20000010009 */
[-CC-:B------:R-:W-:Y:S01]  /*a380*/  FFMA.FTZ R145, R108, R11.reuse, -R105.reuse ;  /* 0x0000000b6c917223 */ /* 0x180fe20000010869 */
[-CC-:B------:R-:W-:Y:S01]  /*a390*/  FFMA.FTZ R96, R110, R11.reuse, -R105.reuse ;  /* 0x0000000b6e607223 */ /* 0x180fe20000010869 */
[-CC-:B------:R-:W-:Y:S01]  /*a3a0*/  FFMA.FTZ R147, R112, R11.reuse, -R105.reuse ;  /* 0x0000000b70937223 */ /* 0x180fe20000010869 */
[-CC-:B------:R-:W-:Y:S01]  /*a3b0*/  FFMA.FTZ R98, R114, R11.reuse, -R105.reuse ;  /* 0x0000000b72627223 */ /* 0x180fe20000010869 */
[-CC-:B------:R-:W-:Y:S01]  /*a3c0*/  FFMA.FTZ R141, R116, R11.reuse, -R105.reuse ;  /* 0x0000000b748d7223 */ /* 0x180fe20000010869 */
[-C--:B------:R-:W-:Y:S01]  /*a3d0*/  FFMA.FTZ R143, R120, R11.reuse, -R105 ;  /* 0x0000000b788f7223 */ /* 0x080fe20000010869 */
[----:B------:R-:W0:Y:S01]  /*a3e0*/  MUFU.EX2 R8, R8 ;  /* 0x0000000800087308 */ /* 0x000e220000000800 */
[----:B-1----:R-:W-:Y:S01]  /*a3f0*/  FADD.FTZ R6, R134, R107 ;  /* 0x0000006b86067221 */ /* 0x002fe20000010000 */
[-CC-:B------:R-:W-:Y:S01]  /*a400*/  FFMA.FTZ R124, R124, R11.reuse, -R105.reuse ;  /* 0x0000000b7c7c7223 */ /* 0x180fe20000010869 */
[-CC-:B------:R-:W-:Y:S01]  /*a410*/  FFMA.FTZ R126, R126, R11.reuse, -R105.reuse ;  /* 0x0000000b7e7e7223 */ /* 0x180fe20000010869 */
[----:B------:R-:W-:-:S04]  /*a420*/  FFMA.FTZ R130, R130, R11, -R105 ;  /* 0x0000000b82827223 */ /* 0x000fc80000010869 */
[----:B------:R-:W1:Y:S01]  /*a430*/  MUFU.EX2 R13, R13 ;  /* 0x0000000d000d7308 */ /* 0x000e620000000800 */
[----:B--2---:R-:W-:-:S07]  /*a440*/  FFMA.FTZ R3, R2, R3, R157 ;  /* 0x0000000302037223 */ /* 0x004fce000001009d */
        /* <DEDUP_REMOVED lines=14> */
[----:B------:R-:W-:-:S06]  /*a530*/  FFMA.FTZ R100, R118, R11, -R105 ;  /* 0x0000000b76647223 */ /* 0x000fcc0000010869 */
        /* <DEDUP_REMOVED lines=18> */
[-CC-:B------:R-:W-:Y:S01]  /*a660*/  FFMA.FTZ R102, R122, R11.reuse, -R105.reuse ;  /* 0x0000000b7a667223 */ /* 0x180fe20000010869 */
[----:B------:R-:W-:-:S05]  /*a670*/  FFMA.FTZ R105, R132, R11, -R105 ;  /* 0x0000000b84697223 */ /* 0x000fca0000010869 */
        /* <DEDUP_REMOVED lines=58> */
.L_x_1272:
        /* <DEDUP_REMOVED lines=35> */
.L_x_1262:
[----:B------:R-:W-:-:S13]  /*ac50*/  R2UR UR4, R161 ;  /* 0x00000000a10472ca */ /* 0x000fda00000e0000 */
[----:B------:R-:W-:-:S13]  /*ac60*/  ISETP.GE.AND P1, PT, R10, UR4, PT ;  /* 0x000000040a007c0c */ /* 0x000fda000bf26270 */
[----:B------:R-:W-:Y:S05]  /*ac70*/  @!P1 BRA `(.L_x_1274) ;  /* 0x00000034001c9947 */ /* 0x000fea0003800000 */
[----:B------:R-:W-:Y:S01]  /*ac80*/  IMAD.MOV.U32 R9, RZ, RZ, R14 ;  /* 0x000000ffff097224 */ /* 0x000fe200078e000e */
[----:B------:R-:W-:Y:S01]  /*ac90*/  UMOV UR46, UR39 ;  /* 0x00000027002e7c82 */ /* 0x000fe20008000000 */
[----:B------:R-:W-:Y:S01]  /*aca0*/  IMAD.MOV.U32 R8, RZ, RZ, R12 ;  /* 0x000000ffff087224 */ /* 0x000fe200078e000c */
[----:B------:R-:W-:Y:S01]  /*acb0*/  UMOV UR4, UR38 ;  /* 0x0000002600047c82 */ /* 0x000fe20008000000 */
[----:B------:R-:W-:Y:S01]  /*acc0*/  ULDC UR47, c[0x0][0x9e4] ;  /* 0x00027900002f7ab9 */ /* 0x000fe20000000800 */
[----:B------:R-:W-:Y:S01]  /*acd0*/  ULDC UR50, c[0x0][0x9dc] ;  /* 0x0002770000327ab9 */ /* 0x000fe20000000800 */
[----:B------:R-:W-:Y:S01]  /*ace0*/  ULDC UR5, c[0x0][0x9d8] ;  /* 0x0002760000057ab9 */ /* 0x000fe20000000800 */
[----:B------:R-:W-:-:S05]  /*acf0*/  ULDC UR51, c[0x0][0x9e0] ;  /* 0x0002780000337ab9 */ /* 0x000fca0000000800 */
.L_x_1293:
[----:B------:R-:W-:-:S04]  /*ad00*/  UISETP.NE.AND UP0, UPT, UR4, 0x1, UPT ;  /* 0x000000010400788c */ /* 0x000fc8000bf05270 */
[----:B------:R-:W-:-:S04]  /*ad10*/  USEL UR39, URZ, 0x1, UP0 ;  /* 0x000000013f277887 */ /* 0x000fc80008000000 */
[----:B------:R-:W-:Y:S01]  /*ad20*/  ULOP3.LUT UR39, UR46, UR39, URZ, 0x3c, !UPT ;  /* 0x000000272e277292 */ /* 0x000fe2000f8e3c3f */
[----:B------:R-:W-:Y:S11]  /*ad30*/  @!P0 BRA `(.L_x_1275) ;  /* 0x0000000000048947 */ /* 0x000ff60003800000 */
[----:B------:R-:W-:Y:S01]  /*ad40*/  BPT.TRAP 0x1 ;  /* 0x000000040000795c */ /* 0x000fe20000300000 */
.L_x_1275:
        /* <DEDUP_REMOVED lines=9> */
.L_x_1276:
[----:B-1----:R-:W-:Y:S05]  /*ade0*/  @P1 BRA `(.L_x_1277) ;  /* 0x0000000000081947 */ /* 0x002fea0003800000 */
[----:B------:R-:W1:Y:S02]  /*adf0*/  SYNCS.PHASECHK.TRANS64.TRYWAIT P1, [UR6+0x2a830], R11 ;  /* 0x02a8300bff0075a7 */ /* 0x000e640008020146 */
[----:B-1----:R-:W-:Y:S05]  /*ae00*/  @!P1 BRA `(.L_x_1278) ;  /* 0x000000d800449947 */ /* 0x002fea0003800000 */
.L_x_1277:
        /* <DEDUP_REMOVED lines=138> */
.L_x_1279:
[----:B------:R-:W-:Y:S01]  /*b6b0*/  ULEA UR7, UR4, UR60, 0x3 ;  /* 0x0000003c04077291 */ /* 0x000fe2000f8e183f */
[----:B------:R-:W-:-:S05]  /*b6c0*/  IMAD.U32 R0, RZ, RZ, UR46 ;  /* 0x0000002eff007e24 */ /* 0x000fca000f8e00ff */
[----:B------:R-:W-:-:S04]  /*b6d0*/  SHF.L.U32 R0, R0, 0x1f, RZ ;  /* 0x0000001f00007819 */ /* 0x000fc800000006ff */
[----:B------:R2:W3:Y:S01]  /*b6e0*/  SYNCS.PHASECHK.TRANS64.TRYWAIT P1, [UR7+0x2a850], R0 ;  /* 0x02a85000ff0075a7 */ /* 0x0004e20008020147 */
[----:B------:R-:W-:Y:S05]  /*b6f0*/  @!P0 BRA `(.L_x_1280) ;  /* 0x0000000000048947 */ /* 0x000fea0003800000 */
[----:B------:R-:W-:Y:S01]  /*b700*/  BPT.TRAP 0x1 ;  /* 0x000000040000795c */ /* 0x000fe20000300000 */
.L_x_1280:
[----:B---3--:R-:W-:Y:S05]  /*b710*/  @P1 BRA `(.L_x_1281) ;  /* 0x0000000000081947 */ /* 0x008fea0003800000 */
[----:B------:R-:W3:Y:S02]  /*b720*/  SYNCS.PHASECHK.TRANS64.TRYWAIT P1, [UR7+0x2a850], R0 ;  /* 0x02a85000ff0075a7 */ /* 0x000ee40008020147 */
[----:B---3--:R-:W-:Y:S05]  /*b730*/  @!P1 BRA `(.L_x_1282) ;  /* 0x000000d000109947 */ /* 0x008fea0003800000 */
.L_x_1281:
        /* <DEDUP_REMOVED lines=37> */
.L_x_1283:
        /* <DEDUP_REMOVED lines=67> */
[----:B------:R-:W-:Y:S01]  /*bdc0*/  IMAD.IADD R129, R133, 0x1, -R18 ;  /* 0x0000000185817824 */ /* 0x000fe200078e0a12 */
[----:B------:R-:W-:Y:S01]  /*bdd0*/  ULOP3.LUT UR4, URZ, UR50, URZ, 0x33, !UPT ;  /* 0x000000323f047292 */ /* 0x000fe2000f8e333f */
[----:B------:R-:W-:-:S03]  /*bde0*/  IADD3 R12, -R17, R12, R16 ;  /* 0x0000000c110c7210 */ /* 0x000fc60007ffe110 */
[----:B------:R-:W2:Y:S02]  /*bdf0*/  MUFU.TANH R136, R136 ;  /* 0x0000008800887308 */ /* 0x000ea40000002400 */
[C---:B------:R-:W-:Y:S01]  /*be00*/  VIADD R145, R12.reuse, UR51 ;  /* 0x000000330c917c36 */ /* 0x040fe20008000000 */
[----:B------:R-:W-:Y:S01]  /*be10*/  SYNCS.ARRIVE.TRANS64.RED.A1T0 RZ, [UR6], RZ ;  /* 0x000000ffffff79a7 */ /* 0x000fe20008100406 */
[----:B------:R-:W-:Y:S02]  /*be20*/  VIADD R135, R12, UR4 ;  /* 0x000000040c877c36 */ /* 0x000fe40008000000 */
[--C-:B0-----:R-:W-:Y:S02]  /*be30*/  IMAD.IADD R149, R145, 0x1, R106.reuse ;  /* 0x0000000191957824 */ /* 0x101fe400078e026a */
        /* <DEDUP_REMOVED lines=60> */
.L_x_1286:
[----:B------:R-:W-:-:S05]  /*c200*/  IMAD.U32 R108, RZ, RZ, UR47 ;  /* 0x0000002fff6c7e24 */ /* 0x000fca000f8e00ff */
[----:B------:R-:W-:-:S13]  /*c210*/  ISETP.NE.AND P1, PT, R108, 0x1, PT ;  /* 0x000000016c00780c */ /* 0x000fda0003f25270 */
[----:B------:R-:W1:Y:S02]  /*c220*/  @P1 LDC.64 R12, c[0x0][0x9e8] ;  /* 0x00027a00ff0c1b82 */ /* 0x000e640000000a00 */
[----:B-1----:R-:W-:-:S05]  /*c230*/  @P1 IMAD.HI.U32 R12, R106, R12, RZ ;  /* 0x0000000c6a0c1227 */ /* 0x002fca00078e00ff */
[----:B------:R-:W-:-:S07]  /*c240*/  @P1 SHF.R.U32.HI R106, RZ, R13, R12 ;  /* 0x0000000dff6a1219 */ /* 0x000fce000001160c */
.L_x_1287:
[----:B------:R-:W-:Y:S05]  /*c250*/  BSYNC B0 ;  /* 0x0000000000007941 */ /* 0x000fea0003800000 */
.L_x_1285:
[----:B------:R-:W-:-:S05]  /*c260*/  IMAD R106, R106, R108, R129 ;  /* 0x0000006c6a6a7224 */ /* 0x000fca00078e0281 */
[----:B------:R-:W-:Y:S02]  /*c270*/  VIADDMNMX R149, R106, R108, R149, PT ;  /* 0x0000006c6a957246 */ /* 0x000fe40003800195 */
[----:B------:R-:W-:-:S07]  /*c280*/  VIMNMX R147, R147, R106, !PT ;  /* 0x0000006a93937248 */ /* 0x000fce0007fe0100 */
.L_x_1284:
        /* <DEDUP_REMOVED lines=133> */
.L_x_1290:
[----:B------:R-:W-:-:S05]  /*cae0*/  IMAD.U32 R158, RZ, RZ, UR47 ;  /* 0x0000002fff9e7e24 */ /* 0x000fca000f8e00ff */
[----:B------:R-:W-:-:S13]  /*caf0*/  ISETP.NE.AND P6, PT, R158, 0x1, PT ;  /* 0x000000019e00780c */ /* 0x000fda0003fc5270 */
[----:B------:R-:W0:Y:S02]  /*cb00*/  @P6 LDC.64 R12, c[0x0][0x9e8] ;  /* 0x00027a00ff0c6b82 */ /* 0x000e240000000a00 */
[----:B0-----:R-:W-:-:S05]  /*cb10*/  @P6 IMAD.HI.U32 R12, R111, R12, RZ ;  /* 0x0000000c6f0c6227 */ /* 0x001fca00078e00ff */
[----:B------:R-:W-:-:S07]  /*cb20*/  @P6 SHF.R.U32.HI R111, RZ, R13, R12 ;  /* 0x0000000dff6f6219 */ /* 0x000fce000001160c */
.L_x_1291:
[----:B------:R-:W-:Y:S05]  /*cb30*/  BSYNC B0 ;  /* 0x0000000000007941 */ /* 0x000fea0003800000 */
.L_x_1289:
[----:B------:R-:W-:-:S05]  /*cb40*/  IMAD R12, R111, R158, R129 ;  /* 0x0000009e6f0c7224 */ /* 0x000fca00078e0281 */
[----:B------:R-:W-:Y:S02]  /*cb50*/  VIADDMNMX R107, R12, R158, R107, PT ;  /* 0x0000009e0c6b7246 */ /* 0x000fe4000380016b */
[----:B------:R-:W-:-:S07]  /*cb60*/  VIMNMX R109, R109, R12, !PT ;  /* 0x0000000c6d6d7248 */ /* 0x000fce0007fe0100 */
.L_x_1288:
        /* <DEDUP_REMOVED lines=308> */
.L_x_1292:
[----:B------:R-:W0:Y:S01]  /*deb0*/  S2UR UR6, SR_CgaCtaId ;  /* 0x00000000000679c3 */ /* 0x000e220000008800 */
[----:B------:R-:W-:Y:S01]  /*dec0*/  R2UR UR4, R161 ;  /* 0x00000000a10472ca */ /* 0x000fe200000e0000 */
[----:B------:R-:W-:Y:S01]  /*ded0*/  UIADD3 UR7, UR7, 0x2a860, URZ ;  /* 0x0002a86007077890 */ /* 0x000fe2000fffe03f */
[----:B------:R-:W-:Y:S01]  /*dee0*/  F2FP.BF16.F32.PACK_AB R157, R8, R157 ;  /* 0x0000009d089d723e */ /* 0x000fe200000010ff */
[----:B------:R-:W-:Y:S01]  /*def0*/  UMOV UR46, UR39 ;  /* 0x00000027002e7c82 */ /* 0x000fe20008000000 */
[----:B------:R-:W-:Y:S01]  /*df00*/  F2FP.BF16.F32.PACK_AB R158, R136, R21 ;  /* 0x00000015889e723e */ /* 0x000fe200000010ff */
[----:B------:R-:W-:Y:S01]  /*df10*/  IMAD.MOV.U32 R9, RZ, RZ, R14 ;  /* 0x000000ffff097224 */ /* 0x000fe200078e000e */
[----:B------:R-:W-:Y:S01]  /*df20*/  F2FP.BF16.F32.PACK_AB R156, R220, R89 ;  /* 0x00000059dc9c723e */ /* 0x000fe200000010ff */
[----:B------:R-:W-:Y:S01]  /*df30*/  IMAD.MOV.U32 R8, RZ, RZ, R12 ;  /* 0x000000ffff087224 */ /* 0x000fe200078e000c */
[----:B------:R-:W-:Y:S02]  /*df40*/  F2FP.BF16.F32.PACK_AB R159, R124, R159 ;  /* 0x0000009f7c9f723e */ /* 0x000fe400000010ff */
[----:B------:R-:W-:-:S02]  /*df50*/  F2FP.BF16.F32.PACK_AB R152, R108, R15 ;  /* 0x0000000f6c98723e */ /* 0x000fc400000010ff */
[----:B------:R-:W-:Y:S02]  /*df60*/  F2FP.BF16.F32.PACK_AB R153, R20, R153 ;  /* 0x000000991499723e */ /* 0x000fe400000010ff */
[----:B------:R-:W-:Y:S01]  /*df70*/  ISETP.GT.AND P1, PT, R10, UR4, PT ;  /* 0x000000040a007c0c */ /* 0x000fe2000bf24270 */
[----:B------:R-:W-:Y:S01]  /*df80*/  UMOV UR4, UR38 ;  /* 0x0000002600047c82 */ /* 0x000fe20008000000 */
[----:B------:R-:W-:Y:S01]  /*df90*/  F2FP.BF16.F32.PACK_AB R154, R106, R13 ;  /* 0x0000000d6a9a723e */ /* 0x000fe200000010ff */
[----:B------:R-:W-:Y:S01]  /*dfa0*/  VIADD R10, R10, 0xffffffff ;  /* 0xffffffff0a0a7836 */ /* 0x000fe20000000000 */
        /* <DEDUP_REMOVED lines=20> */
.L_x_1274:
        /* <DEDUP_REMOVED lines=67> */
.L_x_1294:
[----:B------:R-:W-:Y:S01]  /*e520*/  ULEA UR5, UR38, UR60, 0x3 ;  /* 0x0000003c26057291 */ /* 0x000fe2000f8e183f */
[----:B------:R-:W-:-:S05]  /*e530*/  IMAD.U32 R0, RZ, RZ, UR39 ;  /* 0x00000027ff007e24 */ /* 0x000fca000f8e00ff */
[----:B------:R-:W-:-:S04]  /*e540*/  SHF.L.U32 R0, R0, 0x1f, RZ ;  /* 0x0000001f00007819 */ /* 0x000fc800000006ff */
[----:B------:R0:W1:Y:S01]  /*e550*/  SYNCS.PHASECHK.TRANS64.TRYWAIT P1, [UR5+0x2a850], R0 ;  /* 0x02a85000ff0075a7 */ /* 0x0000620008020145 */
[----:B------:R-:W-:Y:S05]  /*e560*/  @!P0 BRA `(.L_x_1295) ;  /* 0x0000000000048947 */ /* 0x000fea0003800000 */
[----:B------:R-:W-:Y:S01]  /*e570*/  BPT.TRAP 0x1 ;  /* 0x000000040000795c */ /* 0x000fe20000300000 */
.L_x_1295:
[----:B-1----:R-:W-:Y:S05]  /*e580*/  @P1 BRA `(.L_x_1296) ;  /* 0x0000000000081947 */ /* 0x002fea0003800000 */
[----:B------:R-:W1:Y:S02]  /*e590*/  SYNCS.PHASECHK.TRANS64.TRYWAIT P1, [UR5+0x2a850], R0 ;  /* 0x02a85000ff0075a7 */ /* 0x000e640008020145 */
[----:B-1----:R-:W-:Y:S05]  /*e5a0*/  @!P1 BRA `(.L_x_1297) ;  /* 0x000000a0008c9947 */ /* 0x002fea0003800000 */
.L_x_1296:
[----:B------:R-:W-:Y:S01]  /*e5b0*/  UIADD3 UR60, UR60, 0x400, URZ ;  /* 0x000004003c3c7890 */ /* 0x000fe2000fffe03f */
[----:B------:R-:W-:Y:S01]  /*e5c0*/  WARPGROUP.ARRIVE ;  /* 0x00000000000079c5 */ /* 0x000fe20000000000 */
[----:B------:R-:W-:Y:S01]  /*e5d0*/  UMOV UR7, 0x40000040 ;  /* 0x4000004000077882 */ /* 0x000fe20000000000 */
[----:B-1----:R-:W1:Y:S01]  /*e5e0*/  SHFL.BFLY PT, R5, R6, 0x2, 0x1f ;  /* 0x0c401f0006057f89 */ /* 0x002e6200000e0000 */
[----:B------:R-:W-:Y:S01]  /*e5f0*/  USHF.R.U32.HI UR60, URZ, 0x4, UR60 ;  /* 0x000000043f3c7899 */ /* 0x000fe2000801163c */
[----:B------:R-:W-:Y:S02]  /*e600*/  IMAD.MOV.U32 R4, RZ, RZ, RZ ;  /* 0x000000ffff047224 */ /* 0x000fe400078e00ff */
[----:B0-----:R-:W0:Y:S01]  /*e610*/  SHFL.BFLY PT, R0, R3, 0x2, 0x1f ;  /* 0x0c401f0003007f89 */ /* 0x001e2200000e0000 */
[----:B------:R-:W-:Y:S01]  /*e620*/  ULOP3.LUT UR60, UR60, 0x3fff, URZ, 0xc0, !UPT ;  /* 0x00003fff3c3c7892 */ /* 0x000fe2000f8ec03f */
[----:B------:R-:W-:-:S03]  /*e630*/  IMAD.MOV.U32 R94, RZ, RZ, -0x800000 ;  /* 0xff800000ff5e7424 */ /* 0x000fc600078e00ff */
[----:B------:R-:W-:-:S04]  /*e640*/  ULOP3.LUT UR4, UR60, 0x3000000, URZ, 0xfc, !UPT ;  /* 0x030000003c047892 */ /* 0x000fc8000f8efc3f */
[----:B------:R-:W-:-:S07]  /*e650*/  UIMAD UR4, UR38, 0x600, UR4 ;  /* 0x00000600260478a4 */ /* 0x000fce000f8e0204 */
[----:B------:R-:W-:Y:S02]  /*e660*/  UMOV UR6, UR4 ;  /* 0x0000000400067c82 */ /* 0x000fe40008000000 */
[----:B------:R-:W-:Y:S01]  /*e670*/  HGMMA.64x128x16.F32.BF16 R24, R156, gdesc[UR4].tnspB, R24, gsb0 ;  /* 0x41e000049c187df0 */ /* 0x000fe20008001818 */
[----:B------:R-:W-:Y:S01]  /*e680*/  UIADD3 UR6, UR4, 0x80, URZ ;  /* 0x0000008004067890 */ /* 0x000fe2000fffe03f */
[----:B-1----:R-:W-:Y:S01]  /*e690*/  FADD.FTZ R5, R5, R6 ;  /* 0x0000000605057221 */ /* 0x002fe20000010000 */
[----:B------:R-:W-:Y:S01]  /*e6a0*/  UMOV UR7, 0x40000040 ;  /* 0x4000004000077882 */ /* 0x000fe20000000000 */
[----:B0-----:R-:W-:-:S03]  /*e6b0*/  FADD.FTZ R2, R0, R3 ;  /* 0x0000000300027221 */ /* 0x001fc60000010000 */
[----:B------:R-:W0:Y:S04]  /*e6c0*/  SHFL.BFLY PT, R0, R5, 0x1, 0x1f ;  /* 0x0c201f0005007f89 */ /* 0x000e2800000e0000 */
[----:B------:R-:W1:Y:S01]  /*e6d0*/  SHFL.BFLY PT, R7, R2, 0x1, 0x1f ;  /* 0x0c201f0002077f89 */ /* 0x000e6200000e0000 */
[----:B0-----:R-:W-:Y:S01]  /*e6e0*/  FADD.FTZ R9, R5, R0 ;  /* 0x0000000005097221 */ /* 0x001fe20000010000 */
[----:B------:R-:W-:Y:S02]  /*e6f0*/  IMAD.MOV.U32 R0, RZ, RZ, -0x800000 ;  /* 0xff800000ff007424 */ /* 0x000fe400078e00ff */
[----:B-1----:R-:W-:Y:S02]  /*e700*/  FADD.FTZ R10, R2, R7 ;  /* 0x00000007020a7221 */ /* 0x002fe40000010000 */
[----:B------:R-:W-:Y:S01]  /*e710*/  FSETP.NE.FTZ.AND P1, PT, R9, RZ, PT ;  /* 0x000000ff0900720b */ /* 0x000fe20003f35000 */
[----:B------:R-:W-:-:S02]  /*e720*/  IMAD.MOV.U32 R7, RZ, RZ, RZ ;  /* 0x000000ffff077224 */ /* 0x000fc400078e00ff */
        /* <DEDUP_REMOVED lines=38> */
.L_x_1298:
[----:B------:R-:W-:Y:S01]  /*e990*/  R2UR UR6, R184 ;  /* 0x00000000b80672ca */ /* 0x000fe200000e0000 */
[----:B------:R-:W-:Y:S01]  /*e9a0*/  UIADD3 UR4, UR5, 0x2a860, URZ ;  /* 0x0002a86005047890 */ /* 0x000fe2000fffe03f */
[-C--:B------:R-:W-:Y:S01]  /*e9b0*/  FMUL.FTZ R2, R24, R4.reuse ;  /* 0x0000000418027220 */ /* 0x080fe20000410000 */
[----:B------:R-:W-:Y:S01]  /*e9c0*/  UIADD3 UR38, UR38, 0x1, URZ ;  /* 0x0000000126267890 */ /* 0x000fe2000fffe03f */
[-C--:B------:R-:W-:Y:S01]  /*e9d0*/  FMUL.FTZ R3, R25, R4.reuse ;  /* 0x0000000419037220 */ /* 0x080fe20000410000 */
[-C--:B------:R-:W-:Y:S01]  /*e9e0*/  FMUL.FTZ R20, R28, R4.reuse ;  /* 0x000000041c147220 */ /* 0x080fe20000410000 */
        /* <DEDUP_REMOVED lines=8> */
[-C--:B------:R-:W-:Y:S01]  /*ea70*/  FMUL.FTZ R41, R41, R4.reuse ;  /* 0x0000000429297220 */ /* 0x080fe20000410000 */
[-C--:B------:R-:W-:Y:S01]  /*ea80*/  FMUL.FTZ R44, R44, R4.reuse ;  /* 0x000000042c2c7220 */ /* 0x080fe20000410000 */
[-C--:B------:R-:W-:Y:S01]  /*ea90*/  FMUL.FTZ R45, R45, R4.reuse ;  /* 0x000000042d2d7220 */ /* 0x080fe20000410000 */
[-C--:B------:R-:W-:Y:S01]  /*eaa0*/  FMUL.FTZ R48, R48, R4.reuse ;  /* 0x0000000430307220 */ /* 0x080fe20000410000 */
[----:B------:R-:W-:Y:S01]  /*eab0*/  FMUL.FTZ R49, R49, R4 ;  /* 0x0000000431317220 */ /* 0x000fe20000410000 */
[----:B------:R-:W-:-:S02]  /*eac0*/  IMAD.U32 R184, RZ, RZ, UR6 ;  /* 0x00000006ffb87e24 */ /* 0x000fc4000f8e00ff */
[-C--:B------:R-:W-:Y:S01]  /*ead0*/  FMUL.FTZ R52, R52, R4.reuse ;  /* 0x0000000434347220 */ /* 0x080fe20000410000 */
[-C--:B------:R-:W-:Y:S01]  /*eae0*/  FMUL.FTZ R53, R53, R4.reuse ;  /* 0x0000000435357220 */ /* 0x080fe20000410000 */
[-C--:B------:R-:W-:Y:S01]  /*eaf0*/  FMUL.FTZ R56, R56, R4.reuse ;  /* 0x0000000438387220 */ /* 0x080fe20000410000 */
[-C--:B------:R-:W-:Y:S01]  /*eb00*/  FMUL.FTZ R57, R57, R4.reuse ;  /* 0x0000000439397220 */ /* 0x080fe20000410000 */
[----:B------:R-:W0:Y:S01]  /*eb10*/  S2UR UR6, SR_CgaCtaId ;  /* 0x00000000000679c3 */ /* 0x000e220000008800 */
        /* <DEDUP_REMOVED lines=52> */
.L_x_1220:
[----:B------:R-:W0:Y:S01]  /*ee60*/  S2R R4, SR_CgaCtaId ;  /* 0x0000000000047919 */ /* 0x000e220000008800 */
[----:B------:R-:W-:Y:S01]  /*ee70*/  MOV R19, 0x400 ;  /* 0x0000040000137802 */ /* 0x000fe20000000f00 */
[----:B------:R-:W-:Y:S01]  /*ee80*/  BSSY B0, `(.L_x_1299) ;  /* 0x0000304000007945 */ /* 0x000fe20003800000 */
[----:B------:R-:W-:Y:S02]  /*ee90*/  BAR.SYNC.DEFER_BLOCKING 0x5, 0x180 ;  /* 0x0146000000007b1d */ /* 0x000fe40000010000 */
[----:B0-----:R-:W-:-:S05]  /*eea0*/  LEA R19, R4, R19, 0x18 ;  /* 0x0000001304137211 */ /* 0x001fca00078ec0ff */
[----:B------:R-:W0:Y:S02]  /*eeb0*/  LDS.128 R4, [R19+0x2a8d0] ;  /* 0x02a8d00013047984 */ /* 0x000e240000000c00 */
[----:B0-----:R-:W-:Y:S02]  /*eec0*/  R2UR UR6, R5 ;  /* 0x00000000050672ca */ /* 0x001fe400000e0000 */
[----:B------:R-:W-:Y:S02]  /*eed0*/  R2UR UR5, R6 ;  /* 0x00000000060572ca */ /* 0x000fe400000e0000 */
[----:B------:R-:W-:Y:S01]  /*eee0*/  R2UR UR7, R7 ;  /* 0x00000000070772ca */ /* 0x000fe200000e0000 */
[----:B------:R-:W-:Y:S06]  /*eef0*/  BAR.ARV 0x4, 0x180 ;  /* 0x0106000000007b1d */ /* 0x000fec0000002000 */
[----:B------:R-:W-:Y:S08]  /*ef00*/  @P0 BRA `(.L_x_1300) ;  /* 0x0000002000880947 */ /* 0x000ff00003800000 */
[----:B------:R-:W0:Y:S01]  /*ef10*/  S2R R4, SR_SWINHI ;  /* 0x0000000000047919 */ /* 0x000e220000002f00 */
[----:B------:R-:W-:Y:S01]  /*ef20*/  R2UR UR13, R183 ;  /* 0x00000000b70d72ca */ /* 0x000fe200000e0000 */
[----:B------:R-:W-:Y:S01]  /*ef30*/  ULDC.64 UR10, c[0x0][0xc00] ;  /* 0x00030000000a7ab9 */ /* 0x000fe20000000a00 */
[----:B------:R-:W-:Y:S01]  /*ef40*/  ULDC.64 UR8, c[0x0][0xc00] ;  /* 0x0003000000087ab9 */ /* 0x000fe20000000a00 */
[----:B------:R-:W-:Y:S02]  /*ef50*/  R2UR UR15, R164 ;  /* 0x00000000a40f72ca */ /* 0x000fe400000e0000 */
[----:B------:R-:W-:Y:S02]  /*ef60*/  R2UR UR12, R22 ;  /* 0x00000000160c72ca */ /* 0x000fe400000e0000 */
[----:B------:R-:W-:Y:S02]  /*ef70*/  R2UR UR14, R165 ;  /* 0x00000000a50e72ca */ /* 0x000fe400000e0000 */
[----:B------:R-:W-:-:S04]  /*ef80*/  R2UR UR20, R166 ;  /* 0x00000000a61472ca */ /* 0x000fc800000e0000 */
[----:B------:R-:W-:Y:S01]  /*ef90*/  UIMAD.WIDE UR8, UR13, 0x4, UR8 ;  /* 0x000000040d0878a5 */ /* 0x000fe2000f8e0208 */
[----:B------:R-:W-:Y:S02]  /*efa0*/  MOV R16, R19 ;  /* 0x0000001300107202 */ /* 0x000fe40000000f00 */
[----:B0-----:R-:W-:-:S03]  /*efb0*/  MOV R17, R4 ;  /* 0x0000000400117202 */ /* 0x001fc60000000f00 */
[----:B------:R-:W-:-:S03]  /*efc0*/  IMAD.WIDE R4, R203, 0x2, R16 ;  /* 0x00000002cb047825 */ /* 0x000fc600078e0210 */
[C---:B------:R-:W-:Y:S02]  /*efd0*/  LOP3.LUT R7, R4.reuse, 0x380, RZ, 0xc0, !PT ;  /* 0x0000038004077812 */ /* 0x040fe400078ec0ff */
[C---:B------:R-:W-:Y:S02]  /*efe0*/  IADD3 R8, P5, R4.reuse, 0x40, RZ ;  /* 0x0000004004087810 */ /* 0x040fe40007fbe0ff */
[----:B------:R-:W-:Y:S02]  /*eff0*/  SHF.R.U64 R7, R7, 0x3, RZ ;  /* 0x0000000307077819 */ /* 0x000fe400000012ff */
[C---:B------:R-:W-:Y:S01]  /*f000*/  IADD3 R31, P6, R4.reuse, 0x20, RZ ;  /* 0x00000020041f7810 */ /* 0x040fe20007fde0ff */
[--C-:B------:R-:W-:Y:S01]  /*f010*/  IMAD.X R27, RZ, RZ, R5.reuse, P5 ;  /* 0x000000ffff1b7224 */ /* 0x100fe200028e0605 */
[C---:B------:R-:W-:Y:S02]  /*f020*/  IADD3 R75, P4, R4.reuse, 0x60, RZ ;  /* 0x00000060044b7810 */ /* 0x040fe40007f9e0ff */
[C---:B------:R-:W-:Y:S01]  /*f030*/  IADD3 R95, P3, R4.reuse, 0x4000, RZ ;  /* 0x00004000045f7810 */ /* 0x040fe20007f7e0ff */
[--C-:B------:R-:W-:Y:S01]  /*f040*/  IMAD.X R29, RZ, RZ, R5.reuse, P6 ;  /* 0x000000ffff1d7224 */ /* 0x100fe200030e0605 */
[C---:B------:R-:W-:Y:S01]  /*f050*/  IADD3 R97, P2, R4.reuse, 0x4020, RZ ;  /* 0x0000402004617810 */ /* 0x040fe20007f5e0ff */
[--C-:B------:R-:W-:Y:S01]  /*f060*/  IMAD.X R15, RZ, RZ, R5.reuse, P4 ;  /* 0x000000ffff0f7224 */ /* 0x100fe200020e0605 */
[C---:B------:R-:W-:Y:S01]  /*f070*/  IADD3 R99, P1, R4.reuse, 0x4040, RZ ;  /* 0x0000404004637810 */ /* 0x040fe20007f3e0ff */
[--C-:B------:R-:W-:Y:S01]  /*f080*/  IMAD.X R25, RZ, RZ, R5.reuse, P3 ;  /* 0x000000ffff197224 */ /* 0x100fe200018e0605 */
[----:B------:R-:W-:Y:S01]  /*f090*/  BAR.SYNC.DEFER_BLOCKING 0x1, 0x100 ;  /* 0x0044000000007b1d */ /* 0x000fe20000010000 */
        /* <DEDUP_REMOVED lines=9> */
[----:B------:R-:W-:Y:S02]  /*f130*/  LOP3.LUT R12, R95, 0x380, RZ, 0xc0, !PT ;  /* 0x000003805f0c7812 */ /* 0x000fe400078ec0ff */
[----:B------:R-:W-:Y:S02]  /*f140*/  SHF.R.U64 R10, R10, 0x3, RZ ;  /* 0x000000030a0a7819 */ /* 0x000fe400000012ff */
[----:B------:R-:W-:Y:S02]  /*f150*/  LOP3.LUT R26, R7, R8, RZ, 0x3c, !PT ;  /* 0x00000008071a7212 */ /* 0x000fe400078e3cff */
[----:B------:R-:W-:-:S02]  /*f160*/  SHF.R.U64 R6, R6, 0x3, RZ ;  /* 0x0000000306067819 */ /* 0x000fc400000012ff */
[----:B------:R-:W-:Y:S02]  /*f170*/  LOP3.LUT R8, R97, 0x380, RZ, 0xc0, !PT ;  /* 0x0000038061087812 */ /* 0x000fe400078ec0ff */
[----:B------:R-:W-:Y:S02]  /*f180*/  SHF.R.U64 R12, R12, 0x3, RZ ;  /* 0x000000030c0c7819 */ /* 0x000fe400000012ff */
[----:B------:R-:W-:Y:S02]  /*f190*/  LOP3.LUT R14, R10, R75, RZ, 0x3c, !PT ;  /* 0x0000004b0a0e7212 */ /* 0x000fe400078e3cff */
[----:B------:R-:W-:Y:S02]  /*f1a0*/  LOP3.LUT R28, R6, R31, RZ, 0x3c, !PT ;  /* 0x0000001f061c7212 */ /* 0x000fe400078e3cff */
[----:B------:R-:W-:Y:S02]  /*f1b0*/  LOP3.LUT R10, R99, 0x380, RZ, 0xc0, !PT ;  /* 0x00000380630a7812 */ /* 0x000fe400078ec0ff */
[----:B------:R-:W-:-:S02]  /*f1c0*/  SHF.R.U64 R8, R8, 0x3, RZ ;  /* 0x0000000308087819 */ /* 0x000fc400000012ff */
[----:B------:R-:W-:Y:S02]  /*f1d0*/  LOP3.LUT R31, R74, 0x380, RZ, 0xc0, !PT ;  /* 0x000003804a1f7812 */ /* 0x000fe400078ec0ff */
[----:B------:R-:W-:Y:S02]  /*f1e0*/  LOP3.LUT R24, R12, R95, RZ, 0x3c, !PT ;  /* 0x0000005f0c187212 */ /* 0x000fe400078e3cff */
[----:B------:R-:W-:Y:S02]  /*f1f0*/  SHF.R.U64 R10, R10, 0x3, RZ ;  /* 0x000000030a0a7819 */ /* 0x000fe400000012ff */
[----:B------:R-:W-:Y:S02]  /*f200*/  LOP3.LUT R12, R8, R97, RZ, 0x3c, !PT ;  /* 0x00000061080c7212 */ /* 0x000fe400078e3cff */
[----:B------:R-:W-:Y:S02]  /*f210*/  MOV R30, R4 ;  /* 0x00000004001e7202 */ /* 0x000fe40000000f00 */
[----:B------:R-:W-:-:S02]  /*f220*/  SHF.R.U64 R31, R31, 0x3, RZ ;  /* 0x000000031f1f7819 */ /* 0x000fc400000012ff */
[----:B------:R-:W-:Y:S02]  /*f230*/  F2FP.BF16.F32.PACK_AB R4, R3, R2 ;  /* 0x000000020304723e */ /* 0x000fe400000010ff */
[----:B------:R-:W-:Y:S02]  /*f240*/  F2FP.BF16.F32.PACK_AB R5, R89, R88 ;  /* 0x000000585905723e */ /* 0x000fe400000010ff */
[----:B------:R-:W-:Y:S02]  /*f250*/  F2FP.BF16.F32.PACK_AB R6, R21, R20 ;  /* 0x000000141506723e */ /* 0x000fe400000010ff */
[----:B------:R-:W-:Y:S02]  /*f260*/  F2FP.BF16.F32.PACK_AB R7, R91, R90 ;  /* 0x0000005a5b07723e */ /* 0x000fe400000010ff */
[----:B------:R-:W-:Y:S02]  /*f270*/  LOP3.LUT R10, R10, R99, RZ, 0x3c, !PT ;  /* 0x000000630a0a7212 */ /* 0x000fe400078e3cff */
[----:B------:R-:W-:Y:S01]  /*f280*/  MOV R97, R14 ;  /* 0x0000000e00617202 */ /* 0x000fe20000000f00 */
[----:B------:R0:W-:Y:S01]  /*f290*/  STSM.16.M88.4 [R30], R4 ;  /* 0x000000041e007844 */ /* 0x0001e20000000200 */
[----:B------:R-:W-:-:S02]  /*f2a0*/  MOV R95, R12 ;  /* 0x0000000c005f7202 */ /* 0x000fc40000000f00 */
[----:B------:R-:W-:Y:S02]  /*f2b0*/  LOP3.LUT R8, R31, R74, RZ, 0x3c, !PT ;  /* 0x0000004a1f087212 */ /* 0x000fe400078e3cff */
[----:B------:R-:W-:Y:S02]  /*f2c0*/  MOV R99, R28 ;  /* 0x0000001c00637202 */ /* 0x000fe40000000f00 */
[----:B------:R-:W-:Y:S02]  /*f2d0*/  MOV R98, R26 ;  /* 0x0000001a00627202 */ /* 0x000fe40000000f00 */
[----:B------:R-:W-:Y:S02]  /*f2e0*/  MOV R96, R24 ;  /* 0x0000001800607202 */ /* 0x000fe40000000f00 */
[----:B------:R-:W-:Y:S02]  /*f2f0*/  F2FP.BF16.F32.PACK_AB R12, R33, R32 ;  /* 0x00000020210c723e */ /* 0x000fe400000010ff */
[----:B------:R-:W-:-:S02]  /*f300*/  F2FP.BF16.F32.PACK_AB R13, R35, R34 ;  /* 0x00000022230d723e */ /* 0x000fc400000010ff */
[----:B------:R-:W-:Y:S02]  /*f310*/  F2FP.BF16.F32.PACK_AB R14, R37, R36 ;  /* 0x00000024250e723e */ /* 0x000fe400000010ff */
[----:B------:R-:W-:Y:S02]  /*f320*/  F2FP.BF16.F32.PACK_AB R15, R39, R38 ;  /* 0x00000026270f723e */ /* 0x000fe400000010ff */
[----:B------:R-:W-:Y:S02]  /*f330*/  F2FP.BF16.F32.PACK_AB R24, R41, R40 ;  /* 0x000000282918723e */ /* 0x000fe400000010ff */
[----:B------:R-:W-:Y:S01]  /*f340*/  F2FP.BF16.F32.PACK_AB R25, R43, R42 ;  /* 0x0000002a2b19723e */ /* 0x000fe200000010ff */
[----:B------:R-:W-:Y:S01]  /*f350*/  STSM.16.M88.4 [R99], R12 ;  /* 0x0000000c63007844 */ /* 0x000fe20000000200 */
[----:B------:R-:W-:Y:S02]  /*f360*/  F2FP.BF16.F32.PACK_AB R26, R45, R44 ;  /* 0x0000002c2d1a723e */ /* 0x000fe400000010ff */
[----:B------:R-:W-:-:S02]  /*f370*/  F2FP.BF16.F32.PACK_AB R27, R47, R46 ;  /* 0x0000002e2f1b723e */ /* 0x000fc400000010ff */
[----:B------:R-:W-:Y:S02]  /*f380*/  F2FP.BF16.F32.PACK_AB R28, R49, R48 ;  /* 0x00000030311c723e */ /* 0x000fe400000010ff */
[----:B------:R-:W-:Y:S01]  /*f390*/  F2FP.BF16.F32.PACK_AB R29, R51, R50 ;  /* 0x00000032331d723e */ /* 0x000fe200000010ff */
[----:B------:R1:W-:Y:S01]  /*f3a0*/  STSM.16.M88.4 [R98], R24 ;  /* 0x0000001862007844 */ /* 0x0003e20000000200 */
[----:B0-----:R-:W-:Y:S02]  /*f3b0*/  F2FP.BF16.F32.PACK_AB R30, R53, R52 ;  /* 0x00000034351e723e */ /* 0x001fe400000010ff */
[----:B------:R-:W-:Y:S02]  /*f3c0*/  F2FP.BF16.F32.PACK_AB R31, R55, R54 ;  /* 0x00000036371f723e */ /* 0x000fe400000010ff */
[----:B------:R-:W-:Y:S02]  /*f3d0*/  MOV R75, R10 ;  /* 0x0000000a004b7202 */ /* 0x000fe40000000f00 */
[----:B------:R-:W-:Y:S01]  /*f3e0*/  MOV R74, R8 ;  /* 0x00000008004a7202 */ /* 0x000fe20000000f00 */
[----:B------:R0:W-:Y:S01]  /*f3f0*/  STSM.16.M88.4 [R97], R28 ;  /* 0x0000001c61007844 */ /* 0x0001e20000000200 */
[----:B------:R-:W-:-:S02]  /*f400*/  F2FP.BF16.F32.PACK_AB R4, R57, R56 ;  /* 0x000000383904723e */ /* 0x000fc400000010ff */
[----:B------:R-:W-:Y:S02]  /*f410*/  F2FP.BF16.F32.PACK_AB R5, R59, R58 ;  /* 0x0000003a3b05723e */ /* 0x000fe400000010ff */
[----:B------:R-:W-:Y:S02]  /*f420*/  F2FP.BF16.F32.PACK_AB R6, R61, R60 ;  /* 0x0000003c3d06723e */ /* 0x000fe400000010ff */
[----:B------:R-:W-:Y:S01]  /*f430*/  F2FP.BF16.F32.PACK_AB R7, R63, R62 ;  /* 0x0000003e3f07723e */ /* 0x000fe200000010ff */
[----:B-1----:R-:W1:Y:S01]  /*f440*/  LDC.64 R98, c[0x0][0xc08] ;  /* 0x00030200ff627b82 */ /* 0x002e620000000a00 */
[----:B------:R-:W-:Y:S02]  /*f450*/  F2FP.BF16.F32.PACK_AB R8, R65, R64 ;  /* 0x000000404108723e */ /* 0x000fe400000010ff */
[----:B------:R-:W-:Y:S01]  /*f460*/  F2FP.BF16.F32.PACK_AB R9, R67, R66 ;  /* 0x000000424309723e */ /* 0x000fe200000010ff */
[----:B------:R-:W-:Y:S01]  /*f470*/  STSM.16.M88.4 [R96], R4 ;  /* 0x0000000460007844 */ /* 0x000fe20000000200 */
[----:B------:R-:W-:-:S02]  /*f480*/  F2FP.BF16.F32.PACK_AB R10, R69, R68 ;  /* 0x00000044450a723e */ /* 0x000fc400000010ff */
[----:B------:R-:W-:Y:S01]  /*f490*/  F2FP.BF16.F32.PACK_AB R11, R71, R70 ;  /* 0x00000046470b723e */ /* 0x000fe200000010ff */
[----:B0-----:R-:W-:Y:S01]  /*f4a0*/  IMAD.U32 R28, RZ, RZ, UR8 ;  /* 0x00000008ff1c7e24 */ /* 0x001fe2000f8e00ff */
[----:B------:R-:W-:Y:S01]  /*f4b0*/  F2FP.BF16.F32.PACK_AB R12, R73, R72 ;  /* 0x00000048490c723e */ /* 0x000fe200000010ff */
[----:B------:R-:W-:Y:S01]  /*f4c0*/  IMAD.U32 R29, RZ, RZ, UR9 ;  /* 0x00000009ff1d7e24 */ /* 0x000fe2000f8e00ff */
[----:B------:R-:W-:Y:S01]  /*f4d0*/  F2FP.BF16.F32.PACK_AB R13, R93, R92 ;  /* 0x0000005c5d0d723e */ /* 0x000fe200000010ff */
[----:B------:R-:W-:Y:S01]  /*f4e0*/  STSM.16.M88.4 [R95], R8 ;  /* 0x000000085f007844 */ /* 0x000fe20000000200 */
[----:B------:R-:W-:Y:S02]  /*f4f0*/  F2FP.BF16.F32.PACK_AB R14, R77, R76 ;  /* 0x0000004c4d0e723e */ /* 0x000fe400000010ff */
[----:B------:R-:W-:Y:S02]  /*f500*/  F2FP.BF16.F32.PACK_AB R15, R79, R78 ;  /* 0x0000004e4f0f723e */ /* 0x000fe400000010ff */
[----:B------:R-:W-:-:S02]  /*f510*/  F2FP.BF16.F32.PACK_AB R24, R81, R80 ;  /* 0x000000505118723e */ /* 0x000fc400000010ff */
[----:B------:R-:W-:Y:S01]  /*f520*/  F2FP.BF16.F32.PACK_AB R25, R83, R82 ;  /* 0x000000525319723e */ /* 0x000fe200000010ff */
[----:B------:R0:W-:Y:S01]  /*f530*/  STSM.16.M88.4 [R75], R12 ;  /* 0x0000000c4b007844 */ /* 0x0001e20000000200 */
[----:B------:R-:W-:Y:S02]  /*f540*/  F2FP.BF16.F32.PACK_AB R26, R85, R84 ;  /* 0x00000054551a723e */ /* 0x000fe400000010ff */
[----:B------:R-:W-:Y:S02]  /*f550*/  F2FP.BF16.F32.PACK_AB R27, R87, R86 ;  /* 0x00000056571b723e */ /* 0x000fe400000010ff */
[----:B------:R-:W-:-:S03]  /*f560*/  ISETP.NE.U32.AND P0, PT, RZ, UR10, PT ;  /* 0x0000000aff007c0c */ /* 0x000fc6000bf05070 */
[----:B------:R2:W-:Y:S01]  /*f570*/  STSM.16.M88.4 [R74], R24 ;  /* 0x000000184a007844 */ /* 0x0005e20000000200 */
[----:B------:R-:W-:Y:S01]  /*f580*/  BAR.SYNC.DEFER_BLOCKING 0x1, 0x100 ;  /* 0x0044000000007b1d */ /* 0x000fe20000010000 */
[----:B------:R-:W-:-:S07]  /*f590*/  ISETP.NE.AND.EX P0, PT, RZ, UR11, PT, P0 ;  /* 0x0000000bff007c0c */ /* 0x000fce000bf05300 */
[----:B0-----:R-:W0:Y:S06]  /*f5a0*/  LDC R75, c[0x0][0xbe8] ;  /* 0x0002fa00ff4b7b82 */ /* 0x001e2c0000000800 */
[----:B------:R-:W3:Y:S01]  /*f5b0*/  @P0 LDG.E R30, desc[UR36][R28.64] ;  /* 0x000000241c1e0981 */ /* 0x000ee2000c1e1900 */
[----:B-1----:R-:W-:Y:S02]  /*f5c0*/  ISETP.NE.U32.AND P1, PT, R98, RZ, PT ;  /* 0x000000ff6200720c */ /* 0x002fe40003f25070 */
[----:B------:R-:W-:-:S11]  /*f5d0*/  R2UR UR4, R99 ;  /* 0x00000000630472ca */ /* 0x000fd600000e0000 */
[----:B------:R-:W-:Y:S02]  /*f5e0*/  VOTEU.ANY UP0, P1 ;  /* 0x00000000003f7886 */ /* 0x000fe40000800100 */
[----:B------:R-:W-:Y:S01]  /*f5f0*/  UISETP.NE.AND.EX UP0, UPT, UR4, URZ, UPT, UP0 ;  /* 0x0000003f0400728c */ /* 0x000fe2000bf05300 */
[----:B0-----:R-:W-:Y:S02]  /*f600*/  ISETP.NE.AND P1, PT, R75, 0x1, PT ;  /* 0x000000014b00780c */ /* 0x001fe40003f25270 */
[----:B------:R-:W-:Y:S02]  /*f610*/  ULDC UR4, c[0x0][0xa88] ;  /* 0x0002a20000047ab9 */ /* 0x000fe40000000800 */
[----:B--2---:R-:W-:Y:S01]  /*f620*/  IMAD.U32 R74, RZ, RZ, UR4 ;  /* 0x00000004ff4a7e24 */ /* 0x004fe2000f8e00ff */
[----:B------:R-:W-:Y:S01]  /*f630*/  PLOP3.LUT P4, PT, PT, PT, UP0, 0x80, 0x0 ;  /* 0x000000000000781c */ /* 0x000fe20003f8f008 */
[----:B------:R-:W-:-:S04]  /*f640*/  ULDC UR4, c[0x0][0xad4] ;  /* 0x0002b50000047ab9 */ /* 0x000fc80000000800 */
[----:B------:R-:W-:Y:S02]  /*f650*/  @UP0 ULDC.64 UR8, c[0x0][0xc08] ;  /* 0x0003020000080ab9 */ /* 0x000fe40000000a00 */
[----:B------:R-:W-:Y:S01]  /*f660*/  @UP0 UIMAD.WIDE UR8, UR13, 0x4, UR8 ;  /* 0x000000040d0808a5 */ /* 0x000fe2000f8e0208 */
[----:B------:R-:W0:Y:S01]  /*f670*/  @P1 LDC R6, c[0x0][0xbec] ;  /* 0x0002fb00ff061b82 */ /* 0x000e220000000800 */
[----:B------:R-:W-:-:S04]  /*f680*/  UISETP.NE.AND UP0, UPT, UR15, URZ, UPT ;  /* 0x0000003f0f00728c */ /* 0x000fc8000bf05270 */
[----:B------:R-:W-:Y:S01]  /*f690*/  USEL UR4, UR15, UR4, UP0 ;  /* 0x000000040f047287 */ /* 0x000fe20008000000 */
[----:B------:R-:W-:Y:S02]  /*f6a0*/  IMAD.U32 R4, RZ, RZ, UR8 ;  /* 0x00000008ff047e24 */ /* 0x000fe4000f8e00ff */
[----:B------:R-:W1:Y:S01]  /*f6b0*/  @P1 LDC R9, c[0x0][0xbf0] ;  /* 0x0002fc00ff091b82 */ /* 0x000e620000000800 */
[----:B------:R-:W-:Y:S01]  /*f6c0*/  UISETP.GT.AND UP1, UPT, UR4, 0x1, UPT ;  /* 0x000000010400788c */ /* 0x000fe2000bf24270 */
[----:B------:R-:W-:Y:S01]  /*f6d0*/  IMAD.U32 R5, RZ, RZ, UR9 ;  /* 0x00000009ff057e24 */ /* 0x000fe2000f8e00ff */
[----:B------:R-:W-:Y:S02]  /*f6e0*/  UMOV UR19, 0x9b8 ;  /* 0x000009b800137882 */ /* 0x000fe40000000000 */
[----:B------:R-:W-:Y:S02]  /*f6f0*/  USEL UR19, UR19, 0x978, UP1 ;  /* 0x0000097813137887 */ /* 0x000fe40008800000 */
[----:B------:R-:W-:Y:S01]  /*f700*/  UISETP.NE.U32.AND UP0, UPT, UR10, URZ, UPT ;  /* 0x0000003f0a00728c */ /* 0x000fe2000bf05070 */
[----:B------:R-:W-:Y:S01]  /*f710*/  VIADD R13, R23, UR12 ;  /* 0x0000000c170d7c36 */ /* 0x000fe20008000000 */
[----:B------:R-:W-:Y:S01]  /*f720*/  USHF.R.S32.HI UR10, URZ, 0x1f, UR13 ;  /* 0x0000001f3f0a7899 */ /* 0x000fe2000801140d */
[----:B------:R0:W5:Y:S01]  /*f730*/  @P4 LDG.E R74, desc[UR36][R4.64] ;  /* 0x00000024044a4981 */ /* 0x000162000c1e1900 */
[----:B------:R-:W-:Y:S01]  /*f740*/  UISETP.NE.AND.EX UP0, UPT, UR11, URZ, UPT, UP0 ;  /* 0x0000003f0b00728c */ /* 0x000fe2000bf05300 */
[----:B------:R-:W-:Y:S01]  /*f750*/  IMAD.MOV.U32 R7, RZ, RZ, R13 ;  /* 0x000000ffff077224 */ /* 0x000fe200078e000d */
[----:B------:R-:W-:Y:S01]  /*f760*/  UMOV UR4, URZ ;  /* 0x0000003f00047c82 */ /* 0x000fe20008000000 */
[----:B------:R-:W-:-:S02]  /*f770*/  USEL UR9, UR14, URZ, UP1 ;  /* 0x0000003f0e097287 */ /* 0x000fc40008800000 */
[----:B------:R-:W-:Y:S02]  /*f780*/  USEL UR8, UR13, URZ, !UP0 ;  /* 0x0000003f0d087287 */ /* 0x000fe4000c000000 */
[----:B------:R-:W-:Y:S01]  /*f790*/  USEL UR18, UR10, URZ, !UP0 ;  /* 0x0000003f0a127287 */ /* 0x000fe2000c000000 */
[----:B------:R-:W-:Y:S02]  /*f7a0*/  ULDC.64 UR12, c[0x0][UR19+0x220] ;  /* 0x00008800130c7abb */ /* 0x000fe40008000a00 */
[----:B------:R-:W-:Y:S01]  /*f7b0*/  ULDC.64 UR10, c[0x0][UR19+0x218] ;  /* 0x00008600130a7abb */ /* 0x000fe20008000a00 */
[----:B0-----:R-:W-:Y:S01]  /*f7c0*/  @P1 IMAD.HI.U32 R4, R13, R6, RZ ;  /* 0x000000060d041227 */ /* 0x001fe200078e00ff */
[----:B------:R-:W-:Y:S01]  /*f7d0*/  ULDC.64 UR14, c[0x0][UR19+0x228] ;  /* 0x00008a00130e7abb */ /* 0x000fe20008000a00 */
[----:B------:R-:W-:Y:S02]  /*f7e0*/  UIMAD.WIDE.U32 UR16, UR10, UR20, URZ ;  /* 0x000000140a1072a5 */ /* 0x000fe4000f8e003f */
[----:B------:R-:W-:Y:S01]  /*f7f0*/  UIMAD UR13, UR13, UR8, URZ ;  /* 0x000000080d0d72a4 */ /* 0x000fe2000f8e023f */
[----:B-1----:R-:W-:Y:S01]  /*f800*/  @P1 SHF.R.U32.HI R7, RZ, R9, R4 ;  /* 0x00000009ff071219 */ /* 0x002fe20000011604 */
[----:B------:R-:W-:-:S02]  /*f810*/  UIMAD UR20, UR11, UR20, URZ ;  /* 0x000000140b1472a4 */ /* 0x000fc4000f8e023f */
[----:B------:R-:W-:Y:S02]  /*f820*/  UIMAD.WIDE.U32 UR10, UR12, UR8, URZ ;  /* 0x000000080c0a72a5 */ /* 0x000fe4000f8e003f */
[----:B------:R-:W-:Y:S01]  /*f830*/  UIMAD.WIDE.U32 UR22, UR14, UR9, URZ ;  /* 0x000000090e1672a5 */ /* 0x000fe2000f8e003f */
[----:B------:R-:W-:Y:S01]  /*f840*/  IMAD.MOV R6, RZ, RZ, -R7 ;  /* 0x000000ffff067224 */ /* 0x000fe200078e0a07 */
[----:B------:R-:W-:Y:S02]  /*f850*/  UIMAD UR9, UR15, UR9, URZ ;  /* 0x000000090f0972a4 */ /* 0x000fe4000f8e023f */
[----:B------:R-:W-:Y:S01]  /*f860*/  UIMAD UR13, UR12, UR18, UR13 ;  /* 0x000000120c0d72a4 */ /* 0x000fe2000f8e020d */
[----:B------:R-:W-:Y:S01]  /*f870*/  IMAD R9, R75, R6, R13 ;  /* 0x000000064b097224 */ /* 0x000fe200078e020d */
[----:B------:R-:W-:Y:S01]  /*f880*/  UIADD3 UR20, UR17, UR20, URZ ;  /* 0x0000001411147290 */ /* 0x000fe2000fffe03f */
[----:B------:R-:W-:Y:S02]  /*f890*/  IMAD.U32 R4, RZ, RZ, UR22 ;  /* 0x00000016ff047e24 */ /* 0x000fe4000f8e00ff */
[----:B------:R-:W-:Y:S01]  /*f8a0*/  IMAD.U32 R5, RZ, RZ, UR23 ;  /* 0x00000017ff057e24 */ /* 0x000fe2000f8e00ff */
[----:B------:R-:W-:-:S02]  /*f8b0*/  SHF.R.S32.HI R5, RZ, 0x1f, R7 ;  /* 0x0000001fff057819 */ /* 0x000fc40000011407 */
[----:B------:R-:W-:Y:S02]  /*f8c0*/  SHF.R.S32.HI R6, RZ, 0x1f, R9 ;  /* 0x0000001fff067819 */ /* 0x000fe40000011409 */
[----:B---3--:R-:W-:-:S13]  /*f8d0*/  @P0 R2UR UR4, R30 ;  /* 0x000000001e0402ca */ /* 0x008fda00000e0000 */
        /* <DEDUP_REMOVED lines=23> */
.L_x_1301:
[----:B------:R-:W-:Y:S01]  /*fa50*/  R2UR UR9, R22 ;  /* 0x00000000160972ca */ /* 0x000fe200000e0000 */
[----:B------:R-:W-:Y:S01]  /*fa60*/  SHFL.IDX PT, R4, R8, RZ, 0x1c1f ;  /* 0x001c1fff08047589 */ /* 0x000fe200000e0000 */
[----:B-----5:R-:W-:Y:S01]  /*fa70*/  IMAD R74, R74, R75, RZ ;  /* 0x0000004b4a4a7224 */ /* 0x020fe200078e02ff */
[----:B------:R-:W-:Y:S02]  /*fa80*/  LOP3.LUT P0, RZ, R185, 0x3, RZ, 0xc0, !PT ;  /* 0x00000003b9ff7812 */ /* 0x000fe4000780c0ff */
[----:B------:R-:W0:Y:S01]  /*fa90*/  SHFL.IDX PT, R5, R10, RZ, 0x1c1f ;  /* 0x001c1fff0a057589 */ /* 0x000e2200000e0000 */
[----:B------:R-:W-:-:S03]  /*faa0*/  PLOP3.LUT P3, PT, PT, PT, UP1, 0x80, 0x0 ;  /* 0x000000000000781c */ /* 0x000fc60003f6f018 */
[----:B------:R-:W-:Y:S04]  /*fab0*/  SHFL.IDX PT, R6, R8, 0x1, 0x1c1f ;  /* 0x003c1f0008067f89 */ /* 0x000fe800000e0000 */
[----:B------:R-:W1:Y:S01]  /*fac0*/  SHFL.IDX PT, R7, R10, 0x1, 0x1c1f ;  /* 0x003c1f000a077f89 */ /* 0x000e6200000e0000 */
[----:B------:R-:W-:-:S04]  /*fad0*/  VIADD R11, R202, UR9 ;  /* 0x00000009ca0b7c36 */ /* 0x000fc80008000000 */
[C---:B------:R-:W-:Y:S01]  /*fae0*/  VIADD R9, R11.reuse, 0x8 ;  /* 0x000000080b097836 */ /* 0x040fe20000000000 */
[----:B------:R-:W-:-:S04]  /*faf0*/  ISETP.GE.OR P2, PT, R11, R74, P0 ;  /* 0x0000004a0b00720c */ /* 0x000fc80000746670 */
[----:B------:R-:W-:-:S09]  /*fb00*/  ISETP.GE.OR P0, PT, R9, R74, P0 ;  /* 0x0000004a0900720c */ /* 0x000fd20000706670 */
[----:B0-----:R0:W-:Y:S01]  /*fb10*/  @!P2 ST.E desc[UR36][R4.64], R0 ;  /* 0x000000000400a985 */ /* 0x0011e2000c101924 */
[----:B------:R-:W-:-:S03]  /*fb20*/  ISETP.GE.AND P2, PT, R11, R74, PT ;  /* 0x0000004a0b00720c */ /* 0x000fc60003f46270 */
[----:B-1----:R0:W-:Y:S01]  /*fb30*/  @!P0 ST.E desc[UR36][R6.64], R94 ;  /* 0x0000005e06008985 */ /* 0x0021e2000c101924 */
[----:B------:R-:W-:Y:S01]  /*fb40*/  ISETP.GE.AND P0, PT, R9, R74, PT ;  /* 0x0000004a0900720c */ /* 0x000fe20003f06270 */
[----:B------:R-:W-:-:S12]  /*fb50*/  @P3 BRA `(.L_x_1302) ;  /* 0x0000000800903947 */ /* 0x000fd80003800000 */
[----:B------:R-:W-:Y:S01]  /*fb60*/  IMAD R3, R182, 0x40, R160 ;  /* 0x00000040b6037824 */ /* 0x000fe200078e02a0 */
[----:B------:R-:W-:Y:S01]  /*fb70*/  ULDC.64 UR12, c[0x0][0xaa0] ;  /* 0x0002a800000c7ab9 */ /* 0x000fe20000000a00 */
[----:B------:R-:W-:Y:S01]  /*fb80*/  R2UR UR16, R166 ;  /* 0x00000000a61072ca */ /* 0x000fe200000e0000 */
[----:B------:R-:W1:Y:S01]  /*fb90*/  @P1 LDC R21, c[0x0][0xbf0] ;  /* 0x0002fc00ff151b82 */ /* 0x000e620000000800 */
[----:B------:R-:W-:Y:S01]  /*fba0*/  IMAD.WIDE R16, R3, 0x2, R16 ;  /* 0x0000000203107825 */ /* 0x000fe200078e0210 */
[----:B------:R-:W-:Y:S02]  /*fbb0*/  R2UR UR15, R22 ;  /* 0x00000000160f72ca */ /* 0x000fe400000e0000 */
[C---:B------:R-:W-:Y:S01]  /*fbc0*/  IADD3 R9, P6, R16.reuse, 0x1000, RZ ;  /* 0x0000100010097810 */ /* 0x040fe20007fde0ff */
[----:B------:R-:W-:Y:S01]  /*fbd0*/  UIMAD UR9, UR14, UR12, URZ ;  /* 0x0000000c0e0972a4 */ /* 0x000fe2000f8e023f */
[C---:B------:R-:W-:Y:S02]  /*fbe0*/  IADD3 R13, P5, R16.reuse, 0x2000, RZ ;  /* 0x00002000100d7810 */ /* 0x040fe40007fbe0ff */
[----:B------:R-:W-:Y:S01]  /*fbf0*/  LOP3.LUT R8, R9, 0x380, RZ, 0xc0, !PT ;  /* 0x0000038009087812 */ /* 0x000fe200078ec0ff */
[----:B------:R-:W-:Y:S01]  /*fc00*/  UIMAD.WIDE.U32 UR10, UR4, UR12, URZ ;  /* 0x0000000c040a72a5 */ /* 0x000fe2000f8e003f */
[----:B------:R-:W-:-:S02]  /*fc10*/  IADD3 R25, P4, R16, 0x3000, RZ ;  /* 0x0000300010197810 */ /* 0x000fc40007f9e0ff */
[----:B------:R-:W-:Y:S01]  /*fc20*/  SHF.R.U64 R8, R8, 0x3, RZ ;  /* 0x0000000308087819 */ /* 0x000fe200000012ff */
[----:B------:R-:W-:Y:S01]  /*fc30*/  UIMAD UR9, UR4, UR13, UR9 ;  /* 0x0000000d040972a4 */ /* 0x000fe2000f8e0209 */
[----:B------:R-:W-:Y:S02]  /*fc40*/  IADD3 R29, P3, R16, 0x4000, RZ ;  /* 0x00004000101d7810 */ /* 0x000fe40007f7e0ff */
[----:B------:R-:W-:Y:S01]  /*fc50*/  LOP3.LUT R8, R8, R9, RZ, 0x3c, !PT ;  /* 0x0000000908087212 */ /* 0x000fe200078e3cff */
[----:B------:R-:W-:Y:S01]  /*fc60*/  IMAD.X R9, RZ, RZ, R17, P6 ;  /* 0x000000ffff097224 */ /* 0x000fe200030e0611 */
[C---:B------:R-:W-:Y:S01]  /*fc70*/  IADD3 R3, P6, R16.reuse, 0x7000, RZ ;  /* 0x0000700010037810 */ /* 0x040fe20007fde0ff */
[----:B------:R-:W-:Y:S01]  /*fc80*/  UIADD3 UR11, UR11, UR9, URZ ;  /* 0x000000090b0b7290 */ /* 0x000fe2000fffe03f */
[----:B------:R-:W-:Y:S01]  /*fc90*/  IADD3 R33, P2, R16, 0x5000, RZ ;  /* 0x0000500010217810 */ /* 0x000fe20007f5e0ff */
[----:B------:R-:W-:Y:S01]  /*fca0*/  ULDC.64 UR12, c[0x0][0xae8] ;  /* 0x0002ba00000c7ab9 */ /* 0x000fe20000000a00 */
[----:B0-----:R-:W-:-:S02]  /*fcb0*/  LOP3.LUT R0, R3, 0x380, RZ, 0xc0, !PT ;  /* 0x0000038003007812 */ /* 0x001fc400078ec0ff */
[C---:B------:R-:W-:Y:S02]  /*fcc0*/  IADD3 R37, P0, R16.reuse, 0x6000, RZ ;  /* 0x0000600010257810 */ /* 0x040fe40007f1e0ff */
[----:B------:R-:W-:Y:S02]  /*fcd0*/  LOP3.LUT R5, R16, 0x380, RZ, 0xc0, !PT ;  /* 0x0000038010057812 */ /* 0x000fe400078ec0ff */
[----:B------:R-:W-:Y:S02]  /*fce0*/  LOP3.LUT R12, R13, 0x380, RZ, 0xc0, !PT ;  /* 0x000003800d0c7812 */ /* 0x000fe400078ec0ff */
[----:B------:R-:W-:Y:S01]  /*fcf0*/  LOP3.LUT R24, R25, 0x380, RZ, 0xc0, !PT ;  /* 0x0000038019187812 */ /* 0x000fe200078ec0ff */
[----:B------:R-:W-:Y:S01]  /*fd00*/  USHF.R.S32.HI UR4, URZ, 0x1f, UR8 ;  /* 0x0000001f3f047899 */ /* 0x000fe20008011408 */
[----:B------:R-:W-:Y:S01]  /*fd10*/  SHF.R.U64 R0, R0, 0x3, RZ ;  /* 0x0000000300007819 */ /* 0x000fe200000012ff */
[----:B------:R-:W-:Y:S01]  /*fd20*/  UIMAD.WIDE.U32 UR10, UR16, UR12, UR10 ;  /* 0x0000000c100a72a5 */ /* 0x000fe2000f8e000a */
[----:B------:R-:W-:Y:S01]  /*fd30*/  LOP3.LUT R28, R29, 0x380, RZ, 0xc0, !PT ;  /* 0x000003801d1c7812 */ /* 0x000fe200078ec0ff */
[----:B------:R-:W-:Y:S01]  /*fd40*/  IMAD.X R41, RZ, RZ, R17, P6 ;  /* 0x000000ffff297224 */ /* 0x000fe200030e0611 */
[----:B------:R-:W-:Y:S01]  /*fd50*/  LOP3.LUT R40, R0, R3, RZ, 0x3c, !PT ;  /* 0x0000000300287212 */ /* 0x000fe200078e3cff */
[----:B------:R-:W5:Y:S01]  /*fd60*/  LD.E.128 R8, desc[UR36][R8.64] ;  /* 0x0000002408087980 */ /* 0x000f62000c101d00 */
[----:B------:R-:W0:Y:S01]  /*fd70*/  @P1 LDC R3, c[0x0][0xbec] ;  /* 0x0002fb00ff031b82 */ /* 0x000e220000000800 */
[----:B------:R-:W-:Y:S01]  /*fd80*/  IMAD R0, R163, 0x20, R182 ;  /* 0x00000020a3007824 */ /* 0x000fe200078e02b6 */
[----:B------:R-:W-:-:S02]  /*fd90*/  LOP3.LUT R32, R33, 0x380, RZ, 0xc0, !PT ;  /* 0x0000038021207812 */ /* 0x000fc400078ec0ff */
[----:B------:R-:W-:Y:S02]  /*fda0*/  LOP3.LUT R36, R37, 0x380, RZ, 0xc0, !PT ;  /* 0x0000038025247812 */ /* 0x000fe400078ec0ff */
[----:B------:R-:W-:Y:S01]  /*fdb0*/  SHF.R.U64 R5, R5, 0x3, RZ ;  /* 0x0000000305057819 */ /* 0x000fe200000012ff */
[----:B------:R-:W-:Y:S01]  /*fdc0*/  VIADD R20, R0, UR15 ;  /* 0x0000000f00147c36 */ /* 0x000fe20008000000 */
[----:B------:R-:W-:Y:S01]  /*fdd0*/  SHF.R.U64 R12, R12, 0x3, RZ ;  /* 0x000000030c0c7819 */ /* 0x000fe200000012ff */
[----:B------:R-:W-:Y:S01]  /*fde0*/  UIMAD UR11, UR16, UR13, UR11 ;  /* 0x0000000d100b72a4 */ /* 0x000fe2000f8e020b */
[----:B------:R-:W-:Y:S01]  /*fdf0*/  SHF.R.U64 R24, R24, 0x3, RZ ;  /* 0x0000000318187819 */ /* 0x000fe200000012ff */
[----:B------:R-:W5:Y:S01]  /*fe00*/  LD.E.128 R40, desc[UR36][R40.64] ;  /* 0x0000002428287980 */ /* 0x000f62000c101d00 */
[----:B------:R-:W-:Y:S01]  /*fe10*/  SHF.R.U64 R28, R28, 0x3, RZ ;  /* 0x000000031c1c7819 */ /* 0x000fe200000012ff */
[----:B------:R-:W-:Y:S01]  /*fe20*/  ULDC.64 UR12, c[0x0][0xaf0] ;  /* 0x0002bc00000c7ab9 */ /* 0x000fe20000000a00 */
[----:B------:R-:W-:-:S02]  /*fe30*/  SHF.R.U64 R32, R32, 0x3, RZ ;  /* 0x0000000320207819 */ /* 0x000fc400000012ff */
[----:B------:R-:W-:Y:S02]  /*fe40*/  SHF.R.U64 R36, R36, 0x3, RZ ;  /* 0x0000000324247819 */ /* 0x000fe400000012ff */
[----:B------:R-:W-:Y:S01]  /*fe50*/  LOP3.LUT R16, R5, R16, RZ, 0x3c, !PT ;  /* 0x0000001005107212 */ /* 0x000fe200078e3cff */
[----:B------:R-:W-:Y:S01]  /*fe60*/  UIMAD UR4, UR4, UR12, URZ ;  /* 0x0000000c040472a4 */ /* 0x000fe2000f8e023f */
[----:B------:R-:W-:Y:S01]  /*fe70*/  LOP3.LUT R12, R12, R13, RZ, 0x3c, !PT ;  /* 0x0000000d0c0c7212 */ /* 0x000fe200078e3cff */
[--C-:B------:R-:W-:Y:S01]  /*fe80*/  IMAD.X R13, RZ, RZ, R17.reuse, P5 ;  /* 0x000000ffff0d7224 */ /* 0x100fe200028e0611 */
[----:B------:R-:W-:Y:S01]  /*fe90*/  LOP3.LUT R24, R24, R25, RZ, 0x3c, !PT ;  /* 0x0000001918187212 */ /* 0x000fe200078e3cff */
[--C-:B------:R-:W-:Y:S01]  /*fea0*/  IMAD.X R25, RZ, RZ, R17.reuse, P4 ;  /* 0x000000ffff197224 */ /* 0x100fe200020e0611 */
[----:B------:R-:W-:Y:S01]  /*feb0*/  LOP3.LUT R28, R28, R29, RZ, 0x3c, !PT ;  /* 0x0000001d1c1c7212 */ /* 0x000fe200078e3cff */
[----:B0-----:R-:W-:Y:S01]  /*fec0*/  @P1 IMAD.HI.U32 R0, R20, R3, RZ ;  /* 0x0000000314001227 */ /* 0x001fe200078e00ff */
[----:B------:R-:W-:Y:S01]  /*fed0*/  LOP3.LUT R32, R32, R33, RZ, 0x3c, !PT ;  /* 0x0000002120207212 */ /* 0x000fe200078e3cff */
[----:B------:R0:W5:Y:S01]  /*fee0*/  LD.E.128 R4, desc[UR36][R16.64] ;  /* 0x0000002410047980 */ /* 0x000162000c101d00 */
[----:B------:R-:W-:Y:S01]  /*fef0*/  LOP3.LUT R36, R36, R37, RZ, 0x3c, !PT ;  /* 0x0000002524247212 */ /* 0x000fe200078e3cff */
[----:B------:R-:W-:-:S02]  /*ff00*/  IMAD.X R29, RZ, RZ, R17, P3 ;  /* 0x000000ffff1d7224 */ /* 0x000fc400018e0611 */
[--C-:B------:R-:W-:Y:S01]  /*ff10*/  IMAD.X R33, RZ, RZ, R17.reuse, P2 ;  /* 0x000000ffff217224 */ /* 0x100fe200010e0611 */
[----:B------:R-:W-:Y:S01]  /*ff20*/  UIMAD UR4, UR8, UR13, UR4 ;  /* 0x0000000d080472a4 */ /* 0x000fe2000f8e0204 */
[----:B------:R-:W-:Y:S01]  /*ff30*/  IMAD.X R37, RZ, RZ, R17, P0 ;  /* 0x000000ffff257224 */ /* 0x000fe200000e0611 */
[----:B------:R-:W-:Y:S01]  /*ff40*/  UIMAD.WIDE.U32 UR8, UR8, UR12, UR10 ;  /* 0x0000000c080872a5 */ /* 0x000fe2000f8e000a */
[----:B------:R-:W5:Y:S01]  /*ff50*/  LD.E.128 R12, desc[UR36][R12.64] ;  /* 0x000000240c0c7980 */ /* 0x000f62000c101d00 */
[----:B0-----:R-:W-:Y:S01]  /*ff60*/  IMAD.MOV.U32 R17, RZ, RZ, R20 ;  /* 0x000000ffff117224 */ /* 0x001fe200078e0014 */
[----:B-1----:R-:W-:Y:S01]  /*ff70*/  @P1 SHF.R.U32.HI R17, RZ, R21, R0 ;  /* 0x00000015ff111219 */ /* 0x002fe20000011600 */
[----:B------:R-:W-:Y:S01]  /*ff80*/  UIADD3 UR4, UR9, UR4, URZ ;  /* 0x0000000409047290 */ /* 0x000fe2000fffe03f */
[----:B------:R-:W5:Y:S01]  /*ff90*/  LD.E.128 R24, desc[UR36][R24.64] ;  /* 0x0000002418187980 */ /* 0x000f62000c101d00 */
[----:B------:R-:W-:Y:S01]  /*ffa0*/  ULDC.64 UR10, c[0x0][0xae0] ;  /* 0x0002b800000a7ab9 */ /* 0x000fe20000000a00 */
[--C-:B------:R-:W-:Y:S01]  /*ffb0*/  SHF.R.S32.HI R0, RZ, 0x1f, R17.reuse ;  /* 0x0000001fff007819 */ /* 0x100fe20000011411 */
[----:B------:R-:W-:Y:S01]  /*ffc0*/  IMAD.MOV R16, RZ, RZ, -R17 ;  /* 0x000000ffff107224 */ /* 0x000fe200078e0a11 */
[----:B------:R-:W5:Y:S01]  /*ffd0*/  LD.E.128 R28, desc[UR36][R28.64] ;  /* 0x000000241c1c7980 */ /* 0x000f62000c101d00 */
[----:B------:R-:W-:-:S02]  /*ffe0*/  IMAD.U32 R3, RZ, RZ, UR9 ;  /* 0x00000009ff037e24 */ /* 0x000fc4000f8e00ff */
[----:B------:R-:W-:Y:S01]  /*fff0*/  IMAD R0, R0, UR10, RZ ;  /* 0x0000000a00007c24 */ /* 0x000fe2000f8e02ff */
[----:B------:R-:W5:Y:S01]  /*10000*/  LD.E.128 R32, desc[UR36][R32.64] ;  /* 0x0000002420207980 */ /* 0x000f62000c101d00 */
[----:B------:R-:W-:Y:S02]  /*10010*/  IMAD R75, R75, R16, R20 ;  /* 0x000000104b4b7224 */ /* 0x000fe400078e0214 */
[----:B------:R-:W-:Y:S01]  /*10020*/  IMAD.U32 R2, RZ, RZ, UR8 ;  /* 0x00000008ff027e24 */ /* 0x000fe2000f8e00ff */
[----:B------:R-:W5:Y:S01]  /*10030*/  LD.E.128 R36, desc[UR36][R36.64] ;  /* 0x0000002424247980 */ /* 0x000f62000c101d00 */
[----:B------:R-:W-:Y:S01]  /*10040*/  IMAD.U32 R3, RZ, RZ, UR4 ;  /* 0x00000004ff037e24 */ /* 0x000fe2000f8e00ff */
[----:B------:R-:W-:Y:S01]  /*10050*/  ULDC.64 UR8, c[0x0][0xad8] ;  /* 0x0002b60000087ab9 */ /* 0x000fe20000000a00 */
[C---:B------:R-:W-:Y:S01]  /*10060*/  IMAD R21, R17.reuse, UR11, R0 ;  /* 0x0000000b11157c24 */ /* 0x040fe2000f8e0200 */
[----:B------:R-:W-:Y:S01]  /*10070*/  @!PT LDS RZ, [RZ] ;  /* 0x00000000fffff984 */ /* 0x000fe20000000800 */
[----:B------:R-:W-:Y:S01]  /*10080*/  @!PT LDS RZ, [RZ] ;  /* 0x00000000fffff984 */ /* 0x000fe20000000800 */
[----:B------:R-:W-:Y:S01]  /*10090*/  @!PT LDS RZ, [RZ] ;  /* 0x00000000fffff984 */ /* 0x000fe20000000800 */
[----:B------:R-:W-:Y:S01]  /*100a0*/  @!PT LDS RZ, [RZ] ;  /* 0x00000000fffff984 */ /* 0x000fe20000000800 */
[----:B------:R0:W-:Y:S06]  /*100b0*/  MEMBAR.ALL.CTA ;  /* 0x0000000000007992 */ /* 0x0001ec0000008000 */
[----:B0-----:R-:W0:Y:S01]  /*100c0*/  FENCE.VIEW.ASYNC.S ;  /* 0x00000000000073c6 */ /* 0x001e220000000000 */
[----:B------:R-:W-:Y:S01]  /*100d0*/  SHF.R.S32.HI R0, RZ, 0x1f, R75 ;  /* 0x0000001fff007819 */ /* 0x000fe2000001144b */
[----:B------:R-:W-:-:S04]  /*100e0*/  IMAD.WIDE.U32 R2, R17, UR10, R2 ;  /* 0x0000000a11027c25 */ /* 0x000fc8000f8e0002 */
[----:B------:R-:W-:Y:S02]  /*100f0*/  IMAD.IADD R3, R3, 0x1, R21 ;  /* 0x0000000103037824 */ /* 0x000fe400078e0215 */
[----:B------:R-:W-:Y:S02]  /*10100*/  IMAD R0, R0, UR8, RZ ;  /* 0x0000000800007c24 */ /* 0x000fe4000f8e02ff */
[----:B------:R-:W-:Y:S02]  /*10110*/  VIADD R45, R182, UR15 ;  /* 0x0000000fb62d7c36 */ /* 0x000fe40008000000 */
[C---:B------:R-:W-:Y:S02]  /*10120*/  IMAD R21, R75.reuse, UR9, R0 ;  /* 0x000000094b157c24 */ /* 0x040fe4000f8e0200 */
[----:B------:R-:W-:Y:S01]  /*10130*/  IMAD.WIDE.U32 R2, R75, UR8, R2 ;  /* 0x000000084b027c25 */ /* 0x000fe2000f8e0002 */
[----:B------:R-:W-:Y:S01]  /*10140*/  ISETP.GE.AND P2, PT, R45, R74, PT ;  /* 0x0000004a2d00720c */ /* 0x000fe20003f46270 */
[----:B------:R-:W-:-:S02]  /*10150*/  ULDC.64 UR8, c[0x0][0xa80] ;  /* 0x0002a00000087ab9 */ /* 0x000fc40000000a00 */
[----:B------:R-:W-:Y:S01]  /*10160*/  VIADD R17, R45, 0x20 ;  /* 0x000000202d117836 */ /* 0x000fe20000000000 */
[C---:B------:R-:W-:Y:S01]  /*10170*/  LEA R0, P3, R2.reuse, UR8, 0x1 ;  /* 0x0000000802007c11 */ /* 0x040fe2000f8608ff */
[----:B------:R-:W-:Y:S02]  /*10180*/  IMAD.IADD R3, R3, 0x1, R21 ;  /* 0x0000000103037824 */ /* 0x000fe400078e0215 */
[----:B------:R-:W-:Y:S01]  /*10190*/  VIADD R19, R19, 0x2a820 ;  /* 0x0002a82013137836 */ /* 0x000fe20000000000 */
[-C--:B------:R-:W-:Y:S01]  /*101a0*/  ISETP.GE.AND P0, PT, R17, R74.reuse, PT ;  /* 0x0000004a1100720c */ /* 0x080fe20003f06270 */
[----:B------:R-:W-:Y:S01]  /*101b0*/  VIADD R17, R45, 0x40 ;  /* 0x000000402d117836 */ /* 0x000fe20000000000 */
[----:B------:R-:W-:Y:S02]  /*101c0*/  LEA.HI.X R20, R2, UR9, R3, 0x1, P3 ;  /* 0x0000000902147c11 */ /* 0x000fe400098f0c03 */
        /* <DEDUP_REMOVED lines=16> */
.L_x_1304:
[----:B------:R-:W-:Y:S05]  /*102d0*/  BSYNC B1 ;  /* 0x0000000000017941 */ /* 0x000fea0003800000 */
.L_x_1303:
[----:B---3-5:R3:W4:Y:S01]  /*102e0*/  SHFL.IDX PT, R5, R20, 0x1, 0x181f ;  /* 0x00381f0014057f89 */ /* 0x02872200000e0000 */
        /* <DEDUP_REMOVED lines=10> */
[----:B------:R1:W-:Y:S04]  /*10390*/  @!P3 ST.E.128 desc[UR36][R2.64], R8 ;  /* 0x000000080200b985 */ /* 0x0003e8000c101d24 */
[----:B------:R1:W-:Y:S02]  /*103a0*/  @!P4 ST.E.128 desc[UR36][R4.64], R32 ;  /* 0x000000200400c985 */ /* 0x0003e4000c101d24 */
.L_x_1306:
[----:B------:R-:W-:Y:S05]  /*103b0*/  BSYNC B1 ;  /* 0x0000000000017941 */ /* 0x000fea0003800000 */
.L_x_1305:
[----:B-1--4-:R1:W4:Y:S01]  /*103c0*/  SHFL.IDX PT, R5, R20, 0x2, 0x181f ;  /* 0x00581f0014057f89 */ /* 0x01232200000e0000 */
[----:B------:R-:W-:Y:S03]  /*103d0*/  BSSY B1, `(.L_x_1307) ;  /* 0x000000c000017945 */ /* 0x000fe60003800000 */
[----:B------:R1:W0:Y:S01]  /*103e0*/  SHFL.IDX PT, R3, R0, 0x2, 0x181f ;  /* 0x00581f0000037f89 */ /* 0x00022200000e0000 */
[----:B------:R-:W-:Y:S05]  /*103f0*/  @P1 BRA `(.L_x_1308) ;  /* 0x0000000000241947 */ /* 0x000fea0003800000 */
[----:B------:R-:W-:Y:S02]  /*10400*/  ULDC UR4, c[0x0][0xac8] ;  /* 0x0002b20000047ab9 */ /* 0x000fe40000000800 */
[----:B------:R-:W-:Y:S02]  /*10410*/  ISETP.GE.AND P2, PT, R160, UR4, PT ;  /* 0x00000004a0007c0c */ /* 0x000fe4000bf46270 */
[----:B------:R-:W-:-:S11]  /*10420*/  ISETP.GE.AND P3, PT, R162, UR4, PT ;  /* 0x00000004a2007c0c */ /* 0x000fd6000bf66270 */
[-C--:B0-----:R-:W-:Y:S02]  /*10430*/  @!P2 LEA R2, P0, R160, R3.reuse, 0x1 ;  /* 0x00000003a002a211 */ /* 0x081fe400078008ff */
[----:B------:R-:W-:Y:S02]  /*10440*/  @!P3 LEA R4, P1, R162, R3, 0x1 ;  /* 0x00000003a204b211 */ /* 0x000fe400078208ff */
[-C--:B----4-:R-:W-:Y:S02]  /*10450*/  @!P2 LEA.HI.X R3, R160, R5.reuse, R206, 0x1, P0 ;  /* 0x00000005a003a211 */ /* 0x090fe400000f0cce */
[----:B------:R-:W-:-:S03]  /*10460*/  @!P3 LEA.HI.X R5, R162, R5, R205, 0x1, P1 ;  /* 0x00000005a205b211 */ /* 0x000fc600008f0ccd */
[----:B------:R0:W-:Y:S04]  /*10470*/  @!P2 ST.E.128 desc[UR36][R2.64], R12 ;  /* 0x0000000c0200a985 */ /* 0x0001e8000c101d24 */
[----:B------:R0:W-:Y:S02]  /*10480*/  @!P3 ST.E.128 desc[UR36][R4.64], R36 ;  /* 0x000000240400b985 */ /* 0x0001e4000c101d24 */
.L_x_1308:
[----:B------:R-:W-:Y:S05]  /*10490*/  BSYNC B1 ;  /* 0x0000000000017941 */ /* 0x000fea0003800000 */
.L_x_1307:
[----:B0-----:R-:W-:Y:S01]  /*104a0*/  VIADD R3, R45, 0x60 ;  /* 0x000000602d037836 */ /* 0x001fe20000000000 */
[----:B----4-:R0:W4:Y:S04]  /*104b0*/  SHFL.IDX PT, R5, R20, 0x3, 0x181f ;  /* 0x00781f0014057f89 */ /* 0x01012800000e0000 */
[----:B------:R-:W-:Y:S01]  /*104c0*/  ISETP.GE.AND P0, PT, R3, R74, PT ;  /* 0x0000004a0300720c */ /* 0x000fe20003f06270 */
[----:B------:R0:W0:-:S12]  /*104d0*/  SHFL.IDX PT, R7, R0, 0x3, 0x181f ;  /* 0x00781f0000077f89 */ /* 0x00001800000e0000 */
[----:B------:R-:W-:Y:S05]  /*104e0*/  @P0 BRA `(.L_x_1309) ;  /* 0x0000001800740947 */ /* 0x000fea0003800000 */
[----:B------:R-:W-:Y:S02]  /*104f0*/  ULDC UR4, c[0x0][0xac8] ;  /* 0x0002b20000047ab9 */ /* 0x000fe40000000800 */
[----:B------:R-:W-:-:S13]  /*10500*/  ISETP.GE.AND P1, PT, R160, UR4, PT ;  /* 0x00000004a0007c0c */ /* 0x000fda000bf26270 */
[----:B0-----:R-:W-:-:S04]  /*10510*/  @!P1 LEA R2, P0, R160, R7, 0x1 ;  /* 0x00000007a0029211 */ /* 0x001fc800078008ff */
[----:B----4-:R-:W-:Y:S02]  /*10520*/  @!P1 LEA.HI.X R3, R160, R5, R206, 0x1, P0 ;  /* 0x00000005a0039211 */ /* 0x010fe400000f0cce */
[----:B------:R-:W-:-:S03]  /*10530*/  ISETP.GE.AND P0, PT, R162, UR4, PT ;  /* 0x00000004a2007c0c */ /* 0x000fc6000bf06270 */
[----:B------:R0:W-:Y:S10]  /*10540*/  @!P1 ST.E.128 desc[UR36][R2.64], R24 ;  /* 0x0000001802009985 */ /* 0x0001f4000c101d24 */
[----:B------:R-:W-:Y:S05]  /*10550*/  @P0 BRA `(.L_x_1309) ;  /* 0x0000001800580947 */ /* 0x000fea0003800000 */
[----:B0-----:R-:W-:-:S04]  /*10560*/  LEA R2, P0, R162, R7, 0x1 ;  /* 0x00000007a2027211 */ /* 0x001fc800078008ff */
[----:B------:R-:W-:-:S05]  /*10570*/  LEA.HI.X R3, R162, R5, R205, 0x1, P0 ;  /* 0x00000005a2037211 */ /* 0x000fca00000f0ccd */
[----:B------:R0:W-:Y:S01]  /*10580*/  ST.E.128 desc[UR36][R2.64], R40 ;  /* 0x0000002802007985 */ /* 0x0001e2000c101d24 */
[----:B------:R-:W-:Y:S05]  /*10590*/  BRA `(.L_x_1309) ;  /* 0x0000001800487947 */ /* 0x000fea0003800000 */
.L_x_1302:
        /* <DEDUP_REMOVED lines=19> */
[----:B------:R-:W-:-:S04]  /*106d0*/  UIMAD UR4, UR4, UR12, URZ ;  /* 0x0000000c040472a4 */ /* 0x000fc8000f8e023f */
[----:B------:R-:W-:Y:S01]  /*106e0*/  UIMAD UR4, UR8, UR13, UR4 ;  /* 0x0000000d080472a4 */ /* 0x000fe2000f8e0204 */
[----:B0-----:R-:W-:Y:S01]  /*106f0*/  @P1 IMAD.HI.U32 R0, R13, R0, RZ ;  /* 0x000000000d001227 */ /* 0x001fe200078e00ff */
[----:B------:R-:W-:-:S03]  /*10700*/  UIMAD.WIDE.U32 UR8, UR8, UR12, UR10 ;  /* 0x0000000c080872a5 */ /* 0x000fc6000f8e000a */
[----:B------:R-:W-:Y:S01]  /*10710*/  ULDC.64 UR10, c[0x0][0xb48] ;  /* 0x0002d200000a7ab9 */ /* 0x000fe20000000a00 */
[----:B------:R-:W-:Y:S01]  /*10720*/  UIADD3 UR9, UR9, UR4, URZ ;  /* 0x0000000409097290 */ /* 0x000fe2000fffe03f */
[----:B-1----:R-:W-:-:S03]  /*10730*/  @P1 SHF.R.U32.HI R7, RZ, R5, R0 ;  /* 0x00000005ff071219 */ /* 0x002fc60000011600 */
[----:B------:R-:W-:Y:S01]  /*10740*/  UIMAD.WIDE.U32 UR8, UR15, UR10, UR8 ;  /* 0x0000000a0f0872a5 */ /* 0x000fe2000f8e0008 */
[--C-:B------:R-:W-:Y:S01]  /*10750*/  SHF.R.S32.HI R0, RZ, 0x1f, R7.reuse ;  /* 0x0000001fff007819 */ /* 0x100fe20000011407 */
[----:B------:R-:W-:Y:S02]  /*10760*/  IMAD.MOV R4, RZ, RZ, -R7 ;  /* 0x000000ffff047224 */ /* 0x000fe400078e0a07 */
[----:B------:R-:W-:Y:S02]  /*10770*/  UIMAD UR4, UR15, UR11, UR9 ;  /* 0x0000000b0f0472a4 */ /* 0x000fe4000f8e0209 */
[----:B------:R-:W-:Y:S01]  /*10780*/  IMAD.U32 R5, RZ, RZ, UR9 ;  /* 0x00000009ff057e24 */ /* 0x000fe2000f8e00ff */
[----:B------:R-:W-:Y:S01]  /*10790*/  ULDC.64 UR10, c[0x0][0xb30] ;  /* 0x0002cc00000a7ab9 */ /* 0x000fe20000000a00 */
[----:B------:R-:W-:Y:S02]  /*107a0*/  IMAD R75, R75, R4, R13 ;  /* 0x000000044b4b7224 */ /* 0x000fe400078e020d */
[----:B------:R-:W-:-:S02]  /*107b0*/  IMAD R0, R0, UR10, RZ ;  /* 0x0000000a00007c24 */ /* 0x000fc4000f8e02ff */
[----:B------:R-:W-:Y:S01]  /*107c0*/  IMAD.U32 R4, RZ, RZ, UR8 ;  /* 0x00000008ff047e24 */ /* 0x000fe2000f8e00ff */
[----:B------:R-:W-:Y:S01]  /*107d0*/  ULDC.64 UR8, c[0x0][0xb28] ;  /* 0x0002ca0000087ab9 */ /* 0x000fe20000000a00 */
        /* <DEDUP_REMOVED lines=40> */
[----:B------:R-:W-:Y:S01]  /*10a60*/  @!P1 ST.E.64 desc[UR36][R14.64], R40 ;  /* 0x000000280e009985 */ /* 0x000fe2000c101b24 */
[----:B------:R-:W-:-:S03]  /*10a70*/  @!P5 LEA R4, P1, R176, R6, 0x2 ;  /* 0x00000006b004d211 */ /* 0x000fc600078210ff */
[----:B------:R0:W-:Y:S01]  /*10a80*/  @!P3 ST.E.64 desc[UR36][R2.64], R44 ;  /* 0x0000002c0200b985 */ /* 0x0001e2000c101b24 */
[-C--:B-1----:R-:W-:Y:S02]  /*10a90*/  @!P2 LEA R8, P6, R175, R6.reuse, 0x2 ;  /* 0x00000006af08a211 */ /* 0x082fe400078c10ff */
[----:B------:R-:W-:Y:S02]  /*10aa0*/  ISETP.GE.AND P3, PT, R173, UR4, PT ;  /* 0x00000004ad007c0c */ /* 0x000fe4000bf66270 */
[-C--:B------:R-:W-:Y:S02]  /*10ab0*/  @!P5 LEA.HI.X R5, R176, R7.reuse, R195, 0x2, P1 ;  /* 0x00000007b005d211 */ /* 0x080fe400008f14c3 */
[----:B------:R-:W-:Y:S02]  /*10ac0*/  ISETP.GE.AND P1, PT, R172, UR4, PT ;  /* 0x00000004ac007c0c */ /* 0x000fe4000bf26270 */
[----:B------:R-:W-:Y:S01]  /*10ad0*/  @!P2 LEA.HI.X R9, R175, R7, R194, 0x2, P6 ;  /* 0x00000007af09a211 */ /* 0x000fe200030f14c2 */
[----:B------:R1:W-:Y:S01]  /*10ae0*/  @!P5 ST.E.64 desc[UR36][R4.64], R48 ;  /* 0x000000300400d985 */ /* 0x0003e2000c101b24 */
[----:B---3--:R-:W-:-:S03]  /*10af0*/  @!P4 LEA R10, P6, R174, R6, 0x2 ;  /* 0x00000006ae0ac211 */ /* 0x008fc600078c10ff */
[----:B------:R3:W-:Y:S01]  /*10b00*/  @!P2 ST.E.64 desc[UR36][R8.64], R52 ;  /* 0x000000340800a985 */ /* 0x0007e2000c101b24 */
[----:B------:R-:W-:Y:S02]  /*10b10*/  ISETP.GE.AND P2, PT, R171, UR4, PT ;  /* 0x00000004ab007c0c */ /* 0x000fe4000bf46270 */
[-C--:B------:R-:W-:Y:S02]  /*10b20*/  @!P4 LEA.HI.X R11, R174, R7.reuse, R193, 0x2, P6 ;  /* 0x00000007ae0bc211 */ /* 0x080fe400030f14c1 */
[CC--:B----4-:R-:W-:Y:S02]  /*10b30*/  @!P3 LEA R12, P5, R173.reuse, R6.reuse, 0x2 ;  /* 0x00000006ad0cb211 */ /* 0x0d0fe400078a10ff */
[----:B0-----:R-:W-:Y:S01]  /*10b40*/  @!P1 LEA R2, P6, R172, R6, 0x2 ;  /* 0x00000006ac029211 */ /* 0x001fe200078c10ff */
[----:B------:R0:W-:Y:S01]  /*10b50*/  @!P4 ST.E.64 desc[UR36][R10.64], R56 ;  /* 0x000000380a00c985 */ /* 0x0001e2000c101b24 */
[----:B------:R-:W-:Y:S02]  /*10b60*/  @!P3 LEA.HI.X R13, R173, R7, R192, 0x2, P5 ;  /* 0x00000007ad0db211 */ /* 0x000fe400028f14c0 */
[----:B------:R-:W-:-:S02]  /*10b70*/  ISETP.GE.AND P4, PT, R170, UR4, PT ;  /* 0x00000004aa007c0c */ /* 0x000fc4000bf86270 */
[-C--:B------:R-:W-:Y:S01]  /*10b80*/  @!P1 LEA.HI.X R3, R172, R7.reuse, R191, 0x2, P6 ;  /* 0x00000007ac039211 */ /* 0x080fe200030f14bf */
[----:B------:R4:W-:Y:S01]  /*10b90*/  @!P3 ST.E.64 desc[UR36][R12.64], R60 ;  /* 0x0000003c0c00b985 */ /* 0x0009e2000c101b24 */
[----:B------:R-:W-:Y:S02]  /*10ba0*/  ISETP.GE.AND P5, PT, R169, UR4, PT ;  /* 0x00000004a9007c0c */ /* 0x000fe4000bfa6270 */
[----:B-1----:R-:W-:Y:S01]  /*10bb0*/  @!P2 LEA R4, P6, R171, R6, 0x2 ;  /* 0x00000006ab04a211 */ /* 0x002fe200078c10ff */
[----:B------:R1:W-:Y:S01]  /*10bc0*/  @!P1 ST.E.64 desc[UR36][R2.64], R64 ;  /* 0x0000004002009985 */ /* 0x0003e2000c101b24 */
[----:B------:R-:W-:Y:S02]  /*10bd0*/  ISETP.GE.AND P3, PT, R168, UR4, PT ;  /* 0x00000004a8007c0c */ /* 0x000fe4000bf66270 */
[----:B------:R-:W-:Y:S02]  /*10be0*/  ISETP.GE.AND P1, PT, R167, UR4, PT ;  /* 0x00000004a7007c0c */ /* 0x000fe4000bf26270 */
[----:B------:R-:W-:-:S02]  /*10bf0*/  @!P2 LEA.HI.X R5, R171, R7, R190, 0x2, P6 ;  /* 0x00000007ab05a211 */ /* 0x000fc400030f14be */
[----:B---3--:R-:W-:-:S03]  /*10c00*/  @!P4 LEA R8, P6, R170, R6, 0x2 ;  /* 0x00000006aa08c211 */ /* 0x008fc600078c10ff */
[----:B------:R1:W-:Y:S01]  /*10c10*/  @!P2 ST.E.64 desc[UR36][R4.64], R68 ;  /* 0x000000440400a985 */ /* 0x0003e2000c101b24 */
[CC--:B0-----:R-:W-:Y:S02]  /*10c20*/  @!P5 LEA R10, P2, R169.reuse, R6.reuse, 0x2 ;  /* 0x00000006a90ad211 */ /* 0x0c1fe400078410ff */
[-C--:B------:R-:W-:Y:S02]  /*10c30*/  @!P4 LEA.HI.X R9, R170, R7.reuse, R189, 0x2, P6 ;  /* 0x00000007aa09c211 */ /* 0x080fe400030f14bd */
[CC--:B----4-:R-:W-:Y:S02]  /*10c40*/  @!P3 LEA R12, P6, R168.reuse, R6.reuse, 0x2 ;  /* 0x00000006a80cb211 */ /* 0x0d0fe400078c10ff */
        /* <DEDUP_REMOVED lines=8> */
.L_x_1311:
[----:B------:R-:W-:Y:S05]  /*10cd0*/  BSYNC B1 ;  /* 0x0000000000017941 */ /* 0x000fea0003800000 */
.L_x_1310:
[----:B-1----:R1:W3:Y:S04]  /*10ce0*/  SHFL.IDX PT, R5, R16, 0x1, 0x1c1f ;  /* 0x003c1f0010057f89 */ /* 0x0022e800000e0000 */
[----:B------:R1:W4:Y:S01]  /*10cf0*/  SHFL.IDX PT, R4, R0, 0x1, 0x1c1f ;  /* 0x003c1f0000047f89 */ /* 0x00032200000e0000 */
[----:B------:R-:W-:Y:S05]  /*10d00*/  @P0 BRA `(.L_x_1309) ;  /* 0x00000010006c0947 */ /* 0x000fea0003800000 */
[----:B------:R-:W-:Y:S02]  /*10d10*/  ULDC UR4, c[0x0][0xac8] ;  /* 0x0002b20000047ab9 */ /* 0x000fe40000000800 */
[----:B------:R-:W-:Y:S02]  /*10d20*/  ISETP.GE.AND P1, PT, R181, UR4, PT ;  /* 0x00000004b5007c0c */ /* 0x000fe4000bf26270 */
[----:B------:R-:W-:Y:S02]  /*10d30*/  ISETP.GE.AND P0, PT, R180, UR4, PT ;  /* 0x00000004b4007c0c */ /* 0x000fe4000bf06270 */
[----:B------:R-:W-:Y:S02]  /*10d40*/  ISETP.GE.AND P2, PT, R18, UR4, PT ;  /* 0x0000000412007c0c */ /* 0x000fe4000bf46270 */
[----:B------:R-:W-:Y:S02]  /*10d50*/  ISETP.GE.AND P4, PT, R178, UR4, PT ;  /* 0x00000004b2007c0c */ /* 0x000fe4000bf86270 */
[----:B------:R-:W-:-:S05]  /*10d60*/  ISETP.GE.AND P3, PT, R179, UR4, PT ;  /* 0x00000004b3007c0c */ /* 0x000fca000bf66270 */
[CC--:B0---4-:R-:W-:Y:S02]  /*10d70*/  @!P1 LEA R6, P5, R181.reuse, R4.reuse, 0x2 ;  /* 0x00000004b5069211 */ /* 0x0d1fe400078a10ff */
        /* <DEDUP_REMOVED lines=59> */
.L_x_1300:
[----:B------:R-:W0:Y:S01]  /*11130*/  LDC.64 R2, c[0x0][0xc00] ;  /* 0x00030000ff027b82 */ /* 0x000e220000000a00 */
[----:B------:R-:W-:Y:S01]  /*11140*/  R2UR UR11, R183 ;  /* 0x00000000b70b72ca */ /* 0x000fe200000e0000 */
[----:B------:R-:W-:Y:S01]  /*11150*/  ULDC.64 UR8, c[0x0][0xc00] ;  /* 0x0003000000087ab9 */ /* 0x000fe20000000a00 */
[----:B------:R-:W-:Y:S01]  /*11160*/  IMAD.MOV.U32 R7, RZ, RZ, RZ ;  /* 0x000000ffff077224 */ /* 0x000fe200078e00ff */
[----:B------:R-:W-:-:S04]  /*11170*/  R2UR UR10, R164 ;  /* 0x00000000a40a72ca */ /* 0x000fc800000e0000 */
[----:B------:R-:W1:Y:S06]  /*11180*/  LDC.64 R4, c[0x0][0xc08] ;  /* 0x00030200ff047b82 */ /* 0x000e6c0000000a00 */
[----:B------:R-:W-:Y:S01]  /*11190*/  UIMAD.WIDE UR8, UR11, 0x4, UR8 ;  /* 0x000000040b0878a5 */ /* 0x000fe2000f8e0208 */
[----:B0-----:R-:W-:-:S05]  /*111a0*/  ISETP.NE.U32.AND P0, PT, R2, RZ, PT ;  /* 0x000000ff0200720c */ /* 0x001fca0003f05070 */
[----:B------:R-:W-:Y:S01]  /*111b0*/  IMAD.U32 R2, RZ, RZ, UR8 ;  /* 0x00000008ff027e24 */ /* 0x000fe2000f8e00ff */
[----:B------:R-:W-:Y:S01]  /*111c0*/  R2UR UR4, R3 ;  /* 0x00000000030472ca */ /* 0x000fe200000e0000 */
[----:B------:R-:W-:Y:S01]  /*111d0*/  IMAD.U32 R3, RZ, RZ, UR9 ;  /* 0x00000009ff037e24 */ /* 0x000fe2000f8e00ff */
[----:B-1----:R-:W-:-:S05]  /*111e0*/  ISETP.NE.U32.AND P1, PT, R4, RZ, PT ;  /* 0x000000ff0400720c */ /* 0x002fca0003f25070 */
[----:B------:R-:W-:-:S06]  /*111f0*/  VOTEU.ANY UP0, P0 ;  /* 0x00000000003f7886 */ /* 0x000fcc0000000100 */
[----:B------:R-:W-:Y:S01]  /*11200*/  UISETP.NE.AND.EX UP0, UPT, UR4, URZ, UPT, UP0 ;  /* 0x0000003f0400728c */ /* 0x000fe2000bf05300 */
[----:B------:R-:W-:Y:S01]  /*11210*/  R2UR UR4, R5 ;  /* 0x00000000050472ca */ /* 0x000fe200000e0000 */
[----:B------:R-:W-:-:S04]  /*11220*/  VOTEU.ANY UP1, P1 ;  /* 0x00000000003f7886 */ /* 0x000fc80000820100 */
[----:B------:R-:W-:-:S08]  /*11230*/  PLOP3.LUT P0, PT, PT, PT, UP0, 0x80, 0x0 ;  /* 0x000000000000781c */ /* 0x000fd00003f0f008 */
[----:B------:R-:W-:-:S06]  /*11240*/  UISETP.NE.AND.EX UP1, UPT, UR4, URZ, UPT, UP1 ;  /* 0x0000003f0400728c */ /* 0x000fcc000bf25310 */
[----:B------:R-:W-:Y:S01]  /*11250*/  PLOP3.LUT P1, PT, PT, PT, UP1, 0x80, 0x0 ;  /* 0x000000000000781c */ /* 0x000fe20003f2f018 */
[----:B------:R0:W5:Y:S01]  /*11260*/  @P0 LDG.E R7, desc[UR36][R2.64] ;  /* 0x0000002402070981 */ /* 0x000162000c1e1900 */
[----:B------:R-:W-:Y:S02]  /*11270*/  ULDC UR4, c[0x0][0xa88] ;  /* 0x0002a20000047ab9 */ /* 0x000fe40000000800 */
[----:B------:R-:W-:Y:S01]  /*11280*/  IMAD.U32 R0, RZ, RZ, UR4 ;  /* 0x00000004ff007e24 */ /* 0x000fe2000f8e00ff */
[----:B------:R-:W-:Y:S02]  /*11290*/  @UP1 ULDC.64 UR8, c[0x0][0xc08] ;  /* 0x0003020000081ab9 */ /* 0x000fe40000000a00 */
[----:B------:R-:W-:-:S06]  /*112a0*/  @UP1 UIMAD.WIDE UR8, UR11, 0x4, UR8 ;  /* 0x000000040b0818a5 */ /* 0x000fcc000f8e0208 */
[----:B------:R-:W-:Y:S02]  /*112b0*/  IMAD.U32 R4, RZ, RZ, UR8 ;  /* 0x00000008ff047e24 */ /* 0x000fe4000f8e00ff */
[----:B------:R-:W-:-:S05]  /*112c0*/  IMAD.U32 R5, RZ, RZ, UR9 ;  /* 0x00000009ff057e24 */ /* 0x000fca000f8e00ff */
[----:B------:R0:W5:Y:S01]  /*112d0*/  @P1 LDG.E R0, desc[UR36][R4.64] ;  /* 0x0000002404001981 */ /* 0x000162000c1e1900 */
[----:B------:R-:W-:-:S11]  /*112e0*/  UISETP.NE.AND UP1, UPT, UR10, URZ, UPT ;  /* 0x0000003f0a00728c */ /* 0x000fd6000bf25270 */
[----:B------:R-:W-:Y:S02]  /*112f0*/  @!UP1 ULDC UR10, c[0x0][0xad4] ;  /* 0x0002b500000a9ab9 */ /* 0x000fe40000000800 */
[----:B------:R-:W-:Y:S01]  /*11300*/  IMAD.U32 R164, RZ, RZ, UR10 ;  /* 0x0000000affa47e24 */ /* 0x000fe2000f8e00ff */
[----:B0-----:R-:W-:Y:S06]  /*11310*/  @P1 BRA `(.L_x_1312) ;  /* 0x0000000000101947 */ /* 0x001fec0003800000 */
[----:B------:R-:W-:Y:S05]  /*11320*/  @!P0 BRA `(.L_x_1312) ;  /* 0x00000000000c8947 */ /* 0x000fea0003800000 */
[----:B------:R-:W2:Y:S04]  /*11330*/  LDG.E R5, desc[UR36][R2.64] ;  /* 0x0000002402057981 */ /* 0x000ea8000c1e1900 */
[----:B-----5:R-:W2:Y:S02]  /*11340*/  LDG.E R0, desc[UR36][R2.64+0x4] ;  /* 0x0000042402007981 */ /* 0x020ea4000c1e1900 */
[----:B--2---:R-:W-:-:S07]  /*11350*/  IMAD.IADD R0, R0, 0x1, -R5 ;  /* 0x0000000100007824 */ /* 0x004fce00078e0a05 */
.L_x_1312:
[----:B------:R-:W-:Y:S01]  /*11360*/  R2UR UR4, R183 ;  /* 0x00000000b70472ca */ /* 0x000fe200000e0000 */
[----:B------:R-:W-:Y:S01]  /*11370*/  BSSY B1, `(.L_x_1313) ;  /* 0x0000042000017945 */ /* 0x000fe20003800000 */
[----:B-----5:R-:W-:Y:S02]  /*11380*/  R2UR UR20, R7 ;  /* 0x00000000071472ca */ /* 0x020fe400000e0000 */
[----:B------:R-:W-:-:S09]  /*11390*/  ISETP.GT.AND P0, PT, R207, 0x7f, PT ;  /* 0x0000007fcf00780c */ /* 0x000fd20003f04270 */
[----:B------:R-:W-:Y:S02]  /*113a0*/  USHF.R.S32.HI UR8, URZ, 0x1f, UR4 ;  /* 0x0000001f3f087899 */ /* 0x000fe40008011404 */
[----:B------:R-:W-:Y:S02]  /*113b0*/  USEL UR4, UR4, URZ, !UP0 ;  /* 0x0000003f04047287 */ /* 0x000fe4000c000000 */
[----:B------:R-:W-:Y:S02]  /*113c0*/  USEL UR8, UR8, URZ, !UP0 ;  /* 0x0000003f08087287 */ /* 0x000fe4000c000000 */
[----:B------:R-:W-:Y:S01]  /*113d0*/  USHF.R.S32.HI UR20, URZ, 0x1f, UR20 ;  /* 0x0000001f3f147899 */ /* 0x000fe20008011414 */
[----:B------:R-:W-:Y:S11]  /*113e0*/  @P0 BRA `(.L_x_1314) ;  /* 0x0000000000e80947 */ /* 0x000ff60003800000 */
[----:B------:R-:W0:Y:S01]  /*113f0*/  S2R R6, SR_TID.X ;  /* 0x0000000000067919 */ /* 0x000e220000002100 */
[----:B------:R-:W1:Y:S01]  /*11400*/  LDC R9, c[0x0][0xbe8] ;  /* 0x0002fa00ff097b82 */ /* 0x000e620000000800 */
[----:B------:R-:W-:-:S13]  /*11410*/  R2UR UR9, R22 ;  /* 0x00000000160972ca */ /* 0x000fda00000e0000 */
[----:B------:R-:W-:Y:S02]  /*11420*/  IMAD.U32 R3, RZ, RZ, UR9 ;  /* 0x00000009ff037e24 */ /* 0x000fe4000f8e00ff */
[----:B-1----:R-:W-:-:S03]  /*11430*/  IMAD R2, R0, R9, RZ ;  /* 0x0000000900027224 */ /* 0x002fc600078e02ff */
[----:B0-----:R-:W-:-:S04]  /*11440*/  IADD3 R6, R3, -0x80, R6 ;  /* 0xffffff8003067810 */ /* 0x001fc80007ffe006 */
[----:B------:R-:W-:-:S13]  /*11450*/  ISETP.GE.AND P0, PT, R6, R2, PT ;  /* 0x000000020600720c */ /* 0x000fda0003f06270 */
[----:B------:R-:W-:Y:S05]  /*11460*/  @P0 BRA `(.L_x_1314) ;  /* 0x0000000000c80947 */ /* 0x000fea0003800000 */
[----:B------:R-:W-:Y:S01]  /*11470*/  ISETP.NE.AND P0, PT, R9, 0x1, PT ;  /* 0x000000010900780c */ /* 0x000fe20003f05270 */
[----:B------:R-:W-:Y:S01]  /*11480*/  UMOV UR18, 0x9b8 ;  /* 0x000009b800127882 */ /* 0x000fe20000000000 */
[----:B------:R-:W-:Y:S01]  /*11490*/  R2UR UR10, R164 ;  /* 0x00000000a40a72ca */ /* 0x000fe200000e0000 */
[----:B------:R-:W-:Y:S01]  /*114a0*/  IMAD.MOV.U32 R4, RZ, RZ, R6 ;  /* 0x000000ffff047224 */ /* 0x000fe200078e0006 */
        /* <DEDUP_REMOVED lines=9> */
[----:B------:R-:W-:Y:S02]  /*11540*/  UIMAD.WIDE.U32 UR16, UR10, UR19, URZ ;  /* 0x000000130a1072a5 */ /* 0x000fe4000f8e003f */
[----:B------:R-:W-:Y:S01]  /*11550*/  UIMAD UR19, UR11, UR19, URZ ;  /* 0x000000130b1372a4 */ /* 0x000fe2000f8e023f */
[----:B0-----:R-:W-:Y:S01]  /*11560*/  @P0 IMAD.HI.U32 R5, R6, R5, RZ ;  /* 0x0000000506050227 */ /* 0x001fe200078e00ff */
[----:B------:R-:W-:Y:S02]  /*11570*/  UIMAD UR13, UR13, UR4, URZ ;  /* 0x000000040d0d72a4 */ /* 0x000fe4000f8e023f */
[----:B------:R-:W-:Y:S01]  /*11580*/  UIMAD.WIDE.U32 UR10, UR12, UR4, URZ ;  /* 0x000000040c0a72a5 */ /* 0x000fe2000f8e003f */
[----:B------:R-:W-:Y:S01]  /*11590*/  IMAD.U32 R2, RZ, RZ, UR16 ;  /* 0x00000010ff027e24 */ /* 0x000fe2000f8e00ff */
[----:B------:R-:W-:-:S02]  /*115a0*/  UIADD3 UR19, UR17, UR19, URZ ;  /* 0x0000001311137290 */ /* 0x000fc4000fffe03f */
[----:B------:R-:W-:Y:S01]  /*115b0*/  IMAD.U32 R3, RZ, RZ, UR17 ;  /* 0x00000011ff037e24 */ /* 0x000fe2000f8e00ff */
[----:B------:R-:W-:Y:S01]  /*115c0*/  UIMAD UR13, UR12, UR8, UR13 ;  /* 0x000000080c0d72a4 */ /* 0x000fe2000f8e020d */
[----:B-1----:R-:W-:Y:S01]  /*115d0*/  @P0 SHF.R.U32.HI R4, RZ, R8, R5 ;  /* 0x00000008ff040219 */ /* 0x002fe20000011605 */
[----:B------:R-:W-:Y:S01]  /*115e0*/  ULDC.64 UR14, c[0x0][UR18+0x228] ;  /* 0x00008a00120e7abb */ /* 0x000fe20008000a00 */
[----:B------:R-:W-:Y:S01]  /*115f0*/  IADD3 R3, P0, P1, R2, UR10, R7 ;  /* 0x0000000a02037c10 */ /* 0x000fe2000f91e007 */
[----:B------:R-:W-:Y:S01]  /*11600*/  UIADD3 UR13, UR11, UR13, URZ ;  /* 0x0000000d0b0d7290 */ /* 0x000fe2000fffe03f */
[----:B------:R-:W-:Y:S01]  /*11610*/  IMAD.U32 R2, RZ, RZ, UR20 ;  /* 0x00000014ff027e24 */ /* 0x000fe2000f8e00ff */
[----:B------:R-:W-:Y:S01]  /*11620*/  UIMAD.WIDE.U32 UR16, UR14, UR9, URZ ;  /* 0x000000090e1072a5 */ /* 0x000fe2000f8e003f */
[----:B------:R-:W-:Y:S01]  /*11630*/  IMAD.MOV R5, RZ, RZ, -R4 ;  /* 0x000000ffff057224 */ /* 0x000fe200078e0a04 */
[----:B------:R-:W-:Y:S01]  /*11640*/  UIMAD UR9, UR15, UR9, URZ ;  /* 0x000000090f0972a4 */ /* 0x000fe2000f8e023f */
[----:B------:R-:W-:Y:S01]  /*11650*/  IMAD.U32 R11, RZ, RZ, UR19 ;  /* 0x00000013ff0b7e24 */ /* 0x000fe2000f8e00ff */
[----:B------:R-:W-:Y:S01]  /*11660*/  ULDC.64 UR10, c[0x0][UR18+0x210] ;  /* 0x00008400120a7abb */ /* 0x000fe20008000a00 */
[----:B------:R-:W-:Y:S01]  /*11670*/  IMAD R5, R9, R5, R6 ;  /* 0x0000000509057224 */ /* 0x000fe200078e0206 */
[----:B------:R-:W-:-:S02]  /*11680*/  UIADD3 UR9, UR17, UR9, URZ ;  /* 0x0000000911097290 */ /* 0x000fc4000fffe03f */
[----:B------:R-:W-:Y:S01]  /*11690*/  IADD3.X R6, R11, UR13, R2, P0, P1 ;  /* 0x0000000d0b067c10 */ /* 0x000fe200087e2402 */
[----:B------:R-:W-:Y:S01]  /*116a0*/  IMAD R9, R5, UR11, RZ ;  /* 0x0000000b05097c24 */ /* 0x000fe2000f8e02ff */
[----:B------:R-:W-:Y:S01]  /*116b0*/  IADD3 R2, P0, P1, R4, UR16, R3 ;  /* 0x0000001004027c10 */ /* 0x000fe2000f91e003 */
[----:B------:R-:W-:Y:S01]  /*116c0*/  ULDC.64 UR12, c[0x0][0xba8] ;  /* 0x0002ea00000c7ab9 */ /* 0x000fe20000000a00 */
[----:B------:R-:W-:Y:S01]  /*116d0*/  SHF.R.S32.HI R3, RZ, 0x1f, R4 ;  /* 0x0000001fff037819 */ /* 0x000fe20000011404 */
[----:B------:R-:W-:Y:S01]  /*116e0*/  @!UP0 ULDC UR12, c[0x0][0xb50] ;  /* 0x0002d400000c8ab9 */ /* 0x000fe20000000800 */
[----:B------:R-:W-:Y:S01]  /*116f0*/  SHF.R.S32.HI R4, RZ, 0x1f, R5 ;  /* 0x0000001fff047819 */ /* 0x000fe20000011405 */
[----:B------:R-:W-:Y:S01]  /*11700*/  @!UP0 ULDC UR13, c[0x0][0xb54] ;  /* 0x0002d500000d8ab9 */ /* 0x000fe20000000800 */
[----:B------:R-:W-:-:S03]  /*11710*/  IADD3.X R3, R3, UR9, R6, P0, P1 ;  /* 0x0000000903037c10 */ /* 0x000fc600087e2406 */
[----:B------:R-:W-:Y:S02]  /*11720*/  IMAD R9, R4, UR10, R9 ;  /* 0x0000000a04097c24 */ /* 0x000fe4000f8e0209 */
[----:B------:R-:W-:-:S04]  /*11730*/  IMAD.WIDE.U32 R2, R5, UR10, R2 ;  /* 0x0000000a05027c25 */ /* 0x000fc8000f8e0002 */
[----:B------:R-:W-:Y:S01]  /*11740*/  IMAD.IADD R3, R3, 0x1, R9 ;  /* 0x0000000103037824 */ /* 0x000fe200078e0209 */
[----:B------:R-:W-:-:S04]  /*11750*/  LEA R4, P0, R2, UR12, 0x2 ;  /* 0x0000000c02047c11 */ /* 0x000fc8000f8010ff */
[----:B------:R-:W-:Y:S01]  /*11760*/  LEA.HI.X R5, R2, UR13, R3, 0x2, P0 ;  /* 0x0000000d02057c11 */ /* 0x000fe200080f1403 */
[----:B------:R-:W-:-:S05]  /*11770*/  IMAD.MOV.U32 R3, RZ, RZ, -0x800000 ;  /* 0xff800000ff037424 */ /* 0x000fca00078e00ff */
[----:B------:R0:W-:Y:S03]  /*11780*/  STG.E desc[UR36][R4.64], R3 ;  /* 0x0000000304007986 */ /* 0x0001e6000c101924 */
.L_x_1314:
[----:B------:R-:W-:Y:S05]  /*11790*/  BSYNC B1 ;  /* 0x0000000000017941 */ /* 0x000fea0003800000 */
.L_x_1313:
[----:B------:R-:W-:-:S13]  /*117a0*/  R2UR UR9, R164 ;  /* 0x00000000a40972ca */ /* 0x000fda00000e0000 */
[----:B------:R-:W-:-:S06]  /*117b0*/  UISETP.GT.AND UP0, UPT, UR9, 0x1, UPT ;  /* 0x000000010900788c */ /* 0x000fcc000bf04270 */
[----:B------:R-:W-:-:S13]  /*117c0*/  PLOP3.LUT P0, PT, PT, PT, UP0, 0x80, 0x0 ;  /* 0x000000000000781c */ /* 0x000fda0003f0f008 */
[----:B------:R-:W-:Y:S05]  /*117d0*/  @P0 BRA `(.L_x_1309) ;  /* 0x0000000400b80947 */ /* 0x000fea0003800000 */
[----:B------:R-:W1:Y:S01]  /*117e0*/  LDC R11, c[0x0][0xbe8] ;  /* 0x0002fa00ff0b7b82 */ /* 0x000e620000000800 */
[C---:B------:R-:W-:Y:S01]  /*117f0*/  R2UR UR10, R7.reuse ;  /* 0x00000000070a72ca */ /* 0x040fe200000e0000 */
[----:B------:R-:W-:Y:S01]  /*11800*/  ULDC.64 UR12, c[0x0][0xaa0] ;  /* 0x0002a800000c7ab9 */ /* 0x000fe20000000a00 */
[----:B------:R-:W-:Y:S01]  /*11810*/  R2UR UR14, R7 ;  /* 0x00000000070e72ca */ /* 0x000fe200000e0000 */
[----:B------:R-:W-:Y:S01]  /*11820*/  UIMAD UR9, UR20, UR12, URZ ;  /* 0x0000000c140972a4 */ /* 0x000fe2000f8e023f */
[----:B------:R-:W-:Y:S01]  /*11830*/  R2UR UR16, R166 ;  /* 0x00000000a61072ca */ /* 0x000fe200000e0000 */
[----:B------:R-:W-:Y:S01]  /*11840*/  IMAD R2, R163, 0x20, R182 ;  /* 0x00000020a3027824 */ /* 0x000fe200078e02b6 */
[----:B------:R-:W-:Y:S01]  /*11850*/  R2UR UR15, R22 ;  /* 0x00000000160f72ca */ /* 0x000fe200000e0000 */
[----:B------:R-:W-:Y:S06]  /*11860*/  BSSY B1, `(.L_x_1315) ;  /* 0x000003b000017945 */ /* 0x000fec0003800000 */
[----:B------:R-:W-:-:S02]  /*11870*/  UIMAD.WIDE.U32 UR10, UR10, UR12, URZ ;  /* 0x0000000c0a0a72a5 */ /* 0x000fc4000f8e003f */
[----:B------:R-:W-:-:S03]  /*11880*/  UIMAD UR9, UR14, UR13, UR9 ;  /* 0x0000000d0e0972a4 */ /* 0x000fc6000f8e0209 */
[----:B------:R-:W-:Y:S01]  /*11890*/  ULDC.64 UR12, c[0x0][0xae8] ;  /* 0x0002ba00000c7ab9 */ /* 0x000fe20000000a00 */
[----:B------:R-:W-:Y:S01]  /*118a0*/  UIADD3 UR11, UR11, UR9, URZ ;  /* 0x000000090b0b7290 */ /* 0x000fe2000fffe03f */
[----:B------:R-:W-:Y:S01]  /*118b0*/  VIADD R6, R2, UR15 ;  /* 0x0000000f02067c36 */ /* 0x000fe20008000000 */
[----:B-1----:R-:W-:Y:S02]  /*118c0*/  ISETP.NE.AND P0, PT, R11, 0x1, PT ;  /* 0x000000010b00780c */ /* 0x002fe40003f05270 */
[----:B------:R-:W-:Y:S01]  /*118d0*/  UIMAD.WIDE.U32 UR10, UR16, UR12, UR10 ;  /* 0x0000000c100a72a5 */ /* 0x000fe2000f8e000a */
[----:B0-----:R-:W-:-:S03]  /*118e0*/  IMAD.MOV.U32 R5, RZ, RZ, R6 ;  /* 0x000000ffff057224 */ /* 0x001fc600078e0006 */
[----:B------:R-:W-:-:S03]  /*118f0*/  UIMAD UR9, UR16, UR13, UR11 ;  /* 0x0000000d100972a4 */ /* 0x000fc6000f8e020b */
[----:B------:R-:W-:Y:S02]  /*11900*/  ULDC.64 UR12, c[0x0][0xaf0] ;  /* 0x0002bc00000c7ab9 */ /* 0x000fe40000000a00 */
[----:B------:R-:W-:Y:S02]  /*11910*/  UIMAD UR8, UR8, UR12, URZ ;  /* 0x0000000c080872a4 */ /* 0x000fe4000f8e023f */
[----:B------:R-:W0:Y:S02]  /*11920*/  @P0 LDC R3, c[0x0][0xbec] ;  /* 0x0002fb00ff030b82 */ /* 0x000e240000000800 */
[----:B------:R-:W-:-:S03]  /*11930*/  UIMAD UR11, UR4, UR13, UR8 ;  /* 0x0000000d040b72a4 */ /* 0x000fc6000f8e0208 */
[----:B------:R-:W-:Y:S02]  /*11940*/  UMOV UR8, UR10 ;  /* 0x0000000a00087c82 */ /* 0x000fe40008000000 */
[----:B------:R-:W-:Y:S01]  /*11950*/  UIMAD.WIDE.U32 UR8, UR4, UR12, UR8 ;  /* 0x0000000c040872a5 */ /* 0x000fe2000f8e0008 */
[----:B------:R-:W1:Y:S03]  /*11960*/  @P0 LDC R7, c[0x0][0xbf0] ;  /* 0x0002fc00ff070b82 */ /* 0x000e660000000800 */
[----:B------:R-:W-:-:S03]  /*11970*/  UIADD3 UR4, UR9, UR11, URZ ;  /* 0x0000000b09047290 */ /* 0x000fc6000fffe03f */
[----:B------:R-:W-:Y:S01]  /*11980*/  ULDC.64 UR10, c[0x0][0xae0] ;  /* 0x0002b800000a7ab9 */ /* 0x000fe20000000a00 */
[----:B0-----:R-:W-:-:S04]  /*11990*/  @P0 IMAD.HI.U32 R2, R6, R3, RZ ;  /* 0x0000000306020227 */ /* 0x001fc800078e00ff */
[----:B------:R-:W-:Y:S02]  /*119a0*/  IMAD.U32 R3, RZ, RZ, UR9 ;  /* 0x00000009ff037e24 */ /* 0x000fe4000f8e00ff */
[----:B------:R-:W-:Y:S01]  /*119b0*/  IMAD.U32 R3, RZ, RZ, UR4 ;  /* 0x00000004ff037e24 */ /* 0x000fe2000f8e00ff */
[----:B-1----:R-:W-:-:S04]  /*119c0*/  @P0 SHF.R.U32.HI R5, RZ, R7, R2 ;  /* 0x00000007ff050219 */ /* 0x002fc80000011602 */
[--C-:B------:R-:W-:Y:S01]  /*119d0*/  SHF.R.S32.HI R2, RZ, 0x1f, R5.reuse ;  /* 0x0000001fff027819 */ /* 0x100fe20000011405 */
[----:B------:R-:W-:-:S04]  /*119e0*/  IMAD.MOV R7, RZ, RZ, -R5 ;  /* 0x000000ffff077224 */ /* 0x000fc800078e0a05 */
[----:B------:R-:W-:Y:S02]  /*119f0*/  IMAD R4, R2, UR10, RZ ;  /* 0x0000000a02047c24 */ /* 0x000fe4000f8e02ff */
[----:B------:R-:W-:Y:S02]  /*11a00*/  IMAD R7, R11, R7, R6 ;  /* 0x000000070b077224 */ /* 0x000fe400078e0206 */
[----:B------:R-:W-:Y:S01]  /*11a10*/  IMAD.U32 R2, RZ, RZ, UR8 ;  /* 0x00000008ff027e24 */ /* 0x000fe2000f8e00ff */
[----:B------:R-:W-:Y:S01]  /*11a20*/  ULDC.64 UR8, c[0x0][0xad8] ;  /* 0x0002b60000087ab9 */ /* 0x000fe20000000a00 */
[C---:B------:R-:W-:Y:S01]  /*11a30*/  IMAD R9, R5.reuse, UR11, R4 ;  /* 0x0000000b05097c24 */ /* 0x040fe2000f8e0204 */
[----:B------:R-:W-:Y:S01]  /*11a40*/  SHF.R.S32.HI R4, RZ, 0x1f, R7 ;  /* 0x0000001fff047819 */ /* 0x000fe20000011407 */
[----:B------:R-:W-:-:S04]  /*11a50*/  IMAD.WIDE.U32 R2, R5, UR10, R2 ;  /* 0x0000000a05027c25 */ /* 0x000fc8000f8e0002 */
[----:B------:R-:W-:Y:S02]  /*11a60*/  IMAD.IADD R3, R3, 0x1, R9 ;  /* 0x0000000103037824 */ /* 0x000fe400078e0209 */
[----:B------:R-:W-:Y:S02]  /*11a70*/  IMAD R4, R4, UR8, RZ ;  /* 0x0000000804047c24 */ /* 0x000fe4000f8e02ff */
[----:B------:R-:W-:Y:S02]  /*11a80*/  VIADD R6, R182, UR15 ;  /* 0x0000000fb6067c36 */ /* 0x000fe40008000000 */
[----:B------:R-:W-:Y:S02]  /*11a90*/  IMAD R11, R0, R11, RZ ;  /* 0x0000000b000b7224 */ /* 0x000fe400078e02ff */
        /* <DEDUP_REMOVED lines=9> */
[-C--:B------:R-:W-:Y:S01]  /*11b30*/  ISETP.GE.AND P1, PT, R0, R11.reuse, PT ;  /* 0x0000000b0000720c */ /* 0x080fe20003f26270 */
[----:B------:R-:W-:Y:S02]  /*11b40*/  VIADD R0, R6, 0x40 ;  /* 0x0000004006007836 */ /* 0x000fe40000000000 */
        /* <DEDUP_REMOVED lines=12> */
.L_x_1316:
[----:B------:R-:W-:Y:S05]  /*11c10*/  BSYNC B1 ;  /* 0x0000000000017941 */ /* 0x000fea0003800000 */
.L_x_1315:
        /* <DEDUP_REMOVED lines=13> */
.L_x_1318:
[----:B------:R-:W-:Y:S05]  /*11cf0*/  BSYNC B1 ;  /* 0x0000000000017941 */ /* 0x000fea0003800000 */
.L_x_1317:
        /* <DEDUP_REMOVED lines=13> */
.L_x_1320:
[----:B------:R-:W-:Y:S05]  /*11dd0*/  BSYNC B1 ;  /* 0x0000000000017941 */ /* 0x000fea0003800000 */
.L_x_1319:
        /* <DEDUP_REMOVED lines=14> */
.L_x_1309:
[----:B------:R-:W-:Y:S05]  /*11ec0*/  BSYNC B0 ;  /* 0x0000000000007941 */ /* 0x000fea0003800000 */
.L_x_1299:
[----:B------:R-:W-:Y:S02]  /*11ed0*/  ULDC UR4, c[0x0][0xc3c] ;  /* 0x00030f0000047ab9 */ /* 0x000fe40000000800 */
[----:B------:R-:W-:-:S06]  /*11ee0*/  UISETP.GE.AND UP0, UPT, UR7, UR4, UPT ;  /* 0x000000040700728c */ /* 0x000fcc000bf06270 */
[----:B------:R-:W-:-:S13]  /*11ef0*/  PLOP3.LUT P0, PT, PT, PT, UP0, 0x80, 0x0 ;  /* 0x000000000000781c */ /* 0x000fda0003f0f008 */
[----:B------:R-:W-:Y:S05]  /*11f00*/  @!P0 BRA `(.L_x_1321) ;  /* 0xfffffef000108947 */ /* 0x000fea000383ffff */
[----:B------:R-:W-:Y:S05]  /*11f10*/  EXIT ;  /* 0x000000000000794d */ /* 0x000fea0003800000 */
.L_x_1208:
[----:B------:R-:W-:-:S08]  /*11f20*/  NOP ;  /* 0x0000000000007918 */ /* 0x000fd00000000000 */
[----:B0-----:R-:W0:-:S00]  /*11f30*/  USETMAXREG.DEALLOC.CTAPOOL 0x28 ;  /* 0x00000028000079c8 */ /* 0x001e0000080e0500 */
[----:B0-----:R-:W-:Y:S01]  /*11f40*/  LOP3.LUT R2, R2, 0x3, RZ, 0xc0, !PT ;  /* 0x0000000302027812 */ /* 0x001fe200078ec0ff */
[----:B------:R-:W-:Y:S01]  /*11f50*/  IMAD.MOV.U32 R6, RZ, RZ, RZ ;  /* 0x000000ffff067224 */ /* 0x000fe200078e00ff */
[----:B------:R-:W-:-:S04]  /*11f60*/  LOP3.LUT R23, R23, 0xfffffeff, RZ, 0xc0, !PT ;  /* 0xfffffeff17177812 */ /* 0x000fc800078ec0ff */
[----:B------:R-:W0:Y:S02]  /*11f70*/  SHFL.IDX PT, R2, R2, RZ, 0x1f ;  /* 0x00001fff02027589 */ /* 0x000e2400000e0000 */
[----:B0-----:R-:W-:-:S13]  /*11f80*/  ISETP.NE.AND P0, PT, R2, RZ, PT ;  /* 0x000000ff0200720c */ /* 0x001fda0003f05270 */
[----:B------:R-:W-:Y:S01]  /*11f90*/  @P0 LOP3.LUT R23, R23, 0x100, RZ, 0xfc, !PT ;  /* 0x0000010017170812 */ /* 0x000fe200078efcff */
[----:B------:R-:W-:Y:S06]  /*11fa0*/  @!P0 BRA `(.L_x_1322) ;  /* 0x00000000001c8947 */ /* 0x000fec0003800000 */
[----:B------:R-:W0:Y:S08]  /*11fb0*/  S2UR UR5, SR_CgaCtaId ;  /* 0x00000000000579c3 */ /* 0x000e300000008800 */
[----:B------:R-:W-:Y:S06]  /*11fc0*/  BAR.SYNC.DEFER_BLOCKING 0x5, 0x180 ;  /* 0x0146000000007b1d */ /* 0x000fec0000010000 */
[----:B------:R-:W-:-:S02]  /*11fd0*/  UMOV UR4, 0x400 ;  /* 0x0000040000047882 */ /* 0x000fc40000000000 */
[----:B0-----:R-:W-:-:S09]  /*11fe0*/  ULEA UR4, UR5, UR4, 0x18 ;  /* 0x0000000405047291 */ /* 0x001fd2000f8ec03f */
[----:B------:R-:W1:Y:S01]  /*11ff0*/  LDS.128 R16, [UR4+0x2a8d0] ;  /* 0x02a8d004ff107984 */ /* 0x000e620008000c00 */
[----:B------:R-:W-:Y:S06]  /*12000*/  BAR.ARV 0x4, 0x180 ;  /* 0x0106000000007b1d */ /* 0x000fec0000002000 */
[----:B------:R-:W-:Y:S05]  /*12010*/  BRA `(.L_x_1323) ;  /* 0x0000000c00907947 */ /* 0x000fea0003800000 */
.L_x_1322:
[----:B------:R-:W-:Y:S01]  /*12020*/  LOP3.LUT R7, R0, 0x1f, RZ, 0xc0, !PT ;  /* 0x0000001f00077812 */ /* 0x000fe200078ec0ff */
[----:B------:R-:W-:Y:S01]  /*12030*/  ULDC UR4, c[0x0][0xc3c] ;  /* 0x00030f0000047ab9 */ /* 0x000fe20000000800 */
[----:B------:R-:W-:Y:S01]  /*12040*/  IMAD.MOV.U32 R9, RZ, RZ, RZ ;  /* 0x000000ffff097224 */ /* 0x000fe200078e00ff */
[----:B------:R-:W0:Y:S01]  /*12050*/  S2UR UR6, SR_CTAID.X ;  /* 0x00000000000679c3 */ /* 0x000e220000002500 */
[----:B------:R-:W-:Y:S01]  /*12060*/  ISETP.NE.AND P0, PT, R7, 0x1f, PT ;  /* 0x0000001f0700780c */ /* 0x000fe20003f05270 */
[----:B------:R-:W-:-:S03]  /*12070*/  ULDC UR5, c[0x0][0xc38] ;  /* 0x00030e0000057ab9 */ /* 0x000fc60000000800 */
[----:B------:R-:W-:-:S13]  /*12080*/  ISETP.GE.OR P1, PT, R7, UR4, !P0 ;  /* 0x0000000407007c0c */ /* 0x000fda000c726670 */
[----:B------:R-:W1:Y:S08]  /*12090*/  @!P1 LDC.64 R4, c[0x0][0xc80] ;  /* 0x00032000ff049b82 */ /* 0x000e700000000a00 */
[----:B------:R-:W2:Y:S01]  /*120a0*/  @!P1 LDC.64 R2, c[0x0][0xc78] ;  /* 0x00031e00ff029b82 */ /* 0x000ea20000000a00 */
[----:B-1----:R-:W-:-:S05]  /*120b0*/  @!P1 IMAD.WIDE.U32 R4, R7, 0x4, R4 ;  /* 0x0000000407049825 */ /* 0x002fca00078e0004 */
        /* <DEDUP_REMOVED lines=10> */
[----:B------:R-:W1:Y:S02]  /*12160*/  SHFL.UP PT, R10, R8, 0x1, RZ ;  /* 0x04200000080a7989 */ /* 0x000e6400000e00ff */
[----:B-1----:R-:W-:-:S05]  /*12170*/  SEL R11, R10, RZ, P1 ;  /* 0x000000ff0a0b7207 */ /* 0x002fca0000800000 */
[----:B------:R-:W-:-:S05]  /*12180*/  IMAD.IADD R11, R8, 0x1, R11 ;  /* 0x00000001080b7824 */ /* 0x000fca00078e020b */
        /* <DEDUP_REMOVED lines=12> */
[----:B------:R-:W1:Y:S02]  /*12250*/  SHFL.IDX PT, R8, R5, 0x1f, 0x1f ;  /* 0x03e01f0005087f89 */ /* 0x000e6400000e0000 */
[----:B-1----:R-:W-:-:S05]  /*12260*/  IMAD R8, R8, UR5, RZ ;  /* 0x0000000508087c24 */ /* 0x002fca000f8e02ff */
[----:B0-----:R-:W-:Y:S01]  /*12270*/  ISETP.GT.AND P6, PT, R8, UR6, PT ;  /* 0x0000000608007c0c */ /* 0x001fe2000bfc4270 */
[----:B------:R-:W-:-:S12]  /*12280*/  IMAD.MOV.U32 R3, RZ, RZ, R8 ;  /* 0x000000ffff037224 */ /* 0x000fd800078e0008 */
[----:B------:R-:W-:Y:S05]  /*12290*/  @P6 BRA `(.L_x_1324) ;  /* 0x0000000000986947 */ /* 0x000fea0003800000 */
[----:B------:R-:W-:Y:S01]  /*122a0*/  IMAD.MOV.U32 R8, RZ, RZ, R3 ;  /* 0x000000ffff087224 */ /* 0x000fe200078e0003 */
[----:B------:R-:W-:Y:S01]  /*122b0*/  UMOV UR4, URZ ;  /* 0x0000003f00047c82 */ /* 0x000fe20008000000 */
[----:B------:R-:W-:-:S05]  /*122c0*/  ULDC UR5, c[0x0][0xc38] ;  /* 0x00030e0000057ab9 */ /* 0x000fca0000000800 */
.L_x_1326:
[----:B------:R-:W0:Y:S01]  /*122d0*/  LDC R2, c[0x0][0xc3c] ;  /* 0x00030f00ff027b82 */ /* 0x000e220000000800 */
[----:B------:R-:W-:-:S06]  /*122e0*/  UIADD3 UR4, UR4, 0x1f, URZ ;  /* 0x0000001f04047890 */ /* 0x000fcc000fffe03f */
        /* <DEDUP_REMOVED lines=33> */
.L_x_1324:
        /* <DEDUP_REMOVED lines=9> */
[----:B0-----:R-:W-:-:S07]  /*12590*/  ISETP.NE.AND P1, PT, R9, 0x1, PT ;  /* 0x000000010900780c */ /* 0x001fce0003f25270 */
[----:B-1----:R-:W-:Y:S06]  /*125a0*/  @!P0 BRA `(.L_x_1327) ;  /* 0x0000000000088947 */ /* 0x002fec0003800000 */
[----:B------:R-:W-:-:S06]  /*125b0*/  VIADD R16, R19, 0xffffffff ;  /* 0xffffffff13107836 */ /* 0x000fcc0000000000 */
[----:B------:R0:W1:Y:S02]  /*125c0*/  SHFL.IDX PT, R16, R5, R16, 0x1f ;  /* 0x00001f1005107589 */ /* 0x00006400000e0000 */
.L_x_1327:
[----:B-1----:R-:W-:Y:S02]  /*125d0*/  IMAD R16, R16, UR5, R3 ;  /* 0x0000000510107c24 */ /* 0x002fe4000f8e0203 */
[----:B------:R-:W-:-:S03]  /*125e0*/  VIADD R19, R19, UR4 ;  /* 0x0000000413137c36 */ /* 0x000fc60008000000 */
[----:B0-----:R-:W-:Y:S01]  /*125f0*/  IADD3 R5, -R16, UR6, RZ ;  /* 0x0000000610057c10 */ /* 0x001fe2000fffe1ff */
[----:B------:R-:W-:Y:S06]  /*12600*/  @!P1 BRA `(.L_x_1328) ;  /* 0x0000000000e89947 */ /* 0x000fec0003800000 */
[-C--:B--2---:R-:W-:Y:S02]  /*12610*/  IABS R12, R6.reuse ;  /* 0x00000006000c7213 */ /* 0x084fe40000000000 */
[----:B------:R-:W-:Y:S02]  /*12620*/  IABS R4, R9 ;  /* 0x0000000900047213 */ /* 0x000fe40000000000 */
[----:B------:R-:W0:Y:S01]  /*12630*/  I2F.RP R8, R12 ;  /* 0x0000000c00087306 */ /* 0x000e220000209400 */
[----:B------:R-:W-:-:S07]  /*12640*/  IABS R13, R6 ;  /* 0x00000006000d7213 */ /* 0x000fce0000000000 */
[----:B------:R-:W1:Y:S08]  /*12650*/  I2F.RP R10, R4 ;  /* 0x00000004000a7306 */ /* 0x000e700000209400 */
[----:B0-----:R-:W0:Y:S08]  /*12660*/  MUFU.RCP R8, R8 ;  /* 0x0000000800087308 */ /* 0x001e300000001000 */
[----:B-1----:R-:W-:Y:S01]  /*12670*/  MUFU.RCP R10, R10 ;  /* 0x0000000a000a7308 */ /* 0x002fe20000001000 */
[----:B0-----:R-:W-:Y:S01]  /*12680*/  VIADD R2, R8, 0xffffffe ;  /* 0x0ffffffe08027836 */ /* 0x001fe20000000000 */
[----:B------:R-:W-:-:S06]  /*12690*/  IABS R8, R5 ;  /* 0x0000000500087213 */ /* 0x000fcc0000000000 */
[----:B------:R0:W1:Y:S02]  /*126a0*/  F2I.FTZ.U32.TRUNC.NTZ R3, R2 ;  /* 0x0000000200037305 */ /* 0x000064000021f000 */
[----:B0-----:R-:W-:Y:S02]  /*126b0*/  IMAD.MOV.U32 R2, RZ, RZ, RZ ;  /* 0x000000ffff027224 */ /* 0x001fe400078e00ff */
[----:B-1----:R-:W-:-:S04]  /*126c0*/  IMAD.MOV R11, RZ, RZ, -R3 ;  /* 0x000000ffff0b7224 */ /* 0x002fc800078e0a03 */
[----:B------:R-:W-:-:S04]  /*126d0*/  IMAD R11, R11, R12, RZ ;  /* 0x0000000c0b0b7224 */ /* 0x000fc800078e02ff */
[----:B------:R-:W-:-:S04]  /*126e0*/  IMAD.HI.U32 R3, R3, R11, R2 ;  /* 0x0000000b03037227 */ /* 0x000fc800078e0002 */
[----:B------:R-:W-:Y:S02]  /*126f0*/  IMAD.MOV R11, RZ, RZ, -R13 ;  /* 0x000000ffff0b7224 */ /* 0x000fe400078e0a0d */
[----:B------:R-:W-:-:S04]  /*12700*/  IMAD.HI.U32 R2, R3, R8, RZ ;  /* 0x0000000803027227 */ /* 0x000fc800078e00ff */
[----:B------:R-:W-:Y:S01]  /*12710*/  IMAD R3, R2, R11, R8 ;  /* 0x0000000b02037224 */ /* 0x000fe200078e0208 */
[----:B------:R-:W-:Y:S01]  /*12720*/  LOP3.LUT R8, R5, R6, RZ, 0x3c, !PT ;  /* 0x0000000605087212 */ /* 0x000fe200078e3cff */
[----:B------:R-:W-:-:S03]  /*12730*/  VIADD R11, R10, 0xffffffe ;  /* 0x0ffffffe0a0b7836 */ /* 0x000fc60000000000 */
[----:B------:R-:W-:Y:S02]  /*12740*/  ISETP.GT.U32.AND P1, PT, R12, R3, PT ;  /* 0x000000030c00720c */ /* 0x000fe40003f24070 */
[----:B------:R-:W-:-:S11]  /*12750*/  ISETP.GE.AND P2, PT, R8, RZ, PT ;  /* 0x000000ff0800720c */ /* 0x000fd60003f46270 */
[----:B------:R-:W-:Y:S02]  /*12760*/  @!P1 IMAD.IADD R3, R3, 0x1, -R12 ;  /* 0x0000000103039824 */ /* 0x000fe400078e0a0c */
[----:B------:R-:W-:Y:S01]  /*12770*/  @!P1 VIADD R2, R2, 0x1 ;  /* 0x0000000102029836 */ /* 0x000fe20000000000 */
[----:B------:R-:W-:Y:S02]  /*12780*/  ISETP.NE.AND P1, PT, R6, RZ, PT ;  /* 0x000000ff0600720c */ /* 0x000fe40003f25270 */
[----:B------:R-:W-:Y:S02]  /*12790*/  ISETP.GE.U32.AND P0, PT, R3, R12, PT ;  /* 0x0000000c0300720c */ /* 0x000fe40003f06070 */
[----:B------:R-:W0:Y:S11]  /*127a0*/  F2I.FTZ.U32.TRUNC.NTZ R3, R11 ;  /* 0x0000000b00037305 */ /* 0x000e36000021f000 */
[----:B------:R-:W-:-:S04]  /*127b0*/  @P0 VIADD R2, R2, 0x1 ;  /* 0x0000000102020836 */ /* 0x000fc80000000000 */
[----:B------:R-:W-:Y:S01]  /*127c0*/  IMAD.MOV.U32 R10, RZ, RZ, R2 ;  /* 0x000000ffff0a7224 */ /* 0x000fe200078e0002 */
[----:B------:R-:W-:Y:S01]  /*127d0*/  IABS R2, R9 ;  /* 0x0000000900027213 */ /* 0x000fe20000000000 */
[----:B0-----:R-:W-:Y:S02]  /*127e0*/  IMAD.MOV R13, RZ, RZ, -R3 ;  /* 0x000000ffff0d7224 */ /* 0x001fe400078e0a03 */
[----:B------:R-:W-:Y:S01]  /*127f0*/  @!P2 IMAD.MOV R10, RZ, RZ, -R10 ;  /* 0x000000ffff0aa224 */ /* 0x000fe200078e0a0a */
[----:B------:R-:W-:Y:S01]  /*12800*/  @!P1 LOP3.LUT R10, RZ, R6, RZ, 0x33, !PT ;  /* 0x00000006ff0a9212 */ /* 0x000fe200078e33ff */
[----:B------:R-:W-:Y:S02]  /*12810*/  IMAD.MOV R12, RZ, RZ, -R2 ;  /* 0x000000ffff0c7224 */ /* 0x000fe400078e0a02 */
[----:B------:R-:W-:Y:S01]  /*12820*/  IMAD R11, R13, R4, RZ ;  /* 0x000000040d0b7224 */ /* 0x000fe200078e02ff */
[----:B------:R-:W-:Y:S01]  /*12830*/  IABS R8, R10 ;  /* 0x0000000a00087213 */ /* 0x000fe20000000000 */
[----:B------:R-:W-:-:S04]  /*12840*/  IMAD.MOV.U32 R2, RZ, RZ, RZ ;  /* 0x000000ffff027224 */ /* 0x000fc800078e00ff */
[----:B------:R-:W-:-:S04]  /*12850*/  IMAD.HI.U32 R2, R3, R11, R2 ;  /* 0x0000000b03027227 */ /* 0x000fc800078e0002 */
[----:B------:R-:W-:Y:S02]  /*12860*/  IMAD.MOV.U32 R3, RZ, RZ, R8 ;  /* 0x000000ffff037224 */ /* 0x000fe400078e0008 */
[----:B------:R-:W-:Y:S02]  /*12870*/  IMAD.MOV.U32 R8, RZ, RZ, R12 ;  /* 0x000000ffff087224 */ /* 0x000fe400078e000c */
[----:B------:R-:W-:-:S04]  /*12880*/  IMAD.HI.U32 R2, R2, R3, RZ ;  /* 0x0000000302027227 */ /* 0x000fc800078e00ff */
[----:B------:R-:W-:-:S05]  /*12890*/  IMAD R3, R2, R8, R3 ;  /* 0x0000000802037224 */ /* 0x000fca00078e0203 */
[----:B------:R-:W-:-:S13]  /*128a0*/  ISETP.GT.U32.AND P1, PT, R4, R3, PT ;  /* 0x000000030400720c */ /* 0x000fda0003f24070 */
[----:B------:R-:W-:Y:S02]  /*128b0*/  @!P1 IMAD.IADD R3, R3, 0x1, -R4 ;  /* 0x0000000103039824 */ /* 0x000fe400078e0a04 */
[----:B------:R-:W-:Y:S01]  /*128c0*/  @!P1 VIADD R2, R2, 0x1 ;  /* 0x0000000102029836 */ /* 0x000fe20000000000 */
[----:B------:R-:W-:Y:S02]  /*128d0*/  ISETP.NE.AND P1, PT, R9, RZ, PT ;  /* 0x000000ff0900720c */ /* 0x000fe40003f25270 */
[----:B------:R-:W-:Y:S02]  /*128e0*/  ISETP.GE.U32.AND P0, PT, R3, R4, PT ;  /* 0x000000040300720c */ /* 0x000fe40003f06070 */
[----:B------:R-:W-:-:S04]  /*128f0*/  LOP3.LUT R3, R10, R9, RZ, 0x3c, !PT ;  /* 0x000000090a037212 */ /* 0x000fc800078e3cff */
[----:B------:R-:W-:Y:S01]  /*12900*/  ISETP.GE.AND P2, PT, R3, RZ, PT ;  /* 0x000000ff0300720c */ /* 0x000fe20003f46270 */
[----:B------:R-:W-:-:S06]  /*12910*/  IMAD.MOV R3, RZ, RZ, -R10 ;  /* 0x000000ffff037224 */ /* 0x000fcc00078e0a0a */
[----:B------:R-:W-:-:S06]  /*12920*/  @P0 VIADD R2, R2, 0x1 ;  /* 0x0000000102020836 */ /* 0x000fcc0000000000 */
[----:B------:R-:W-:Y:S01]  /*12930*/  @!P2 IMAD.MOV R2, RZ, RZ, -R2 ;  /* 0x000000ffff02a224 */ /* 0x000fe200078e0a02 */
[----:B------:R-:W-:-:S05]  /*12940*/  @!P1 LOP3.LUT R2, RZ, R9, RZ, 0x33, !PT ;  /* 0x00000009ff029212 */ /* 0x000fca00078e33ff */
[----:B------:R-:W-:-:S04]  /*12950*/  IMAD.MOV R18, RZ, RZ, -R2 ;  /* 0x000000ffff127224 */ /* 0x000fc800078e0a02 */
[C---:B------:R-:W-:Y:S02]  /*12960*/  IMAD R18, R9.reuse, R18, R10 ;  /* 0x0000001209127224 */ /* 0x040fe400078e020a */
[----:B------:R-:W-:Y:S02]  /*12970*/  IMAD R9, R9, 0x1000000, R2 ;  /* 0x0100000009097824 */ /* 0x000fe400078e0202 */
[----:B------:R-:W-:Y:S02]  /*12980*/  IMAD R2, R6, R3, R5 ;  /* 0x0000000306027224 */ /* 0x000fe400078e0205 */
[----:B------:R-:W-:Y:S01]  /*12990*/  IMAD R18, R18, 0x10000, R9 ;  /* 0x0001000012127824 */ /* 0x000fe200078e0209 */
[----:B------:R-:W-:Y:S06]  /*129a0*/  BRA `(.L_x_1329) ;  /* 0x0000000000f47947 */ /* 0x000fec0003800000 */
.L_x_1328:
[----:B------:R-:W0:Y:S02]  /*129b0*/  LDC.64 R2, c[0x0][0xc90] ;  /* 0x00032400ff027b82 */ /* 0x000e240000000a00 */
[----:B0-----:R-:W-:-:S05]  /*129c0*/  IMAD.WIDE R2, R19, 0x4, R2 ;  /* 0x0000000413027825 */ /* 0x001fca00078e0202 */
[----:B------:R0:W2:Y:S01]  /*129d0*/  LDG.E R13, desc[UR36][R2.64] ;  /* 0x00000024020d7981 */ /* 0x0000a2000c1e1900 */
[----:B------:R-:W-:Y:S01]  /*129e0*/  IABS R15, R5 ;  /* 0x00000005000f7213 */ /* 0x000fe20000000000 */
[----:B0-----:R-:W-:Y:S02]  /*129f0*/  IMAD.MOV.U32 R2, RZ, RZ, RZ ;  /* 0x000000ffff027224 */ /* 0x001fe400078e00ff */
[----:B--2---:R-:W-:-:S05]  /*12a00*/  IMAD R4, R6, R13, RZ ;  /* 0x0000000d06047224 */ /* 0x004fca00078e02ff */
[-C--:B------:R-:W-:Y:S02]  /*12a10*/  IABS R10, R4.reuse ;  /* 0x00000004000a7213 */ /* 0x080fe40000000000 */
[----:B------:R-:W-:Y:S02]  /*12a20*/  IABS R12, R4 ;  /* 0x00000004000c7213 */ /* 0x000fe40000000000 */
[----:B------:R-:W0:Y:S08]  /*12a30*/  I2F.RP R8, R10 ;  /* 0x0000000a00087306 */ /* 0x000e300000209400 */
[----:B0-----:R-:W0:Y:S02]  /*12a40*/  MUFU.RCP R8, R8 ;  /* 0x0000000800087308 */ /* 0x001e240000001000 */
[----:B0-----:R-:W-:-:S06]  /*12a50*/  VIADD R9, R8, 0xffffffe ;  /* 0x0ffffffe08097836 */ /* 0x001fcc0000000000 */
[----:B------:R-:W0:Y:S02]  /*12a60*/  F2I.FTZ.U32.TRUNC.NTZ R3, R9 ;  /* 0x0000000900037305 */ /* 0x000e24000021f000 */
[----:B0-----:R-:W-:-:S04]  /*12a70*/  IMAD.MOV R11, RZ, RZ, -R3 ;  /* 0x000000ffff0b7224 */ /* 0x001fc800078e0a03 */
[----:B------:R-:W-:-:S04]  /*12a80*/  IMAD R11, R11, R10, RZ ;  /* 0x0000000a0b0b7224 */ /* 0x000fc800078e02ff */
[----:B------:R-:W-:-:S04]  /*12a90*/  IMAD.HI.U32 R2, R3, R11, R2 ;  /* 0x0000000b03027227 */ /* 0x000fc800078e0002 */
[----:B------:R-:W-:Y:S02]  /*12aa0*/  IMAD.MOV R3, RZ, RZ, -R12 ;  /* 0x000000ffff037224 */ /* 0x000fe400078e0a0c */
        /* <DEDUP_REMOVED lines=11> */
[----:B------:R-:W-:-:S05]  /*12b60*/  @!P1 LOP3.LUT R2, RZ, R4, RZ, 0x33, !PT ;  /* 0x00000004ff029212 */ /* 0x000fca00078e33ff */
[----:B------:R-:W-:Y:S02]  /*12b70*/  IMAD R11, R13, R2, RZ ;  /* 0x000000020d0b7224 */ /* 0x000fe400078e02ff */
[----:B------:R-:W-:Y:S02]  /*12b80*/  IMAD.MOV R2, RZ, RZ, -R2 ;  /* 0x000000ffff027224 */ /* 0x000fe400078e0a02 */
[----:B------:R-:W-:Y:S02]  /*12b90*/  IMAD.MOV R3, RZ, RZ, -R11 ;  /* 0x000000ffff037224 */ /* 0x000fe400078e0a0b */
[----:B------:R-:W-:Y:S02]  /*12ba0*/  IMAD R4, R4, R2, R5 ;  /* 0x0000000204047224 */ /* 0x000fe400078e0205 */
[----:B------:R-:W-:Y:S01]  /*12bb0*/  IMAD.MOV.U32 R2, RZ, RZ, RZ ;  /* 0x000000ffff027224 */ /* 0x000fe200078e00ff */
[----:B------:R-:W-:-:S04]  /*12bc0*/  VIADDMNMX R13, R3, UR5, R13, PT ;  /* 0x00000005030d7c46 */ /* 0x000fc8000b80010d */
[-C--:B------:R-:W-:Y:S01]  /*12bd0*/  IABS R10, R13.reuse ;  /* 0x0000000d000a7213 */ /* 0x080fe20000000000 */
[----:B------:R-:W-:Y:S01]  /*12be0*/  IMAD.MOV R18, RZ, RZ, -R13 ;  /* 0x000000ffff127224 */ /* 0x000fe200078e0a0d */
[----:B------:R-:W-:Y:S02]  /*12bf0*/  IABS R12, R13 ;  /* 0x0000000d000c7213 */ /* 0x000fe40000000000 */
[----:B------:R-:W0:Y:S08]  /*12c00*/  I2F.RP R8, R10 ;  /* 0x0000000a00087306 */ /* 0x000e300000209400 */
[----:B0-----:R-:W0:Y:S02]  /*12c10*/  MUFU.RCP R8, R8 ;  /* 0x0000000800087308 */ /* 0x001e240000001000 */
[----:B0-----:R-:W-:-:S06]  /*12c20*/  VIADD R3, R8, 0xffffffe ;  /* 0x0ffffffe08037836 */ /* 0x001fcc0000000000 */
[----:B------:R-:W0:Y:S02]  /*12c30*/  F2I.FTZ.U32.TRUNC.NTZ R3, R3 ;  /* 0x0000000300037305 */ /* 0x000e24000021f000 */
[----:B0-----:R-:W-:-:S04]  /*12c40*/  IMAD.MOV R9, RZ, RZ, -R3 ;  /* 0x000000ffff097224 */ /* 0x001fc800078e0a03 */
[----:B------:R-:W-:Y:S01]  /*12c50*/  IMAD.MOV.U32 R5, RZ, RZ, R9 ;  /* 0x000000ffff057224 */ /* 0x000fe200078e0009 */
[----:B------:R-:W-:-:S03]  /*12c60*/  IABS R9, R4 ;  /* 0x0000000400097213 */ /* 0x000fc60000000000 */
        /* <DEDUP_REMOVED lines=11> */
[----:B------:R-:W-:Y:S02]  /*12d20*/  ISETP.GE.AND P2, PT, R3, RZ, PT ;  /* 0x000000ff0300720c */ /* 0x000fe40003f46270 */
[----:B------:R-:W-:-:S05]  /*12d30*/  IADD3 R3, R11, 0x1000000, R4 ;  /* 0x010000000b037810 */ /* 0x000fca0007ffe004 */
[----:B------:R-:W-:-:S06]  /*12d40*/  @P0 VIADD R2, R2, 0x1 ;  /* 0x0000000102020836 */ /* 0x000fcc0000000000 */
[----:B------:R-:W-:Y:S01]  /*12d50*/  @!P2 IMAD.MOV R2, RZ, RZ, -R2 ;  /* 0x000000ffff02a224 */ /* 0x000fe200078e0a02 */
[----:B------:R-:W-:-:S05]  /*12d60*/  @!P1 LOP3.LUT R2, RZ, R13, RZ, 0x33, !PT ;  /* 0x0000000dff029212 */ /* 0x000fca00078e33ff */
[----:B------:R-:W-:-:S07]  /*12d70*/  IMAD R18, R2, R18, R3 ;  /* 0x0000001202127224 */ /* 0x000fce00078e0203 */
.L_x_1329:
[----:B------:R-:W-:-:S05]  /*12d80*/  LOP3.LUT R17, RZ, R2, RZ, 0x33, !PT ;  /* 0x00000002ff117212 */ /* 0x000fca00078e33ff */
[----:B------:R-:W-:Y:S01]  /*12d90*/  IMAD.IADD R17, R6, 0x1, R17 ;  /* 0x0000000106117824 */ /* 0x000fe200078e0211 */
[----:B------:R-:W-:Y:S06]  /*12da0*/  BRA `(.L_x_1330) ;  /* 0x0000000000147947 */ /* 0x000fec0003800000 */
.L_x_1325:
[----:B------:R-:W-:Y:S01]  /*12db0*/  ULDC UR4, c[0x0][0xc3c] ;  /* 0x00030f0000047ab9 */ /* 0x000fe20000000800 */
[----:B------:R-:W-:Y:S02]  /*12dc0*/  IMAD.MOV.U32 R17, RZ, RZ, RZ ;  /* 0x000000ffff117224 */ /* 0x000fe400078e00ff */
[----:B------:R-:W-:Y:S02]  /*12dd0*/  IMAD.U32 R16, RZ, RZ, UR6 ;  /* 0x00000006ff107e24 */ /* 0x000fe4000f8e00ff */
[----:B------:R-:W-:Y:S02]  /*12de0*/  IMAD.MOV.U32 R18, RZ, RZ, RZ ;  /* 0x000000ffff127224 */ /* 0x000fe400078e00ff */
[----:B------:R-:W-:-:S07]  /*12df0*/  IMAD.U32 R19, RZ, RZ, UR4 ;  /* 0x00000004ff137e24 */ /* 0x000fce000f8e00ff */
.L_x_1330:
[----:B------:R-:W-:-:S13]  /*12e00*/  ISETP.NE.AND P0, PT, R7, RZ, PT ;  /* 0x000000ff0700720c */ /* 0x000fda0003f05270 */
[----:B------:R-:W0:Y:S01]  /*12e10*/  @!P0 S2R R3, SR_CgaCtaId ;  /* 0x0000000000038919 */ /* 0x000e220000008800 */
[----:B------:R-:W-:-:S04]  /*12e20*/  @!P0 MOV R2, 0x400 ;  /* 0x0000040000028802 */ /* 0x000fc80000000f00 */
[----:B0-----:R-:W-:-:S05]  /*12e30*/  @!P0 LEA R2, R3, R2, 0x18 ;  /* 0x0000000203028211 */ /* 0x001fca00078ec0ff */
[----:B------:R0:W-:Y:S01]  /*12e40*/  @!P0 STS.128 [R2+0x2a8d0], R16 ;  /* 0x02a8d01002008388 */ /* 0x0001e20000000c00 */
[----:B------:R-:W-:Y:S06]  /*12e50*/  BAR.ARV 0x5, 0x180 ;  /* 0x0146000000007b1d */ /* 0x000fec0000002000 */
.L_x_1323:
[----:B------:R2:W-:Y:S01]  /*12e60*/  STL [R1+0x10], RZ ;  /* 0x000010ff01007387 */ /* 0x0005e20000100800 */
[----:B------:R-:W-:Y:S01]  /*12e70*/  ULDC UR4, c[0x0][0xc3c] ;  /* 0x00030f0000047ab9 */ /* 0x000fe20000000800 */
[----:B------:R-:W-:Y:S01]  /*12e80*/  IMAD.MOV.U32 R28, RZ, RZ, 0x1 ;  /* 0x00000001ff1c7424 */ /* 0x000fe200078e00ff */
[----:B-1----:R-:W-:Y:S01]  /*12e90*/  ISETP.GE.AND P0, PT, R19, UR4, PT ;  /* 0x0000000413007c0c */ /* 0x002fe2000bf06270 */
[----:B------:R-:W-:-:S12]  /*12ea0*/  IMAD.MOV.U32 R26, RZ, RZ, RZ ;  /* 0x000000ffff1a7224 */ /* 0x000fd800078e00ff */
[----:B--2---:R-:W-:Y:S05]  /*12eb0*/  @P0 BRA `(.L_x_1331) ;  /* 0x00000050009c0947 */ /* 0x004fea0003800000 */
[----:B0-----:R-:W2:Y:S01]  /*12ec0*/  LDL R2, [R1+0x14] ;  /* 0x0000140001027983 */ /* 0x001ea20000100800 */
[----:B------:R-:W0:Y:S01]  /*12ed0*/  S2UR UR5, SR_CgaCtaId ;  /* 0x00000000000579c3 */ /* 0x000e220000008800 */
[----:B------:R-:W-:Y:S01]  /*12ee0*/  LOP3.LUT R4, R0, 0x7f, RZ, 0xc0, !PT ;  /* 0x0000007f00047812 */ /* 0x000fe200078ec0ff */
[----:B------:R-:W-:Y:S01]  /*12ef0*/  BSSY B8, `(.L_x_1331) ;  /* 0x0000523000087945 */ /* 0x000fe20003800000 */
[----:B------:R1:W-:Y:S01]  /*12f00*/  STL [R1+0x10], RZ ;  /* 0x000010ff01007387 */ /* 0x0003e20000100800 */
[----:B------:R-:W-:Y:S01]  /*12f10*/  IMAD.MOV.U32 R28, RZ, RZ, 0x1 ;  /* 0x00000001ff1c7424 */ /* 0x000fe200078e00ff */
[----:B------:R-:W-:Y:S01]  /*12f20*/  SHF.R.U32.HI R5, RZ, 0x3, R4 ;  /* 0x00000003ff057819 */ /* 0x000fe20000011604 */
[----:B------:R-:W-:Y:S01]  /*12f30*/  IMAD.MOV.U32 R26, RZ, RZ, RZ ;  /* 0x000000ffff1a7224 */ /* 0x000fe200078e00ff */
[----:B------:R-:W-:Y:S01]  /*12f40*/  ULDC UR39, c[0x0][0xc] ;  /* 0x0000030000277ab9 */ /* 0x000fe20000000800 */
[----:B--2---:R-:W-:Y:S01]  /*12f50*/  R2UR UR4, R2 ;  /* 0x00000000020472ca */ /* 0x004fe200000e0000 */
[----:B------:R-:W-:-:S05]  /*12f60*/  IMAD.SHL.U32 R2, R0, 0x8, RZ ;  /* 0x0000000800027824 */ /* 0x000fca00078e00ff */
[C---:B------:R-:W-:Y:S02]  /*12f70*/  LOP3.LUT R3, R2.reuse, 0x1f8, RZ, 0xc0, !PT ;  /* 0x000001f802037812 */ /* 0x040fe400078ec0ff */
[----:B------:R-:W-:Y:S02]  /*12f80*/  LOP3.LUT R4, R2, 0x38, RZ, 0xc0, !PT ;  /* 0x0000003802047812 */ /* 0x000fe400078ec0ff */
[----:B------:R-:W-:Y:S01]  /*12f90*/  LOP3.LUT R3, R3, 0x38, R0, 0x78, !PT ;  /* 0x0000003803037812 */ /* 0x000fe200078e7800 */
[----:B------:R-:W-:Y:S02]  /*12fa0*/  IMAD.SHL.U32 R0, R0, 0x10, RZ ;  /* 0x0000001000007824 */ /* 0x000fe400078e00ff */
[----:B------:R-:W-:Y:S01]  /*12fb0*/  ULOP3.LUT UR38, UR4, 0x2, URZ, 0xfc, !UPT ;  /* 0x0000000204267892 */ /* 0x000fe2000f8efc3f */
[----:B------:R-:W-:Y:S02]  /*12fc0*/  LOP3.LUT R32, R3, 0x200, R2, 0xf8, !PT ;  /* 0x0000020003207812 */ /* 0x000fe400078ef802 */
[----:B------:R-:W-:Y:S01]  /*12fd0*/  UMOV UR4, 0x400 ;  /* 0x0000040000047882 */ /* 0x000fe20000000000 */
[----:B------:R-:W-:Y:S01]  /*12fe0*/  LOP3.LUT R3, R5, 0x70, R0, 0xf8, !PT ;  /* 0x0000007005037812 */ /* 0x000fe200078ef800 */
[----:B0-----:R-:W-:Y:S01]  /*12ff0*/  ULEA UR4, UR5, UR4, 0x18 ;  /* 0x0000000405047291 */ /* 0x001fe2000f8ec03f */
[----:B------:R-:W-:-:S02]  /*13000*/  LOP3.LUT R2, R4, 0x40, RZ, 0xfc, !PT ;  /* 0x0000004004027812 */ /* 0x000fc400078efcff */
[----:B------:R-:W-:-:S03]  /*13010*/  LOP3.LUT R0, R4, 0x80, RZ, 0xfc, !PT ;  /* 0x0000008004007812 */ /* 0x000fc600078efcff */
[----:B------:R-:W-:-:S04]  /*13020*/  IMAD.U32 R22, RZ, RZ, UR4 ;  /* 0x00000004ff167e24 */ /* 0x000fc8000f8e00ff */
[----:B-1----:R-:W-:-:S07]  /*13030*/  IMAD R33, R32, 0x2, R22 ;  /* 0x0000000220217824 */ /* 0x002fce00078e0216 */
.L_x_1404:
[----:B------:R-:W-:Y:S05]  /*13040*/  YIELD ;  /* 0x0000000000007946 */ /* 0x000fea0003800000 */
[----:B------:R-:W-:Y:S01]  /*13050*/  ULDC.64 UR4, c[0x0][0xa28] ;  /* 0x00028a0000047ab9 */ /* 0x000fe20000000a00 */
[----:B------:R-:W-:Y:S01]  /*13060*/  IMAD.MOV.U32 R37, RZ, RZ, RZ ;  /* 0x000000ffff257224 */ /* 0x000fe200078e00ff */
[----:B------:R-:W-:-:S04]  /*13070*/  ISETP.NE.U32.AND P0, PT, RZ, UR4, PT ;  /* 0x00000004ff007c0c */ /* 0x000fc8000bf05070 */
[----:B------:R-:W-:Y:S01]  /*13080*/  ISETP.NE.AND.EX P0, PT, RZ, UR5, PT, P0 ;  /* 0x00000005ff007c0c */ /* 0x000fe2000bf05300 */
[----:B------:R-:W-:-:S12]  /*13090*/  ULDC.64 UR4, c[0x0][0xa18] ;  /* 0x0002860000047ab9 */ /* 0x000fd80000000a00 */
[----:B0-----:R-:W0:Y:S02]  /*130a0*/  @P0 LDC.64 R2, c[0x0][0xa28] ;  /* 0x00028a00ff020b82 */ /* 0x001e240000000a00 */
[----:B0-----:R-:W-:-:S05]  /*130b0*/  @P0 IMAD.WIDE R2, R19, 0x4, R2 ;  /* 0x0000000413020825 */ /* 0x001fca00078e0202 */
[----:B------:R0:W5:Y:S01]  /*130c0*/  @P0 LDG.E R37, desc[UR36][R2.64] ;  /* 0x0000002402250981 */ /* 0x000162000c1e1900 */
[----:B------:R-:W-:Y:S01]  /*130d0*/  ISETP.NE.U32.AND P0, PT, RZ, UR4, PT ;  /* 0x00000004ff007c0c */ /* 0x000fe2000bf05070 */
[----:B------:R-:W-:Y:S01]  /*130e0*/  IMAD.MOV.U32 R35, RZ, RZ, RZ ;  /* 0x000000ffff237224 */ /* 0x000fe200078e00ff */
[----:B------:R-:W-:Y:S02]  /*130f0*/  LOP3.LUT R23, R23, 0xffffff7f, RZ, 0xc0, !PT ;  /* 0xffffff7f17177812 */ /* 0x000fe400078ec0ff */
[----:B------:R-:W-:Y:S01]  /*13100*/  ISETP.NE.AND.EX P1, PT, RZ, UR5, PT, P0 ;  /* 0x00000005ff007c0c */ /* 0x000fe2000bf25300 */
[----:B------:R-:W-:Y:S02]  /*13110*/  ULDC.64 UR4, c[0x0][0xa00] ;  /* 0x0002800000047ab9 */ /* 0x000fe40000000a00 */
[----:B------:R-:W-:Y:S01]  /*13120*/  ISETP.NE.U32.AND P0, PT, RZ, UR4, PT ;  /* 0x00000004ff007c0c */ /* 0x000fe2000bf05070 */
[----:B0-----:R-:W0:Y:S03]  /*13130*/  LDC.64 R2, c[0x0][0xa00] ;  /* 0x00028000ff027b82 */ /* 0x001e260000000a00 */
[----:B------:R-:W-:Y:S01]  /*13140*/  ISETP.NE.AND.EX P2, PT, RZ, UR5, PT, P0 ;  /* 0x00000005ff007c0c */ /* 0x000fe2000bf45300 */
[----:B------:R-:W-:-:S05]  /*13150*/  ULDC.64 UR4, c[0x0][0x418] ;  /* 0x0001060000047ab9 */ /* 0x000fca0000000a00 */
[----:B------:R-:W1:Y:S07]  /*13160*/  @P1 LDC.64 R30, c[0x0][0xa18] ;  /* 0x00028600ff1e1b82 */ /* 0x000e6e0000000a00 */
[----:B------:R-:W-:Y:S01]  /*13170*/  @P2 LOP3.LUT R23, R23, 0x80, RZ, 0xfc, !PT ;  /* 0x0000008017172812 */ /* 0x000fe200078efcff */
[----:B0-----:R-:W-:-:S05]  /*13180*/  IMAD.WIDE R2, R19, 0x4, R2 ;  /* 0x0000000413027825 */ /* 0x001fca00078e0202 */
[----:B------:R0:W5:Y:S01]  /*13190*/  @P2 LDG.E R35, desc[UR36][R2.64] ;  /* 0x0000002402232981 */ /* 0x000162000c1e1900 */
[----:B-1----:R-:W-:-:S06]  /*131a0*/  @P1 IMAD.WIDE R30, R19, 0x4, R30 ;  /* 0x00000004131e1825 */ /* 0x002fcc00078e021e */
[----:B------:R0:W5:Y:S01]  /*131b0*/  @P1 LDG.E R30, desc[UR36][R30.64] ;  /* 0x000000241e1e1981 */ /* 0x000162000c1e1900 */
[----:B------:R-:W-:-:S03]  /*131c0*/  UISETP.NE.U32.AND UP0, UPT, UR4, URZ, UPT ;  /* 0x0000003f0400728c */ /* 0x000fc6000bf05070 */
[----:B------:R-:W-:Y:S01]  /*131d0*/  ULDC UR4, c[0x0][0x424] ;  /* 0x0001090000047ab9 */ /* 0x000fe20000000800 */
[----:B------:R-:W-:-:S03]  /*131e0*/  UISETP.NE.AND.EX UP0, UPT, UR5, URZ, UPT, UP0 ;  /* 0x0000003f0500728c */ /* 0x000fc6000bf05300 */
[----:B------:R-:W-:Y:S01]  /*131f0*/  ULDC UR5, c[0x0][0x2f0] ;  /* 0x0000bc0000057ab9 */ /* 0x000fe20000000800 */
[----:B------:R-:W-:-:S04]  /*13200*/  USEL UR4, UR4, 0x1, UP0 ;  /* 0x0000000104047887 */ /* 0x000fc80008000000 */
[----:B------:R-:W-:-:S06]  /*13210*/  UIMAD UR4, UR4, UR5, URZ ;  /* 0x00000005040472a4 */ /* 0x000fcc000f8e023f */
[----:B------:R-:W-:Y:S01]  /*13220*/  IMAD.U32 R34, RZ, RZ, UR4 ;  /* 0x00000004ff227e24 */ /* 0x000fe2000f8e00ff */
[----:B0-2---:R-:W-:Y:S06]  /*13230*/  @P1 BRA `(.L_x_1332) ;  /* 0x0000000000181947 */ /* 0x005fec0003800000 */
[----:B------:R-:W-:Y:S02]  /*13240*/  ULDC UR4, c[0x0][0x288] ;  /* 0x0000a20000047ab9 */ /* 0x000fe40000000800 */
[----:B-----5:R-:W-:Y:S01]  /*13250*/  IMAD.U32 R30, RZ, RZ, UR4 ;  /* 0x00000004ff1e7e24 */ /* 0x020fe2000f8e00ff */
[----:B------:R-:W-:Y:S06]  /*13260*/  @!P2 BRA `(.L_x_1332) ;  /* 0x00000000000ca947 */ /* 0x000fec0003800000 */
[----:B------:R-:W2:Y:S04]  /*13270*/  LDG.E R5, desc[UR36][R2.64] ;  /* 0x0000002402057981 */ /* 0x000ea8000c1e1900 */
[----:B------:R-:W2:Y:S02]  /*13280*/  LDG.E R30, desc[UR36][R2.64+0x4] ;  /* 0x00000424021e7981 */ /* 0x000ea4000c1e1900 */
[----:B--2---:R-:W-:-:S07]  /*13290*/  IMAD.IADD R30, R30, 0x1, -R5 ;  /* 0x000000011e1e7824 */ /* 0x004fce00078e0a05 */
.L_x_1332:
[----:B------:R-:W-:Y:S02]  /*132a0*/  ULDC.64 UR4, c[0x0][0xa20] ;  /* 0x0002880000047ab9 */ /* 0x000fe40000000a00 */
[----:B------:R-:W-:-:S04]  /*132b0*/  ISETP.NE.U32.AND P0, PT, RZ, UR4, PT ;  /* 0x00000004ff007c0c */ /* 0x000fc8000bf05070 */
[----:B------:R-:W-:-:S13]  /*132c0*/  ISETP.NE.AND.EX P0, PT, RZ, UR5, PT, P0 ;  /* 0x00000005ff007c0c */ /* 0x000fda000bf05300 */
[----:B------:R-:W-:Y:S05]  /*132d0*/  @!P0 BRA `(.L_x_1333) ;  /* 0x0000000000108947 */ /* 0x000fea0003800000 */
[----:B------:R-:W0:Y:S02]  /*132e0*/  LDC.64 R2, c[0x0][0xa20] ;  /* 0x00028800ff027b82 */ /* 0x000e240000000a00 */
[----:B0-----:R-:W-:-:S05]  /*132f0*/  IMAD.WIDE R2, R19, 0x4, R2 ;  /* 0x0000000413027825 */ /* 0x001fca00078e0202 */
[----:B------:R0:W5:Y:S01]  /*13300*/  LDG.E R34, desc[UR36][R2.64] ;  /* 0x0000002402227981 */ /* 0x000162000c1e1900 */
[----:B------:R-:W-:Y:S05]  /*13310*/  BRA `(.L_x_1334) ;  /* 0x0000000000247947 */ /* 0x000fea0003800000 */
.L_x_1333:
        /* <DEDUP_REMOVED lines=9> */
.L_x_1334:
[----:B------:R-:W1:Y:S01]  /*133b0*/  LDC R0, c[0x0][0x448] ;  /* 0x00011200ff007b82 */ /* 0x000e620000000800 */
[----:B------:R-:W-:Y:S01]  /*133c0*/  IMAD.SHL.U32 R27, R17, 0x80, RZ ;  /* 0x00000080111b7824 */ /* 0x000fe200078e00ff */
[----:B------:R-:W-:Y:S01]  /*133d0*/  LOP3.LUT R23, R23, 0xffffffbf, RZ, 0xc0, !PT ;  /* 0xffffffbf17177812 */ /* 0x000fe200078ec0ff */
[----:B-----5:R-:W-:-:S05]  /*133e0*/  IMAD.IADD R34, R34, 0x1, -R37 ;  /* 0x0000000122227824 */ /* 0x020fca00078e0a25 */
[----:B0-----:R-:W0:Y:S01]  /*133f0*/  LDC.64 R2, c[0x0][0x9e0] ;  /* 0x00027800ff027b82 */ /* 0x001e220000000a00 */
[----:B-1----:R-:W-:Y:S01]  /*13400*/  ISETP.NE.AND P2, PT, R0, 0x1, PT ;  /* 0x000000010000780c */ /* 0x002fe20003f45270 */
[----:B------:R-:W-:Y:S01]  /*13410*/  VIADD R0, R27, 0x7f ;  /* 0x0000007f1b007836 */ /* 0x000fe20000000000 */
[----:B0-----:R-:W-:-:S11]  /*13420*/  ISETP.GE.AND P1, PT, R3, 0x1, PT ;  /* 0x000000010300780c */ /* 0x001fd60003f26270 */
[----:B------:R-:W0:Y:S01]  /*13430*/  @P2 LDC R5, c[0x0][0x44c] ;  /* 0x00011300ff052b82 */ /* 0x000e220000000800 */
[----:B------:R-:W-:-:S07]  /*13440*/  @P2 LOP3.LUT R23, R23, 0x40, RZ, 0xfc, !PT ;  /* 0x0000004017172812 */ /* 0x000fce00078efcff */
[----:B------:R-:W1:Y:S01]  /*13450*/  @P2 LDC R7, c[0x0][0x450] ;  /* 0x00011400ff072b82 */ /* 0x000e620000000800 */
[----:B0-----:R-:W-:Y:S01]  /*13460*/  @P2 IMAD.HI.U32 R4, R0, R5, RZ ;  /* 0x0000000500042227 */ /* 0x001fe200078e00ff */
[----:B------:R-:W-:-:S04]  /*13470*/  IADD3 R5, R34, 0x1, -R30 ;  /* 0x0000000122057810 */ /* 0x000fc80007ffe81e */
[----:B-1----:R-:W-:-:S05]  /*13480*/  @P2 SHF.R.U32.HI R0, RZ, R7, R4 ;  /* 0x00000007ff002219 */ /* 0x002fca0000011604 */
[----:B------:R-:W-:-:S04]  /*13490*/  IMAD.IADD R7, R5, 0x1, R0 ;  /* 0x0000000105077824 */ /* 0x000fc800078e0200 */
[----:B------:R-:W-:Y:S01]  /*134a0*/  IMAD.IADD R2, R7, 0x1, R2 ;  /* 0x0000000107027824 */ /* 0x000fe200078e0202 */
[----:B------:R-:W-:Y:S06]  /*134b0*/  @!P1 BRA `(.L_x_1335) ;  /* 0x0000000000489947 */ /* 0x000fec0003800000 */
[C---:B------:R-:W-:Y:S01]  /*134c0*/  ISETP.GT.AND P0, PT, R7.reuse, RZ, PT ;  /* 0x000000ff0700720c */ /* 0x040fe20003f04270 */
[----:B------:R-:W-:Y:S01]  /*134d0*/  BSSY B0, `(.L_x_1336) ;  /* 0x000000e000007945 */ /* 0x000fe20003800000 */
[----:B------:R-:W-:-:S11]  /*134e0*/  VIADD R0, R7, 0xffffffff ;  /* 0xffffffff07007836 */ /* 0x000fd60000000000 */
        /* <DEDUP_REMOVED lines=8> */
.L_x_1337:
[----:B------:R-:W-:-:S13]  /*13570*/  ISETP.NE.AND P0, PT, R3, 0x1, PT ;  /* 0x000000010300780c */ /* 0x000fda0003f05270 */
[----:B------:R-:W0:Y:S02]  /*13580*/  @P0 LDC.64 R4, c[0x0][0x9e8] ;  /* 0x00027a00ff040b82 */ /* 0x000e240000000a00 */
[----:B0-----:R-:W-:-:S05]  /*13590*/  @P0 IMAD.HI.U32 R4, R0, R4, RZ ;  /* 0x0000000400040227 */ /* 0x001fca00078e00ff */
[----:B------:R-:W-:-:S07]  /*135a0*/  @P0 SHF.R.U32.HI R0, RZ, R5, R4 ;  /* 0x00000005ff000219 */ /* 0x000fce0000011604 */
.L_x_1338:
[----:B------:R-:W-:Y:S05]  /*135b0*/  BSYNC B0 ;  /* 0x0000000000007941 */ /* 0x000fea0003800000 */
.L_x_1336:
[----:B------:R-:W-:-:S05]  /*135c0*/  IMAD R5, R0, R3, R3 ;  /* 0x0000000300057224 */ /* 0x000fca00078e0203 */
[----:B------:R-:W-:-:S07]  /*135d0*/  VIMNMX R2, R2, R5, PT ;  /* 0x0000000502027248 */ /* 0x000fce0003fe0100 */
.L_x_1335:
[----:B------:R-:W0:Y:S01]  /*135e0*/  @P2 LDC R0, c[0x0][0x44c] ;  /* 0x00011300ff002b82 */ /* 0x000e220000000800 */
[----:B------:R-:W-:Y:S01]  /*135f0*/  VIADD R2, R2, 0x5f ;  /* 0x0000005f02027836 */ /* 0x000fe20000000000 */
[----:B------:R-:W-:Y:S01]  /*13600*/  ULDC UR4, c[0x0][0x9dc] ;  /* 0x0002770000047ab9 */ /* 0x000fe20000000800 */
[----:B------:R-:W-:Y:S02]  /*13610*/  IMAD.MOV.U32 R5, RZ, RZ, R27 ;  /* 0x000000ffff057224 */ /* 0x000fe400078e001b */
[----:B------:R-:W-:-:S03]  /*13620*/  IMAD.HI R2, R2, 0x2aaaaaab, RZ ;  /* 0x2aaaaaab02027827 */ /* 0x000fc600078e02ff */
[----:B------:R-:W1:Y:S01]  /*13630*/  @P2 LDC R7, c[0x0][0x450] ;  /* 0x00011400ff072b82 */ /* 0x000e620000000800 */
[----:B0-----:R-:W-:-:S05]  /*13640*/  @P2 IMAD.HI.U32 R0, R27, R0, RZ ;  /* 0x000000001b002227 */ /* 0x001fca00078e00ff */
[----:B-1----:R-:W-:Y:S01]  /*13650*/  @P2 SHF.R.U32.HI R5, RZ, R7, R0 ;  /* 0x00000007ff052219 */ /* 0x002fe20000011600 */
[----:B------:R-:W-:Y:S01]  /*13660*/  VIADD R0, R34, 0x5f ;  /* 0x0000005f22007836 */ /* 0x000fe20000000000 */
[----:B------:R-:W-:-:S03]  /*13670*/  SHF.R.U32.HI R7, RZ, 0x1f, R2 ;  /* 0x0000001fff077819 */ /* 0x000fc60000011602 */
[----:B------:R-:W-:Y:S01]  /*13680*/  IMAD.HI R0, R0, 0x2aaaaaab, RZ ;  /* 0x2aaaaaab00007827 */ /* 0x000fe200078e02ff */
[----:B------:R-:W-:-:S04]  /*13690*/  LEA.HI.SX32 R2, R2, R7, 0x1c ;  /* 0x0000000702027211 */ /* 0x000fc800078fe2ff */
[----:B------:R-:W-:-:S04]  /*136a0*/  SHF.R.U32.HI R7, RZ, 0x1f, R0 ;  /* 0x0000001fff077819 */ /* 0x000fc80000011600 */
[----:B------:R-:W-:-:S04]  /*136b0*/  LEA.HI.SX32 R7, R0, R7, 0x1c ;  /* 0x0000000700077211 */ /* 0x000fc800078fe2ff */
[----:B------:R-:W-:Y:S02]  /*136c0*/  VIMNMX R7, R7, R2, PT ;  /* 0x0000000207077248 */ /* 0x000fe40003fe0100 */
[----:B------:R-:W-:-:S05]  /*136d0*/  IADD3 R2, R5, R34, -R30 ;  /* 0x0000002205027210 */ /* 0x000fca0007ffe81e */
[----:B------:R-:W-:Y:S01]  /*136e0*/  VIADD R0, R2, -UR4 ;  /* 0x8000000402007c36 */ /* 0x000fe20008000000 */
[----:B------:R-:W-:Y:S06]  /*136f0*/  @!P1 BRA `(.L_x_1339) ;  /* 0x0000000000449947 */ /* 0x000fec0003800000 */
[----:B------:R-:W-:Y:S01]  /*13700*/  ISETP.GT.AND P0, PT, R2, -0x1, PT ;  /* 0xffffffff0200780c */ /* 0x000fe20003f04270 */
[----:B------:R-:W-:-:S12]  /*13710*/  BSSY B0, `(.L_x_1340) ;  /* 0x000000d000007945 */ /* 0x000fd80003800000 */
        /* <DEDUP_REMOVED lines=8> */
.L_x_1341:
[----:B------:R-:W-:-:S13]  /*137a0*/  ISETP.NE.AND P0, PT, R3, 0x1, PT ;  /* 0x000000010300780c */ /* 0x000fda0003f05270 */
[----:B------:R-:W0:Y:S02]  /*137b0*/  @P0 LDC.64 R4, c[0x0][0x9e8] ;  /* 0x00027a00ff040b82 */ /* 0x000e240000000a00 */
[----:B0-----:R-:W-:-:S05]  /*137c0*/  @P0 IMAD.HI.U32 R4, R2, R4, RZ ;  /* 0x0000000402040227 */ /* 0x001fca00078e00ff */
[----:B------:R-:W-:-:S07]  /*137d0*/  @P0 SHF.R.U32.HI R2, RZ, R5, R4 ;  /* 0x00000005ff020219 */ /* 0x000fce0000011604 */
.L_x_1342:
[----:B------:R-:W-:Y:S05]  /*137e0*/  BSYNC B0 ;  /* 0x0000000000007941 */ /* 0x000fea0003800000 */
.L_x_1340:
[----:B------:R-:W-:-:S05]  /*137f0*/  IMAD R3, R2, R3, RZ ;  /* 0x0000000302037224 */ /* 0x000fca00078e02ff */
[----:B------:R-:W-:-:S07]  /*13800*/  VIMNMX R0, R0, R3, !PT ;  /* 0x0000000300007248 */ /* 0x000fce0007fe0100 */
.L_x_1339:
[----:B------:R-:W-:Y:S01]  /*13810*/  IMAD.HI R0, R0, 0x2aaaaaab, RZ ;  /* 0x2aaaaaab00007827 */ /* 0x000fe200078e02ff */
[----:B------:R-:W-:Y:S04]  /*13820*/  BSSY B0, `(.L_x_1343) ;  /* 0x000002a000007945 */ /* 0x000fe80003800000 */
[----:B------:R-:W-:-:S04]  /*13830*/  SHF.R.U32.HI R3, RZ, 0x1f, R0 ;  /* 0x0000001fff037819 */ /* 0x000fc80000011600 */
[----:B------:R-:W-:Y:S02]  /*13840*/  LEA.HI.SX32 R3, R0, R3, 0x1c ;  /* 0x0000000300037211 */ /* 0x000fe400078fe2ff */
[C---:B------:R-:W-:Y:S02]  /*13850*/  LOP3.LUT R0, R18.reuse, 0xff000000, RZ, 0xc0, !PT ;  /* 0xff00000012007812 */ /* 0x040fe400078ec0ff */
[----:B------:R-:W-:Y:S02]  /*13860*/  VIMNMX R36, RZ, R3, !PT ;  /* 0x00000003ff247248 */ /* 0x000fe40007fe0100 */
[----:B------:R-:W-:Y:S02]  /*13870*/  SHF.R.U32.HI R3, RZ, 0x8, R0 ;  /* 0x00000008ff037819 */ /* 0x000fe40000011600 */
[----:B------:R-:W-:Y:S02]  /*13880*/  ISETP.GT.AND P0, PT, R7, R36, PT ;  /* 0x000000240700720c */ /* 0x000fe40003f04270 */
[----:B------:R-:W-:-:S04]  /*13890*/  LOP3.LUT R0, R18, 0xff0000, RZ, 0xc0, !PT ;  /* 0x00ff000012007812 */ /* 0x000fc800078ec0ff */
[----:B------:R-:W-:Y:S01]  /*138a0*/  LEA.HI R3, R0, R3, RZ, 0x10 ;  /* 0x0000000300037211 */ /* 0x000fe200078f80ff */
[----:B------:R-:W-:-:S03]  /*138b0*/  IMAD.MOV.U32 R0, RZ, RZ, RZ ;  /* 0x000000ffff007224 */ /* 0x000fc600078e00ff */
[----:B------:R-:W-:-:S03]  /*138c0*/  LOP3.LUT R5, R3, 0xff, RZ, 0xc0, !PT ;  /* 0x000000ff03057812 */ /* 0x000fc600078ec0ff */
[----:B------:R-:W-:Y:S05]  /*138d0*/  @!P0 BRA `(.L_x_1344) ;  /* 0x0000000000788947 */ /* 0x000fea0003800000 */
[----:B------:R-:W-:Y:S01]  /*138e0*/  SHF.R.U32.HI R0, RZ, 0x10, R3 ;  /* 0x00000010ff007819 */ /* 0x000fe20000011603 */
[----:B------:R-:W-:-:S03]  /*138f0*/  IMAD.MOV.U32 R2, RZ, RZ, RZ ;  /* 0x000000ffff027224 */ /* 0x000fc600078e00ff */
[----:B------:R-:W-:-:S13]  /*13900*/  ISETP.NE.AND P0, PT, R0, RZ, PT ;  /* 0x000000ff0000720c */ /* 0x000fda0003f05270 */
[----:B------:R-:W0:Y:S02]  /*13910*/  @!P0 LDC R0, c[0x0][0x9f0] ;  /* 0x00027c00ff008b82 */ /* 0x000e240000000800 */
[-C--:B0-----:R-:W-:Y:S02]  /*13920*/  IABS R4, R0.reuse ;  /* 0x0000000000047213 */ /* 0x081fe40000000000 */
[----:B------:R-:W-:Y:S02]  /*13930*/  IABS R10, R0 ;  /* 0x00000000000a7213 */ /* 0x000fe40000000000 */
[----:B------:R-:W0:Y:S08]  /*13940*/  I2F.RP R6, R4 ;  /* 0x0000000400067306 */ /* 0x000e300000209400 */
[----:B0-----:R-:W0:Y:S02]  /*13950*/  MUFU.RCP R6, R6 ;  /* 0x0000000600067308 */ /* 0x001e240000001000 */
[----:B0-----:R-:W-:-:S02]  /*13960*/  VIADD R8, R6, 0xffffffe ;  /* 0x0ffffffe06087836 */ /* 0x001fc40000000000 */
[----:B------:R-:W-:-:S04]  /*13970*/  IMAD.MOV R6, RZ, RZ, -R10 ;  /* 0x000000ffff067224 */ /* 0x000fc800078e0a0a */
[----:B------:R-:W0:Y:S02]  /*13980*/  F2I.FTZ.U32.TRUNC.NTZ R3, R8 ;  /* 0x0000000800037305 */ /* 0x000e24000021f000 */
[----:B0-----:R-:W-:-:S04]  /*13990*/  IMAD.MOV R9, RZ, RZ, -R3 ;  /* 0x000000ffff097224 */ /* 0x001fc800078e0a03 */
[----:B------:R-:W-:-:S04]  /*139a0*/  IMAD R9, R9, R4, RZ ;  /* 0x0000000409097224 */ /* 0x000fc800078e02ff */
[----:B------:R-:W-:Y:S01]  /*139b0*/  IMAD.HI.U32 R2, R3, R9, R2 ;  /* 0x0000000903027227 */ /* 0x000fe200078e0002 */
[----:B------:R-:W-:-:S05]  /*139c0*/  IADD3 R3, R0, -0x1, R7 ;  /* 0xffffffff00037810 */ /* 0x000fca0007ffe007 */
[----:B------:R-:W-:-:S05]  /*139d0*/  IMAD.IADD R3, R3, 0x1, -R36 ;  /* 0x0000000103037824 */ /* 0x000fca00078e0a24 */
[----:B------:R-:W-:Y:S02]  /*139e0*/  IABS R9, R3 ;  /* 0x0000000300097213 */ /* 0x000fe40000000000 */
[----:B------:R-:W-:-:S03]  /*139f0*/  LOP3.LUT R3, R3, R0, RZ, 0x3c, !PT ;  /* 0x0000000003037212 */ /* 0x000fc600078e3cff */
        /* <DEDUP_REMOVED lines=10> */
[----:B------:R-:W-:-:S05]  /*13aa0*/  @!P1 LOP3.LUT R2, RZ, R0, RZ, 0x33, !PT ;  /* 0x00000000ff029212 */ /* 0x000fca00078e33ff */
[----:B------:R-:W-:-:S07]  /*13ab0*/  IMAD.MOV.U32 R0, RZ, RZ, R2 ;  /* 0x000000ffff007224 */ /* 0x000fce00078e0002 */
.L_x_1344:
[----:B------:R-:W-:Y:S05]  /*13ac0*/  BSYNC B0 ;  /* 0x0000000000007941 */ /* 0x000fea0003800000 */
.L_x_1343:
[-C--:B------:R-:W-:Y:S01]  /*13ad0*/  IMAD R36, R5, R0.reuse, R36 ;  /* 0x0000000005247224 */ /* 0x080fe200078e0224 */
        /* <DEDUP_REMOVED lines=22> */
.L_x_1346:
        /* <DEDUP_REMOVED lines=8> */
[----:B------:R-:W-:Y:S02]  /*13cc0*/  IMAD.U32 R4, RZ, RZ, UR6 ;  /* 0x00000006ff047e24 */ /* 0x000fe4000f8e00ff */
[----:B------:R-:W0:Y:S01]  /*13cd0*/  LDC.64 R2, c[0x4][R2] ;  /* 0x0100000002027b82 */ /* 0x000e220000000a00 */
[----:B------:R-:W-:Y:S02]  /*13ce0*/  IMAD.U32 R5, RZ, RZ, UR7 ;  /* 0x00000007ff057e24 */ /* 0x000fe4000f8e00ff */
        /* <DEDUP_REMOVED lines=8> */
[----:B0-----:R-:W-:Y:S05]  /*13d70*/  CALL.ABS.NOINC R2 ;  /* 0x0000000002007343 */ /* 0x001fea0003c00000 */
.L_x_1349:
[----:B------:R-:W-:Y:S05]  /*13d80*/  BSYNC B6 ;  /* 0x0000000000067941 */ /* 0x000fea0003800000 */
.L_x_1348:
        /* <DEDUP_REMOVED lines=9> */
[----:B------:R-:W-:Y:S02]  /*13e20*/  IMAD.U32 R4, RZ, RZ, UR6 ;  /* 0x00000006ff047e24 */ /* 0x000fe4000f8e00ff */
[----:B------:R-:W-:Y:S02]  /*13e30*/  IMAD.U32 R5, RZ, RZ, UR7 ;  /* 0x00000007ff057e24 */ /* 0x000fe4000f8e00ff */
[----:B------:R-:W-:Y:S02]  /*13e40*/  IMAD.U32 R6, RZ, RZ, UR8 ;  /* 0x00000008ff067e24 */ /* 0x000fe4000f8e00ff */
[----:B------:R-:W-:-:S02]  /*13e50*/  IMAD.U32 R7, RZ, RZ, UR9 ;  /* 0x00000009ff077e24 */ /* 0x000fc4000f8e00ff */
[----:B------:R-:W-:Y:S02]  /*13e60*/  IMAD.U32 R10, RZ, RZ, UR4 ;  /* 0x00000004ff0a7e24 */ /* 0x000fe4000f8e00ff */
[----:B------:R-:W-:Y:S02]  /*13e70*/  IMAD.U32 R11, RZ, RZ, UR5 ;  /* 0x00000005ff0b7e24 */ /* 0x000fe4000f8e00ff */
[----:B------:R-:W-:Y:S02]  /*13e80*/  IMAD.MOV.U32 R8, RZ, RZ, 0x70 ;  /* 0x00000070ff087424 */ /* 0x000fe400078e00ff */
[----:B------:R-:W-:Y:S02]  /*13e90*/  IMAD.MOV.U32 R12, RZ, RZ, 0x1 ;  /* 0x00000001ff0c7424 */ /* 0x000fe400078e00ff */
[----:B0-----:R-:W-:-:S07]  /*13ea0*/  IMAD.MOV.U32 R13, RZ, RZ, RZ ;  /* 0x000000ffff0d7224 */ /* 0x001fce00078e00ff */
[----:B------:R-:W-:-:S07]  /*13eb0*/  LEPC R20, `(.L_x_1352) ;  /* 0x000000001014794e */ /* 0x000fce0000000000 */
[----:B-1----:R-:W-:Y:S05]  /*13ec0*/  CALL.ABS.NOINC R2 ;  /* 0x0000000002007343 */ /* 0x002fea0003c00000 */
.L_x_1352:
[----:B------:R0:W1:Y:S01]  /*13ed0*/  LDC.64 R2, c[0x4][R17] ;  /* 0x0100000011027b82 */ /* 0x0000620000000a00 */
[----:B------:R-:W-:Y:S01]  /*13ee0*/  ULDC.64 UR6, c[0x4][0x90] ;  /* 0x0100240000067ab9 */ /* 0x000fe20000000a00 */
[----:B------:R-:W-:Y:S01]  /*13ef0*/  ULDC.64 UR8, c[0x4][0x98] ;  /* 0x0100260000087ab9 */ /* 0x000fe20000000a00 */
[----:B------:R-:W-:Y:S01]  /*13f00*/  ULDC.64 UR4, c[0x4][0x18] ;  /* 0x0100060000047ab9 */ /* 0x000fe20000000a00 */
        /* <DEDUP_REMOVED lines=11> */
.L_x_1351:
[----:B------:R-:W-:Y:S05]  /*13fc0*/  BSYNC B6 ;  /* 0x0000000000067941 */ /* 0x000fea0003800000 */
.L_x_1350:
[----:B------:R-:W-:Y:S01]  /*13fd0*/  ULDC.64 UR4, c[0x0][0x9f8] ;  /* 0x00027e0000047ab9 */ /* 0x000fe20000000a00 */
[----:B------:R-:W-:Y:S01]  /*13fe0*/  IMAD.MOV.U32 R31, RZ, RZ, R19 ;  /* 0x000000ffff1f7224 */ /* 0x000fe200078e0013 */
[----:B------:R-:W-:Y:S01]  /*13ff0*/  ISETP.NE.U32.AND P0, PT, RZ, UR4, PT ;  /* 0x00000004ff007c0c */ /* 0x000fe2000bf05070 */
[----:B------:R-:W0:Y:S01]  /*14000*/  S2R R17, SR_TID.X ;  /* 0x0000000000117919 */ /* 0x000e220000002100 */
[----:B------:R-:W1:Y:S01]  /*14010*/  LDC R8, c[0x0][0x430] ;  /* 0x00010c00ff087b82 */ /* 0x000e620000000800 */
[----:B------:R-:W-:Y:S01]  /*14020*/  VIADD R25, R24, 0xffffffff ;  /* 0xffffffff18197836 */ /* 0x000fe20000000000 */
[----:B------:R-:W-:Y:S01]  /*14030*/  ISETP.NE.AND.EX P0, PT, RZ, UR5, PT, P0 ;  /* 0x00000005ff007c0c */ /* 0x000fe2000bf05300 */
[----:B------:R-:W2:Y:S01]  /*14040*/  S2R R21, SR_TID.X ;  /* 0x0000000000157919 */ /* 0x000ea20000002100 */
[----:B------:R-:W-:-:S11]  /*14050*/  ULDC UR4, c[0x0][0x320] ;  /* 0x0000c80000047ab9 */ /* 0x000fd60000000800 */
[----:B------:R-:W3:Y:S01]  /*14060*/  @P0 LDC.64 R2, c[0x0][0x9f8] ;  /* 0x00027e00ff020b82 */ /* 0x000ee20000000a00 */
[----:B0-----:R-:W-:-:S04]  /*14070*/  LOP3.LUT R17, R17, 0x7f, RZ, 0xc0, !PT ;  /* 0x0000007f11117812 */ /* 0x001fc800078ec0ff */
[----:B------:R-:W-:Y:S01]  /*14080*/  SHF.R.U32.HI R20, RZ, 0x3, R17 ;  /* 0x00000003ff147819 */ /* 0x000fe20000011611 */
[----:B---3--:R-:W-:-:S05]  /*14090*/  @P0 IMAD.WIDE R2, R19, 0x4, R2 ;  /* 0x0000000413020825 */ /* 0x008fca00078e0202 */
[----:B------:R0:W3:Y:S01]  /*140a0*/  @P0 LDG.E R31, desc[UR36][R2.64] ;  /* 0x00000024021f0981 */ /* 0x0000e2000c1e1900 */
[----:B-1----:R-:W-:Y:S01]  /*140b0*/  ISETP.NE.AND P1, PT, R8, 0x1, PT ;  /* 0x000000010800780c */ /* 0x002fe20003f25270 */
[----:B--2---:R-:W-:Y:S01]  /*140c0*/  IMAD.SHL.U32 R21, R21, 0x8, RZ ;  /* 0x0000000815157824 */ /* 0x004fe200078e00ff */
[----:B------:R-:W-:Y:S01]  /*140d0*/  LOP3.LUT R23, R23, 0xffffffdf, RZ, 0xc0, !PT ;  /* 0xffffffdf17177812 */ /* 0x000fe200078ec0ff */
[----:B------:R-:W1:Y:S03]  /*140e0*/  S2R R17, SR_TID.X ;  /* 0x0000000000117919 */ /* 0x000e660000002100 */
[----:B------:R-:W-:-:S07]  /*140f0*/  LOP3.LUT R21, R21, 0x38, RZ, 0xc0, !PT ;  /* 0x0000003815157812 */ /* 0x000fce00078ec0ff */
[----:B------:R-:W2:Y:S01]  /*14100*/  @P1 LDC R7, c[0x0][0x434] ;  /* 0x00010d00ff071b82 */ /* 0x000ea20000000800 */
[----:B------:R-:W-:-:S07]  /*14110*/  @P1 LOP3.LUT R23, R23, 0x20, RZ, 0xfc, !PT ;  /* 0x0000002017171812 */ /* 0x000fce00078efcff */
[----:B------:R-:W4:Y:S01]  /*14120*/  @P1 LDC R5, c[0x0][0x438] ;  /* 0x00010e00ff051b82 */ /* 0x000f220000000800 */
[----:B-1----:R-:W-:-:S05]  /*14130*/  IMAD.SHL.U32 R17, R17, 0x10, RZ ;  /* 0x0000001011117824 */ /* 0x002fca00078e00ff */
[----:B------:R-:W-:Y:S02]  /*14140*/  LOP3.LUT R17, R20, 0x70, R17, 0xf8, !PT ;  /* 0x0000007014117812 */ /* 0x000fe400078ef811 */
[----:B------:R-:W-:-:S03]  /*14150*/  LOP3.LUT R20, R21, 0x40, RZ, 0xfc, !PT ;  /* 0x0000004015147812 */ /* 0x000fc600078efcff */
[----:B------:R-:W-:Y:S01]  /*14160*/  IMAD R0, R25, 0x60, R17 ;  /* 0x0000006019007824 */ /* 0x000fe200078e0211 */
[----:B------:R-:W-:-:S04]  /*14170*/  ISETP.GE.AND P2, PT, R20, UR4, PT ;  /* 0x0000000414007c0c */ /* 0x000fc8000bf46270 */
[C---:B------:R-:W-:Y:S01]  /*14180*/  ISETP.GE.AND P0, PT, R0.reuse, R34, PT ;  /* 0x000000220000720c */ /* 0x040fe20003f06270 */
[----:B------:R-:W-:-:S03]  /*14190*/  IMAD.IADD R0, R0, 0x1, R37 ;  /* 0x0000000100007824 */ /* 0x000fc600078e0225 */
[----:B------:R-:W-:Y:S01]  /*141a0*/  ISETP.GT.U32.OR P0, PT, R17, 0x5f, P0 ;  /* 0x0000005f1100780c */ /* 0x000fe20000704470 */
[----:B--2---:R-:W-:-:S04]  /*141b0*/  @P1 IMAD.HI.U32 R6, R0, R7, RZ ;  /* 0x0000000700061227 */ /* 0x004fc800078e00ff */
[----:B------:R-:W-:Y:S01]  /*141c0*/  IMAD.MOV.U32 R4, RZ, RZ, R0 ;  /* 0x000000ffff047224 */ /* 0x000fe200078e0000 */
[----:B----4-:R-:W-:Y:S02]  /*141d0*/  @P1 SHF.R.U32.HI R4, RZ, R5, R6 ;  /* 0x00000005ff041219 */ /* 0x010fe40000011606 */
[----:B------:R-:W-:Y:S01]  /*141e0*/  ISETP.GE.AND P1, PT, R21, UR4, PT ;  /* 0x0000000415007c0c */ /* 0x000fe2000bf26270 */
[----:B------:R-:W-:Y:S02]  /*141f0*/  ULDC UR4, c[0x0][0x2f4] ;  /* 0x0000bd0000047ab9 */ /* 0x000fe40000000800 */
[----:B------:R-:W-:Y:S01]  /*14200*/  IMAD.MOV R5, RZ, RZ, -R4 ;  /* 0x000000ffff057224 */ /* 0x000fe200078e0a04 */
[----:B------:R-:W-:Y:S01]  /*14210*/  SEL R29, RZ, 0x1, P1 ;  /* 0x00000001ff1d7807 */ /* 0x000fe20000800000 */
[----:B0-----:R-:W0:Y:S02]  /*14220*/  @!P0 LDC.64 R2, c[0x0][0x428] ;  /* 0x00010a00ff028b82 */ /* 0x001e240000000a00 */
[----:B------:R-:W-:Y:S01]  /*14230*/  IMAD R0, R8, R5, R0 ;  /* 0x0000000508007224 */ /* 0x000fe200078e0200 */
[----:B------:R-:W-:-:S02]  /*14240*/  @!P0 SHF.R.S32.HI R5, RZ, 0x1f, R4 ;  /* 0x0000001fff058819 */ /* 0x000fc40000011404 */
[----:B------:R-:W-:Y:S02]  /*14250*/  LOP3.LUT R23, R23, 0xfffffffb, RZ, 0xc0, !PT ;  /* 0xfffffffb17177812 */ /* 0x000fe400078ec0ff */
[----:B------:R-:W-:Y:S01]  /*14260*/  LOP3.LUT R8, R21, 0x80, RZ, 0xfc, !PT ;  /* 0x0000008015087812 */ /* 0x000fe200078efcff */
[----:B------:R-:W-:Y:S01]  /*14270*/  UMOV UR5, 0xffffffff ;  /* 0xffffffff00057882 */ /* 0x000fe20000000000 */
[----:B------:R-:W-:Y:S02]  /*14280*/  LOP3.LUT R24, R18, 0xffff, RZ, 0xc0, !PT ;  /* 0x0000ffff12187812 */ /* 0x000fe400078ec0ff */
[----:B---3--:R-:W-:Y:S01]  /*14290*/  SHF.R.S32.HI R6, RZ, 0x1f, R31 ;  /* 0x0000001fff067819 */ /* 0x008fe2000001141f */
[----:B0-----:R-:W-:-:S04]  /*142a0*/  @!P0 IMAD.WIDE.U32 R4, R31, R2, R4 ;  /* 0x000000021f048225 */ /* 0x001fc800078e0004 */
[----:B------:R0:W-:Y:S02]  /*142b0*/  STL [R1], R6 ;  /* 0x0000000601007387 */ /* 0x0001e40000100800 */
[----:B0-----:R-:W-:Y:S01]  /*142c0*/  @!P0 IMAD R6, R6, R2, RZ ;  /* 0x0000000206068224 */ /* 0x001fe200078e02ff */
[----:B------:R-:W-:-:S03]  /*142d0*/  SEL R2, RZ, 0xffffffff, P2 ;  /* 0xffffffffff027807 */ /* 0x000fc60001000000 */
[----:B------:R-:W-:Y:S02]  /*142e0*/  @!P0 IMAD R6, R31, R3, R6 ;  /* 0x000000031f068224 */ /* 0x000fe400078e0206 */
[----:B------:R-:W-:Y:S01]  /*142f0*/  IMAD.SHL.U32 R2, R2, 0x2, RZ ;  /* 0x0000000202027824 */ /* 0x000fe200078e00ff */
[----:B------:R-:W-:Y:S01]  /*14300*/  ISETP.GE.AND P2, PT, R21, UR4, PT ;  /* 0x0000000415007c0c */ /* 0x000fe2000bf46270 */
[----:B------:R-:W-:-:S03]  /*14310*/  @!P0 IMAD.IADD R6, R5, 0x1, R6 ;  /* 0x0000000105068824 */ /* 0x000fc600078e0206 */
[----:B------:R-:W-:Y:S02]  /*14320*/  LOP3.LUT R29, R2, 0x2, R29, 0xe2, !PT ;  /* 0x00000002021d7812 */ /* 0x000fe400078ee21d */
[----:B------:R-:W0:Y:S07]  /*14330*/  @!P0 LDC.64 R2, c[0x0][0x418] ;  /* 0x00010600ff028b82 */ /* 0x000e2e0000000a00 */
[----:B------:R-:W-:Y:S02]  /*14340*/  @P2 LOP3.LUT R23, R23, 0x4, RZ, 0xfc, !PT ;  /* 0x0000000417172812 */ /* 0x000fe400078efcff */
[----:B0-----:R-:W-:-:S04]  /*14350*/  @!P0 LEA R2, P1, R4, R2, 0x2 ;  /* 0x0000000204028211 */ /* 0x001fc800078210ff */
[----:B------:R-:W-:Y:S01]  /*14360*/  @!P0 LEA.HI.X R3, R4, R3, R6, 0x2, P1 ;  /* 0x0000000304038211 */ /* 0x000fe200008f1406 */
[----:B------:R-:W-:Y:S01]  /*14370*/  IMAD.MOV.U32 R4, RZ, RZ, RZ ;  /* 0x000000ffff047224 */ /* 0x000fe200078e00ff */
[----:B------:R-:W-:Y:S02]  /*14380*/  ISETP.GE.AND P1, PT, R20, UR4, PT ;  /* 0x0000000414007c0c */ /* 0x000fe4000bf26270 */
[----:B------:R-:W-:-:S03]  /*14390*/  LOP3.LUT R23, R23, 0xfffffffd, RZ, 0xc0, !PT ;  /* 0xfffffffd17177812 */ /* 0x000fc600078ec0ff */
[----:B------:R0:W5:Y:S01]  /*143a0*/  @!P0 LDG.E R4, desc[UR36][R2.64] ;  /* 0x0000002402048981 */ /* 0x000162000c1e1900 */
[----:B------:R-:W-:-:S07]  /*143b0*/  ISETP.GE.AND P0, PT, R8, UR4, PT ;  /* 0x0000000408007c0c */ /* 0x000fce000bf06270 */
[----:B------:R-:W-:Y:S01]  /*143c0*/  @P1 LOP3.LUT R23, R23, 0x2, RZ, 0xfc, !PT ;  /* 0x0000000217171812 */ /* 0x000fe200078efcff */
[----:B0-----:R-:W-:-:S03]  /*143d0*/  IMAD.U32 R2, RZ, RZ, UR38 ;  /* 0x00000026ff027e24 */ /* 0x001fc6000f8e00ff */
[----:B------:R-:W-:-:S04]  /*143e0*/  LOP3.LUT R23, R23, 0xfffffffe, RZ, 0xc0, !PT ;  /* 0xfffffffe17177812 */ /* 0x000fc800078ec0ff */
[----:B------:R-:W-:Y:S01]  /*143f0*/  @P0 LOP3.LUT R23, R23, 0x1, RZ, 0xfc, !PT ;  /* 0x0000000117170812 */ /* 0x000fe200078efcff */
[----:B------:R-:W-:Y:S06]  /*14400*/  BRA.DIV UR5, `(.L_x_1353) ;  /* 0x00000046050c7947 */ /* 0x000fec000b800000 */
.L_x_1421:
[----:B------:R-:W-:Y:S02]  /*14410*/  ISETP.NE.AND P0, PT, R2, 0x3, PT ;  /* 0x000000030200780c */ /* 0x000fe40003f05270 */
[----:B------:R-:W-:Y:S02]  /*14420*/  ISETP.GT.U32.AND P1, PT, R17, 0x5f, PT ;  /* 0x0000005f1100780c */ /* 0x000fe40003f24070 */
[----:B------:R-:W-:-:S09]  /*14430*/  LOP3.LUT R23, R23, 0xffffffef, RZ, 0xc0, !PT ;  /* 0xffffffef17177812 */ /* 0x000fd200078ec0ff */
[----:B------:R-:W-:-:S04]  /*14440*/  @P0 LOP3.LUT R23, R23, 0x10, RZ, 0xfc, !PT ;  /* 0x0000001017170812 */ /* 0x000fc800078efcff */
[----:B------:R-:W-:-:S04]  /*14450*/  LOP3.LUT R23, R23, 0xfffffff7, RZ, 0xc0, !PT ;  /* 0xfffffff717177812 */ /* 0x000fc800078ec0ff */
[----:B------:R-:W-:Y:S01]  /*14460*/  @P1 LOP3.LUT R23, R23, 0x8, RZ, 0xfc, !PT ;  /* 0x0000000817171812 */ /* 0x000fe200078efcff */
[----:B------:R-:W-:Y:S06]  /*14470*/  @!P0 BRA `(.L_x_1354) ;  /* 0x0000000000048947 */ /* 0x000fec0003800000 */
[----:B------:R-:W-:Y:S01]  /*14480*/  BPT.TRAP 0x1 ;  /* 0x000000040000795c */ /* 0x000fe20000300000 */
.L_x_1354:
        /* <DEDUP_REMOVED lines=23> */
.L_x_1422:
[----:B------:R-:W-:Y:S05]  /*14600*/  BSYNC B0 ;  /* 0x0000000000007941 */ /* 0x000fea0003800000 */
.L_x_1355:
[----:B------:R-:W1:Y:S01]  /*14610*/  S2R R8, SR_TID.X ;  /* 0x0000000000087919 */ /* 0x000e620000002100 */
[----:B------:R-:W-:Y:S01]  /*14620*/  ULDC.64 UR4, c[0x0][0x300] ;  /* 0x0000c00000047ab9 */ /* 0x000fe20000000a00 */
[----:B------:R-:W-:Y:S01]  /*14630*/  ULDC.64 UR6, c[0x0][0x2e8] ;  /* 0x0000ba0000067ab9 */ /* 0x000fe20000000a00 */
[----:B------:R-:W-:Y:S01]  /*14640*/  IMAD R5, R5, UR4, RZ ;  /* 0x0000000405057c24 */ /* 0x000fe2000f8e02ff */
[----:B------:R-:W2:Y:S01]  /*14650*/  S2R R9, SR_TID.X ;  /* 0x0000000000097919 */ /* 0x000ea20000002100 */
[C---:B0-----:R-:W-:Y:S01]  /*14660*/  IMAD.WIDE.U32 R2, R0.reuse, UR4, RZ ;  /* 0x0000000400027c25 */ /* 0x041fe2000f8e00ff */
[C---:B------:R-:W-:Y:S02]  /*14670*/  LOP3.LUT P4, RZ, R23.reuse, 0x4, RZ, 0xc0, !PT ;  /* 0x0000000417ff7812 */ /* 0x040fe4000788c0ff */
[C---:B------:R-:W-:Y:S01]  /*14680*/  LOP3.LUT P3, RZ, R23.reuse, 0x2, RZ, 0xc0, !PT ;  /* 0x0000000217ff7812 */ /* 0x040fe2000786c0ff */
[----:B------:R-:W-:Y:S01]  /*14690*/  IMAD R5, R0, UR5, R5 ;  /* 0x0000000500057c24 */ /* 0x000fe2000f8e0205 */
[----:B------:R-:W-:Y:S01]  /*146a0*/  ULDC.64 UR4, c[0x0][0x310] ;  /* 0x0000c40000047ab9 */ /* 0x000fe20000000a00 */
[----:B------:R-:W-:Y:S01]  /*146b0*/  LOP3.LUT P2, RZ, R23, 0x1, RZ, 0xc0, !PT ;  /* 0x0000000117ff7812 */ /* 0x000fe2000784c0ff */
[----:B------:R-:W-:-:S02]  /*146c0*/  IMAD R6, R6, UR4, RZ ;  /* 0x0000000406067c24 */ /* 0x000fc4000f8e02ff */
        /* <DEDUP_REMOVED lines=12> */
[----:B------:R-:W-:Y:S01]  /*14790*/  LEA.HI.X R0, R2, UR7, R0, 0x1, P0 ;  /* 0x0000000702007c11 */ /* 0x000fe200080f0c00 */
[----:B--2---:R-:W-:Y:S01]  /*147a0*/  IMAD.SHL.U32 R9, R9, 0x8, RZ ;  /* 0x0000000809097824 */ /* 0x004fe200078e00ff */
[----:B------:R-:W-:-:S04]  /*147b0*/  SHF.R.U32.HI R8, RZ, 0x3, R8 ;  /* 0x00000003ff087819 */ /* 0x000fc80000011608 */
[----:B------:R-:W-:Y:S01]  /*147c0*/  LOP3.LUT R9, R9, 0x38, RZ, 0xc0, !PT ;  /* 0x0000003809097812 */ /* 0x000fe200078ec0ff */
[----:B------:R-:W-:-:S05]  /*147d0*/  IMAD.IADD R6, R6, 0x1, -R8 ;  /* 0x0000000106067824 */ /* 0x000fca00078e0a08 */
        /* <DEDUP_REMOVED lines=64> */
.L_x_1436:
        /* <DEDUP_REMOVED lines=12> */
.L_x_1358:
        /* <DEDUP_REMOVED lines=10> */
.L_x_1359:
[----:B------:R2:W-:Y:S02]  /*14d40*/  SYNCS.ARRIVE.TRANS64.A1T0 RZ, [R7+URZ+0x2a830], RZ ;  /* 0x02a830ff07ff79a7 */ /* 0x0005e4000810003f */
[----:B------:R-:W-:Y:S05]  /*14d50*/  WARPSYNC.ALL ;  /* 0x0000000000007948 */ /* 0x000fea0003800000 */
[----:B------:R-:W-:Y:S01]  /*14d60*/  ULDC.64 UR4, c[0x0][0x298] ;  /* 0x0000a60000047ab9 */ /* 0x000fe20000000a00 */
[----:B-1----:R-:W-:Y:S01]  /*14d70*/  VIADD R2, R22, 0xc400 ;  /* 0x0000c40016027836 */ /* 0x002fe20000000000 */
[----:B------:R-:W-:Y:S01]  /*14d80*/  SHF.R.S32.HI R0, RZ, 0x1f, R35 ;  /* 0x0000001fff007819 */ /* 0x000fe20000011423 */
[----:B0-----:R-:W-:Y:S01]  /*14d90*/  IMAD.WIDE.U32 R4, R35, UR4, RZ ;  /* 0x0000000423047c25 */ /* 0x001fe2000f8e00ff */
[----:B------:R-:W-:Y:S01]  /*14da0*/  BSSY B6, `(.L_x_1360) ;  /* 0x0000018000067945 */ /* 0x000fe20003800000 */
[----:B------:R-:W-:Y:S01]  /*14db0*/  BAR.SYNC.DEFER_BLOCKING 0x8, 0x180 ;  /* 0x0206000000007b1d */ /* 0x000fe20000010000 */
[----:B------:R-:W-:Y:S01]  /*14dc0*/  LOP3.LUT P0, RZ, R2, 0x3ff, RZ, 0xc0, !PT ;  /* 0x000003ff02ff7812 */ /* 0x000fe2000780c0ff */
[----:B------:R-:W-:-:S04]  /*14dd0*/  IMAD R0, R0, UR4, RZ ;  /* 0x0000000400007c24 */ /* 0x000fc8000f8e02ff */
[----:B------:R-:W-:Y:S01]  /*14de0*/  IMAD R0, R35, UR5, R0 ;  /* 0x0000000523007c24 */ /* 0x000fe2000f8e0200 */
[----:B------:R0:W-:Y:S03]  /*14df0*/  STL.64 [R1+0x8], R4 ;  /* 0x0000080401007387 */ /* 0x0001e60000100a00 */
[----:B------:R-:W-:-:S04]  /*14e00*/  IMAD.IADD R35, R5, 0x1, R0 ;  /* 0x0000000105237824 */ /* 0x000fc800078e0200 */
[----:B------:R-:W-:Y:S05]  /*14e10*/  @!P0 BRA `(.L_x_1361) ;  /* 0x0000000000408947 */ /* 0x000fea0003800000 */
[----:B------:R-:W-:Y:S01]  /*14e20*/  MOV R2, 0x0 ;  /* 0x0000000000027802 */ /* 0x000fe20000000f00 */
[----:B------:R-:W-:Y:S01]  /*14e30*/  ULDC.64 UR6, c[0x4][0x90] ;  /* 0x0100240000067ab9 */ /* 0x000fe20000000a00 */
[----:B------:R-:W-:Y:S01]  /*14e40*/  ULDC.64 UR8, c[0x4][0x98] ;  /* 0x0100260000087ab9 */ /* 0x000fe20000000a00 */
[----:B------:R-:W-:Y:S01]  /*14e50*/  ULDC.64 UR4, c[0x4][0x20] ;  /* 0x0100080000047ab9 */ /* 0x000fe20000000a00 */
[----:B0-----:R-:W-:Y:S02]  /*14e60*/  IMAD.U32 R4, RZ, RZ, UR6 ;  /* 0x00000006ff047e24 */ /* 0x001fe4000f8e00ff */
[----:B------:R-:W0:Y:S01]  /*14e70*/  LDC.64 R2, c[0x4][R2] ;  /* 0x0100000002027b82 */ /* 0x000e220000000a00 */
[----:B------:R-:W-:Y:S02]  /*14e80*/  IMAD.U32 R5, RZ, RZ, UR7 ;  /* 0x00000007ff057e24 */ /* 0x000fe4000f8e00ff */
[----:B------:R-:W-:Y:S02]  /*14e90*/  IMAD.U32 R6, RZ, RZ, UR8 ;  /* 0x00000008ff067e24 */ /* 0x000fe4000f8e00ff */
[----:B--2---:R-:W-:-:S02]  /*14ea0*/  IMAD.U32 R7, RZ, RZ, UR9 ;  /* 0x00000009ff077e24 */ /* 0x004fc4000f8e00ff */
[----:B------:R-:W-:Y:S02]  /*14eb0*/  IMAD.U32 R10, RZ, RZ, UR4 ;  /* 0x00000004ff0a7e24 */ /* 0x000fe4000f8e00ff */
[----:B------:R-:W-:Y:S02]  /*14ec0*/  IMAD.U32 R11, RZ, RZ, UR5 ;  /* 0x00000005ff0b7e24 */ /* 0x000fe4000f8e00ff */
[----:B------:R-:W-:Y:S02]  /*14ed0*/  IMAD.MOV.U32 R8, RZ, RZ, 0x70 ;  /* 0x00000070ff087424 */ /* 0x000fe400078e00ff */
[----:B------:R-:W-:Y:S02]  /*14ee0*/  IMAD.MOV.U32 R12, RZ, RZ, 0x1 ;  /* 0x00000001ff0c7424 */ /* 0x000fe400078e00ff */
[----:B------:R-:W-:-:S07]  /*14ef0*/  IMAD.MOV.U32 R13, RZ, RZ, RZ ;  /* 0x000000ffff0d7224 */ /* 0x000fce00078e00ff */
[----:B------:R-:W-:-:S07]  /*14f00*/  LEPC R20, `(.L_x_1361) ;  /* 0x000000001014794e */ /* 0x000fce0000000000 */
[----:B0-----:R-:W-:Y:S05]  /*14f10*/  CALL.ABS.NOINC R2 ;  /* 0x0000000002007343 */ /* 0x001fea0003c00000 */
.L_x_1361:
[----:B------:R-:W-:Y:S05]  /*14f20*/  BSYNC B6 ;  /* 0x0000000000067941 */ /* 0x000fea0003800000 */
.L_x_1360:
[----:B------:R-:W3:Y:S01]  /*14f30*/  LDL.LU.64 R20, [R1+0x8] ;  /* 0x0000080001147983 */ /* 0x000ee20000300a00 */
[----:B------:R-:W-:Y:S01]  /*14f40*/  LOP3.LUT P6, RZ, R23, 0x80, RZ, 0xc0, !PT ;  /* 0x0000008017ff7812 */ /* 0x000fe200078cc0ff */
[----:B------:R-:W-:Y:S01]  /*14f50*/  IMAD.MOV.U32 R3, RZ, RZ, R35 ;  /* 0x000000ffff037224 */ /* 0x000fe200078e0023 */
[----:B------:R-:W-:Y:S01]  /*14f60*/  SHF.R.S32.HI R0, RZ, 0x1f, R19 ;  /* 0x0000001fff007819 */ /* 0x000fe20000011413 */
[----:B------:R-:W-:Y:S01]  /*14f70*/  ULDC.64 UR4, c[0x0][0x2d8] ;  /* 0x0000b60000047ab9 */ /* 0x000fe20000000a00 */
[----:B0-----:R-:W-:Y:S01]  /*14f80*/  SEL R4, R19, RZ, !P6 ;  /* 0x000000ff13047207 */ /* 0x001fe20007000000 */
[----:B------:R-:W-:Y:S01]  /*14f90*/  ULDC.64 UR6, c[0x0][0x2e0] ;  /* 0x0000b80000067ab9 */ /* 0x000fe20000000a00 */
[----:B------:R-:W-:Y:S01]  /*14fa0*/  SEL R0, R0, RZ, !P6 ;  /* 0x000000ff00007207 */ /* 0x000fe20007000000 */
[----:B------:R-:W0:Y:S04]  /*14fb0*/  S2R R8, SR_TID.X ;  /* 0x0000000000087919 */ /* 0x000e280000002100 */
[----:B------:R-:W-:-:S04]  /*14fc0*/  IMAD R0, R0, UR6, RZ ;  /* 0x0000000600007c24 */ /* 0x000fc8000f8e02ff */
[----:B------:R-:W-:Y:S02]  /*14fd0*/  IMAD R5, R4, UR7, R0 ;  /* 0x0000000704057c24 */ /* 0x000fe4000f8e0200 */
[----:B0-----:R-:W-:-:S05]  /*14fe0*/  IMAD.SHL.U32 R8, R8, 0x8, RZ ;  /* 0x0000000808087824 */ /* 0x001fca00078e00ff */
[----:B------:R-:W-:Y:S01]  /*14ff0*/  LOP3.LUT R8, R8, 0x38, RZ, 0xc0, !PT ;  /* 0x0000003808087812 */ /* 0x000fe200078ec0ff */
[----:B---3--:R-:W-:Y:S01]  /*15000*/  IMAD.MOV.U32 R2, RZ, RZ, R20 ;  /* 0x000000ffff027224 */ /* 0x008fe200078e0014 */
[----:B------:R-:W0:Y:S01]  /*15010*/  LDC R21, c[0x0][0x448] ;  /* 0x00011200ff157b82 */ /* 0x000e220000000800 */
[----:B------:R-:W1:Y:S02]  /*15020*/  S2R R20, SR_TID.X ;  /* 0x0000000000147919 */ /* 0x000e640000002100 */
[----:B------:R-:W-:-:S04]  /*15030*/  IMAD.WIDE.U32 R2, R24, UR4, R2 ;  /* 0x0000000418027c25 */ /* 0x000fc8000f8e0002 */
[----:B------:R-:W-:Y:S01]  /*15040*/  IMAD R3, R24, UR5, R3 ;  /* 0x0000000518037c24 */ /* 0x000fe2000f8e0203 */
[----:B------:R-:W-:Y:S01]  /*15050*/  ULDC.64 UR4, c[0x0][0x2d0] ;  /* 0x0000b40000047ab9 */ /* 0x000fe20000000a00 */
[----:B------:R-:W-:-:S04]  /*15060*/  IMAD.WIDE.U32 R2, R4, UR6, R2 ;  /* 0x0000000604027c25 */ /* 0x000fc8000f8e0002 */
[----:B------:R-:W-:Y:S01]  /*15070*/  IMAD.IADD R3, R3, 0x1, R5 ;  /* 0x0000000103037824 */ /* 0x000fe200078e0205 */
[----:B0-----:R-:W-:Y:S02]  /*15080*/  ISETP.NE.AND P6, PT, R21, 0x1, PT ;  /* 0x000000011500780c */ /* 0x001fe40003fc5270 */
[----:B-1----:R-:W-:-:S04]  /*15090*/  LOP3.LUT R20, R20, 0x7f, RZ, 0xc0, !PT ;  /* 0x0000007f14147812 */ /* 0x002fc800078ec0ff */
[----:B------:R-:W-:-:S07]  /*150a0*/  SHF.R.U32.HI R21, RZ, 0x3, R20 ;  /* 0x00000003ff157819 */ /* 0x000fce0000011614 */
[----:B--2---:R-:W0:Y:S01]  /*150b0*/  @P6 LDC R7, c[0x0][0x44c] ;  /* 0x00011300ff076b82 */ /* 0x004e220000000800 */
[----:B------:R-:W1:Y:S07]  /*150c0*/  S2R R20, SR_TID.X ;  /* 0x0000000000147919 */ /* 0x000e6e0000002100 */
[----:B------:R-:W2:Y:S01]  /*150d0*/  @P6 LDC R6, c[0x0][0x450] ;  /* 0x00011400ff066b82 */ /* 0x000ea20000000800 */
[----:B-1----:R-:W-:-:S05]  /*150e0*/  IMAD.SHL.U32 R20, R20, 0x10, RZ ;  /* 0x0000001014147824 */ /* 0x002fca00078e00ff */
[----:B------:R-:W-:Y:S02]  /*150f0*/  LOP3.LUT R20, R21, 0x70, R20, 0xf8, !PT ;  /* 0x0000007015147812 */ /* 0x000fe400078ef814 */
[----:B------:R-:W1:Y:S03]  /*15100*/  S2R R21, SR_TID.X ;  /* 0x0000000000157919 */ /* 0x000e660000002100 */
[----:B------:R-:W-:Y:S02]  /*15110*/  IMAD.IADD R4, R20, 0x1, R27 ;  /* 0x0000000114047824 */ /* 0x000fe400078e021b */
[----:B------:R-:W3:Y:S02]  /*15120*/  S2R R20, SR_TID.X ;  /* 0x0000000000147919 */ /* 0x000ee40000002100 */
[----:B0-----:R-:W-:-:S04]  /*15130*/  @P6 IMAD.HI.U32 R7, R4, R7, RZ ;  /* 0x0000000704076227 */ /* 0x001fc800078e00ff */
[----:B------:R-:W-:Y:S01]  /*15140*/  IMAD.MOV.U32 R0, RZ, RZ, R4 ;  /* 0x000000ffff007224 */ /* 0x000fe200078e0004 */
[----:B--2---:R-:W-:Y:S02]  /*15150*/  @P6 SHF.R.U32.HI R0, RZ, R6, R7 ;  /* 0x00000006ff006219 */ /* 0x004fe40000011607 */
[----:B------:R-:W0:Y:S03]  /*15160*/  LDC R6, c[0x0][0x448] ;  /* 0x00011200ff067b82 */ /* 0x000e260000000800 */
[----:B------:R-:W-:Y:S02]  /*15170*/  IMAD.MOV R5, RZ, RZ, -R0 ;  /* 0x000000ffff057224 */ /* 0x000fe400078e0a00 */
[----:B------:R-:W-:-:S04]  /*15180*/  IMAD.WIDE.U32 R2, R0, UR4, R2 ;  /* 0x0000000400027c25 */ /* 0x000fc8000f8e0002 */
[----:B-1----:R-:W-:-:S05]  /*15190*/  IMAD.SHL.U32 R21, R21, 0x8, RZ ;  /* 0x0000000815157824 */ /* 0x002fca00078e00ff */
[----:B------:R-:W-:Y:S01]  /*151a0*/  LOP3.LUT R21, R21, 0x38, RZ, 0xc0, !PT ;  /* 0x0000003815157812 */ /* 0x000fe200078ec0ff */
[----:B0-----:R-:W-:Y:S01]  /*151b0*/  IMAD R4, R6, R5, R4 ;  /* 0x0000000506047224 */ /* 0x001fe200078e0204 */
[----:B------:R-:W-:Y:S02]  /*151c0*/  SHF.R.S32.HI R5, RZ, 0x1f, R0 ;  /* 0x0000001fff057819 */ /* 0x000fe40000011400 */
[C---:B------:R-:W-:Y:S02]  /*151d0*/  LOP3.LUT R9, R21.reuse, 0x40, RZ, 0xfc, !PT ;  /* 0x0000004015097812 */ /* 0x040fe400078efcff */
[----:B------:R-:W-:Y:S01]  /*151e0*/  LOP3.LUT R10, R21, 0x80, RZ, 0xfc, !PT ;  /* 0x00000080150a7812 */ /* 0x000fe200078efcff */
[----:B------:R-:W-:Y:S01]  /*151f0*/  IMAD R5, R5, UR4, RZ ;  /* 0x0000000405057c24 */ /* 0x000fe2000f8e02ff */
[----:B---3--:R-:W-:-:S03]  /*15200*/  LOP3.LUT R20, R20, 0x7f, RZ, 0xc0, !PT ;  /* 0x0000007f14147812 */ /* 0x008fc600078ec0ff */
[----:B------:R-:W-:Y:S01]  /*15210*/  IMAD R5, R0, UR5, R5 ;  /* 0x0000000500057c24 */ /* 0x000fe2000f8e0205 */
[----:B------:R-:W-:Y:S01]  /*15220*/  SHF.R.S32.HI R0, RZ, 0x1f, R4 ;  /* 0x0000001fff007819 */ /* 0x000fe20000011404 */
[----:B------:R-:W-:Y:S02]  /*15230*/  ULDC.64 UR4, c[0x0][0x2c8] ;  /* 0x0000b20000047ab9 */ /* 0x000fe40000000a00 */
[----:B------:R-:W-:Y:S02]  /*15240*/  IMAD.IADD R3, R3, 0x1, R5 ;  /* 0x0000000103037824 */ /* 0x000fe400078e0205 */
[----:B------:R-:W-:Y:S02]  /*15250*/  IMAD R5, R0, UR4, RZ ;  /* 0x0000000400057c24 */ /* 0x000fe4000f8e02ff */
[----:B------:R-:W-:-:S04]  /*15260*/  IMAD.WIDE.U32 R2, R4, UR4, R2 ;  /* 0x0000000404027c25 */ /* 0x000fc8000f8e0002 */
[----:B------:R-:W-:Y:S01]  /*15270*/  IMAD R0, R4, UR5, R5 ;  /* 0x0000000504007c24 */ /* 0x000fe2000f8e0205 */
[----:B------:R-:W-:-:S03]  /*15280*/  ULDC.64 UR4, c[0x0][0x280] ;  /* 0x0000a00000047ab9 */ /* 0x000fc60000000a00 */
[----:B------:R-:W-:Y:S01]  /*15290*/  IMAD.IADD R3, R3, 0x1, R0 ;  /* 0x0000000103037824 */ /* 0x000fe200078e0200 */
[----:B------:R-:W-:Y:S01]  /*152a0*/  LEA R0, P0, R2, UR4, 0x1 ;  /* 0x0000000402007c11 */ /* 0x000fe2000f8008ff */
[----:B------:R-:W-:Y:S02]  /*152b0*/  ULDC UR4, c[0x0][0x2b8] ;  /* 0x0000ae0000047ab9 */ /* 0x000fe40000000800 */
[----:B------:R-:W-:Y:S02]  /*152c0*/  ISETP.GE.AND P3, PT, R8, UR4, PT ;  /* 0x0000000408007c0c */ /* 0x000fe4000bf66270 */
[----:B------:R-:W-:Y:S01]  /*152d0*/  LEA.HI.X R4, R2, UR5, R3, 0x1, P0 ;  /* 0x0000000502047c11 */ /* 0x000fe200080f0c03 */
[----:B------:R-:W-:Y:S01]  /*152e0*/  UMOV UR5, 0xffffffff ;  /* 0xffffffff00057882 */ /* 0x000fe20000000000 */
[----:B------:R-:W-:Y:S02]  /*152f0*/  ISETP.GE.AND P2, PT, R9, UR4, PT ;  /* 0x0000000409007c0c */ /* 0x000fe4000bf46270 */
[----:B------:R-:W-:-:S02]  /*15300*/  ISETP.GE.AND P0, PT, R10, UR4, PT ;  /* 0x000000040a007c0c */ /* 0x000fc4000bf06270 */
[----:B------:R-:W-:Y:S01]  /*15310*/  SHF.R.U32.HI R9, RZ, 0x3, R20 ;  /* 0x00000003ff097819 */ /* 0x000fe20000011614 */
[----:B------:R-:W-:Y:S10]  /*15320*/  BRA.DIV UR5, `(.L_x_1362) ;  /* 0x0000003e05b47947 */ /* 0x000ff4000b800000 */
[----:B------:R-:W0:Y:S01]  /*15330*/  SHFL.IDX PT, R14, R0, RZ, 0x181f ;  /* 0x00181fff000e7589 */ /* 0x000e2200000e0000 */
[----:B------:R-:W-:Y:S02]  /*15340*/  IMAD R30, R30, R6, RZ ;  /* 0x000000061e1e7224 */ /* 0x000fe400078e02ff */
        /* <DEDUP_REMOVED lines=77> */
.L_x_1453:
[----:B------:R-:W-:Y:S01]  /*15820*/  VIADD R27, R27, 0x70 ;  /* 0x000000701b1b7836 */ /* 0x000fe20000000000 */
[----:B------:R-:W-:Y:S04]  /*15830*/  BSSY B0, `(.L_x_1363) ;  /* 0x000000b000007945 */ /* 0x000fe80003800000 */
[----:B------:R-:W-:-:S13]  /*15840*/  ISETP.GE.AND P1, PT, R27, R30, PT ;  /* 0x0000001e1b00720c */ /* 0x000fda0003f26270 */
[----:B------:R-:W-:Y:S05]  /*15850*/  @P1 BRA `(.L_x_1364) ;  /* 0x0000000000201947 */ /* 0x000fea0003800000 */
[----:B-12---:R-:W-:-:S05]  /*15860*/  LEA R2, P1, R8, R14, 0x1 ;  /* 0x0000000e08027211 */ /* 0x006fca00078208ff */
[----:B------:R-:W-:-:S05]  /*15870*/  IMAD.X R3, RZ, RZ, R4, P1 ;  /* 0x000000ffff037224 */ /* 0x000fca00008e0604 */
[----:B------:R-:W-:Y:S01]  /*15880*/  @!PT LDS RZ, [RZ] ;  /* 0x00000000fffff984 */ /* 0x000fe20000000800 */
[----:B------:R-:W-:Y:S01]  /*15890*/  @!PT LDS RZ, [RZ] ;  /* 0x00000000fffff984 */ /* 0x000fe20000000800 */
[----:B------:R-:W-:Y:S01]  /*158a0*/  @!PT LDS RZ, [RZ] ;  /* 0x00000000fffff984 */ /* 0x000fe20000000800 */
[----:B------:R0:W-:Y:S04]  /*158b0*/  LDGSTS.E.BYPASS.LTC128B.128 [R33+0xfc00], desc[UR36][R2.64], !P3 ;  /* 0x0fc0000002217fae */ /* 0x0001e8000d901d64 */
[----:B------:R0:W-:Y:S04]  /*158c0*/  LDGSTS.E.BYPASS.LTC128B.128 [R33+0x13c00], desc[UR36][R2.64+0x80], !P2 ;  /* 0x13c0008002217fae */ /* 0x0001e8000d101d64 */
[----:B------:R0:W-:Y:S02]  /*158d0*/  LDGSTS.E.BYPASS.LTC128B.128 [R33+0x17c00], desc[UR36][R2.64+0x100], !P0 ;  /* 0x17c0010002217fae */ /* 0x0001e4000c101d64 */
.L_x_1364:
[----:B------:R-:W-:Y:S05]  /*158e0*/  BSYNC B0 ;  /* 0x0000000000007941 */ /* 0x000fea0003800000 */
.L_x_1363:
[----:B------:R-:W-:Y:S01]  /*158f0*/  NOP ;  /* 0x0000000000007918 */ /* 0x000fe20000000000 */
[----:B------:R-:W-:-:S13]  /*15900*/  PLOP3.LUT P0, PT, PT, PT, PT, 0x80, 0x0 ;  /* 0x000000000000781c */ /* 0x000fda0003f0f070 */
.L_x_1365:
[----:B------:R-:W-:Y:S02]  /*15910*/  PLOP3.LUT P1, PT, P1, P0, PT, 0xa2, 0x0 ;  /* 0x000000000000781c */ /* 0x000fe40000f21472 */
[----:B------:R-:W-:-:S08]  /*15920*/  @P0 R2UR P1, UR4, R22 ;  /* 0x00000000160402ca */ /* 0x000fd00000020000 */
[----:B------:R-:W-:-:S05]  /*15930*/  @P0 PLOP3.LUT P0, PT, P1, PT, PT, 0x80, 0x0 ;  /* 0x000000000000081c */ /* 0x000fca0000f0f070 */
[----:B------:R-:W-:Y:S01]  /*15940*/  @!P1 SYNCS.ARRIVE.TRANS64.RED.A0T1 RZ, [UR4+0x2a800], RZ ;  /* 0x02a800ffffff99a7 */ /* 0x000fe20008200404 */
[----:B------:R-:W-:Y:S07]  /*15950*/  @!P1 ARRIVES.LDGSTSBAR.64.TRANSCNT [UR4+0x2a800] ;  /* 0x02a80000ff0099b0 */ /* 0x000fee0008000a84 */
[----:B------:R-:W-:Y:S05]  /*15960*/  @P0 BRA.U.ANY `(.L_x_1365) ;  /* 0xfffffffd00e80947 */ /* 0x000fea000393ffff */
[----:B01----:R-:W3:Y:S04]  /*15970*/  LDL.LU R3, [R1+0x10] ;  /* 0x0000100001037983 */ /* 0x003ee80000300800 */
        /* <DEDUP_REMOVED lines=13> */
.L_x_1454:
[----:B------:R-:W-:Y:S05]  /*15a50*/  BSYNC B0 ;  /* 0x0000000000007941 */ /* 0x000fea0003800000 */
.L_x_1366:
[----:B------:R-:W-:Y:S01]  /*15a60*/  ISETP.GE.AND P0, PT, R0, R36, PT ;  /* 0x000000240000720c */ /* 0x000fe20003f06270 */
[----:B------:R-:W-:-:S12]  /*15a70*/  BSSY B0, `(.L_x_1368) ;  /* 0x00000f6000007945 */ /* 0x000fd80003800000 */
[----:B------:R-:W-:Y:S05]  /*15a80*/  @!P0 BRA `(.L_x_1369) ;  /* 0x0000000c00d08947 */ /* 0x000fea0003800000 */
[----:B------:R-:W-:Y:S02]  /*15a90*/  IMAD.MOV.U32 R10, RZ, RZ, R26 ;  /* 0x000000ffff0a7224 */ /* 0x000fe400078e001a */
[----:B------:R-:W-:Y:S02]  /*15aa0*/  IMAD.MOV.U32 R20, RZ, RZ, R28 ;  /* 0x000000ffff147224 */ /* 0x000fe400078e001c */
[----:B------:R-:W-:-:S07]  /*15ab0*/  IMAD.MOV.U32 R30, RZ, RZ, R25 ;  /* 0x000000ffff1e7224 */ /* 0x000fce00078e0019 */
.L_x_1382:
        /* <DEDUP_REMOVED lines=26> */
[----:B------:R-:W-:Y:S01]  /*15c60*/  @!P2 LEA.HI.X R5, R2, R5, R8, 0x2, P0 ;  /* 0x000000050205a211 */ /* 0x000fe200000f1408 */
[----:B------:R-:W-:-:S06]  /*15c70*/  IMAD.MOV.U32 R8, RZ, RZ, RZ ;  /* 0x000000ffff087224 */ /* 0x000fcc00078e00ff */
        /* <DEDUP_REMOVED lines=14> */
.L_x_1370:
[----:B------:R-:W-:Y:S01]  /*15d60*/  IMAD R6, R26, 0x8, R22 ;  /* 0x000000081a067824 */ /* 0x000fe200078e0216 */
[----:B------:R-:W-:Y:S01]  /*15d70*/  SHF.L.U32 R3, R28, 0x1f, RZ ;  /* 0x0000001f1c037819 */ /* 0x000fe200000006ff */
[----:B------:R-:W-:Y:S03]  /*15d80*/  BSSY B1, `(.L_x_1371) ;  /* 0x0000003000017945 */ /* 0x000fe60003800000 */
[----:B------:R-:W0:Y:S02]  /*15d90*/  SYNCS.PHASECHK.TRANS64.TRYWAIT P0, [R6+URZ+0x2a840], R3 ;  /* 0x02a84003060075a7 */ /* 0x000e24000800017f */
[----:B0-----:R-:W-:Y:S05]  /*15da0*/  @!P0 BRA `(.L_x_1372) ;  /* 0x0000003c00c48947 */ /* 0x001fea0003800000 */
.L_x_1455:
[----:B------:R-:W-:Y:S05]  /*15db0*/  BSYNC B1 ;  /* 0x0000000000017941 */ /* 0x000fea0003800000 */
.L_x_1371:
[----:B------:R-:W-:Y:S01]  /*15dc0*/  SHF.R.S32.HI R21, RZ, 0x1f, R7 ;  /* 0x0000001fff157819 */ /* 0x000fe20000011407 */
[----:B------:R-:W-:Y:S01]  /*15dd0*/  ULDC.64 UR4, c[0x0][0x300] ;  /* 0x0000c00000047ab9 */ /* 0x000fe20000000a00 */
[----:B-----5:R-:W-:Y:S01]  /*15de0*/  SHF.R.S32.HI R27, RZ, 0x1f, R8 ;  /* 0x0000001fff1b7819 */ /* 0x020fe20000011408 */
[----:B0-----:R-:W-:Y:S01]  /*15df0*/  IMAD.WIDE.U32 R2, R7, UR4, RZ ;  /* 0x0000000407027c25 */ /* 0x001fe2000f8e00ff */
[----:B------:R-:W-:Y:S01]  /*15e00*/  ULDC.64 UR6, c[0x0][0x2e8] ;  /* 0x0000ba0000067ab9 */ /* 0x000fe20000000a00 */
[----:B------:R-:W-:Y:S02]  /*15e10*/  LOP3.LUT P3, RZ, R23, 0x4, RZ, 0xc0, !PT ;  /* 0x0000000417ff7812 */ /* 0x000fe4000786c0ff */
[----:B------:R-:W-:Y:S01]  /*15e20*/  IMAD R0, R21, UR4, RZ ;  /* 0x0000000415007c24 */ /* 0x000fe2000f8e02ff */
[C---:B------:R-:W-:Y:S01]  /*15e30*/  LOP3.LUT P2, RZ, R23.reuse, 0x2, RZ, 0xc0, !PT ;  /* 0x0000000217ff7812 */ /* 0x040fe2000784c0ff */
        /* <DEDUP_REMOVED lines=19> */
[----:B------:R-:W3:Y:S04]  /*15f70*/  SHFL.IDX PT, R3, R5, RZ, 0x181f ;  /* 0x00181fff05037589 */ /* 0x000ee800000e0000 */
[----:B------:R-:W-:Y:S01]  /*15f80*/  SHFL.IDX PT, R35, R5, 0x2, 0x181f ;  /* 0x00581f0005237f89 */ /* 0x000fe200000e0000 */
[----:B0-----:R-:W-:-:S05]  /*15f90*/  IMAD.SHL.U32 R11, R11, 0x8, RZ ;  /* 0x000000080b0b7824 */ /* 0x001fca00078e00ff */
[----:B------:R-:W-:-:S05]  /*15fa0*/  LOP3.LUT R11, R11, 0x38, RZ, 0xc0, !PT ;  /* 0x000000380b0b7812 */ /* 0x000fca00078ec0ff */
[----:B------:R-:W-:-:S05]  /*15fb0*/  IMAD.SHL.U32 R0, R11, 0x2, RZ ;  /* 0x000000020b007824 */ /* 0x000fca00078e00ff */
[----:B-1----:R-:W-:-:S05]  /*15fc0*/  IADD3 R2, P0, R2, R0, RZ ;  /* 0x0000000002027210 */ /* 0x002fca0007f1e0ff */
[----:B---3--:R-:W-:-:S05]  /*15fd0*/  IMAD.X R3, RZ, RZ, R3, P0 ;  /* 0x000000ffff037224 */ /* 0x008fca00000e0603 */
        /* <DEDUP_REMOVED lines=32> */
.L_x_1469:
[----:B---3--:R-:W-:-:S05]  /*161e0*/  IADD3 R2, P0, R2, R0, RZ ;  /* 0x0000000002027210 */ /* 0x008fca0007f1e0ff */
        /* <DEDUP_REMOVED lines=9> */
.L_x_1374:
        /* <DEDUP_REMOVED lines=10> */
.L_x_1375:
[----:B------:R3:W-:Y:S01]  /*16320*/  SYNCS.ARRIVE.TRANS64.A1T0 RZ, [R6+URZ+0x2a830], RZ ;  /* 0x02a830ff06ff79a7 */ /* 0x0007e2000810003f */
[----:B------:R-:W-:Y:S05]  /*16330*/  @!P2 BRA `(.L_x_1376) ;  /* 0x000000000004a947 */ /* 0x000fea0003800000 */
[----:B------:R-:W-:Y:S01]  /*16340*/  BPT.TRAP 0x1 ;  /* 0x000000040000795c */ /* 0x000fe20000300000 */
.L_x_1376:
[----:B-1----:R-:W-:Y:S01]  /*16350*/  SHF.L.U32 R2, R20, 0x1f, RZ ;  /* 0x0000001f14027819 */ /* 0x002fe200000006ff */
[----:B------:R-:W-:Y:S01]  /*16360*/  IMAD R4, R10, 0x8, R22 ;  /* 0x000000080a047824 */ /* 0x000fe200078e0216 */
[----:B------:R-:W-:Y:S03]  /*16370*/  BSSY B1, `(.L_x_1377) ;  /* 0x0000003000017945 */ /* 0x000fe60003800000 */
[----:B------:R-:W1:Y:S02]  /*16380*/  SYNCS.PHASECHK.TRANS64.TRYWAIT P0, [R4+URZ+0x2a860], R2 ;  /* 0x02a86002040075a7 */ /* 0x000e64000800017f */
[----:B-1----:R-:W-:Y:S05]  /*16390*/  @!P0 BRA `(.L_x_1378) ;  /* 0x0000004000388947 */ /* 0x002fea0003800000 */
.L_x_1470:
[----:B------:R-:W-:Y:S05]  /*163a0*/  BSYNC B1 ;  /* 0x0000000000017941 */ /* 0x000fea0003800000 */
.L_x_1377:
        /* <DEDUP_REMOVED lines=53> */
.L_x_1484:
[C---:B------:R-:W-:Y:S01]  /*16700*/  ISETP.LT.OR P1, PT, R6.reuse, 0x51, !P1 ;  /* 0x000000510600780c */ /* 0x040fe20004f21670 */
[----:B------:R-:W-:Y:S01]  /*16710*/  ULDC.64 UR4, c[0x0][0x328] ;  /* 0x0000ca0000047ab9 */ /* 0x000fe20000000a00 */
[----:B------:R-:W-:Y:S02]  /*16720*/  ISETP.LT.OR P0, PT, R6, 0x51, !P0 ;  /* 0x000000510600780c */ /* 0x000fe40004701670 */
[----:B01----:R-:W-:Y:S01]  /*16730*/  IADD3 R2, P2, R14, R0, RZ ;  /* 0x000000000e027210 */ /* 0x003fe20007f5e0ff */
[----:B------:R-:W-:-:S04]  /*16740*/  IMAD R0, R21, UR4, RZ ;  /* 0x0000000415007c24 */ /* 0x000fc8000f8e02ff */
[----:B------:R-:W-:Y:S02]  /*16750*/  IMAD.X R3, RZ, RZ, R18, P2 ;  /* 0x000000ffff037224 */ /* 0x000fe400010e0612 */
[----:B------:R-:W-:-:S03]  /*16760*/  IMAD R9, R7, UR5, R0 ;  /* 0x0000000507097c24 */ /* 0x000fc6000f8e0200 */
        /* <DEDUP_REMOVED lines=14> */
.L_x_1380:
        /* <DEDUP_REMOVED lines=10> */
.L_x_1381:
[----:B------:R-:W-:Y:S01]  /*168f0*/  IMAD.MOV.U32 R3, RZ, RZ, R27 ;  /* 0x000000ffff037224 */ /* 0x000fe200078e001b */
[----:B------:R-:W-:Y:S01]  /*16900*/  ULDC.64 UR4, c[0x0][0x330] ;  /* 0x0000cc0000047ab9 */ /* 0x000fe20000000a00 */
[----:B------:R-:W-:Y:S01]  /*16910*/  ULDC.64 UR6, c[0x0][0x318] ;  /* 0x0000c60000067ab9 */ /* 0x000fe20000000a00 */
[----:B------:R1:W-:Y:S01]  /*16920*/  SYNCS.ARRIVE.TRANS64.A1T0 RZ, [R4+URZ+0x2a850], RZ ;  /* 0x02a850ff04ff79a7 */ /* 0x0003e2000810003f */
[----:B------:R-:W-:-:S04]  /*16930*/  IMAD.WIDE.U32 R2, R24, UR4, R2 ;  /* 0x0000000418027c25 */ /* 0x000fc8000f8e0002 */
[----:B------:R-:W-:Y:S01]  /*16940*/  IMAD R3, R24, UR5, R3 ;  /* 0x0000000518037c24 */ /* 0x000fe2000f8e0203 */
[C---:B------:R-:W-:Y:S01]  /*16950*/  LEA R17, P0, R2.reuse, UR6, 0x1 ;  /* 0x0000000602117c11 */ /* 0x040fe2000f8008ff */
[C---:B------:R-:W-:Y:S02]  /*16960*/  VIADD R0, R25.reuse, 0xffffffff ;  /* 0xffffffff19007836 */ /* 0x040fe40000000000 */
[----:B------:R-:W-:Y:S01]  /*16970*/  IMAD.MOV.U32 R10, RZ, RZ, R26 ;  /* 0x000000ffff0a7224 */ /* 0x000fe200078e001a */
[----:B------:R-:W-:Y:S01]  /*16980*/  LEA.HI.X R18, R2, UR7, R3, 0x1, P0 ;  /* 0x0000000702127c11 */ /* 0x000fe200080f0c03 */
[----:B------:R-:W-:Y:S01]  /*16990*/  IMAD.MOV.U32 R20, RZ, RZ, R28 ;  /* 0x000000ffff147224 */ /* 0x000fe200078e001c */
[----:B------:R-:W-:Y:S01]  /*169a0*/  ISETP.GT.AND P0, PT, R25, R36, PT ;  /* 0x000000241900720c */ /* 0x000fe20003f04270 */
[----:B------:R-:W-:-:S12]  /*169b0*/  IMAD.MOV.U32 R30, RZ, RZ, R25 ;  /* 0x000000ffff1e7224 */ /* 0x000fd800078e0019 */
[----:B-1----:R-:W-:Y:S05]  /*169c0*/  @P0 BRA `(.L_x_1382) ;  /* 0xfffffff0003c0947 */ /* 0x002fea000383ffff */
.L_x_1369:
[----:B------:R-:W-:Y:S05]  /*169d0*/  BSYNC B0 ;  /* 0x0000000000007941 */ /* 0x000fea0003800000 */
.L_x_1368:
        /* <DEDUP_REMOVED lines=17> */
.L_x_1384:
[----:B------:R-:W-:Y:S05]  /*16af0*/  BSYNC B0 ;  /* 0x0000000000007941 */ /* 0x000fea0003800000 */
.L_x_1383:
[----:B------:R-:W-:-:S13]  /*16b00*/  LOP3.LUT P0, RZ, R23, 0x10, RZ, 0xc0, !PT ;  /* 0x0000001017ff7812 */ /* 0x000fda000780c0ff */
[----:B------:R-:W-:Y:S05]  /*16b10*/  @!P0 BRA `(.L_x_1385) ;  /* 0x0000000000048947 */ /* 0x000fea0003800000 */
[----:B------:R-:W-:Y:S01]  /*16b20*/  BPT.TRAP 0x1 ;  /* 0x000000040000795c */ /* 0x000fe20000300000 */
.L_x_1385:
[----:B------:R-:W-:Y:S01]  /*16b30*/  IMAD R0, R26, 0x8, R22 ;  /* 0x000000081a007824 */ /* 0x000fe200078e0216 */
[----:B0-----:R-:W-:Y:S01]  /*16b40*/  SHF.L.U32 R3, R28, 0x1f, RZ ;  /* 0x0000001f1c037819 */ /* 0x001fe200000006ff */
[----:B------:R-:W-:Y:S01]  /*16b50*/  BSSY B0, `(.L_x_1386) ;  /* 0x0000004000007945 */ /* 0x000fe20003800000 */
[----:B------:R-:W-:Y:S02]  /*16b60*/  IMAD R6, R25, -0x60, R34 ;  /* 0xffffffa019067824 */ /* 0x000fe400078e0222 */
[----:B------:R-:W0:Y:S02]  /*16b70*/  SYNCS.PHASECHK.TRANS64.TRYWAIT P0, [R0+URZ+0x2a860], R3 ;  /* 0x02a86003000075a7 */ /* 0x000e24000800017f */
[----:B0-----:R-:W-:Y:S05]  /*16b80*/  @!P0 BRA `(.L_x_1387) ;  /* 0x00000040003c8947 */ /* 0x001fea0003800000 */
.L_x_1485:
[----:B------:R-:W-:Y:S05]  /*16b90*/  BSYNC B0 ;  /* 0x0000000000007941 */ /* 0x000fea0003800000 */
.L_x_1386:
        /* <DEDUP_REMOVED lines=8> */
[----:B------:R-:W-:Y:S01]  /*16c20*/  LOP3.LUT R2, R29, 0x1, RZ, 0xc0, !PT ;  /* 0x000000011d027812 */ /* 0x000fe200078ec0ff */
[----:B------:R-:W-:Y:S01]  /*16c30*/  IMAD R4, R7, 0x2, R22 ;  /* 0x0000000207047824 */ /* 0x000fe200078e0216 */
[----:B------:R-:W-:Y:S01]  /*16c40*/  LOP3.LUT P0, RZ, R29, 0x2, RZ, 0xc0, !PT ;  /* 0x000000021dff7812 */ /* 0x000fe2000780c0ff */
[----:B--2---:R-:W2:Y:S01]  /*16c50*/  SHFL.IDX PT, R14, R17, RZ, 0x181f ;  /* 0x00181fff110e7589 */ /* 0x004ea200000e0000 */
        /* <DEDUP_REMOVED lines=45> */
.L_x_1499:
        /* <DEDUP_REMOVED lines=11> */
.L_x_1389:
        /* <DEDUP_REMOVED lines=10> */
.L_x_1390:
[----:B------:R1:W-:Y:S01]  /*17080*/  SYNCS.ARRIVE.TRANS64.A1T0 RZ, [R0+URZ+0x2a850], RZ ;  /* 0x02a850ff00ff79a7 */ /* 0x0003e2000810003f */
[----:B------:R-:W-:-:S05]  /*17090*/  VIADD R26, R26, 0x1 ;  /* 0x000000011a1a7836 */ /* 0x000fca0000000000 */
[----:B------:R-:W-:-:S04]  /*170a0*/  ISETP.NE.AND P0, PT, R26, 0x2, PT ;  /* 0x000000021a00780c */ /* 0x000fc80003f05270 */
[----:B0-----:R-:W-:Y:S02]  /*170b0*/  SEL R3, RZ, 0x1, P0 ;  /* 0x00000001ff037807 */ /* 0x001fe40000000000 */
[----:B------:R-:W-:Y:S02]  /*170c0*/  SEL R26, R26, RZ, P0 ;  /* 0x000000ff1a1a7207 */ /* 0x000fe40000000000 */
[----:B-1----:R-:W-:-:S07]  /*170d0*/  LOP3.LUT R28, R28, R3, RZ, 0x3c, !PT ;  /* 0x000000031c1c7212 */ /* 0x002fce00078e3cff */
.L_x_1347:
[----:B------:R-:W-:Y:S05]  /*170e0*/  BSYNC B7 ;  /* 0x0000000000077941 */ /* 0x000fea0003800000 */
.L_x_1345:
        /* <DEDUP_REMOVED lines=11> */
.L_x_1391:
        /* <DEDUP_REMOVED lines=43> */
.L_x_1509:
[----:B------:R-:W-:Y:S02]  /*17450*/  ULDC UR4, c[0x0][0xc38] ;  /* 0x00030e0000047ab9 */ /* 0x000fe40000000800 */
[----:B------:R-:W-:-:S04]  /*17460*/  IMAD.U32 R5, RZ, RZ, UR4 ;  /* 0x00000004ff057e24 */ /* 0x000fc8000f8e00ff */
[----:B-1----:R-:W-:-:S04]  /*17470*/  IMAD R14, R14, R5, RZ ;  /* 0x000000050e0e7224 */ /* 0x002fc800078e02ff */
[----:B------:R-:W-:-:S05]  /*17480*/  IMAD.IADD R7, R7, 0x1, R14 ;  /* 0x0000000107077824 */ /* 0x000fca00078e020e */
[----:B------:R-:W-:-:S13]  /*17490*/  ISETP.GT.AND P6, PT, R7, R0, PT ;  /* 0x000000000700720c */ /* 0x000fda0003fc4270 */
[----:B------:R-:W-:Y:S05]  /*174a0*/  @P6 BRA `(.L_x_1394) ;  /* 0x0000000000a46947 */ /* 0x000fea0003800000 */
.L_x_1397:
        /* <DEDUP_REMOVED lines=34> */
[----:B------:R0:W1:Y:S02]  /*176d0*/  SHFL.IDX PT, R14, R2, 0x1f, 0x1f ;  /* 0x03e01f00020e7f89 */ /* 0x00006400000e0000 */
.L_x_1517:
[----:B------:R-:W-:Y:S02]  /*176e0*/  ULDC UR4, c[0x0][0xc38] ;  /* 0x00030e0000047ab9 */ /* 0x000fe40000000800 */
[----:B------:R-:W-:-:S04]  /*176f0*/  IMAD.U32 R5, RZ, RZ, UR4 ;  /* 0x00000004ff057e24 */ /* 0x000fc8000f8e00ff */
[----:B-1----:R-:W-:-:S04]  /*17700*/  IMAD R14, R14, R5, RZ ;  /* 0x000000050e0e7224 */ /* 0x002fc800078e02ff */
[----:B------:R-:W-:-:S05]  /*17710*/  IMAD.IADD R7, R14, 0x1, R7 ;  /* 0x000000010e077824 */ /* 0x000fca00078e0207 */
[----:B------:R-:W-:-:S13]  /*17720*/  ISETP.GT.AND P6, PT, R7, R0, PT ;  /* 0x000000000700720c */ /* 0x000fda0003fc4270 */
[----:B------:R-:W-:Y:S05]  /*17730*/  @!P6 BRA `(.L_x_1397) ;  /* 0xfffffffc005ce947 */ /* 0x000fea000383ffff */
.L_x_1394:
[----:B------:R-:W-:Y:S01]  /*17740*/  IMAD.IADD R7, R7, 0x1, -R14 ;  /* 0x0000000107077824 */ /* 0x000fe200078e0a0e */
[----:B------:R-:W-:-:S03]  /*17750*/  UMOV UR4, 0xffffffff ;  /* 0xffffffff00047882 */ /* 0x000fc60000000000 */
[----:B------:R-:W-:-:S05]  /*17760*/  IMAD R3, R2, R5, R7 ;  /* 0x0000000502037224 */ /* 0x000fca00078e0207 */
[----:B------:R-:W-:Y:S01]  /*17770*/  ISETP.GT.AND P6, PT, R3, R0, PT ;  /* 0x000000000300720c */ /* 0x000fe20003fc4270 */
[----:B------:R-:W-:-:S12]  /*17780*/  BRA.DIV UR4, `(.L_x_1398) ;  /* 0x0000004604307947 */ /* 0x000fd8000b800000 */
[----:B------:R-:W-:-:S04]  /*17790*/  VOTE.ANY R3, PT, !P6 ;  /* 0x0000000000037806 */ /* 0x000fc800070e0100 */
[----:B------:R-:W1:Y:S02]  /*177a0*/  POPC R12, R3 ;  /* 0x00000003000c7309 */ /* 0x000e640000000000 */
[----:B-1----:R1:W2:Y:S01]  /*177b0*/  SHFL.IDX PT, R17, R17, R12, 0x1f ;  /* 0x00001f0c11117589 */ /* 0x0022a200000e0000 */
[----:B------:R-:W-:-:S03]  /*177c0*/  IMAD.IADD R19, R12, 0x1, R19 ;  /* 0x000000010c137824 */ /* 0x000fc600078e0213 */
[----:B------:R1:W3:Y:S04]  /*177d0*/  SHFL.IDX PT, R8, R8, R12, 0x1f ;  /* 0x00001f0c08087589 */ /* 0x0002e800000e0000 */
.L_x_1522:
[----:B------:R-:W-:-:S13]  /*177e0*/  ISETP.NE.AND P0, PT, R3, RZ, PT ;  /* 0x000000ff0300720c */ /* 0x000fda0003f05270 */
[----:B------:R-:W-:Y:S05]  /*177f0*/  @!P0 BRA `(.L_x_1399) ;  /* 0x0000000000108947 */ /* 0x000fea0003800000 */
[----:B------:R-:W-:Y:S01]  /*17800*/  UMOV UR4, 0xffffffff ;  /* 0xffffffff00047882 */ /* 0x000fe20000000000 */
[----:B-1----:R-:W-:Y:S02]  /*17810*/  VIADD R12, R12, 0xffffffff ;  /* 0xffffffff0c0c7836 */ /* 0x002fe40000000000 */
[----:B------:R-:W-:Y:S05]  /*17820*/  BRA.DIV UR4, `(.L_x_1400) ;  /* 0x0000004604647947 */ /* 0x000fea000b800000 */
[----:B------:R4:W1:Y:S02]  /*17830*/  SHFL.IDX PT, R6, R2, R12, 0x1f ;  /* 0x00001f0c02067589 */ /* 0x00086400000e0000 */
.L_x_1399:
[----:B---3--:R-:W-:Y:S01]  /*17840*/  ISETP.NE.AND P0, PT, R8, 0x1, PT ;  /* 0x000000010800780c */ /* 0x008fe20003f05270 */
[----:B-1----:R-:W-:-:S04]  /*17850*/  IMAD R16, R6, R5, R7 ;  /* 0x0000000506107224 */ /* 0x002fc800078e0207 */
[----:B------:R-:W-:-:S08]  /*17860*/  IMAD.IADD R0, R0, 0x1, -R16 ;  /* 0x0000000100007824 */ /* 0x000fd000078e0a10 */
[----:B------:R-:W-:Y:S05]  /*17870*/  @!P0 BRA `(.L_x_1401) ;  /* 0x0000000000dc8947 */ /* 0x000fea0003800000 */
[-C--:B--2---:R-:W-:Y:S02]  /*17880*/  IABS R5, R17.reuse ;  /* 0x0000001100057213 */ /* 0x084fe40000000000 */
[----:B------:R-:W-:Y:S02]  /*17890*/  IABS R4, R8 ;  /* 0x0000000800047213 */ /* 0x000fe40000000000 */
[----:B------:R-:W1:Y:S08]  /*178a0*/  I2F.RP R6, R5 ;  /* 0x0000000500067306 */ /* 0x000e700000209400 */
[----:B------:R-:W2:Y:S08]  /*178b0*/  I2F.RP R7, R4 ;  /* 0x0000000400077306 */ /* 0x000eb00000209400 */
[----:B-1----:R-:W0:Y:S08]  /*178c0*/  MUFU.RCP R6, R6 ;  /* 0x0000000600067308 */ /* 0x002e300000001000 */
[----:B--2---:R-:W-:Y:S01]  /*178d0*/  MUFU.RCP R7, R7 ;  /* 0x0000000700077308 */ /* 0x004fe20000001000 */
[----:B0---4-:R-:W-:Y:S01]  /*178e0*/  VIADD R2, R6, 0xffffffe ;  /* 0x0ffffffe06027836 */ /* 0x011fe20000000000 */
[----:B------:R-:W-:-:S06]  /*178f0*/  IABS R6, R17 ;  /* 0x0000001100067213 */ /* 0x000fcc0000000000 */
[----:B------:R0:W1:Y:S02]  /*17900*/  F2I.FTZ.U32.TRUNC.NTZ R3, R2 ;  /* 0x0000000200037305 */ /* 0x000064000021f000 */
[----:B0-----:R-:W-:Y:S02]  /*17910*/  IMAD.MOV.U32 R2, RZ, RZ, RZ ;  /* 0x000000ffff027224 */ /* 0x001fe400078e00ff */
[----:B-1----:R-:W-:-:S04]  /*17920*/  IMAD.MOV R10, RZ, RZ, -R3 ;  /* 0x000000ffff0a7224 */ /* 0x002fc800078e0a03 */
[----:B------:R-:W-:-:S04]  /*17930*/  IMAD R9, R10, R5, RZ ;  /* 0x000000050a097224 */ /* 0x000fc800078e02ff */
[----:B------:R-:W-:Y:S01]  /*17940*/  IMAD.HI.U32 R3, R3, R9, R2 ;  /* 0x0000000903037227 */ /* 0x000fe200078e0002 */
[----:B------:R-:W-:-:S03]  /*17950*/  IABS R2, R0 ;  /* 0x0000000000027213 */ /* 0x000fc60000000000 */
[----:B------:R-:W-:Y:S02]  /*17960*/  IMAD.MOV R9, RZ, RZ, -R6 ;  /* 0x000000ffff097224 */ /* 0x000fe400078e0a06 */
[----:B------:R-:W-:-:S04]  /*17970*/  IMAD.HI.U32 R6, R3, R2, RZ ;  /* 0x0000000203067227 */ /* 0x000fc800078e00ff */
[----:B------:R-:W-:Y:S02]  /*17980*/  IMAD R2, R6, R9, R2 ;  /* 0x0000000906027224 */ /* 0x000fe400078e0202 */
[----:B------:R-:W-:-:S03]  /*17990*/  VIADD R3, R7, 0xffffffe ;  /* 0x0ffffffe07037836 */ /* 0x000fc60000000000 */
[----:B------:R-:W-:-:S03]  /*179a0*/  ISETP.GT.U32.AND P1, PT, R5, R2, PT ;  /* 0x000000020500720c */ /* 0x000fc60003f24070 */
[----:B------:R-:W0:Y:S10]  /*179b0*/  F2I.FTZ.U32.TRUNC.NTZ R3, R3 ;  /* 0x0000000300037305 */ /* 0x000e34000021f000 */
[----:B------:R-:W-:-:S02]  /*179c0*/  @!P1 IMAD.IADD R2, R2, 0x1, -R5 ;  /* 0x0000000102029824 */ /* 0x000fc400078e0a05 */
[----:B------:R-:W-:Y:S01]  /*179d0*/  @!P1 VIADD R6, R6, 0x1 ;  /* 0x0000000106069836 */ /* 0x000fe20000000000 */
[----:B------:R-:W-:Y:S02]  /*179e0*/  ISETP.NE.AND P1, PT, R17, RZ, PT ;  /* 0x000000ff1100720c */ /* 0x000fe40003f25270 */
[----:B------:R-:W-:Y:S01]  /*179f0*/  ISETP.GE.U32.AND P0, PT, R2, R5, PT ;  /* 0x000000050200720c */ /* 0x000fe20003f06070 */
[----:B0-----:R-:W-:Y:S02]  /*17a00*/  IMAD.MOV R5, RZ, RZ, -R3 ;  /* 0x000000ffff057224 */ /* 0x001fe400078e0a03 */
[----:B------:R-:W-:Y:S02]  /*17a10*/  IMAD.MOV.U32 R2, RZ, RZ, RZ ;  /* 0x000000ffff027224 */ /* 0x000fe400078e00ff */
[----:B------:R-:W-:-:S04]  /*17a20*/  IMAD R5, R5, R4, RZ ;  /* 0x0000000405057224 */ /* 0x000fc800078e02ff */
[----:B------:R-:W-:Y:S01]  /*17a30*/  IMAD.HI.U32 R5, R3, R5, R2 ;  /* 0x0000000503057227 */ /* 0x000fe200078e0002 */
[----:B------:R-:W-:Y:S02]  /*17a40*/  LOP3.LUT R2, R0, R17, RZ, 0x3c, !PT ;  /* 0x0000001100027212 */ /* 0x000fe400078e3cff */
[----:B------:R-:W-:Y:S01]  /*17a50*/  IABS R3, R8 ;  /* 0x0000000800037213 */ /* 0x000fe20000000000 */
[----:B------:R-:W-:Y:S01]  /*17a60*/  @P0 VIADD R6, R6, 0x1 ;  /* 0x0000000106060836 */ /* 0x000fe20000000000 */
[----:B------:R-:W-:-:S03]  /*17a70*/  ISETP.GE.AND P2, PT, R2, RZ, PT ;  /* 0x000000ff0200720c */ /* 0x000fc60003f46270 */
[----:B------:R-:W-:-:S10]  /*17a80*/  IMAD.MOV R3, RZ, RZ, -R3 ;  /* 0x000000ffff037224 */ /* 0x000fd400078e0a03 */
[----:B------:R-:W-:Y:S01]  /*17a90*/  @!P2 IMAD.MOV R6, RZ, RZ, -R6 ;  /* 0x000000ffff06a224 */ /* 0x000fe200078e0a06 */
[----:B------:R-:W-:-:S04]  /*17aa0*/  @!P1 LOP3.LUT R6, RZ, R17, RZ, 0x33, !PT ;  /* 0x00000011ff069212 */ /* 0x000fc800078e33ff */
[----:B------:R-:W-:-:S05]  /*17ab0*/  IABS R2, R6 ;  /* 0x0000000600027213 */ /* 0x000fca0000000000 */
[----:B------:R-:W-:-:S04]  /*17ac0*/  IMAD.HI.U32 R5, R5, R2, RZ ;  /* 0x0000000205057227 */ /* 0x000fc800078e00ff */
[----:B------:R-:W-:Y:S01]  /*17ad0*/  IMAD R3, R5, R3, R2 ;  /* 0x0000000305037224 */ /* 0x000fe200078e0202 */
[----:B------:R-:W-:-:S04]  /*17ae0*/  LOP3.LUT R2, R6, R8, RZ, 0x3c, !PT ;  /* 0x0000000806027212 */ /* 0x000fc800078e3cff */
[----:B------:R-:W-:Y:S02]  /*17af0*/  ISETP.GT.U32.AND P1, PT, R4, R3, PT ;  /* 0x000000030400720c */ /* 0x000fe40003f24070 */
[----:B------:R-:W-:Y:S01]  /*17b00*/  ISETP.GE.AND P2, PT, R2, RZ, PT ;  /* 0x000000ff0200720c */ /* 0x000fe20003f46270 */
[----:B------:R-:W-:-:S04]  /*17b10*/  IMAD.MOV R2, RZ, RZ, -R6 ;  /* 0x000000ffff027224 */ /* 0x000fc800078e0a06 */
[----:B------:R-:W-:-:S06]  /*17b20*/  IMAD R2, R17, R2, R0 ;  /* 0x0000000211027224 */ /* 0x000fcc00078e0200 */
[----:B------:R-:W-:Y:S02]  /*17b30*/  @!P1 IMAD.IADD R3, R3, 0x1, -R4 ;  /* 0x0000000103039824 */ /* 0x000fe400078e0a04 */
[----:B------:R-:W-:Y:S01]  /*17b40*/  @!P1 VIADD R5, R5, 0x1 ;  /* 0x0000000105059836 */ /* 0x000fe20000000000 */
[----:B------:R-:W-:Y:S02]  /*17b50*/  ISETP.NE.AND P1, PT, R8, RZ, PT ;  /* 0x000000ff0800720c */ /* 0x000fe40003f25270 */
[----:B------:R-:W-:-:S13]  /*17b60*/  ISETP.GE.U32.AND P0, PT, R3, R4, PT ;  /* 0x000000040300720c */ /* 0x000fda0003f06070 */
[----:B------:R-:W-:-:S04]  /*17b70*/  @P0 VIADD R5, R5, 0x1 ;  /* 0x0000000105050836 */ /* 0x000fc80000000000 */
[----:B------:R-:W-:Y:S01]  /*17b80*/  @!P2 IMAD.MOV R5, RZ, RZ, -R5 ;  /* 0x000000ffff05a224 */ /* 0x000fe200078e0a05 */
[----:B------:R-:W-:-:S05]  /*17b90*/  @!P1 LOP3.LUT R5, RZ, R8, RZ, 0x33, !PT ;  /* 0x00000008ff059212 */ /* 0x000fca00078e33ff */
[--C-:B------:R-:W-:Y:S02]  /*17ba0*/  IMAD.MOV R3, RZ, RZ, -R5.reuse ;  /* 0x000000ffff037224 */ /* 0x100fe400078e0a05 */
[C---:B------:R-:W-:Y:S02]  /*17bb0*/  IMAD R5, R8.reuse, 0x1000000, R5 ;  /* 0x0100000008057824 */ /* 0x040fe400078e0205 */
[----:B------:R-:W-:-:S04]  /*17bc0*/  IMAD R8, R8, R3, R6 ;  /* 0x0000000308087224 */ /* 0x000fc800078e0206 */
[----:B------:R-:W-:Y:S01]  /*17bd0*/  IMAD R18, R8, 0x10000, R5 ;  /* 0x0001000008127824 */ /* 0x000fe200078e0205 */
[----:B------:R-:W-:Y:S06]  /*17be0*/  BRA `(.L_x_1402) ;  /* 0x0000000000f07947 */ /* 0x000fec0003800000 */
.L_x_1401:
[----:B0---4-:R-:W0:Y:S02]  /*17bf0*/  LDC.64 R2, c[0x0][0xc90] ;  /* 0x00032400ff027b82 */ /* 0x011e240000000a00 */
[----:B0-----:R-:W-:-:S05]  /*17c00*/  IMAD.WIDE R2, R19, 0x4, R2 ;  /* 0x0000000413027825 */ /* 0x001fca00078e0202 */
[----:B------:R0:W2:Y:S02]  /*17c10*/  LDG.E R6, desc[UR36][R2.64] ;  /* 0x0000002402067981 */ /* 0x0000a4000c1e1900 */
[----:B0-----:R-:W-:Y:S02]  /*17c20*/  IMAD.MOV.U32 R2, RZ, RZ, RZ ;  /* 0x000000ffff027224 */ /* 0x001fe400078e00ff */
[----:B--2---:R-:W-:-:S05]  /*17c30*/  IMAD R7, R17, R6, RZ ;  /* 0x0000000611077224 */ /* 0x004fca00078e02ff */
[----:B------:R-:W-:-:S04]  /*17c40*/  IABS R4, R7 ;  /* 0x0000000700047213 */ /* 0x000fc80000000000 */
[----:B------:R-:W0:Y:S08]  /*17c50*/  I2F.RP R8, R4 ;  /* 0x0000000400087306 */ /* 0x000e300000209400 */
[----:B0-----:R-:W0:Y:S02]  /*17c60*/  MUFU.RCP R8, R8 ;  /* 0x0000000800087308 */ /* 0x001e240000001000 */
[----:B0-----:R-:W-:-:S06]  /*17c70*/  VIADD R9, R8, 0xffffffe ;  /* 0x0ffffffe08097836 */ /* 0x001fcc0000000000 */
[----:B------:R-:W0:Y:S02]  /*17c80*/  F2I.FTZ.U32.TRUNC.NTZ R3, R9 ;  /* 0x0000000900037305 */ /* 0x000e24000021f000 */
[----:B0-----:R-:W-:-:S04]  /*17c90*/  IMAD.MOV R11, RZ, RZ, -R3 ;  /* 0x000000ffff0b7224 */ /* 0x001fc800078e0a03 */
[----:B------:R-:W-:-:S04]  /*17ca0*/  IMAD R11, R11, R4, RZ ;  /* 0x000000040b0b7224 */ /* 0x000fc800078e02ff */
        /* <DEDUP_REMOVED lines=21> */
[----:B------:R-:W-:-:S04]  /*17e00*/  VIADDMNMX R5, R3, R5, R6, PT ;  /* 0x0000000503057246 */ /* 0x000fc80003800106 */
[----:B------:R-:W-:-:S04]  /*17e10*/  IABS R6, R5 ;  /* 0x0000000500067213 */ /* 0x000fc80000000000 */
[----:B------:R-:W0:Y:S08]  /*17e20*/  I2F.RP R8, R6 ;  /* 0x0000000600087306 */ /* 0x000e300000209400 */
[----:B0-----:R-:W0:Y:S02]  /*17e30*/  MUFU.RCP R8, R8 ;  /* 0x0000000800087308 */ /* 0x001e240000001000 */
[----:B0-----:R-:W-:Y:S01]  /*17e40*/  VIADD R3, R8, 0xffffffe ;  /* 0x0ffffffe08037836 */ /* 0x001fe20000000000 */
[----:B------:R-:W-:-:S05]  /*17e50*/  IABS R8, R5 ;  /* 0x0000000500087213 */ /* 0x000fca0000000000 */
[----:B------:R-:W0:Y:S02]  /*17e60*/  F2I.FTZ.U32.TRUNC.NTZ R3, R3 ;  /* 0x0000000300037305 */ /* 0x000e24000021f000 */
[----:B0-----:R-:W-:-:S04]  /*17e70*/  IMAD.MOV R7, RZ, RZ, -R3 ;  /* 0x000000ffff077224 */ /* 0x001fc800078e0a03 */
[----:B------:R-:W-:-:S04]  /*17e80*/  IMAD R7, R7, R6, RZ ;  /* 0x0000000607077224 */ /* 0x000fc800078e02ff */
[----:B------:R-:W-:Y:S01]  /*17e90*/  IMAD.HI.U32 R2, R3, R7, R2 ;  /* 0x0000000703027227 */ /* 0x000fe200078e0002 */
[----:B------:R-:W-:-:S03]  /*17ea0*/  IABS R7, R0 ;  /* 0x0000000000077213 */ /* 0x000fc60000000000 */
        /* <DEDUP_REMOVED lines=13> */
[----:B------:R-:W-:Y:S01]  /*17f80*/  @!P1 LOP3.LUT R2, RZ, R5, RZ, 0x33, !PT ;  /* 0x00000005ff029212 */ /* 0x000fe200078e33ff */
[----:B------:R-:W-:-:S04]  /*17f90*/  IMAD.MOV R5, RZ, RZ, -R5 ;  /* 0x000000ffff057224 */ /* 0x000fc800078e0a05 */
[----:B------:R-:W-:-:S07]  /*17fa0*/  IMAD R18, R2, R5, R3 ;  /* 0x0000000502127224 */ /* 0x000fce00078e0203 */
.L_x_1402:
[----:B------:R-:W-:-:S05]  /*17fb0*/  LOP3.LUT R2, RZ, R2, RZ, 0x33, !PT ;  /* 0x00000002ff027212 */ /* 0x000fca00078e33ff */
[----:B------:R-:W-:Y:S01]  /*17fc0*/  IMAD.IADD R17, R17, 0x1, R2 ;  /* 0x0000000111117824 */ /* 0x000fe200078e0202 */
[----:B------:R-:W-:Y:S06]  /*17fd0*/  BRA `(.L_x_1403) ;  /* 0x00000000001c7947 */ /* 0x000fec0003800000 */
.L_x_1395:
[----:B------:R-:W-:Y:S01]  /*17fe0*/  UMOV UR4, URZ ;  /* 0x0000003f00047c82 */ /* 0x000fe20008000000 */
[----:B------:R-:W-:Y:S01]  /*17ff0*/  UMOV UR5, URZ ;  /* 0x0000003f00057c82 */ /* 0x000fe20008000000 */
[----:B------:R-:W-:Y:S01]  /*18000*/  ULDC UR6, c[0x0][0xc3c] ;  /* 0x00030f0000067ab9 */ /* 0x000fe20000000800 */
[----:B------:R-:W-:Y:S02]  /*18010*/  IMAD.MOV.U32 R16, RZ, RZ, R0 ;  /* 0x000000ffff107224 */ /* 0x000fe400078e0000 */
[----:B------:R-:W-:Y:S02]  /*18020*/  IMAD.U32 R17, RZ, RZ, UR4 ;  /* 0x00000004ff117e24 */ /* 0x000fe4000f8e00ff */
[----:B------:R-:W-:Y:S02]  /*18030*/  IMAD.U32 R18, RZ, RZ, UR5 ;  /* 0x00000005ff127e24 */ /* 0x000fe4000f8e00ff */
[----:B------:R-:W-:-:S07]  /*18040*/  IMAD.U32 R19, RZ, RZ, UR6 ;  /* 0x00000006ff137e24 */ /* 0x000fce000f8e00ff */
.L_x_1403:
        /* <DEDUP_REMOVED lines=10> */
.L_x_1392:
[----:B------:R-:W-:Y:S02]  /*180f0*/  ULDC UR4, c[0x0][0xc3c] ;  /* 0x00030f0000047ab9 */ /* 0x000fe40000000800 */
[----:B-1----:R-:W-:-:S13]  /*18100*/  ISETP.GE.AND P0, PT, R19, UR4, PT ;  /* 0x0000000413007c0c */ /* 0x002fda000bf06270 */
[----:B------:R-:W-:Y:S05]  /*18110*/  @!P0 BRA `(.L_x_1404) ;  /* 0xffffffac00c88947 */ /* 0x000fea000383ffff */
[----:B------:R-:W-:Y:S05]  /*18120*/  BSYNC B8 ;  /* 0x0000000000087941 */ /* 0x000fea0003800000 */
.L_x_1331:
[----:B------:R-:W3:Y:S01]  /*18130*/  LDL.LU R0, [R1+0x10] ;  /* 0x0000100001007983 */ /* 0x000ee20000300800 */
[----:B------:R-:W-:Y:S01]  /*18140*/  BSSY B0, `(.L_x_1405) ;  /* 0x000000b000007945 */ /* 0x000fe20003800000 */
[----:B------:R-:W1:Y:S01]  /*18150*/  S2R R5, SR_CgaCtaId ;  /* 0x0000000000057919 */ /* 0x000e620000008800 */
[----:B---3--:R-:W-:-:S05]  /*18160*/  VIADD R0, R0, 0x1 ;  /* 0x0000000100007836 */ /* 0x008fca0000000000 */
[----:B0-----:R-:W-:-:S04]  /*18170*/  LEA.HI R2, R0, R0, RZ, 0x1 ;  /* 0x0000000000027211 */ /* 0x001fc800078f08ff */
[----:B------:R-:W-:Y:S02]  /*18180*/  LOP3.LUT R3, R2, 0xfffffffe, RZ, 0xc0, !PT ;  /* 0xfffffffe02037812 */ /* 0x000fe400078ec0ff */
[----:B------:R-:W-:-:S03]  /*18190*/  MOV R2, 0x400 ;  /* 0x0000040000027802 */ /* 0x000fc60000000f00 */
[----:B------:R-:W-:Y:S01]  /*181a0*/  IMAD.IADD R0, R0, 0x1, -R3 ;  /* 0x0000000100007824 */ /* 0x000fe200078e0a03 */
[----:B-1----:R-:W-:-:S04]  /*181b0*/  LEA R7, R5, R2, 0x18 ;  /* 0x0000000205077211 */ /* 0x002fc800078ec0ff */
[----:B------:R-:W-:-:S04]  /*181c0*/  SHF.L.U32 R0, R0, 0x1f, RZ ;  /* 0x0000001f00007819 */ /* 0x000fc800000006ff */
[----:B------:R-:W0:Y:S02]  /*181d0*/  SYNCS.PHASECHK.TRANS64.TRYWAIT P0, [R7+URZ+0x2a820], R0 ;  /* 0x02a82000070075a7 */ /* 0x000e24000800017f */
[----:B0-----:R-:W-:Y:S05]  /*181e0*/  @!P0 BRA `(.L_x_1406) ;  /* 0x0000003c001c8947 */ /* 0x001fea0003800000 */
.L_x_1525:
[----:B------:R-:W-:Y:S05]  /*181f0*/  BSYNC B0 ;  /* 0x0000000000007941 */ /* 0x000fea0003800000 */
.L_x_1405:
[----:B------:R-:W-:-:S03]  /*18200*/  UMOV UR4, 0xffffffff ;  /* 0xffffffff00047882 */ /* 0x000fc60000000000 */
[----:B------:R-:W-:Y:S05]  /*18210*/  BRA.DIV UR4, `(.L_x_1407) ;  /* 0x0000003e04247947 */ /* 0x000fea000b800000 */
[----:B0-----:R-:W0:Y:S02]  /*18220*/  S2R R0, SR_TID.X ;  /* 0x0000000000007919 */ /* 0x001e240000002100 */
[----:B0-----:R-:W-:-:S04]  /*18230*/  SHF.R.U32.HI R0, RZ, 0x5, R0 ;  /* 0x00000005ff007819 */ /* 0x001fc80000011600 */
[----:B------:R-:W-:-:S05]  /*18240*/  LOP3.LUT R0, R0, 0x3, RZ, 0xc0, !PT ;  /* 0x0000000300007812 */ /* 0x000fca00078ec0ff */
[----:B------:R0:W1:Y:S02]  /*18250*/  SHFL.IDX PT, R14, R0, RZ, 0x1f ;  /* 0x00001fff000e7589 */ /* 0x00006400000e0000 */
.L_x_1528:
[----:B-1----:R-:W-:Y:S01]  /*18260*/  ISETP.NE.AND P0, PT, R14, RZ, PT ;  /* 0x000000ff0e00720c */ /* 0x002fe20003f05270 */
[----:B------:R-:W-:-:S12]  /*18270*/  BSSY B0, `(.L_x_1408) ;  /* 0x0000026000007945 */ /* 0x000fd80003800000 */
[----:B------:R-:W-:Y:S05]  /*18280*/  @P0 BRA `(.L_x_1409) ;  /* 0x0000000000900947 */ /* 0x000fea0003800000 */
[----:B------:R-:W-:-:S03]  /*18290*/  UMOV UR4, 0xffffffff ;  /* 0xffffffff00047882 */ /* 0x000fc60000000000 */
[----:B------:R-:W-:Y:S05]  /*182a0*/  BRA.DIV UR4, `(.L_x_1410) ;  /* 0x0000003e04347947 */ /* 0x000fea000b800000 */
[----:B------:R-:W-:-:S13]  /*182b0*/  ELECT P6, URZ, PT ;  /* 0x00000000003f782f */ /* 0x000fda00038c0000 */
.L_x_1531:
[----:B------:R-:W-:Y:S05]  /*182c0*/  @!P6 BRA `(.L_x_1409) ;  /* 0x000000000080e947 */ /* 0x000fea0003800000 */
[----:B0-----:R-:W3:Y:S02]  /*182d0*/  LDL R0, [R1+0x14] ;  /* 0x0000140001007983 */ /* 0x001ee40000100800 */
[----:B---3--:R-:W-:-:S13]  /*182e0*/  R2UR UR4, R0 ;  /* 0x00000000000472ca */ /* 0x008fda00000e0000 */
[----:B------:R-:W-:-:S06]  /*182f0*/  ULOP3.LUT UR4, UR4, 0x2, URZ, 0xfc, !UPT ;  /* 0x0000000204047892 */ /* 0x000fcc000f8efc3f */
[----:B------:R-:W-:-:S05]  /*18300*/  IMAD.U32 R0, RZ, RZ, UR4 ;  /* 0x00000004ff007e24 */ /* 0x000fca000f8e00ff */
[----:B------:R-:W-:-:S13]  /*18310*/  ISETP.NE.AND P0, PT, R0, 0x3, PT ;  /* 0x000000030000780c */ /* 0x000fda0003f05270 */
[----:B------:R-:W-:Y:S05]  /*18320*/  @!P0 BRA `(.L_x_1411) ;  /* 0x0000000000048947 */ /* 0x000fea0003800000 */
[----:B------:R-:W-:Y:S01]  /*18330*/  BPT.TRAP 0x1 ;  /* 0x000000040000795c */ /* 0x000fe20000300000 */
.L_x_1411:
[----:B------:R-:W-:Y:S01]  /*18340*/  IMAD R5, R26, 0x8, R7 ;  /* 0x000000081a057824 */ /* 0x000fe200078e0207 */
[----:B------:R-:W-:Y:S01]  /*18350*/  SHF.L.U32 R0, R28, 0x1f, RZ ;  /* 0x0000001f1c007819 */ /* 0x000fe200000006ff */
[----:B------:R-:W-:-:S03]  /*18360*/  VIADD R26, R26, 0x1 ;  /* 0x000000011a1a7836 */ /* 0x000fc60000000000 */
[----:B------:R-:W0:Y:S02]  /*18370*/  SYNCS.PHASECHK.TRANS64.TRYWAIT P1, [R5+URZ+0x2a840], R0 ;  /* 0x02a84000050075a7 */ /* 0x000e24000802017f */
[----:B------:R-:W-:-:S04]  /*18380*/  ISETP.NE.AND P2, PT, R26, 0x2, PT ;  /* 0x000000021a00780c */ /* 0x000fc80003f45270 */
[----:B------:R-:W-:Y:S01]  /*18390*/  SEL R3, RZ, 0x1, P2 ;  /* 0x00000001ff037807 */ /* 0x000fe20001000000 */
[----:B0-----:R-:W-:Y:S08]  /*183a0*/  @!P1 BRA `(.L_x_1412) ;  /* 0x0000003c00149947 */ /* 0x001ff00003800000 */
.L_x_1532:
[----:B------:R-:W-:Y:S02]  /*183b0*/  SEL R26, R26, RZ, P2 ;  /* 0x000000ff1a1a7207 */ /* 0x000fe40001000000 */
[----:B------:R-:W-:Y:S01]  /*183c0*/  LOP3.LUT R2, R28, R3, RZ, 0x3c, !PT ;  /* 0x000000031c027212 */ /* 0x000fe200078e3cff */
[----:B------:R-:W-:Y:S06]  /*183d0*/  @!P0 BRA `(.L_x_1413) ;  /* 0x0000000000048947 */ /* 0x000fec0003800000 */
[----:B------:R-:W-:Y:S01]  /*183e0*/  BPT.TRAP 0x1 ;  /* 0x000000040000795c */ /* 0x000fe20000300000 */
.L_x_1413:
[----:B------:R-:W-:Y:S01]  /*183f0*/  IMAD R3, R26, 0x8, R7 ;  /* 0x000000081a037824 */ /* 0x000fe200078e0207 */
[----:B------:R-:W-:-:S04]  /*18400*/  SHF.L.U32 R2, R2, 0x1f, RZ ;  /* 0x0000001f02027819 */ /* 0x000fc800000006ff */
[----:B------:R-:W1:Y:S02]  /*18410*/  SYNCS.PHASECHK.TRANS64.TRYWAIT P1, [R3+URZ+0x2a840], R2 ;  /* 0x02a84002030075a7 */ /* 0x000e64000802017f */
[----:B-1----:R-:W-:Y:S05]  /*18420*/  @!P1 BRA `(.L_x_1414) ;  /* 0x0000003c00089947 */ /* 0x002fea0003800000 */
.L_x_1533:
[----:B------:R-:W-:Y:S05]  /*18430*/  @!P0 BRA `(.L_x_1415) ;  /* 0x0000000000048947 */ /* 0x000fea0003800000 */
[----:B------:R-:W-:Y:S01]  /*18440*/  BPT.TRAP 0x1 ;  /* 0x000000040000795c */ /* 0x000fe20000300000 */
.L_x_1415:
[----:B------:R-:W3:Y:S02]  /*18450*/  SYNCS.PHASECHK.TRANS64.TRYWAIT P1, [R5+URZ+0x2a860], R0 ;  /* 0x02a86000050075a7 */ /* 0x000ee4000802017f */
[----:B---3--:R-:W-:Y:S05]  /*18460*/  @!P1 BRA `(.L_x_1416) ;  /* 0x0000003c000c9947 */ /* 0x008fea0003800000 */
.L_x_1534:
[----:B------:R-:W-:Y:S05]  /*18470*/  @!P0 BRA `(.L_x_1417) ;  /* 0x0000000000048947 */ /* 0x000fea0003800000 */
[----:B------:R-:W-:Y:S01]  /*18480*/  BPT.TRAP 0x1 ;  /* 0x000000040000795c */ /* 0x000fe20000300000 */
.L_x_1417:
[----:B----4-:R4:W0:Y:S02]  /*18490*/  SYNCS.PHASECHK.TRANS64.TRYWAIT P0, [R3+URZ+0x2a860], R2 ;  /* 0x02a86002030075a7 */ /* 0x010824000800017f */
[----:B0-----:R-:W-:Y:S05]  /*184a0*/  @!P0 NANOSLEEP.SYNCS 0x989680 ;  /* 0x009896800000895d */ /* 0x001fea0003900000 */
[----:B------:R-:W0:Y:S02]  /*184b0*/  @!P0 SYNCS.PHASECHK.TRANS64 P0, [R3+URZ+0x2a860], R2 ;  /* 0x02a86002030085a7 */ /* 0x000e24000800007f */
[----:B0-----:R-:W-:Y:S05]  /*184c0*/  @!P0 BRA `(.L_x_1417) ;  /* 0xfffffffc00f08947 */ /* 0x001fea000383ffff */
.L_x_1409:
[----:B------:R-:W-:Y:S05]  /*184d0*/  BSYNC B0 ;  /* 0x0000000000007941 */ /* 0x000fea0003800000 */
.L_x_1408:
[----:B------:R-:W-:Y:S05]  /*184e0*/  EXIT ;  /* 0x000000000000794d */ /* 0x000fea0003800000 */
.L_x_1222:
[----:B0-----:R-:W-:-:S04]  /*184f0*/  IMAD.U32 R3, RZ, RZ, UR60 ;  /* 0x0000003cff037e24 */ /* 0x001fc8000f8e00ff */
[----:B------:R0:W1:Y:S03]  /*18500*/  SYNCS.PHASECHK.TRANS64.TRYWAIT P1, [R3+URZ+0x2a800], R0 ;  /* 0x02a80000030075a7 */ /* 0x000066000802017f */
[----:B-1----:R-:W-:Y:S05]  /*18510*/  @!P1 NANOSLEEP.SYNCS 0x989680 ;  /* 0x009896800000995d */ /* 0x002fea0003900000 */
[----:B------:R-:W1:Y:S02]  /*18520*/  @!P1 SYNCS.PHASECHK.TRANS64 P1, [R3+URZ+0x2a800], R0 ;  /* 0x02a80000030095a7 */ /* 0x000e64000802007f */
[----:B-1----:R-:W-:Y:S05]  /*18530*/  @!P1 BRA `(.L_x_1222) ;  /* 0xfffffffc00ec9947 */ /* 0x002fea000383ffff */
[----:B------:R-:W-:Y:S05]  /*18540*/  BRA `(.L_x_1418) ;  /* 0xfffffe9800c87947 */ /* 0x000fea000383ffff */
.L_x_1226:
[----:B-1----:R1:W2:Y:S02]  /*18550*/  SYNCS.PHASECHK.TRANS64.TRYWAIT P1, [R21+URZ+0x2a830], R0 ;  /* 0x02a83000150075a7 */ /* 0x0022a4000802017f */
[----:B--2---:R-:W-:Y:S05]  /*18560*/  @!P1 NANOSLEEP.SYNCS 0x989680 ;  /* 0x009896800000995d */ /* 0x004fea0003900000 */
[----:B------:R-:W2:Y:S02]  /*18570*/  @!P1 SYNCS.PHASECHK.TRANS64 P1, [R21+URZ+0x2a830], R0 ;  /* 0x02a83000150095a7 */ /* 0x000ea4000802007f */
[----:B--2---:R-:W-:Y:S05]  /*18580*/  @!P1 BRA `(.L_x_1226) ;  /* 0xfffffffc00f09947 */ /* 0x004fea000383ffff */
[----:B------:R-:W-:Y:S05]  /*18590*/  BRA `(.L_x_1225) ;  /* 0xfffffe9800e47947 */ /* 0x000fea000383ffff */
.L_x_1243:
[----:B-1----:R-:W-:-:S04]  /*185a0*/  IMAD.U32 R12, RZ, RZ, UR6 ;  /* 0x00000006ff0c7e24 */ /* 0x002fc8000f8e00ff */
[----:B------:R1:W2:Y:S03]  /*185b0*/  SYNCS.PHASECHK.TRANS64.TRYWAIT P1, [R12+URZ+0x2a830], R11 ;  /* 0x02a8300b0c0075a7 */ /* 0x0002a6000802017f */
[----:B--2---:R-:W-:Y:S05]  /*185c0*/  @!P1 NANOSLEEP.SYNCS 0x989680 ;  /* 0x009896800000995d */ /* 0x004fea0003900000 */
[----:B------:R-:W2:Y:S02]  /*185d0*/  @!P1 SYNCS.PHASECHK.TRANS64 P1, [R12+URZ+0x2a830], R11 ;  /* 0x02a8300b0c0095a7 */ /* 0x000ea4000802007f */
[----:B--2---:R-:W-:Y:S05]  /*185e0*/  @!P1 BRA `(.L_x_1243) ;  /* 0xfffffffc00ec9947 */ /* 0x004fea000383ffff */
[----:B------:R-:W-:Y:S05]  /*185f0*/  BRA `(.L_x_1242) ;  /* 0xfffffecc008c7947 */ /* 0x000fea000383ffff */
.L_x_1247:
[----:B01----:R-:W-:-:S04]  /*18600*/  IMAD.U32 R11, RZ, RZ, UR7 ;  /* 0x00000007ff0b7e24 */ /* 0x003fc8000f8e00ff */
[----:B------:R0:W1:Y:S03]  /*18610*/  SYNCS.PHASECHK.TRANS64.TRYWAIT P1, [R11+URZ+0x2a850], R0 ;  /* 0x02a850000b0075a7 */ /* 0x000066000802017f */
[----:B-1----:R-:W-:Y:S05]  /*18620*/  @!P1 NANOSLEEP.SYNCS 0x989680 ;  /* 0x009896800000995d */ /* 0x002fea0003900000 */
[----:B------:R-:W1:Y:S02]  /*18630*/  @!P1 SYNCS.PHASECHK.TRANS64 P1, [R11+URZ+0x2a850], R0 ;  /* 0x02a850000b0095a7 */ /* 0x000e64000802007f */
[----:B-1----:R-:W-:Y:S05]  /*18640*/  @!P1 BRA `(.L_x_1247) ;  /* 0xfffffffc00ec9947 */ /* 0x002fea000383ffff */
[----:B------:R-:W-:Y:S05]  /*18650*/  BRA `(.L_x_1246) ;  /* 0xfffffed400c07947 */ /* 0x000fea000383ffff */
.L_x_1266:
[----:B-1----:R-:W-:-:S04]  /*18660*/  IMAD.U32 R11, RZ, RZ, UR6 ;  /* 0x00000006ff0b7e24 */ /* 0x002fc8000f8e00ff */
[----:B------:R1:W2:Y:S03]  /*18670*/  SYNCS.PHASECHK.TRANS64.TRYWAIT P1, [R11+URZ+0x2a830], R8 ;  /* 0x02a830080b0075a7 */ /* 0x0002a6000802017f */
[----:B--2---:R-:W-:Y:S05]  /*18680*/  @!P1 NANOSLEEP.SYNCS 0x989680 ;  /* 0x009896800000995d */ /* 0x004fea0003900000 */
[----:B------:R-:W2:Y:S02]  /*18690*/  @!P1 SYNCS.PHASECHK.TRANS64 P1, [R11+URZ+0x2a830], R8 ;  /* 0x02a830080b0095a7 */ /* 0x000ea4000802007f */
[----:B--2---:R-:W-:Y:S05]  /*186a0*/  @!P1 BRA `(.L_x_1266) ;  /* 0xfffffffc00ec9947 */ /* 0x004fea000383ffff */
[----:B------:R-:W-:Y:S05]  /*186b0*/  BRA `(.L_x_1265) ;  /* 0xffffff04001c7947 */ /* 0x000fea000383ffff */
.L_x_1270:
[----:B-1----:R-:W-:-:S04]  /*186c0*/  IMAD.U32 R11, RZ, RZ, UR7 ;  /* 0x00000007ff0b7e24 */ /* 0x002fc8000f8e00ff */
[----:B------:R1:W3:Y:S03]  /*186d0*/  SYNCS.PHASECHK.TRANS64.TRYWAIT P1, [R11+URZ+0x2a850], R0 ;  /* 0x02a850000b0075a7 */ /* 0x0002e6000802017f */
[----:B---3--:R-:W-:Y:S05]  /*186e0*/  @!P1 NANOSLEEP.SYNCS 0x989680 ;  /* 0x009896800000995d */ /* 0x008fea0003900000 */
[----:B------:R-:W3:Y:S02]  /*186f0*/  @!P1 SYNCS.PHASECHK.TRANS64 P1, [R11+URZ+0x2a850], R0 ;  /* 0x02a850000b0095a7 */ /* 0x000ee4000802007f */
[----:B---3--:R-:W-:Y:S05]  /*18700*/  @!P1 BRA `(.L_x_1270) ;  /* 0xfffffffc00ec9947 */ /* 0x008fea000383ffff */
[----:B------:R-:W-:Y:S05]  /*18710*/  BRA `(.L_x_1269) ;  /* 0xffffff0c00507947 */ /* 0x000fea000383ffff */
.L_x_1278:
[----:B-1----:R-:W-:-:S04]  /*18720*/  IMAD.U32 R12, RZ, RZ, UR6 ;  /* 0x00000006ff0c7e24 */ /* 0x002fc8000f8e00ff */
[----:B------:R1:W2:Y:S03]  /*18730*/  SYNCS.PHASECHK.TRANS64.TRYWAIT P1, [R12+URZ+0x2a830], R11 ;  /* 0x02a8300b0c0075a7 */ /* 0x0002a6000802017f */
[----:B--2---:R-:W-:Y:S05]  /*18740*/  @!P1 NANOSLEEP.SYNCS 0x989680 ;  /* 0x009896800000995d */ /* 0x004fea0003900000 */
[----:B------:R-:W2:Y:S02]  /*18750*/  @!P1 SYNCS.PHASECHK.TRANS64 P1, [R12+URZ+0x2a830], R11 ;  /* 0x02a8300b0c0095a7 */ /* 0x000ea4000802007f */
[----:B--2---:R-:W-:Y:S05]  /*18760*/  @!P1 BRA `(.L_x_1278) ;  /* 0xfffffffc00ec9947 */ /* 0x004fea000383ffff */
[----:B------:R-:W-:Y:S05]  /*18770*/  BRA `(.L_x_1277) ;  /* 0xffffff2400a47947 */ /* 0x000fea000383ffff */
.L_x_1282:
[----:B01----:R-:W-:-:S04]  /*18780*/  IMAD.U32 R11, RZ, RZ, UR7 ;  /* 0x00000007ff0b7e24 */ /* 0x003fc8000f8e00ff */
[----:B------:R0:W1:Y:S03]  /*18790*/  SYNCS.PHASECHK.TRANS64.TRYWAIT P1, [R11+URZ+0x2a850], R0 ;  /* 0x02a850000b0075a7 */ /* 0x000066000802017f */
[----:B-1----:R-:W-:Y:S05]  /*187a0*/  @!P1 NANOSLEEP.SYNCS 0x989680 ;  /* 0x009896800000995d */ /* 0x002fea0003900000 */
[----:B------:R-:W1:Y:S02]  /*187b0*/  @!P1 SYNCS.PHASECHK.TRANS64 P1, [R11+URZ+0x2a850], R0 ;  /* 0x02a850000b0095a7 */ /* 0x000e64000802007f */
[----:B-1----:R-:W-:Y:S05]  /*187c0*/  @!P1 BRA `(.L_x_1282) ;  /* 0xfffffffc00ec9947 */ /* 0x002fea000383ffff */
[----:B------:R-:W-:Y:S05]  /*187d0*/  BRA `(.L_x_1281) ;  /* 0xffffff2c00d87947 */ /* 0x000fea000383ffff */
.L_x_1297:
[----:B-1----:R-:W-:-:S04]  /*187e0*/  IMAD.U32 R5, RZ, RZ, UR5 ;  /* 0x00000005ff057e24 */ /* 0x002fc8000f8e00ff */
[----:B------:R1:W2:Y:S03]  /*187f0*/  SYNCS.PHASECHK.TRANS64.TRYWAIT P1, [R5+URZ+0x2a850], R0 ;  /* 0x02a85000050075a7 */ /* 0x0002a6000802017f */
[----:B--2---:R-:W-:Y:S05]  /*18800*/  @!P1 NANOSLEEP.SYNCS 0x989680 ;  /* 0x009896800000995d */ /* 0x004fea0003900000 */
[----:B------:R-:W2:Y:S02]  /*18810*/  @!P1 SYNCS.PHASECHK.TRANS64 P1, [R5+URZ+0x2a850], R0 ;  /* 0x02a85000050095a7 */ /* 0x000ea4000802007f */
[----:B--2---:R-:W-:Y:S05]  /*18820*/  @!P1 BRA `(.L_x_1297) ;  /* 0xfffffffc00ec9947 */ /* 0x004fea000383ffff */
[----:B------:R-:W-:Y:S05]  /*18830*/  BRA `(.L_x_1296) ;  /* 0xffffff5c005c7947 */ /* 0x000fea000383ffff */
.L_x_1353:
        /* <DEDUP_REMOVED lines=8> */
[----:B-----5:R-:W-:Y:S05]  /*188c0*/  WARPSYNC.COLLECTIVE R15, `(.L_x_1420) ;  /* 0x000000000f087348 */ /* 0x020fea0003c00000 */
[----:B------:R0:W1:Y:S02]  /*188d0*/  SHFL.IDX P6, R14, R13, R12, R11 ;  /* 0x0000000c0d0e7389 */ /* 0x00006400000c000b */
[----:B01---5:R-:W-:Y:S01]  /*188e0*/  ENDCOLLECTIVE ;  /* 0x000000000000791b */ /* 0x023fe20003800000 */
.L_x_1420:
[----:B------:R-:W-:Y:S05]  /*188f0*/  BSYNC B0 ;  /* 0x0000000000007941 */ /* 0x000fea0003800000 */
.L_x_1419:
[----:B------:R-:W-:Y:S05]  /*18900*/  BRA `(.L_x_1421) ;  /* 0xffffffb800c07947 */ /* 0x000fea000383ffff */
.L_x_1356:
[----:B0-----:R0:W1:Y:S02]  /*18910*/  SYNCS.PHASECHK.TRANS64.TRYWAIT P0, [R7+URZ+0x2a840], R2 ;  /* 0x02a84002070075a7 */ /* 0x001064000800017f */
[----:B-1----:R-:W-:Y:S05]  /*18920*/  @!P0 NANOSLEEP.SYNCS 0x989680 ;  /* 0x009896800000895d */ /* 0x002fea0003900000 */
[----:B------:R-:W1:Y:S02]  /*18930*/  @!P0 SYNCS.PHASECHK.TRANS64 P0, [R7+URZ+0x2a840], R2 ;  /* 0x02a84002070085a7 */ /* 0x000e64000800007f */
[----:B-1----:R-:W-:Y:S05]  /*18940*/  @!P0 BRA `(.L_x_1356) ;  /* 0xfffffffc00f08947 */ /* 0x002fea000383ffff */
[----:B------:R-:W-:Y:S05]  /*18950*/  BRA `(.L_x_1422) ;  /* 0xffffffbc00287947 */ /* 0x000fea000383ffff */
.L_x_1357:
        /* <DEDUP_REMOVED lines=8> */
.L_x_1424:
[----:B------:R-:W-:Y:S05]  /*189e0*/  BSYNC B0 ;  /* 0x0000000000007941 */ /* 0x000fea0003800000 */
.L_x_1423:
[----:B------:R-:W-:Y:S02]  /*189f0*/  IMAD.MOV.U32 R13, RZ, RZ, R4 ;  /* 0x000000ffff0d7224 */ /* 0x000fe400078e0004 */
[----:B------:R-:W-:Y:S02]  /*18a00*/  IMAD.MOV.U32 R12, RZ, RZ, RZ ;  /* 0x000000ffff0c7224 */ /* 0x000fe400078e00ff */
[----:B------:R-:W-:Y:S02]  /*18a10*/  IMAD.MOV.U32 R11, RZ, RZ, 0x181f ;  /* 0x0000181fff0b7424 */ /* 0x000fe400078e00ff */
[----:B------:R-:W-:Y:S02]  /*18a20*/  IMAD.MOV.U32 R15, RZ, RZ, -0x1 ;  /* 0xffffffffff0f7424 */ /* 0x000fe400078e00ff */
[----:B------:R-:W-:Y:S02]  /*18a30*/  IMAD.MOV.U32 R2, RZ, RZ, R14 ;  /* 0x000000ffff027224 */ /* 0x000fe400078e000e */
[----:B------:R-:W-:-:S07]  /*18a40*/  @P0 IMAD R8, R5, 0x2, R22 ;  /* 0x0000000205080824 */ /* 0x000fce00078e0216 */
[----:B------:R-:W-:Y:S05]  /*18a50*/  WARPSYNC.COLLECTIVE R15, `(.L_x_1425) ;  /* 0x000000000f087348 */ /* 0x000fea0003c00000 */
[----:B------:R0:W1:Y:S02]  /*18a60*/  SHFL.IDX P6, R14, R13, R12, R11 ;  /* 0x0000000c0d0e7389 */ /* 0x00006400000c000b */
[----:B01----:R-:W-:Y:S01]  /*18a70*/  ENDCOLLECTIVE ;  /* 0x000000000000791b */ /* 0x003fe20003800000 */
.L_x_1425:
[----:B------:R-:W-:Y:S02]  /*18a80*/  IMAD.MOV.U32 R13, RZ, RZ, R0 ;  /* 0x000000ffff0d7224 */ /* 0x000fe400078e0000 */
[----:B------:R-:W-:Y:S02]  /*18a90*/  IMAD.MOV.U32 R12, RZ, RZ, 0x1 ;  /* 0x00000001ff0c7424 */ /* 0x000fe400078e00ff */
[----:B------:R-:W-:-:S07]  /*18aa0*/  IMAD.MOV.U32 R3, RZ, RZ, R14 ;  /* 0x000000ffff037224 */ /* 0x000fce00078e000e */
[----:B------:R-:W-:Y:S05]  /*18ab0*/  WARPSYNC.COLLECTIVE R15, `(.L_x_1426) ;  /* 0x000000000f087348 */ /* 0x000fea0003c00000 */
[----:B------:R0:W1:Y:S02]  /*18ac0*/  SHFL.IDX P6, R14, R13, R12, R11 ;  /* 0x0000000c0d0e7389 */ /* 0x00006400000c000b */
[----:B01----:R-:W-:Y:S01]  /*18ad0*/  ENDCOLLECTIVE ;  /* 0x000000000000791b */ /* 0x003fe20003800000 */
.L_x_1426:
        /* <DEDUP_REMOVED lines=17> */
.L_x_1427:
[----:B------:R-:W-:Y:S02]  /*18bf0*/  @P1 IMAD R8, R5, 0x2, R22 ;  /* 0x0000000205081824 */ /* 0x000fe400078e0216 */
[----:B------:R-:W-:Y:S02]  /*18c00*/  IMAD.MOV.U32 R13, RZ, RZ, R0 ;  /* 0x000000ffff0d7224 */ /* 0x000fe400078e0000 */
[----:B------:R-:W-:Y:S02]  /*18c10*/  IMAD.MOV.U32 R12, RZ, RZ, 0x2 ;  /* 0x00000002ff0c7424 */ /* 0x000fe400078e00ff */
[----:B------:R-:W-:-:S07]  /*18c20*/  IMAD.MOV.U32 R3, RZ, RZ, R14 ;  /* 0x000000ffff037224 */ /* 0x000fce00078e000e */
[----:B------:R-:W-:Y:S05]  /*18c30*/  WARPSYNC.COLLECTIVE R15, `(.L_x_1428) ;  /* 0x000000000f087348 */ /* 0x000fea0003c00000 */
[----:B------:R0:W1:Y:S02]  /*18c40*/  SHFL.IDX P6, R14, R13, R12, R11 ;  /* 0x0000000c0d0e7389 */ /* 0x00006400000c000b */
[----:B01----:R-:W-:Y:S01]  /*18c50*/  ENDCOLLECTIVE ;  /* 0x000000000000791b */ /* 0x003fe20003800000 */
.L_x_1428:
        /* <DEDUP_REMOVED lines=17> */
.L_x_1429:
[----:B------:R-:W-:Y:S02]  /*18d70*/  @P1 IMAD R8, R5, 0x2, R22 ;  /* 0x0000000205081824 */ /* 0x000fe400078e0216 */
[----:B------:R-:W-:Y:S02]  /*18d80*/  IMAD.MOV.U32 R13, RZ, RZ, R0 ;  /* 0x000000ffff0d7224 */ /* 0x000fe400078e0000 */
[----:B------:R-:W-:Y:S02]  /*18d90*/  IMAD.MOV.U32 R12, RZ, RZ, 0x3 ;  /* 0x00000003ff0c7424 */ /* 0x000fe400078e00ff */
[----:B------:R-:W-:-:S07]  /*18da0*/  IMAD.MOV.U32 R3, RZ, RZ, R14 ;  /* 0x000000ffff037224 */ /* 0x000fce00078e000e */
[----:B------:R-:W-:Y:S05]  /*18db0*/  WARPSYNC.COLLECTIVE R15, `(.L_x_1430) ;  /* 0x000000000f087348 */ /* 0x000fea0003c00000 */
[----:B------:R0:W1:Y:S02]  /*18dc0*/  SHFL.IDX P6, R14, R13, R12, R11 ;  /* 0x0000000c0d0e7389 */ /* 0x00006400000c000b */
[----:B01----:R-:W-:Y:S01]  /*18dd0*/  ENDCOLLECTIVE ;  /* 0x000000000000791b */ /* 0x003fe20003800000 */
.L_x_1430:
        /* <DEDUP_REMOVED lines=17> */
.L_x_1431:
[----:B------:R-:W-:Y:S02]  /*18ef0*/  @P1 IMAD R8, R5, 0x2, R22 ;  /* 0x0000000205081824 */ /* 0x000fe400078e0216 */
[----:B------:R-:W-:Y:S02]  /*18f00*/  IMAD.MOV.U32 R13, RZ, RZ, R0 ;  /* 0x000000ffff0d7224 */ /* 0x000fe400078e0000 */
[----:B------:R-:W-:Y:S02]  /*18f10*/  IMAD.MOV.U32 R12, RZ, RZ, 0x4 ;  /* 0x00000004ff0c7424 */ /* 0x000fe400078e00ff */
[----:B------:R-:W-:-:S07]  /*18f20*/  IMAD.MOV.U32 R3, RZ, RZ, R14 ;  /* 0x000000ffff037224 */ /* 0x000fce00078e000e */
[----:B------:R-:W-:Y:S05]  /*18f30*/  WARPSYNC.COLLECTIVE R15, `(.L_x_1432) ;  /* 0x000000000f087348 */ /* 0x000fea0003c00000 */
[----:B------:R0:W1:Y:S02]  /*18f40*/  SHFL.IDX P6, R14, R13, R12, R11 ;  /* 0x0000000c0d0e7389 */ /* 0x00006400000c000b */
[----:B01----:R-:W-:Y:S01]  /*18f50*/  ENDCOLLECTIVE ;  /* 0x000000000000791b */ /* 0x003fe20003800000 */
.L_x_1432:
        /* <DEDUP_REMOVED lines=17> */
.L_x_1433:
[----:B------:R-:W-:Y:S02]  /*19070*/  @P1 IMAD R8, R5, 0x2, R22 ;  /* 0x0000000205081824 */ /* 0x000fe400078e0216 */
[----:B------:R-:W-:Y:S02]  /*19080*/  IMAD.MOV.U32 R13, RZ, RZ, R0 ;  /* 0x000000ffff0d7224 */ /* 0x000fe400078e0000 */
[----:B------:R-:W-:Y:S02]  /*19090*/  IMAD.MOV.U32 R12, RZ, RZ, 0x5 ;  /* 0x00000005ff0c7424 */ /* 0x000fe400078e00ff */
[----:B------:R-:W-:-:S07]  /*190a0*/  IMAD.MOV.U32 R3, RZ, RZ, R14 ;  /* 0x000000ffff037224 */ /* 0x000fce00078e000e */
[----:B------:R-:W-:Y:S05]  /*190b0*/  WARPSYNC.COLLECTIVE R15, `(.L_x_1434) ;  /* 0x000000000f087348 */ /* 0x000fea0003c00000 */
[----:B------:R0:W1:Y:S02]  /*190c0*/  SHFL.IDX P6, R14, R13, R12, R11 ;  /* 0x0000000c0d0e7389 */ /* 0x00006400000c000b */
[----:B01----:R-:W-:Y:S01]  /*190d0*/  ENDCOLLECTIVE ;  /* 0x000000000000791b */ /* 0x003fe20003800000 */
.L_x_1434:
        /* <DEDUP_REMOVED lines=10> */
.L_x_1435:
        /* <DEDUP_REMOVED lines=8> */
.L_x_1362:
[----:B------:R-:W-:Y:S02]  /*19200*/  IMAD.MOV.U32 R13, RZ, RZ, R4 ;  /* 0x000000ffff0d7224 */ /* 0x000fe400078e0004 */
[----:B------:R-:W-:Y:S02]  /*19210*/  IMAD.MOV.U32 R12, RZ, RZ, RZ ;  /* 0x000000ffff0c7224 */ /* 0x000fe400078e00ff */
[----:B------:R-:W-:Y:S02]  /*19220*/  IMAD.MOV.U32 R11, RZ, RZ, 0x181f ;  /* 0x0000181fff0b7424 */ /* 0x000fe400078e00ff */
[----:B------:R-:W-:Y:S02]  /*19230*/  IMAD.MOV.U32 R15, RZ, RZ, -0x1 ;  /* 0xffffffffff0f7424 */ /* 0x000fe400078e00ff */
[----:B------:R-:W-:Y:S02]  /*19240*/  IMAD R30, R30, R6, RZ ;  /* 0x000000061e1e7224 */ /* 0x000fe400078e02ff */
[----:B------:R-:W-:-:S07]  /*19250*/  IMAD.IADD R27, R9, 0x1, R27 ;  /* 0x00000001091b7824 */ /* 0x000fce00078e021b */
[----:B------:R-:W-:Y:S05]  /*19260*/  WARPSYNC.COLLECTIVE R15, `(.L_x_1437) ;  /* 0x000000000f087348 */ /* 0x000fea0003c00000 */
[----:B------:R0:W1:Y:S02]  /*19270*/  SHFL.IDX P6, R14, R13, R12, R11 ;  /* 0x0000000c0d0e7389 */ /* 0x00006400000c000b */
[----:B01----:R-:W-:Y:S01]  /*19280*/  ENDCOLLECTIVE ;  /* 0x000000000000791b */ /* 0x003fe20003800000 */
.L_x_1437:
[C---:B------:R-:W-:Y:S01]  /*19290*/  VIADD R5, R27.reuse, 0x10 ;  /* 0x000000101b057836 */ /* 0x040fe20000000000 */
[----:B------:R-:W-:Y:S01]  /*192a0*/  ISETP.GE.AND P1, PT, R27, R30, PT ;  /* 0x0000001e1b00720c */ /* 0x000fe20003f26270 */
[----:B------:R-:W-:Y:S02]  /*192b0*/  IMAD.MOV.U32 R13, RZ, RZ, R0 ;  /* 0x000000ffff0d7224 */ /* 0x000fe400078e0000 */
[----:B------:R-:W-:-:S10]  /*192c0*/  IMAD.MOV.U32 R2, RZ, RZ, R14 ;  /* 0x000000ffff027224 */ /* 0x000fd400078e000e */
[----:B------:R-:W-:Y:S05]  /*192d0*/  WARPSYNC.COLLECTIVE R15, `(.L_x_1438) ;  /* 0x000000000f087348 */ /* 0x000fea0003c00000 */
[----:B------:R0:W1:Y:S02]  /*192e0*/  SHFL.IDX P6, R14, R13, R12, R11 ;  /* 0x0000000c0d0e7389 */ /* 0x00006400000c000b */
[----:B01----:R-:W-:Y:S01]  /*192f0*/  ENDCOLLECTIVE ;  /* 0x000000000000791b */ /* 0x003fe20003800000 */
.L_x_1438:
        /* <DEDUP_REMOVED lines=8> */
.L_x_1439:
[----:B------:R-:W-:Y:S01]  /*19380*/  @!PT LDS RZ, [RZ] ;  /* 0x00000000fffff984 */ /* 0x000fe20000000800 */
[----:B------:R-:W-:Y:S01]  /*19390*/  @!PT LDS RZ, [RZ] ;  /* 0x00000000fffff984 */ /* 0x000fe20000000800 */
[----:B------:R-:W-:Y:S01]  /*193a0*/  @!PT LDS RZ, [RZ] ;  /* 0x00000000fffff984 */ /* 0x000fe20000000800 */
[----:B------:R-:W-:Y:S04]  /*193b0*/  @!P1 LDGSTS.E.BYPASS.LTC128B.128 [R33+0xc400], desc[UR36][R2.64], !P3 ;  /* 0x0c40000002219fae */ /* 0x000fe8000d901d64 */
[----:B------:R-:W-:Y:S04]  /*193c0*/  @!P1 LDGSTS.E.BYPASS.LTC128B.128 [R33+0x10400], desc[UR36][R2.64+0x80], !P2 ;  /* 0x1040008002219fae */ /* 0x000fe8000d101d64 */
[----:B------:R0:W-:Y:S01]  /*193d0*/  @!P1 LDGSTS.E.BYPASS.LTC128B.128 [R33+0x14400], desc[UR36][R2.64+0x100], !P0 ;  /* 0x1440010002219fae */ /* 0x0001e2000c101d64 */
[----:B------:R-:W-:Y:S01]  /*193e0*/  ISETP.GE.AND P1, PT, R5, R30, PT ;  /* 0x0000001e0500720c */ /* 0x000fe20003f26270 */
[----:B------:R-:W-:-:S02]  /*193f0*/  IMAD.MOV.U32 R13, RZ, RZ, R0 ;  /* 0x000000ffff0d7224 */ /* 0x000fc400078e0000 */
[----:B0-----:R-:W-:-:S10]  /*19400*/  IMAD.MOV.U32 R2, RZ, RZ, R14 ;  /* 0x000000ffff027224 */ /* 0x001fd400078e000e */
[----:B------:R-:W-:Y:S05]  /*19410*/  WARPSYNC.COLLECTIVE R15, `(.L_x_1440) ;  /* 0x000000000f087348 */ /* 0x000fea0003c00000 */
[----:B------:R0:W1:Y:S02]  /*19420*/  SHFL.IDX P6, R14, R13, R12, R11 ;  /* 0x0000000c0d0e7389 */ /* 0x00006400000c000b */
[----:B01----:R-:W-:Y:S01]  /*19430*/  ENDCOLLECTIVE ;  /* 0x000000000000791b */ /* 0x003fe20003800000 */
.L_x_1440:
        /* <DEDUP_REMOVED lines=8> */
.L_x_1441:
        /* <DEDUP_REMOVED lines=14> */
.L_x_1442:
        /* <DEDUP_REMOVED lines=8> */
.L_x_1443:
        /* <DEDUP_REMOVED lines=14> */
.L_x_1444:
        /* <DEDUP_REMOVED lines=8> */
.L_x_1445:
        /* <DEDUP_REMOVED lines=14> */
.L_x_1446:
        /* <DEDUP_REMOVED lines=8> */
.L_x_1447:
        /* <DEDUP_REMOVED lines=14> */
.L_x_1448:
        /* <DEDUP_REMOVED lines=8> */
.L_x_1449:
        /* <DEDUP_REMOVED lines=14> */
.L_x_1450:
        /* <DEDUP_REMOVED lines=8> */
.L_x_1451:
        /* <DEDUP_REMOVED lines=12> */
.L_x_1452:
[----:B------:R-:W-:Y:S05]  /*19c60*/  BRA `(.L_x_1453) ;  /* 0xffffffb800ec7947 */ /* 0x000fea000383ffff */
.L_x_1367:
[----:B0-----:R0:W1:Y:S02]  /*19c70*/  SYNCS.PHASECHK.TRANS64.TRYWAIT P0, [R22+URZ+0x2a820], R3 ;  /* 0x02a82003160075a7 */ /* 0x001064000800017f */
[----:B-1----:R-:W-:Y:S05]  /*19c80*/  @!P0 NANOSLEEP.SYNCS 0x989680 ;  /* 0x009896800000895d */ /* 0x002fea0003900000 */
[----:B------:R-:W1:Y:S02]  /*19c90*/  @!P0 SYNCS.PHASECHK.TRANS64 P0, [R22+URZ+0x2a820], R3 ;  /* 0x02a82003160085a7 */ /* 0x000e64000800007f */
[----:B-1----:R-:W-:Y:S05]  /*19ca0*/  @!P0 BRA `(.L_x_1367) ;  /* 0xfffffffc00f08947 */ /* 0x002fea000383ffff */
[----:B------:R-:W-:Y:S05]  /*19cb0*/  BRA `(.L_x_1454) ;  /* 0xffffffbc00647947 */ /* 0x000fea000383ffff */
.L_x_1372:
[----:B0-----:R0:W1:Y:S02]  /*19cc0*/  SYNCS.PHASECHK.TRANS64.TRYWAIT P0, [R6+URZ+0x2a840], R3 ;  /* 0x02a84003060075a7 */ /* 0x001064000800017f */
[----:B-1----:R-:W-:Y:S05]  /*19cd0*/  @!P0 NANOSLEEP.SYNCS 0x989680 ;  /* 0x009896800000895d */ /* 0x002fea0003900000 */
[----:B------:R-:W1:Y:S02]  /*19ce0*/  @!P0 SYNCS.PHASECHK.TRANS64 P0, [R6+URZ+0x2a840], R3 ;  /* 0x02a84003060085a7 */ /* 0x000e64000800007f */
[----:B-1----:R-:W-:Y:S05]  /*19cf0*/  @!P0 BRA `(.L_x_1372) ;  /* 0xfffffffc00f08947 */ /* 0x002fea000383ffff */
[----:B------:R-:W-:Y:S05]  /*19d00*/  BRA `(.L_x_1455) ;  /* 0xffffffc000287947 */ /* 0x000fea000383ffff */
.L_x_1373:
[----:B------:R-:W-:Y:S01]  /*19d10*/  BSSY B1, `(.L_x_1456) ;  /* 0x0000008000017945 */ /* 0x000fe20003800000 */
[----:B------:R-:W-:Y:S02]  /*19d20*/  IMAD.MOV.U32 R13, RZ, RZ, R5 ;  /* 0x000000ffff0d7224 */ /* 0x000fe400078e0005 */
[----:B------:R-:W-:Y:S02]  /*19d30*/  IMAD.MOV.U32 R12, RZ, RZ, RZ ;  /* 0x000000ffff0c7224 */ /* 0x000fe400078e00ff */
[----:B------:R-:W-:Y:S02]  /*19d40*/  IMAD.MOV.U32 R11, RZ, RZ, 0x181f ;  /* 0x0000181fff0b7424 */ /* 0x000fe400078e00ff */
[----:B------:R-:W-:-:S07]  /*19d50*/  IMAD.MOV.U32 R15, RZ, RZ, -0x1 ;  /* 0xffffffffff0f7424 */ /* 0x000fce00078e00ff */
[----:B--2---:R-:W-:Y:S05]  /*19d60*/  WARPSYNC.COLLECTIVE R15, `(.L_x_1457) ;  /* 0x000000000f087348 */ /* 0x004fea0003c00000 */
[----:B--2---:R0:W1:Y:S02]  /*19d70*/  SHFL.IDX P6, R14, R13, R12, R11 ;  /* 0x0000000c0d0e7389 */ /* 0x00406400000c000b */
[----:B01----:R-:W-:Y:S01]  /*19d80*/  ENDCOLLECTIVE ;  /* 0x000000000000791b */ /* 0x003fe20003800000 */
.L_x_1457:
[----:B------:R-:W-:Y:S05]  /*19d90*/  BSYNC B1 ;  /* 0x0000000000017941 */ /* 0x000fea0003800000 */
.L_x_1456:
        /* <DEDUP_REMOVED lines=10> */
.L_x_1458:
[----:B------:R-:W-:Y:S02]  /*19e40*/  IMAD.MOV.U32 R13, RZ, RZ, R5 ;  /* 0x000000ffff0d7224 */ /* 0x000fe400078e0005 */
[----:B------:R-:W-:Y:S02]  /*19e50*/  IMAD.MOV.U32 R12, RZ, RZ, 0x1 ;  /* 0x00000001ff0c7424 */ /* 0x000fe400078e00ff */
[----:B------:R-:W-:Y:S02]  /*19e60*/  IMAD.SHL.U32 R35, R35, 0x8, RZ ;  /* 0x0000000823237824 */ /* 0x000fe400078e00ff */
[----:B------:R-:W-:-:S03]  /*19e70*/  IMAD.MOV.U32 R2, RZ, RZ, R14 ;  /* 0x000000ffff027224 */ /* 0x000fc600078e000e */
[----:B------:R-:W-:-:S07]  /*19e80*/  LOP3.LUT R35, R35, 0x38, RZ, 0xc0, !PT ;  /* 0x0000003823237812 */ /* 0x000fce00078ec0ff */
[----:B------:R-:W-:Y:S05]  /*19e90*/  WARPSYNC.COLLECTIVE R15, `(.L_x_1459) ;  /* 0x000000000f087348 */ /* 0x000fea0003c00000 */
[----:B------:R0:W1:Y:S02]  /*19ea0*/  SHFL.IDX P6, R14, R13, R12, R11 ;  /* 0x0000000c0d0e7389 */ /* 0x00006400000c000b */
[----:B01----:R-:W-:Y:S01]  /*19eb0*/  ENDCOLLECTIVE ;  /* 0x000000000000791b */ /* 0x003fe20003800000 */
.L_x_1459:
        /* <DEDUP_REMOVED lines=14> */
.L_x_1460:
[----:B------:R-:W-:Y:S02]  /*19fa0*/  IMAD.MOV.U32 R13, RZ, RZ, R5 ;  /* 0x000000ffff0d7224 */ /* 0x000fe400078e0005 */
[----:B------:R-:W-:Y:S02]  /*19fb0*/  IMAD.MOV.U32 R12, RZ, RZ, 0x2 ;  /* 0x00000002ff0c7424 */ /* 0x000fe400078e00ff */
[----:B------:R-:W-:-:S07]  /*19fc0*/  IMAD.MOV.U32 R2, RZ, RZ, R14 ;  /* 0x000000ffff027224 */ /* 0x000fce00078e000e */
[----:B------:R-:W-:Y:S05]  /*19fd0*/  WARPSYNC.COLLECTIVE R15, `(.L_x_1461) ;  /* 0x000000000f087348 */ /* 0x000fea0003c00000 */
[----:B------:R0:W1:Y:S02]  /*19fe0*/  SHFL.IDX P6, R14, R13, R12, R11 ;  /* 0x0000000c0d0e7389 */ /* 0x00006400000c000b */
[----:B01----:R-:W-:Y:S01]  /*19ff0*/  ENDCOLLECTIVE ;  /* 0x000000000000791b */ /* 0x003fe20003800000 */
.L_x_1461:
        /* <DEDUP_REMOVED lines=13> */
.L_x_1462:
[----:B------:R-:W-:Y:S02]  /*1a0d0*/  IMAD.MOV.U32 R13, RZ, RZ, R5 ;  /* 0x000000ffff0d7224 */ /* 0x000fe400078e0005 */
[----:B------:R-:W-:Y:S02]  /*1a0e0*/  IMAD.MOV.U32 R12, RZ, RZ, 0x3 ;  /* 0x00000003ff0c7424 */ /* 0x000fe400078e00ff */
[----:B------:R-:W-:-:S07]  /*1a0f0*/  IMAD.MOV.U32 R2, RZ, RZ, R14 ;  /* 0x000000ffff027224 */ /* 0x000fce00078e000e */
[----:B------:R-:W-:Y:S05]  /*1a100*/  WARPSYNC.COLLECTIVE R15, `(.L_x_1463) ;  /* 0x000000000f087348 */ /* 0x000fea0003c00000 */
[----:B------:R0:W1:Y:S02]  /*1a110*/  SHFL.IDX P6, R14, R13, R12, R11 ;  /* 0x0000000c0d0e7389 */ /* 0x00006400000c000b */
[----:B01----:R-:W-:Y:S01]  /*1a120*/  ENDCOLLECTIVE ;  /* 0x000000000000791b */ /* 0x003fe20003800000 */
.L_x_1463:
        /* <DEDUP_REMOVED lines=13> */
.L_x_1464:
[----:B------:R-:W-:Y:S02]  /*1a200*/  IMAD.MOV.U32 R13, RZ, RZ, R5 ;  /* 0x000000ffff0d7224 */ /* 0x000fe400078e0005 */
[----:B------:R-:W-:Y:S02]  /*1a210*/  IMAD.MOV.U32 R12, RZ, RZ, 0x4 ;  /* 0x00000004ff0c7424 */ /* 0x000fe400078e00ff */
[----:B------:R-:W-:-:S07]  /*1a220*/  IMAD.MOV.U32 R2, RZ, RZ, R14 ;  /* 0x000000ffff027224 */ /* 0x000fce00078e000e */
[----:B------:R-:W-:Y:S05]  /*1a230*/  WARPSYNC.COLLECTIVE R15, `(.L_x_1465) ;  /* 0x000000000f087348 */ /* 0x000fea0003c00000 */
[----:B------:R0:W1:Y:S02]  /*1a240*/  SHFL.IDX P6, R14, R13, R12, R11 ;  /* 0x0000000c0d0e7389 */ /* 0x00006400000c000b */
[----:B01----:R-:W-:Y:S01]  /*1a250*/  ENDCOLLECTIVE ;  /* 0x000000000000791b */ /* 0x003fe20003800000 */
.L_x_1465:
        /* <DEDUP_REMOVED lines=13> */
.L_x_1466:
[----:B------:R-:W-:Y:S02]  /*1a330*/  IMAD.MOV.U32 R13, RZ, RZ, R5 ;  /* 0x000000ffff0d7224 */ /* 0x000fe400078e0005 */
[----:B------:R-:W-:Y:S02]  /*1a340*/  IMAD.MOV.U32 R12, RZ, RZ, 0x5 ;  /* 0x00000005ff0c7424 */ /* 0x000fe400078e00ff */
[----:B------:R-:W-:-:S07]  /*1a350*/  IMAD.MOV.U32 R2, RZ, RZ, R14 ;  /* 0x000000ffff027224 */ /* 0x000fce00078e000e */
[----:B------:R-:W-:Y:S05]  /*1a360*/  WARPSYNC.COLLECTIVE R15, `(.L_x_1467) ;  /* 0x000000000f087348 */ /* 0x000fea0003c00000 */
[----:B------:R0:W1:Y:S02]  /*1a370*/  SHFL.IDX P6, R14, R13, R12, R11 ;  /* 0x0000000c0d0e7389 */ /* 0x00006400000c000b */
[----:B01----:R-:W-:Y:S01]  /*1a380*/  ENDCOLLECTIVE ;  /* 0x000000000000791b */ /* 0x003fe20003800000 */
.L_x_1467:
        /* <DEDUP_REMOVED lines=13> */
.L_x_1468:
[----:B------:R-:W-:Y:S01]  /*1a460*/  IMAD.MOV.U32 R2, RZ, RZ, R14 ;  /* 0x000000ffff027224 */ /* 0x000fe200078e000e */
[----:B------:R-:W-:Y:S06]  /*1a470*/  BRA `(.L_x_1469) ;  /* 0xffffffbc00587947 */ /* 0x000fec000383ffff */
.L_x_1378:
[----:B-1----:R1:W4:Y:S02]  /*1a480*/  SYNCS.PHASECHK.TRANS64.TRYWAIT P0, [R4+URZ+0x2a860], R2 ;  /* 0x02a86002040075a7 */ /* 0x002324000800017f */
[----:B----4-:R-:W-:Y:S05]  /*1a490*/  @!P0 NANOSLEEP.SYNCS 0x989680 ;  /* 0x009896800000895d */ /* 0x010fea0003900000 */
[----:B------:R-:W4:Y:S02]  /*1a4a0*/  @!P0 SYNCS.PHASECHK.TRANS64 P0, [R4+URZ+0x2a860], R2 ;  /* 0x02a86002040085a7 */ /* 0x000f24000800007f */
[----:B----4-:R-:W-:Y:S05]  /*1a4b0*/  @!P0 BRA `(.L_x_1378) ;  /* 0xfffffffc00f08947 */ /* 0x010fea000383ffff */
[----:B------:R-:W-:Y:S05]  /*1a4c0*/  BRA `(.L_x_1470) ;  /* 0xffffffbc00b47947 */ /* 0x000fea000383ffff */
.L_x_1379:
        /* <DEDUP_REMOVED lines=8> */
.L_x_1472:
[----:B------:R-:W-:Y:S05]  /*1a550*/  BSYNC B1 ;  /* 0x0000000000017941 */ /* 0x000fea0003800000 */
.L_x_1471:
[----:B------:R-:W-:Y:S02]  /*1a560*/  IMAD.MOV.U32 R13, RZ, RZ, R17 ;  /* 0x000000ffff0d7224 */ /* 0x000fe400078e0011 */
[----:B------:R-:W-:Y:S02]  /*1a570*/  IMAD.MOV.U32 R12, RZ, RZ, RZ ;  /* 0x000000ffff0c7224 */ /* 0x000fe400078e00ff */
[----:B------:R-:W-:Y:S02]  /*1a580*/  IMAD.MOV.U32 R11, RZ, RZ, 0x181f ;  /* 0x0000181fff0b7424 */ /* 0x000fe400078e00ff */
[----:B------:R-:W-:Y:S02]  /*1a590*/  IMAD.MOV.U32 R15, RZ, RZ, -0x1 ;  /* 0xffffffffff0f7424 */ /* 0x000fe400078e00ff */
[----:B------:R-:W-:Y:S02]  /*1a5a0*/  IMAD.MOV.U32 R3, RZ, RZ, R14 ;  /* 0x000000ffff037224 */ /* 0x000fe400078e000e */
[----:B------:R-:W-:-:S07]  /*1a5b0*/  IMAD R5, R5, 0x2, R22 ;  /* 0x0000000205057824 */ /* 0x000fce00078e0216 */
[----:B------:R-:W-:Y:S05]  /*1a5c0*/  WARPSYNC.COLLECTIVE R15, `(.L_x_1473) ;  /* 0x000000000f087348 */ /* 0x000fea0003c00000 */
[----:B------:R0:W1:Y:S02]  /*1a5d0*/  SHFL.IDX P6, R14, R13, R12, R11 ;  /* 0x0000000c0d0e7389 */ /* 0x00006400000c000b */
[----:B01----:R-:W-:Y:S01]  /*1a5e0*/  ENDCOLLECTIVE ;  /* 0x000000000000791b */ /* 0x003fe20003800000 */
.L_x_1473:
[----:B------:R-:W-:Y:S02]  /*1a5f0*/  IMAD.MOV.U32 R13, RZ, RZ, R18 ;  /* 0x000000ffff0d7224 */ /* 0x000fe400078e0012 */
[----:B------:R-:W-:Y:S02]  /*1a600*/  IMAD.MOV.U32 R12, RZ, RZ, 0x1 ;  /* 0x00000001ff0c7424 */ /* 0x000fe400078e00ff */
[----:B------:R-:W-:-:S07]  /*1a610*/  IMAD.MOV.U32 R2, RZ, RZ, R14 ;  /* 0x000000ffff027224 */ /* 0x000fce00078e000e */
[----:B------:R-:W-:Y:S05]  /*1a620*/  WARPSYNC.COLLECTIVE R15, `(.L_x_1474) ;  /* 0x000000000f087348 */ /* 0x000fea0003c00000 */
[----:B------:R0:W1:Y:S02]  /*1a630*/  SHFL.IDX P6, R14, R13, R12, R11 ;  /* 0x0000000c0d0e7389 */ /* 0x00006400000c000b */
[----:B01----:R-:W-:Y:S01]  /*1a640*/  ENDCOLLECTIVE ;  /* 0x000000000000791b */ /* 0x003fe20003800000 */
.L_x_1474:
        /* <DEDUP_REMOVED lines=15> */
.L_x_1475:
[----:B------:R-:W-:Y:S02]  /*1a740*/  IMAD.MOV.U32 R13, RZ, RZ, R18 ;  /* 0x000000ffff0d7224 */ /* 0x000fe400078e0012 */
[----:B------:R-:W-:Y:S02]  /*1a750*/  IMAD.MOV.U32 R12, RZ, RZ, 0x2 ;  /* 0x00000002ff0c7424 */ /* 0x000fe400078e00ff */
[----:B------:R-:W-:-:S07]  /*1a760*/  IMAD.MOV.U32 R2, RZ, RZ, R14 ;  /* 0x000000ffff027224 */ /* 0x000fce00078e000e */
[----:B------:R-:W-:Y:S05]  /*1a770*/  WARPSYNC.COLLECTIVE R15, `(.L_x_1476) ;  /* 0x000000000f087348 */ /* 0x000fea0003c00000 */
[----:B------:R0:W1:Y:S02]  /*1a780*/  SHFL.IDX P6, R14, R13, R12, R11 ;  /* 0x0000000c0d0e7389 */ /* 0x00006400000c000b */
[----:B01----:R-:W-:Y:S01]  /*1a790*/  ENDCOLLECTIVE ;  /* 0x000000000000791b */ /* 0x003fe20003800000 */
.L_x_1476:
        /* <DEDUP_REMOVED lines=14> */
.L_x_1477:
[----:B------:R-:W-:Y:S02]  /*1a880*/  IMAD.MOV.U32 R13, RZ, RZ, R18 ;  /* 0x000000ffff0d7224 */ /* 0x000fe400078e0012 */
[----:B------:R-:W-:Y:S02]  /*1a890*/  IMAD.MOV.U32 R12, RZ, RZ, 0x3 ;  /* 0x00000003ff0c7424 */ /* 0x000fe400078e00ff */
[----:B------:R-:W-:-:S07]  /*1a8a0*/  IMAD.MOV.U32 R2, RZ, RZ, R14 ;  /* 0x000000ffff027224 */ /* 0x000fce00078e000e */
[----:B------:R-:W-:Y:S05]  /*1a8b0*/  WARPSYNC.COLLECTIVE R15, `(.L_x_1478) ;  /* 0x000000000f087348 */ /* 0x000fea0003c00000 */
[----:B------:R0:W1:Y:S02]  /*1a8c0*/  SHFL.IDX P6, R14, R13, R12, R11 ;  /* 0x0000000c0d0e7389 */ /* 0x00006400000c000b */
[----:B01----:R-:W-:Y:S01]  /*1a8d0*/  ENDCOLLECTIVE ;  /* 0x000000000000791b */ /* 0x003fe20003800000 */
.L_x_1478:
        /* <DEDUP_REMOVED lines=14> */
.L_x_1479:
[----:B------:R-:W-:Y:S02]  /*1a9c0*/  IMAD.MOV.U32 R13, RZ, RZ, R18 ;  /* 0x000000ffff0d7224 */ /* 0x000fe400078e0012 */
[----:B------:R-:W-:Y:S02]  /*1a9d0*/  IMAD.MOV.U32 R12, RZ, RZ, 0x4 ;  /* 0x00000004ff0c7424 */ /* 0x000fe400078e00ff */
[----:B------:R-:W-:-:S07]  /*1a9e0*/  IMAD.MOV.U32 R2, RZ, RZ, R14 ;  /* 0x000000ffff027224 */ /* 0x000fce00078e000e */
[----:B------:R-:W-:Y:S05]  /*1a9f0*/  WARPSYNC.COLLECTIVE R15, `(.L_x_1480) ;  /* 0x000000000f087348 */ /* 0x000fea0003c00000 */
[----:B------:R0:W1:Y:S02]  /*1aa00*/  SHFL.IDX P6, R14, R13, R12, R11 ;  /* 0x0000000c0d0e7389 */ /* 0x00006400000c000b */
[----:B01----:R-:W-:Y:S01]  /*1aa10*/  ENDCOLLECTIVE ;  /* 0x000000000000791b */ /* 0x003fe20003800000 */
.L_x_1480:
        /* <DEDUP_REMOVED lines=14> */
.L_x_1481:
[----:B------:R-:W-:Y:S02]  /*1ab00*/  IMAD.MOV.U32 R13, RZ, RZ, R18 ;  /* 0x000000ffff0d7224 */ /* 0x000fe400078e0012 */
[----:B------:R-:W-:Y:S02]  /*1ab10*/  IMAD.MOV.U32 R12, RZ, RZ, 0x5 ;  /* 0x00000005ff0c7424 */ /* 0x000fe400078e00ff */
[----:B------:R-:W-:-:S07]  /*1ab20*/  IMAD.MOV.U32 R2, RZ, RZ, R14 ;  /* 0x000000ffff027224 */ /* 0x000fce00078e000e */
[----:B------:R-:W-:Y:S05]  /*1ab30*/  WARPSYNC.COLLECTIVE R15, `(.L_x_1482) ;  /* 0x000000000f087348 */ /* 0x000fea0003c00000 */
[----:B------:R0:W1:Y:S02]  /*1ab40*/  SHFL.IDX P6, R14, R13, R12, R11 ;  /* 0x0000000c0d0e7389 */ /* 0x00006400000c000b */
[----:B01----:R-:W-:Y:S01]  /*1ab50*/  ENDCOLLECTIVE ;  /* 0x000000000000791b */ /* 0x003fe20003800000 */
.L_x_1482:
        /* <DEDUP_REMOVED lines=13> */
.L_x_1483:
[----:B------:R-:W-:Y:S01]  /*1ac30*/  @!PT LDS RZ, [RZ] ;  /* 0x00000000fffff984 */ /* 0x000fe20000000800 */
[----:B------:R-:W-:Y:S01]  /*1ac40*/  @!PT LDS RZ, [RZ] ;  /* 0x00000000fffff984 */ /* 0x000fe20000000800 */
[----:B------:R-:W-:Y:S01]  /*1ac50*/  @!PT LDS RZ, [RZ] ;  /* 0x00000000fffff984 */ /* 0x000fe20000000800 */
[----:B------:R1:W-:Y:S01]  /*1ac60*/  LDGSTS.E.BYPASS.LTC128B.128 [R5+0x5400], desc[UR36][R2.64+0x80], !P2 ;  /* 0x0540008002057fae */ /* 0x0003e2000d101d64 */
[----:B------:R-:W-:Y:S05]  /*1ac70*/  BRA `(.L_x_1484) ;  /* 0xffffffb800a07947 */ /* 0x000fea000383ffff */
.L_x_1387:
[----:B0-----:R0:W1:Y:S02]  /*1ac80*/  SYNCS.PHASECHK.TRANS64.TRYWAIT P0, [R0+URZ+0x2a860], R3 ;  /* 0x02a86003000075a7 */ /* 0x001064000800017f */
[----:B-1----:R-:W-:Y:S05]  /*1ac90*/  @!P0 NANOSLEEP.SYNCS 0x989680 ;  /* 0x009896800000895d */ /* 0x002fea0003900000 */
[----:B------:R-:W1:Y:S02]  /*1aca0*/  @!P0 SYNCS.PHASECHK.TRANS64 P0, [R0+URZ+0x2a860], R3 ;  /* 0x02a86003000085a7 */ /* 0x000e64000800007f */
[----:B-1----:R-:W-:Y:S05]  /*1acb0*/  @!P0 BRA `(.L_x_1387) ;  /* 0xfffffffc00f08947 */ /* 0x002fea000383ffff */
[----:B------:R-:W-:Y:S05]  /*1acc0*/  BRA `(.L_x_1485) ;  /* 0xffffffbc00b07947 */ /* 0x000fea000383ffff */
.L_x_1388:
[----:B------:R-:W-:Y:S01]  /*1acd0*/  BSSY B0, `(.L_x_1486) ;  /* 0x0000008000007945 */ /* 0x000fe20003800000 */
[----:B------:R-:W-:Y:S02]  /*1ace0*/  IMAD.MOV.U32 R13, RZ, RZ, R18 ;  /* 0x000000ffff0d7224 */ /* 0x000fe400078e0012 */
[----:B------:R-:W-:Y:S02]  /*1acf0*/  IMAD.MOV.U32 R12, RZ, RZ, RZ ;  /* 0x000000ffff0c7224 */ /* 0x000fe400078e00ff */
[----:B------:R-:W-:Y:S02]  /*1ad00*/  IMAD.MOV.U32 R11, RZ, RZ, 0x181f ;  /* 0x0000181fff0b7424 */ /* 0x000fe400078e00ff */
[----:B------:R-:W-:-:S07]  /*1ad10*/  IMAD.MOV.U32 R15, RZ, RZ, -0x1 ;  /* 0xffffffffff0f7424 */ /* 0x000fce00078e00ff */
[----:B0-2---:R-:W-:Y:S05]  /*1ad20*/  WARPSYNC.COLLECTIVE R15, `(.L_x_1487) ;  /* 0x000000000f087348 */ /* 0x005fea0003c00000 */
[----:B--2---:R1:W2:Y:S02]  /*1ad30*/  SHFL.IDX P6, R14, R13, R12, R11 ;  /* 0x0000000c0d0e7389 */ /* 0x0042a400000c000b */
[----:B012---:R-:W-:Y:S01]  /*1ad40*/  ENDCOLLECTIVE ;  /* 0x000000000000791b */ /* 0x007fe20003800000 */
.L_x_1487:
[----:B------:R-:W-:Y:S05]  /*1ad50*/  BSYNC B0 ;  /* 0x0000000000007941 */ /* 0x000fea0003800000 */
.L_x_1486:
        /* <DEDUP_REMOVED lines=11> */
[----:B0-----:R-:W-:Y:S05]  /*1ae10*/  WARPSYNC.COLLECTIVE R15, `(.L_x_1488) ;  /* 0x000000000f087348 */ /* 0x001fea0003c00000 */
[----:B------:R1:W2:Y:S02]  /*1ae20*/  SHFL.IDX P6, R14, R13, R12, R11 ;  /* 0x0000000c0d0e7389 */ /* 0x0002a400000c000b */
[----:B012---:R-:W-:Y:S01]  /*1ae30*/  ENDCOLLECTIVE ;  /* 0x000000000000791b */ /* 0x007fe20003800000 */
.L_x_1488:
[----:B------:R-:W-:Y:S02]  /*1ae40*/  IMAD.MOV.U32 R13, RZ, RZ, R18 ;  /* 0x000000ffff0d7224 */ /* 0x000fe400078e0012 */
        /* <DEDUP_REMOVED lines=9> */
.L_x_1489:
        /* <DEDUP_REMOVED lines=13> */
.L_x_1490:
[----:B------:R-:W-:Y:S02]  /*1afb0*/  IMAD.MOV.U32 R13, RZ, RZ, R18 ;  /* 0x000000ffff0d7224 */ /* 0x000fe400078e0012 */
[----:B------:R-:W-:Y:S01]  /*1afc0*/  IMAD.MOV.U32 R12, RZ, RZ, 0x2 ;  /* 0x00000002ff0c7424 */ /* 0x000fe200078e00ff */
[----:B------:R-:W-:-:S13]  /*1afd0*/  IADD3 R2, P2, R14, R5, RZ ;  /* 0x000000050e027210 */ /* 0x000fda0007f5e0ff */
[----:B------:R-:W-:Y:S05]  /*1afe0*/  WARPSYNC.COLLECTIVE R15, `(.L_x_1491) ;  /* 0x000000000f087348 */ /* 0x000fea0003c00000 */
[----:B------:R0:W1:Y:S02]  /*1aff0*/  SHFL.IDX P6, R14, R13, R12, R11 ;  /* 0x0000000c0d0e7389 */ /* 0x00006400000c000b */
[----:B01----:R-:W-:Y:S01]  /*1b000*/  ENDCOLLECTIVE ;  /* 0x000000000000791b */ /* 0x003fe20003800000 */
.L_x_1491:
        /* <DEDUP_REMOVED lines=13> */
.L_x_1492:
[----:B------:R-:W-:Y:S02]  /*1b0e0*/  IMAD.MOV.U32 R13, RZ, RZ, R18 ;  /* 0x000000ffff0d7224 */ /* 0x000fe400078e0012 */
[----:B------:R-:W-:Y:S02]  /*1b0f0*/  IMAD.MOV.U32 R12, RZ, RZ, 0x3 ;  /* 0x00000003ff0c7424 */ /* 0x000fe400078e00ff */
[----:B------:R-:W-:-:S07]  /*1b100*/  IMAD.MOV.U32 R10, RZ, RZ, R14 ;  /* 0x000000ffff0a7224 */ /* 0x000fce00078e000e */
[----:B------:R-:W-:Y:S05]  /*1b110*/  WARPSYNC.COLLECTIVE R15, `(.L_x_1493) ;  /* 0x000000000f087348 */ /* 0x000fea0003c00000 */
[----:B------:R0:W1:Y:S02]  /*1b120*/  SHFL.IDX P6, R14, R13, R12, R11 ;  /* 0x0000000c0d0e7389 */ /* 0x00006400000c000b */
[----:B01----:R-:W-:Y:S01]  /*1b130*/  ENDCOLLECTIVE ;  /* 0x000000000000791b */ /* 0x003fe20003800000 */
.L_x_1493:
        /* <DEDUP_REMOVED lines=14> */
.L_x_1494:
[----:B------:R-:W-:Y:S02]  /*1b220*/  IMAD.MOV.U32 R13, RZ, RZ, R18 ;  /* 0x000000ffff0d7224 */ /* 0x000fe400078e0012 */
[----:B------:R-:W-:Y:S01]  /*1b230*/  IMAD.MOV.U32 R12, RZ, RZ, 0x4 ;  /* 0x00000004ff0c7424 */ /* 0x000fe200078e00ff */
[----:B------:R-:W-:-:S13]  /*1b240*/  IADD3 R2, P2, R14, R5, RZ ;  /* 0x000000050e027210 */ /* 0x000fda0007f5e0ff */
[----:B------:R-:W-:Y:S05]  /*1b250*/  WARPSYNC.COLLECTIVE R15, `(.L_x_1495) ;  /* 0x000000000f087348 */ /* 0x000fea0003c00000 */
[----:B------:R0:W1:Y:S02]  /*1b260*/  SHFL.IDX P6, R14, R13, R12, R11 ;  /* 0x0000000c0d0e7389 */ /* 0x00006400000c000b */
[----:B01----:R-:W-:Y:S01]  /*1b270*/  ENDCOLLECTIVE ;  /* 0x000000000000791b */ /* 0x003fe20003800000 */
.L_x_1495:
        /* <DEDUP_REMOVED lines=13> */
.L_x_1496:
[----:B------:R-:W-:Y:S02]  /*1b350*/  IMAD.MOV.U32 R13, RZ, RZ, R18 ;  /* 0x000000ffff0d7224 */ /* 0x000fe400078e0012 */
[----:B------:R-:W-:Y:S02]  /*1b360*/  IMAD.MOV.U32 R12, RZ, RZ, 0x5 ;  /* 0x00000005ff0c7424 */ /* 0x000fe400078e00ff */
[----:B------:R-:W-:-:S07]  /*1b370*/  IMAD.MOV.U32 R10, RZ, RZ, R14 ;  /* 0x000000ffff0a7224 */ /* 0x000fce00078e000e */
[----:B------:R-:W-:Y:S05]  /*1b380*/  WARPSYNC.COLLECTIVE R15, `(.L_x_1497) ;  /* 0x000000000f087348 */ /* 0x000fea0003c00000 */
[----:B------:R0:W1:Y:S02]  /*1b390*/  SHFL.IDX P6, R14, R13, R12, R11 ;  /* 0x0000000c0d0e7389 */ /* 0x00006400000c000b */
[----:B01----:R-:W-:Y:S01]  /*1b3a0*/  ENDCOLLECTIVE ;  /* 0x000000000000791b */ /* 0x003fe20003800000 */
.L_x_1497:
        /* <DEDUP_REMOVED lines=12> */
.L_x_1498:
[----:B------:R-:W-:Y:S05]  /*1b470*/  BRA `(.L_x_1499) ;  /* 0xffffffb800ac7947 */ /* 0x000fea000383ffff */
.L_x_1393:
        /* <DEDUP_REMOVED lines=8> */
.L_x_1501:
[----:B------:R-:W-:Y:S05]  /*1b500*/  BSYNC B0 ;  /* 0x0000000000007941 */ /* 0x000fea0003800000 */
.L_x_1500:
        /* <DEDUP_REMOVED lines=9> */
.L_x_1502:
[----:B------:R-:W-:Y:S02]  /*1b5a0*/  ULDC UR4, c[0x0][0xc3c] ;  /* 0x00030f0000047ab9 */ /* 0x000fe40000000800 */
[----:B------:R-:W-:-:S13]  /*1b5b0*/  ISETP.GE.OR P1, PT, R9, UR4, !P0 ;  /* 0x0000000409007c0c */ /* 0x000fda000c726670 */
[----:B------:R-:W0:Y:S08]  /*1b5c0*/  @!P1 LDC.64 R4, c[0x0][0xc80] ;  /* 0x00032000ff049b82 */ /* 0x000e300000000a00 */
[----:B------:R-:W1:Y:S01]  /*1b5d0*/  @!P1 LDC.64 R2, c[0x0][0xc78] ;  /* 0x00031e00ff029b82 */ /* 0x000e620000000a00 */
[----:B------:R-:W-:Y:S02]  /*1b5e0*/  IMAD.MOV.U32 R17, RZ, RZ, RZ ;  /* 0x000000ffff117224 */ /* 0x000fe400078e00ff */
[----:B------:R-:W-:-:S02]  /*1b5f0*/  IMAD.MOV.U32 R8, RZ, RZ, RZ ;  /* 0x000000ffff087224 */ /* 0x000fc400078e00ff */
[----:B------:R-:W-:Y:S02]  /*1b600*/  IMAD.MOV.U32 R11, RZ, RZ, RZ ;  /* 0x000000ffff0b7224 */ /* 0x000fe400078e00ff */
[----:B------:R-:W-:Y:S02]  /*1b610*/  IMAD.MOV.U32 R7, RZ, RZ, R14 ;  /* 0x000000ffff077224 */ /* 0x000fe400078e000e */
[----:B0-----:R-:W-:-:S06]  /*1b620*/  @!P1 IMAD.WIDE R4, R9, 0x4, R4 ;  /* 0x0000000409049825 */ /* 0x001fcc00078e0204 */
[----:B------:R-:W2:Y:S01]  /*1b630*/  @!P1 LDG.E R4, desc[UR36][R4.64] ;  /* 0x0000002404049981 */ /* 0x000ea2000c1e1900 */
[----:B-1----:R-:W-:-:S06]  /*1b640*/  @!P1 IMAD.WIDE R2, R9, 0x4, R2 ;  /* 0x0000000409029825 */ /* 0x002fcc00078e0202 */
[----:B------:R-:W3:Y:S01]  /*1b650*/  @!P1 LDG.E R2, desc[UR36][R2.64] ;  /* 0x0000002402029981 */ /* 0x000ee2000c1e1900 */
        /* <DEDUP_REMOVED lines=11> */
.L_x_1503:
[----:B------:R-:W-:Y:S01]  /*1b710*/  IMAD.MOV.U32 R12, RZ, RZ, 0x2 ;  /* 0x00000002ff0c7424 */ /* 0x000fe200078e00ff */
[----:B------:R-:W-:-:S05]  /*1b720*/  SEL R6, R14, RZ, P1 ;  /* 0x000000ff0e067207 */ /* 0x000fca0000800000 */
[----:B------:R-:W-:-:S04]  /*1b730*/  IMAD.IADD R6, R13, 0x1, R6 ;  /* 0x000000010d067824 */ /* 0x000fc800078e0206 */
[----:B------:R-:W-:-:S07]  /*1b740*/  IMAD.MOV.U32 R13, RZ, RZ, R6 ;  /* 0x000000ffff0d7224 */ /* 0x000fce00078e0006 */
[----:B------:R-:W-:Y:S05]  /*1b750*/  WARPSYNC.COLLECTIVE R15, `(.L_x_1504) ;  /* 0x000000000f087348 */ /* 0x000fea0003c00000 */
[----:B------:R0:W1:Y:S02]  /*1b760*/  SHFL.UP P6, R14, R13, R12, R11 ;  /* 0x0400000c0d0e7389 */ /* 0x00006400000c000b */
[----:B01----:R-:W-:Y:S01]  /*1b770*/  ENDCOLLECTIVE ;  /* 0x000000000000791b */ /* 0x003fe20003800000 */
.L_x_1504:
        /* <DEDUP_REMOVED lines=8> */
.L_x_1505:
[----:B------:R-:W-:Y:S01]  /*1b800*/  IMAD.MOV.U32 R12, RZ, RZ, 0x8 ;  /* 0x00000008ff0c7424 */ /* 0x000fe200078e00ff */
[----:B------:R-:W-:-:S05]  /*1b810*/  SEL R3, R14, RZ, P3 ;  /* 0x000000ff0e037207 */ /* 0x000fca0001800000 */
[----:B------:R-:W-:-:S04]  /*1b820*/  IMAD.IADD R3, R2, 0x1, R3 ;  /* 0x0000000102037824 */ /* 0x000fc800078e0203 */
[----:B------:R-:W-:-:S07]  /*1b830*/  IMAD.MOV.U32 R13, RZ, RZ, R3 ;  /* 0x000000ffff0d7224 */ /* 0x000fce00078e0003 */
[----:B------:R-:W-:Y:S05]  /*1b840*/  WARPSYNC.COLLECTIVE R15, `(.L_x_1506) ;  /* 0x000000000f087348 */ /* 0x000fea0003c00000 */
[----:B------:R0:W1:Y:S02]  /*1b850*/  SHFL.UP P6, R14, R13, R12, R11 ;  /* 0x0400000c0d0e7389 */ /* 0x00006400000c000b */
[----:B01----:R-:W-:Y:S01]  /*1b860*/  ENDCOLLECTIVE ;  /* 0x000000000000791b */ /* 0x003fe20003800000 */
.L_x_1506:
[----:B------:R-:W-:Y:S01]  /*1b870*/  IMAD.MOV.U32 R12, RZ, RZ, 0x10 ;  /* 0x00000010ff0c7424 */ /* 0x000fe200078e00ff */
[----:B------:R-:W-:-:S05]  /*1b880*/  SEL R4, R14, RZ, P4 ;  /* 0x000000ff0e047207 */ /* 0x000fca0002000000 */
[----:B------:R-:W-:-:S04]  /*1b890*/  IMAD.IADD R4, R3, 0x1, R4 ;  /* 0x0000000103047824 */ /* 0x000fc800078e0204 */
[----:B------:R-:W-:-:S07]  /*1b8a0*/  IMAD.MOV.U32 R13, RZ, RZ, R4 ;  /* 0x000000ffff0d7224 */ /* 0x000fce00078e0004 */
[----:B------:R-:W-:Y:S05]  /*1b8b0*/  WARPSYNC.COLLECTIVE R15, `(.L_x_1507) ;  /* 0x000000000f087348 */ /* 0x000fea0003c00000 */
[----:B------:R0:W1:Y:S02]  /*1b8c0*/  SHFL.UP P6, R14, R13, R12, R11 ;  /* 0x0400000c0d0e7389 */ /* 0x00006400000c000b */
[----:B01----:R-:W-:Y:S01]  /*1b8d0*/  ENDCOLLECTIVE ;  /* 0x000000000000791b */ /* 0x003fe20003800000 */
.L_x_1507:
        /* <DEDUP_REMOVED lines=8> */
.L_x_1508:
[----:B------:R-:W-:Y:S05]  /*1b960*/  BRA `(.L_x_1509) ;  /* 0xffffffb800b87947 */ /* 0x000fea000383ffff */
.L_x_1396:
[----:B------:R-:W-:Y:S01]  /*1b970*/  BSSY B0, `(.L_x_1510) ;  /* 0x0000007000007945 */ /* 0x000fe20003800000 */
[----:B------:R-:W-:Y:S02]  /*1b980*/  IMAD.MOV.U32 R12, RZ, RZ, 0x1 ;  /* 0x00000001ff0c7424 */ /* 0x000fe400078e00ff */
[----:B------:R-:W-:Y:S02]  /*1b990*/  IMAD.MOV.U32 R11, RZ, RZ, RZ ;  /* 0x000000ffff0b7224 */ /* 0x000fe400078e00ff */
[----:B------:R-:W-:-:S07]  /*1b9a0*/  IMAD.MOV.U32 R15, RZ, RZ, -0x1 ;  /* 0xffffffffff0f7424 */ /* 0x000fce00078e00ff */
[----:B------:R-:W-:Y:S05]  /*1b9b0*/  WARPSYNC.COLLECTIVE R15, `(.L_x_1511) ;  /* 0x000000000f087348 */ /* 0x000fea0003c00000 */
[----:B------:R0:W1:Y:S02]  /*1b9c0*/  SHFL.UP P6, R14, R13, R12, R11 ;  /* 0x0400000c0d0e7389 */ /* 0x00006400000c000b */
[----:B01----:R-:W-:Y:S01]  /*1b9d0*/  ENDCOLLECTIVE ;  /* 0x000000000000791b */ /* 0x003fe20003800000 */
.L_x_1511:
[----:B------:R-:W-:Y:S05]  /*1b9e0*/  BSYNC B0 ;  /* 0x0000000000007941 */ /* 0x000fea0003800000 */
.L_x_1510:
[----:B------:R-:W-:Y:S01]  /*1b9f0*/  SEL R14, R14, RZ, P1 ;  /* 0x000000ff0e0e7207 */ /* 0x000fe20000800000 */
[----:B------:R-:W-:Y:S02]  /*1ba00*/  IMAD.MOV.U32 R12, RZ, RZ, 0x2 ;  /* 0x00000002ff0c7424 */ /* 0x000fe400078e00ff */
[----:B------:R-:W-:Y:S02]  /*1ba10*/  IMAD.MOV.U32 R11, RZ, RZ, RZ ;  /* 0x000000ffff0b7224 */ /* 0x000fe400078e00ff */
[----:B------:R-:W-:Y:S02]  /*1ba20*/  IMAD.IADD R13, R13, 0x1, R14 ;  /* 0x000000010d0d7824 */ /* 0x000fe400078e020e */
[----:B------:R-:W-:-:S07]  /*1ba30*/  IMAD.MOV.U32 R15, RZ, RZ, -0x1 ;  /* 0xffffffffff0f7424 */ /* 0x000fce00078e00ff */
[----:B------:R-:W-:Y:S05]  /*1ba40*/  WARPSYNC.COLLECTIVE R15, `(.L_x_1512) ;  /* 0x000000000f087348 */ /* 0x000fea0003c00000 */
[----:B------:R0:W1:Y:S02]  /*1ba50*/  SHFL.UP P6, R14, R13, R12, R11 ;  /* 0x0400000c0d0e7389 */ /* 0x00006400000c000b */
[----:B01----:R-:W-:Y:S01]  /*1ba60*/  ENDCOLLECTIVE ;  /* 0x000000000000791b */ /* 0x003fe20003800000 */
.L_x_1512:
[----:B------:R-:W-:Y:S01]  /*1ba70*/  IMAD.MOV.U32 R12, RZ, RZ, 0x4 ;  /* 0x00000004ff0c7424 */ /* 0x000fe200078e00ff */
[----:B------:R-:W-:-:S05]  /*1ba80*/  SEL R2, R14, RZ, P2 ;  /* 0x000000ff0e027207 */ /* 0x000fca0001000000 */
[----:B------:R-:W-:-:S04]  /*1ba90*/  IMAD.IADD R2, R13, 0x1, R2 ;  /* 0x000000010d027824 */ /* 0x000fc800078e0202 */
[----:B------:R-:W-:-:S07]  /*1baa0*/  IMAD.MOV.U32 R13, RZ, RZ, R2 ;  /* 0x000000ffff0d7224 */ /* 0x000fce00078e0002 */
[----:B------:R-:W-:Y:S05]  /*1bab0*/  WARPSYNC.COLLECTIVE R15, `(.L_x_1513) ;  /* 0x000000000f087348 */ /* 0x000fea0003c00000 */
[----:B------:R0:W1:Y:S02]  /*1bac0*/  SHFL.UP P6, R14, R13, R12, R11 ;  /* 0x0400000c0d0e7389 */ /* 0x00006400000c000b */
[----:B01----:R-:W-:Y:S01]  /*1bad0*/  ENDCOLLECTIVE ;  /* 0x000000000000791b */ /* 0x003fe20003800000 */
.L_x_1513:
[----:B------:R-:W-:Y:S01]  /*1bae0*/  IMAD.MOV.U32 R12, RZ, RZ, 0x8 ;  /* 0x00000008ff0c7424 */ /* 0x000fe200078e00ff */
[----:B------:R-:W-:-:S05]  /*1baf0*/  SEL R3, R14, RZ, P3 ;  /* 0x000000ff0e037207 */ /* 0x000fca0001800000 */
[----:B------:R-:W-:-:S04]  /*1bb00*/  IMAD.IADD R3, R2, 0x1, R3 ;  /* 0x0000000102037824 */ /* 0x000fc800078e0203 */
[----:B------:R-:W-:-:S07]  /*1bb10*/  IMAD.MOV.U32 R13, RZ, RZ, R3 ;  /* 0x000000ffff0d7224 */ /* 0x000fce00078e0003 */
[----:B------:R-:W-:Y:S05]  /*1bb20*/  WARPSYNC.COLLECTIVE R15, `(.L_x_1514) ;  /* 0x000000000f087348 */ /* 0x000fea0003c00000 */
[----:B------:R0:W1:Y:S02]  /*1bb30*/  SHFL.UP P6, R14, R13, R12, R11 ;  /* 0x0400000c0d0e7389 */ /* 0x00006400000c000b */
[----:B01----:R-:W-:Y:S01]  /*1bb40*/  ENDCOLLECTIVE ;  /* 0x000000000000791b */ /* 0x003fe20003800000 */
.L_x_1514:
[----:B------:R-:W-:Y:S01]  /*1bb50*/  IMAD.MOV.U32 R12, RZ, RZ, 0x10 ;  /* 0x00000010ff0c7424 */ /* 0x000fe200078e00ff */
[----:B------:R-:W-:-:S05]  /*1bb60*/  SEL R4, R14, RZ, P4 ;  /* 0x000000ff0e047207 */ /* 0x000fca0002000000 */
[----:B------:R-:W-:-:S04]  /*1bb70*/  IMAD.IADD R4, R3, 0x1, R4 ;  /* 0x0000000103047824 */ /* 0x000fc800078e0204 */
[----:B------:R-:W-:-:S07]  /*1bb80*/  IMAD.MOV.U32 R13, RZ, RZ, R4 ;  /* 0x000000ffff0d7224 */ /* 0x000fce00078e0004 */
[----:B------:R-:W-:Y:S05]  /*1bb90*/  WARPSYNC.COLLECTIVE R15, `(.L_x_1515) ;  /* 0x000000000f087348 */ /* 0x000fea0003c00000 */
[----:B------:R0:W1:Y:S02]  /*1bba0*/  SHFL.UP P6, R14, R13, R12, R11 ;  /* 0x0400000c0d0e7389 */ /* 0x00006400000c000b */
[----:B01----:R-:W-:Y:S01]  /*1bbb0*/  ENDCOLLECTIVE ;  /* 0x000000000000791b */ /* 0x003fe20003800000 */
.L_x_1515:
        /* <DEDUP_REMOVED lines=8> */
.L_x_1516:
[----:B------:R-:W-:Y:S05]  /*1bc40*/  BRA `(.L_x_1517) ;  /* 0xffffffb800a47947 */ /* 0x000fea000383ffff */
.L_x_1398:
[----:B------:R-:W-:Y:S01]  /*1bc50*/  BSSY B0, `(.L_x_1518) ;  /* 0x0000006000007945 */ /* 0x000fe20003800000 */
[----:B------:R-:W-:Y:S01]  /*1bc60*/  PLOP3.LUT P6, PT, P6, PT, PT, 0x8, 0x0 ;  /* 0x000000000000781c */ /* 0x000fe200037ce170 */
[----:B------:R-:W-:-:S12]  /*1bc70*/  IMAD.MOV.U32 R15, RZ, RZ, -0x1 ;  /* 0xffffffffff0f7424 */ /* 0x000fd800078e00ff */
[----:B0-----:R-:W-:Y:S05]  /*1bc80*/  WARPSYNC.COLLECTIVE R15, `(.L_x_1519) ;  /* 0x000000000f087348 */ /* 0x001fea0003c00000 */
[----:B------:R-:W-:Y:S01]  /*1bc90*/  VOTE.ANY R14, PT, P6 ;  /* 0x00000000000e7806 */ /* 0x000fe200030e0100 */
[----:B0-----:R-:W-:Y:S06]  /*1bca0*/  ENDCOLLECTIVE ;  /* 0x000000000000791b */ /* 0x001fec0003800000 */
.L_x_1519:
[----:B------:R-:W-:Y:S05]  /*1bcb0*/  BSYNC B0 ;  /* 0x0000000000007941 */ /* 0x000fea0003800000 */
.L_x_1518:
[----:B------:R-:W-:Y:S02]  /*1bcc0*/  IMAD.MOV.U32 R3, RZ, RZ, R14 ;  /* 0x000000ffff037224 */ /* 0x000fe400078e000e */
[----:B------:R-:W-:Y:S02]  /*1bcd0*/  IMAD.MOV.U32 R13, RZ, RZ, R17 ;  /* 0x000000ffff0d7224 */ /* 0x000fe400078e0011 */
[----:B------:R0:W1:Y:S01]  /*1bce0*/  POPC R12, R3 ;  /* 0x00000003000c7309 */ /* 0x0000620000000000 */
[----:B------:R-:W-:Y:S02]  /*1bcf0*/  IMAD.MOV.U32 R11, RZ, RZ, 0x1f ;  /* 0x0000001fff0b7424 */ /* 0x000fe400078e00ff */
[----:B------:R-:W-:-:S07]  /*1bd00*/  IMAD.MOV.U32 R15, RZ, RZ, -0x1 ;  /* 0xffffffffff0f7424 */ /* 0x000fce00078e00ff */
[----:B01----:R-:W-:Y:S05]  /*1bd10*/  WARPSYNC.COLLECTIVE R15, `(.L_x_1520) ;  /* 0x000000000f087348 */ /* 0x003fea0003c00000 */
[----:B-1----:R1:W2:Y:S02]  /*1bd20*/  SHFL.IDX P6, R14, R13, R12, R11 ;  /* 0x0000000c0d0e7389 */ /* 0x0022a400000c000b */
[----:B012---:R-:W-:Y:S01]  /*1bd30*/  ENDCOLLECTIVE ;  /* 0x000000000000791b */ /* 0x007fe20003800000 */
.L_x_1520:
[----:B------:R-:W-:Y:S02]  /*1bd40*/  IMAD.IADD R19, R12, 0x1, R19 ;  /* 0x000000010c137824 */ /* 0x000fe400078e0213 */
[----:B------:R-:W-:Y:S02]  /*1bd50*/  IMAD.MOV.U32 R13, RZ, RZ, R8 ;  /* 0x000000ffff0d7224 */ /* 0x000fe400078e0008 */
[----:B------:R-:W-:-:S07]  /*1bd60*/  IMAD.MOV.U32 R17, RZ, RZ, R14 ;  /* 0x000000ffff117224 */ /* 0x000fce00078e000e */
[----:B------:R-:W-:Y:S05]  /*1bd70*/  WARPSYNC.COLLECTIVE R15, `(.L_x_1521) ;  /* 0x000000000f087348 */ /* 0x000fea0003c00000 */
[----:B------:R0:W1:Y:S02]  /*1bd80*/  SHFL.IDX P6, R14, R13, R12, R11 ;  /* 0x0000000c0d0e7389 */ /* 0x00006400000c000b */
[----:B01----:R-:W-:Y:S01]  /*1bd90*/  ENDCOLLECTIVE ;  /* 0x000000000000791b */ /* 0x003fe20003800000 */
.L_x_1521:
[----:B------:R-:W-:Y:S01]  /*1bda0*/  IMAD.MOV.U32 R8, RZ, RZ, R14 ;  /* 0x000000ffff087224 */ /* 0x000fe200078e000e */
[----:B------:R-:W-:Y:S06]  /*1bdb0*/  BRA `(.L_x_1522) ;  /* 0xffffffb800887947 */ /* 0x000fec000383ffff */
.L_x_1400:
[----:B------:R-:W-:Y:S01]  /*1bdc0*/  BSSY B0, `(.L_x_1523) ;  /* 0x0000007000007945 */ /* 0x000fe20003800000 */
[----:B------:R-:W-:Y:S02]  /*1bdd0*/  IMAD.MOV.U32 R13, RZ, RZ, R2 ;  /* 0x000000ffff0d7224 */ /* 0x000fe400078e0002 */
[----:B------:R-:W-:Y:S02]  /*1bde0*/  IMAD.MOV.U32 R11, RZ, RZ, 0x1f ;  /* 0x0000001fff0b7424 */ /* 0x000fe400078e00ff */
[----:B------:R-:W-:-:S07]  /*1bdf0*/  IMAD.MOV.U32 R15, RZ, RZ, -0x1 ;  /* 0xffffffffff0f7424 */ /* 0x000fce00078e00ff */
[----:B0-23--:R-:W-:Y:S05]  /*1be00*/  WARPSYNC.COLLECTIVE R15, `(.L_x_1524) ;  /* 0x000000000f087348 */ /* 0x00dfea0003c00000 */
[----:B------:R1:W4:Y:S02]  /*1be10*/  SHFL.IDX P6, R14, R13, R12, R11 ;  /* 0x0000000c0d0e7389 */ /* 0x00032400000c000b */
[----:B01234-:R-:W-:Y:S01]  /*1be20*/  ENDCOLLECTIVE ;  /* 0x000000000000791b */ /* 0x01ffe20003800000 */
.L_x_1524:
[----:B------:R-:W-:Y:S05]  /*1be30*/  BSYNC B0 ;  /* 0x0000000000007941 */ /* 0x000fea0003800000 */
.L_x_1523:
[----:B------:R-:W-:Y:S01]  /*1be40*/  IMAD.MOV.U32 R6, RZ, RZ, R14 ;  /* 0x000000ffff067224 */ /* 0x000fe200078e000e */
[----:B------:R-:W-:Y:S06]  /*1be50*/  BRA `(.L_x_1399) ;  /* 0xffffffb800787947 */ /* 0x000fec000383ffff */
.L_x_1406:
[----:B0-----:R0:W1:Y:S02]  /*1be60*/  SYNCS.PHASECHK.TRANS64.TRYWAIT P0, [R7+URZ+0x2a820], R0 ;  /* 0x02a82000070075a7 */ /* 0x001064000800017f */
[----:B-1----:R-:W-:Y:S05]  /*1be70*/  @!P0 NANOSLEEP.SYNCS 0x989680 ;  /* 0x009896800000895d */ /* 0x002fea0003900000 */
[----:B------:R-:W1:Y:S02]  /*1be80*/  @!P0 SYNCS.PHASECHK.TRANS64 P0, [R7+URZ+0x2a820], R0 ;  /* 0x02a82000070085a7 */ /* 0x000e64000800007f */
[----:B-1----:R-:W-:Y:S05]  /*1be90*/  @!P0 BRA `(.L_x_1406) ;  /* 0xfffffffc00f08947 */ /* 0x002fea000383ffff */
[----:B------:R-:W-:Y:S05]  /*1bea0*/  BRA `(.L_x_1525) ;  /* 0xffffffc000d07947 */ /* 0x000fea000383ffff */
.L_x_1407:
        /* <DEDUP_REMOVED lines=8> */
[----:B0-2---:R-:W-:Y:S05]  /*1bf30*/  WARPSYNC.COLLECTIVE R15, `(.L_x_1527) ;  /* 0x000000000f087348 */ /* 0x005fea0003c00000 */
[----:B------:R1:W3:Y:S02]  /*1bf40*/  SHFL.IDX P6, R14, R13, R12, R11 ;  /* 0x0000000c0d0e7389 */ /* 0x0002e400000c000b */
[----:B0123--:R-:W-:Y:S01]  /*1bf50*/  ENDCOLLECTIVE ;  /* 0x000000000000791b */ /* 0x00ffe20003800000 */
.L_x_1527:
[----:B------:R-:W-:Y:S05]  /*1bf60*/  BSYNC B0 ;  /* 0x0000000000007941 */ /* 0x000fea0003800000 */
.L_x_1526:
[----:B------:R-:W-:Y:S05]  /*1bf70*/  BRA `(.L_x_1528) ;  /* 0xffffffc000b87947 */ /* 0x000fea000383ffff */
.L_x_1410:
[----:B------:R-:W-:Y:S01]  /*1bf80*/  BSSY B1, `(.L_x_1529) ;  /* 0x0000006000017945 */ /* 0x000fe20003800000 */
[----:B------:R-:W-:-:S07]  /*1bf90*/  IMAD.MOV.U32 R15, RZ, RZ, -0x1 ;  /* 0xffffffffff0f7424 */ /* 0x000fce00078e00ff */
[----:B0-2---:R-:W-:Y:S05]  /*1bfa0*/  WARPSYNC.COLLECTIVE R15, `(.L_x_1530) ;  /* 0x000000000f0c7348 */ /* 0x005fea0003c00000 */
[----:B------:R-:W-:Y:S02]  /*1bfb0*/  ELECT P6, UR62, PT ;  /* 0x00000000003e782f */ /* 0x000fe400038c0000 */
[----:B------:R-:W-:Y:S01]  /*1bfc0*/  MOV R14, UR62 ;  /* 0x0000003e000e7c02 */ /* 0x000fe20008000f00 */
[----:B0-2---:R-:W-:Y:S10]  /*1bfd0*/  ENDCOLLECTIVE ;  /* 0x000000000000791b */ /* 0x005ff40003800000 */
.L_x_1530:
[----:B------:R-:W-:Y:S05]  /*1bfe0*/  BSYNC B1 ;  /* 0x0000000000017941 */ /* 0x000fea0003800000 */
.L_x_1529:
[----:B------:R-:W-:Y:S05]  /*1bff0*/  BRA `(.L_x_1531) ;  /* 0xffffffc000b07947 */ /* 0x000fea000383ffff */
.L_x_1412:
[----:B0-----:R0:W1:Y:S02]  /*1c000*/  SYNCS.PHASECHK.TRANS64.TRYWAIT P1, [R5+URZ+0x2a840], R0 ;  /* 0x02a84000050075a7 */ /* 0x001064000802017f */
[----:B-1----:R-:W-:Y:S05]  /*1c010*/  @!P1 NANOSLEEP.SYNCS 0x989680 ;  /* 0x009896800000995d */ /* 0x002fea0003900000 */
[----:B------:R-:W1:Y:S02]  /*1c020*/  @!P1 SYNCS.PHASECHK.TRANS64 P1, [R5+URZ+0x2a840], R0 ;  /* 0x02a84000050095a7 */ /* 0x000e64000802007f */
[----:B-1----:R-:W-:Y:S05]  /*1c030*/  @!P1 BRA `(.L_x_1412) ;  /* 0xfffffffc00f09947 */ /* 0x002fea000383ffff */
[----:B------:R-:W-:Y:S05]  /*1c040*/  BRA `(.L_x_1532) ;  /* 0xffffffc000d87947 */ /* 0x000fea000383ffff */
.L_x_1414:
[----:B-1----:R1:W3:Y:S02]  /*1c050*/  SYNCS.PHASECHK.TRANS64.TRYWAIT P1, [R3+URZ+0x2a840], R2 ;  /* 0x02a84002030075a7 */ /* 0x0022e4000802017f */
[----:B---3--:R-:W-:Y:S05]  /*1c060*/  @!P1 NANOSLEEP.SYNCS 0x989680 ;  /* 0x009896800000995d */ /* 0x008fea0003900000 */
[----:B------:R-:W3:Y:S02]  /*1c070*/  @!P1 SYNCS.PHASECHK.TRANS64 P1, [R3+URZ+0x2a840], R2 ;  /* 0x02a84002030095a7 */ /* 0x000ee4000802007f */
[----:B---3--:R-:W-:Y:S05]  /*1c080*/  @!P1 BRA `(.L_x_1414) ;  /* 0xfffffffc00f09947 */ /* 0x008fea000383ffff */
[----:B------:R-:W-:Y:S05]  /*1c090*/  BRA `(.L_x_1533) ;  /* 0xffffffc000e47947 */ /* 0x000fea000383ffff */
.L_x_1416:
[----:B---3--:R3:W4:Y:S02]  /*1c0a0*/  SYNCS.PHASECHK.TRANS64.TRYWAIT P1, [R5+URZ+0x2a860], R0 ;  /* 0x02a86000050075a7 */ /* 0x008724000802017f */
[----:B----4-:R-:W-:Y:S05]  /*1c0b0*/  @!P1 NANOSLEEP.SYNCS 0x989680 ;  /* 0x009896800000995d */ /* 0x010fea0003900000 */
[----:B------:R-:W4:Y:S02]  /*1c0c0*/  @!P1 SYNCS.PHASECHK.TRANS64 P1, [R5+URZ+0x2a860], R0 ;  /* 0x02a86000050095a7 */ /* 0x000f24000802007f */
[----:B----4-:R-:W-:Y:S05]  /*1c0d0*/  @!P1 BRA `(.L_x_1416) ;  /* 0xfffffffc00f09947 */ /* 0x010fea000383ffff */
[----:B------:R-:W-:Y:S05]  /*1c0e0*/  BRA `(.L_x_1534) ;  /* 0xffffffc000e07947 */ /* 0x000fea000383ffff */
.L_x_1535:
        /* <DEDUP_REMOVED lines=9> */
.L_x_3208:


//--------------------- .text._ZN7cutlass13device_kernelIN5flash11enable_sm90INS1_16FlashAttnFwdSm90INS1_25CollectiveMainloopFwdSm90ILi2EN4cute5tupleIJNS5_1CILi1EEES8_S8_EEENS6_IJNS7_ILi128EEENS7_ILi96EEENS7_ILi192EEEEEELi128ENS_10bfloat16_tEfNS_4arch4Sm90ELb0ELb1ELb1ELb1ELb1ELb1ELb0ELb1ELb1ELb1ELb1ELb0EEENS1_21CollectiveEpilogueFwdINS6_IJSA_SA_SB_EEES9_SE_SG_Li256ELb1ELb1ELb1ELb0EEENS1_36VarlenDynamicPersistentTileSchedulerILi128ELi96ELi256ELi128ELb1ELb1ELb1ELb1ELb0ELb1EEEEEEEEEvNT_6ParamsE --------------------------
	.section	.text._ZN7cutlass13device_kernelIN5flash11enable_sm90INS1_16FlashAttnFwdSm90INS1_25CollectiveMainloopFwdSm90ILi2EN4cute5tupleIJNS5_1CILi1EEES8_S8_EEENS6_IJNS7_ILi128EEENS7_ILi96EEENS7_ILi192EEEEEELi128ENS_10bfloat16_tEfNS_4arch4Sm90ELb0ELb1ELb1ELb1ELb1ELb1ELb0ELb1ELb1ELb1ELb1ELb0EEENS1_21CollectiveEpilogueFwdINS6_IJSA_SA_SB_EEES9_SE_SG_Li256ELb1ELb1ELb1ELb0EEENS1_36VarlenDynamicPersistentTileSchedulerILi128ELi96ELi256ELi128ELb1ELb1ELb1ELb1ELb0ELb1EEEEEEEEEvNT_6ParamsE,"ax",@progbits
	.align	128
.text._ZN7cutlass13device_kernelIN5flash11enable_sm90INS1_16FlashAttnFwdSm90INS1_25CollectiveMainloopFwdSm90ILi2EN4cute5tupleIJNS5_1CILi1EEES8_S8_EEENS6_IJNS7_ILi128EEENS7_ILi96EEENS7_ILi192EEEEEELi128ENS_10bfloat16_tEfNS_4arch4Sm90ELb0ELb1ELb1ELb1ELb1ELb1ELb0ELb1ELb1ELb1ELb1ELb0EEENS1_21CollectiveEpilogueFwdINS6_IJSA_SA_SB_EEES9_SE_SG_Li256ELb1ELb1ELb1ELb0EEENS1_36VarlenDynamicPersistentTileSchedulerILi128ELi96ELi256ELi128ELb1ELb1ELb1ELb1ELb0ELb1EEEEEEEEEvNT_6ParamsE:
        .type           _ZN7cutlass13device_kernelIN5flash11enable_sm90INS1_16FlashAttnFwdSm90INS1_25CollectiveMainloopFwdSm90ILi2EN4cute5tupleIJNS5_1CILi1EEES8_S8_EEENS6_IJNS7_ILi128EEENS7_ILi96EEENS7_ILi192EEEEEELi128ENS_10bfloat16_tEfNS_4arch4Sm90ELb0ELb1ELb1ELb1ELb1ELb1ELb0ELb1ELb1ELb1ELb1ELb0EEENS1_21CollectiveEpilogueFwdINS6_IJSA_SA_SB_EEES9_SE_SG_Li256ELb1ELb1ELb1ELb0EEENS1_36VarlenDynamicPersistentTileSchedulerILi128ELi96ELi256ELi128ELb1ELb1ELb1ELb1ELb0ELb1EEEEEEEEEvNT_6ParamsE,@function
        .size           _ZN7cutlass13device_kernelIN5flash11enable_sm90INS1_16FlashAttnFwdSm90INS1_25CollectiveMainloopFwdSm90ILi2EN4cute5tupleIJNS5_1CILi1EEES8_S8_EEENS6_IJNS7_ILi128EEENS7_ILi96EEENS7_ILi192EEEEEELi128ENS_10bfloat16_tEfNS_4arch4Sm90ELb0ELb1ELb1ELb1ELb1ELb1ELb0ELb1ELb1ELb1ELb1ELb0EEENS1_21CollectiveEpilogueFwdINS6_IJSA_SA_SB_EEES9_SE_SG_Li256ELb1ELb1ELb1ELb0EEENS1_36VarlenDynamicPersistentTileSchedulerILi128ELi96ELi256ELi128ELb1ELb1ELb1ELb1ELb0ELb1EEEEEEEEEvNT_6ParamsE,(.L_x_3209 - _ZN7cutlass13device_kernelIN5flash11enable_sm90INS1_16FlashAttnFwdSm90INS1_25CollectiveMainloopFwdSm90ILi2EN4cute5tupleIJNS5_1CILi1EEES8_S8_EEENS6_IJNS7_ILi128EEENS7_ILi96EEENS7_ILi192EEEEEELi128ENS_10bfloat16_tEfNS_4arch4Sm90ELb0ELb1ELb1ELb1ELb1ELb1ELb0ELb1ELb1ELb1ELb1ELb0EEENS1_21CollectiveEpilogueFwdINS6_IJSA_SA_SB_EEES9_SE_SG_Li256ELb1ELb1ELb1ELb0EEENS1_36VarlenDynamicPersistentTileSchedulerILi128ELi96ELi256ELi128ELb1ELb1ELb1ELb1ELb0ELb1EEEEEEEEEvNT_6ParamsE)
        .other          _ZN7cutlass13device_kernelIN5flash11enable_sm90INS1_16FlashAttnFwdSm90INS1_25CollectiveMainloopFwdSm90ILi2EN4cute5tupleIJNS5_1CILi1EEES8_S8_EEENS6_IJNS7_ILi128EEENS7_ILi96EEENS7_ILi192EEEEEELi128ENS_10bfloat16_tEfNS_4arch4Sm90ELb0ELb1ELb1ELb1ELb1ELb1ELb0ELb1ELb1ELb1ELb1ELb0EEENS1_21CollectiveEpilogueFwdINS6_IJSA_SA_SB_EEES9_SE_SG_Li256ELb1ELb1ELb1ELb0EEENS1_36VarlenDynamicPersistentTileSchedulerILi128ELi96ELi256ELi128ELb1ELb1ELb1ELb1ELb0ELb1EEEEEEEEEvNT_6ParamsE,@"STO_CUDA_ENTRY STV_DEFAULT"
_ZN7cutlass13device_kernelIN5flash11enable_sm90INS1_16FlashAttnFwdSm90INS1_25CollectiveMainloopFwdSm90ILi2EN4cute5tupleIJNS5_1CILi1EEES8_S8_EEENS6_IJNS7_ILi128EEENS7_ILi96EEENS7_ILi192EEEEEELi128ENS_10bfloat16_tEfNS_4arch4Sm90ELb0ELb1ELb1ELb1ELb1ELb1ELb0ELb1ELb1ELb1ELb1ELb0EEENS1_21CollectiveEpilogueFwdINS6_IJSA_SA_SB_EEES9_SE_SG_Li256ELb1ELb1ELb1ELb0EEENS1_36VarlenDynamicPersistentTileSchedulerILi128ELi96ELi256ELi128ELb1ELb1ELb1ELb1ELb0ELb1EEEEEEEEEvNT_6ParamsE:
        /* <DEDUP_REMOVED lines=18> */
.L_x_1537:
[----:B------:R-:W-:Y:S05]  /*0120*/  BSYNC B0 ;  /* 0x0000000000007941 */ /* 0x000fea0003800000 */
.L_x_1536:
        /* <DEDUP_REMOVED lines=41> */
.L_x_1538:
        /* <DEDUP_REMOVED lines=22> */
.L_x_1539:
        /* <DEDUP_REMOVED lines=18> */
.L_x_1540:
        /* <DEDUP_REMOVED lines=22> */
.L_x_1541:
        /* <DEDUP_REMOVED lines=22> */
.L_x_1542:
[----:B0-----:R-:W-:Y:S01]  /*0900*/  UMOV UR4, 0x1 ;  /* 0x0000000100047882 */ /* 0x001fe20000000000 */
[----:B------:R-:W-:Y:S01]  /*0910*/  PLOP3.LUT P0, PT, PT, PT, UP0, 0x80, 0x0 ;  /* 0x000000000000781c */ /* 0x000fe20003f0f008 */
[----:B------:R-:W-:Y:S01]  /*0920*/  USEL UR4, UR4, 0x2, !UP0 ;  /* 0x0000000204047887 */ /* 0x000fe2000c000000 */
[----:B------:R-:W-:Y:S01]  /*0930*/  NOP ;  /* 0x0000000000007918 */ /* 0x000fe20000000000 */
[----:B------:R-:W-:Y:S01]  /*0940*/  ULDC.64 UR60, c[0x0][0x208] ;  /* 0x00008200003c7ab9 */ /* 0x000fe20000000a00 */
[----:B------:R-:W-:Y:S03]  /*0950*/  BSSY B9, `(.L_x_1543) ;  /* 0x0002bd3000097945 */ /* 0x000fe60003800000 */
[----:B------:R-:W-:-:S05]  /*0960*/  IMAD.U32 R3, RZ, RZ, UR4 ;  /* 0x00000004ff037e24 */ /* 0x000fca000f8e00ff */
[----:B------:R0:W-:Y:S01]  /*0970*/  STL [R1+0x58], R3 ;  /* 0x0000580301007387 */ /* 0x0001e20000100800 */
[----:B-12-4-:R-:W-:Y:S06]  /*0980*/  BAR.SYNC.DEFER_BLOCKING 0x0 ;  /* 0x0000000000007b1d */ /* 0x016fec0000010000 */
[----:B------:R-:W-:Y:S05]  /*0990*/  @!P0 BRA `(.L_x_1544) ;  /* 0x0000023c00188947 */ /* 0x000fea0003800000 */
.L_x_1545:
[----:B------:R-:W-:-:S08]  /*09a0*/  NOP ;  /* 0x0000000000007918 */ /* 0x000fd00000000000 */
[----:B------:R-:W1:Y:S02]  /*09b0*/  USETMAXREG.TRY_ALLOC.CTAPOOL UP0, 0xe8 ;  /* 0x000000e8000079c8 */ /* 0x000e640008000600 */
[----:B-1----:R-:W-:-:S13]  /*09c0*/  PLOP3.LUT P0, PT, PT, PT, UP0, 0x80, 0x0 ;  /* 0x000000000000781c */ /* 0x002fda0003f0f008 */
[----:B------:R-:W-:Y:S05]  /*09d0*/  @!P0 BRA `(.L_x_1545) ;  /* 0xfffffffc00f08947 */ /* 0x000fea000383ffff */
[----:B------:R-:W1:Y:S08]  /*09e0*/  S2UR UR4, SR_CgaCtaId ;  /* 0x00000000000479c3 */ /* 0x000e700000008800 */
[----:B------:R-:W-:Y:S06]  /*09f0*/  BAR.ARV 0x8, 0x180 ;  /* 0x0206000000007b1d */ /* 0x000fec0000002000 */
[----:B0-----:R-:W-:-:S02]  /*0a00*/  MOV R3, 0x400 ;  /* 0x0000040000037802 */ /* 0x001fc40000000f00 */
[----:B------:R-:W-:Y:S01]  /*0a10*/  BAR.SYNC.DEFER_BLOCKING 0x5, 0x180 ;  /* 0x0146000000007b1d */ /* 0x000fe20000010000 */
[----:B-1----:R-:W-:-:S05]  /*0a20*/  IMAD.U32 R172, RZ, RZ, UR4 ;  /* 0x00000004ffac7e24 */ /* 0x002fca000f8e00ff */
[----:B------:R-:W-:Y:S01]  /*0a30*/  ULDC UR4, c[0x0][0xc3c] ;  /* 0x00030f0000047ab9 */ /* 0x000fe20000000800 */
[----:B------:R-:W-:-:S05]  /*0a40*/  LEA R2, R172, R3, 0x18 ;  /* 0x00000003ac027211 */ /* 0x000fca00078ec0ff */
[----:B------:R-:W0:Y:S01]  /*0a50*/  LDS.128 R28, [R2+0x2a8d0] ;  /* 0x02a8d000021c7984 */ /* 0x000e220000000c00 */
[----:B------:R-:W-:Y:S06]  /*0a60*/  BAR.ARV 0x4, 0x180 ;  /* 0x0106000000007b1d */ /* 0x000fec0000002000 */
[----:B0-----:R-:W-:-:S13]  /*0a70*/  ISETP.GE.AND P0, PT, R31, UR4, PT ;  /* 0x000000041f007c0c */ /* 0x001fda000bf06270 */
[----:B------:R-:W-:Y:S05]  /*0a80*/  @P0 BRA `(.L_x_1546) ;  /* 0x000002b800fc0947 */ /* 0x000fea0003800000 */
[----:B------:R-:W2:Y:S01]  /*0a90*/  LDL R4, [R1+0x58] ;  /* 0x0000580001047983 */ /* 0x000ea20000100800 */
[----:B------:R-:W-:Y:S01]  /*0aa0*/  VIADD R0, R0, 0xffffff80 ;  /* 0xffffff8000007836 */ /* 0x000fe20000000000 */
[----:B------:R-:W-:Y:S01]  /*0ab0*/  R2UR UR4, R2 ;  /* 0x00000000020472ca */ /* 0x000fe200000e0000 */
[----:B------:R-:W-:Y:S02]  /*0ac0*/  IMAD.MOV.U32 R208, RZ, RZ, RZ ;  /* 0x000000ffffd07224 */ /* 0x000fe400078e00ff */
[----:B------:R-:W-:Y:S01]  /*0ad0*/  IMAD.MOV.U32 R17, RZ, RZ, RZ ;  /* 0x000000ffff117224 */ /* 0x000fe200078e00ff */
[----:B------:R-:W-:Y:S01]  /*0ae0*/  SHF.R.S32.HI R3, RZ, 0x1f, R0 ;  /* 0x0000001fff037819 */ /* 0x000fe20000011400 */
[----:B------:R-:W-:Y:S02]  /*0af0*/  IMAD.MOV.U32 R175, RZ, RZ, RZ ;  /* 0x000000ffffaf7224 */ /* 0x000fe400078e00ff */
[----:B------:R-:W-:Y:S01]  /*0b00*/  IMAD.MOV.U32 R164, RZ, RZ, RZ ;  /* 0x000000ffffa47224 */ /* 0x000fe200078e00ff */
[----:B------:R-:W-:Y:S01]  /*0b10*/  LEA.HI R225, R3, R0, RZ, 0x3 ;  /* 0x0000000003e17211 */ /* 0x000fe200078f18ff */
[----:B------:R-:W-:-:S03]  /*0b20*/  IMAD.MOV.U32 R23, RZ, RZ, RZ ;  /* 0x000000ffff177224 */ /* 0x000fc600078e00ff */
[----:B------:R-:W-:Y:S01]  /*0b30*/  LOP3.LUT R205, R225, 0xfffffff8, RZ, 0xc0, !PT ;  /* 0xfffffff8e1cd7812 */ /* 0x000fe200078ec0ff */
[----:B------:R-:W-:Y:S01]  /*0b40*/  UIADD3 UR4, UR4, 0xc400, URZ ;  /* 0x0000c40004047890 */ /* 0x000fe2000fffe03f */
[----:B------:R-:W-:-:S03]  /*0b50*/  SHF.R.S32.HI R225, RZ, 0x3, R225 ;  /* 0x00000003ffe17819 */ /* 0x000fc600000114e1 */
[----:B------:R-:W-:-:S04]  /*0b60*/  IMAD.IADD R205, R0, 0x1, -R205 ;  /* 0x0000000100cd7824 */ /* 0x000fc800078e0acd */
[----:B------:R-:W-:-:S04]  /*0b70*/  IMAD.SHL.U32 R203, R205, 0x8, RZ ;  /* 0x00000008cdcb7824 */ /* 0x000fc800078e00ff */
[----:B------:R-:W-:Y:S01]  /*0b80*/  VIADD R204, R203, 0x40 ;  /* 0x00000040cbcc7836 */ /* 0x000fe20000000000 */
[----:B--2---:R-:W-:Y:S02]  /*0b90*/  R2UR UR5, R4 ;  /* 0x00000000040572ca */ /* 0x004fe400000e0000 */
[----:B------:R-:W-:-:S04]  /*0ba0*/  LEA.HI R4, R3, R0, RZ, 0x7 ;  /* 0x0000000003047211 */ /* 0x000fc800078f38ff */
[----:B------:R-:W-:Y:S02]  /*0bb0*/  LOP3.LUT R5, R4, 0xffffff80, RZ, 0xc0, !PT ;  /* 0xffffff8004057812 */ /* 0x000fe400078ec0ff */
[----:B------:R-:W-:-:S03]  /*0bc0*/  SHF.R.S32.HI R12, RZ, 0x7, R4 ;  /* 0x00000007ff0c7819 */ /* 0x000fc60000011404 */
[----:B------:R-:W-:Y:S01]  /*0bd0*/  IMAD.IADD R228, R0, 0x1, -R5 ;  /* 0x0000000100e47824 */ /* 0x000fe200078e0a05 */
[----:B------:R-:W-:Y:S01]  /*0be0*/  LEA.HI R5, R3, R0, RZ, 0x4 ;  /* 0x0000000003057211 */ /* 0x000fe200078f20ff */
[----:B------:R0:W-:Y:S01]  /*0bf0*/  STL [R1+0x4c], R12 ;  /* 0x00004c0c01007387 */ /* 0x0001e20000100800 */
[----:B------:R-:W-:Y:S01]  /*0c00*/  LEA.HI R4, R4, R12, RZ, 0x1 ;  /* 0x0000000c04047211 */ /* 0x000fe200078f08ff */
[----:B------:R-:W-:Y:S01]  /*0c10*/  ULOP3.LUT UR5, UR5, 0x1, URZ, 0xfc, !UPT ;  /* 0x0000000105057892 */ /* 0x000fe2000f8efc3f */
[----:B------:R-:W-:Y:S02]  /*0c20*/  SHF.R.S32.HI R9, RZ, 0x1f, R228 ;  /* 0x0000001fff097819 */ /* 0x000fe400000114e4 */
[----:B------:R-:W-:Y:S02]  /*0c30*/  SHF.R.S32.HI R6, RZ, 0x4, R5 ;  /* 0x00000004ff067819 */ /* 0x000fe40000011405 */
[CC--:B------:R-:W-:Y:S02]  /*0c40*/  LEA.HI R10, R9.reuse, R228.reuse, RZ, 0x2 ;  /* 0x000000e4090a7211 */ /* 0x0c0fe400078f10ff */
[----:B------:R-:W-:-:S02]  /*0c50*/  LEA.HI R9, R9, R228, RZ, 0x5 ;  /* 0x000000e409097211 */ /* 0x000fc400078f28ff */
[--C-:B------:R-:W-:Y:S02]  /*0c60*/  SHF.R.S32.HI R8, RZ, 0x2, R10.reuse ;  /* 0x00000002ff087819 */ /* 0x100fe4000001140a */
[----:B------:R-:W-:Y:S02]  /*0c70*/  SHF.R.S32.HI R7, RZ, 0x1f, R10 ;  /* 0x0000001fff077819 */ /* 0x000fe4000001140a */
[----:B------:R-:W-:Y:S02]  /*0c80*/  SHF.R.S32.HI R9, RZ, 0x5, R9 ;  /* 0x00000005ff097819 */ /* 0x000fe40000011409 */
[----:B------:R-:W-:Y:S02]  /*0c90*/  LEA.HI R11, R7, R8, RZ, 0x3 ;  /* 0x00000008070b7211 */ /* 0x000fe400078f18ff */
[----:B------:R-:W-:Y:S02]  /*0ca0*/  LEA.HI R7, R5, R6, RZ, 0x1 ;  /* 0x0000000605077211 */ /* 0x000fe400078f08ff */
[----:B------:R-:W-:-:S02]  /*0cb0*/  LOP3.LUT R11, R11, 0xfffffff8, RZ, 0xc0, !PT ;  /* 0xfffffff80b0b7812 */ /* 0x000fc400078ec0ff */
[----:B------:R-:W-:Y:S02]  /*0cc0*/  LOP3.LUT R7, R7, 0x1ffffffe, RZ, 0xc0, !PT ;  /* 0x1ffffffe07077812 */ /* 0x000fe400078ec0ff */
[----:B------:R-:W-:Y:S01]  /*0cd0*/  LOP3.LUT R5, R5, 0x3fffff0, RZ, 0xc0, !PT ;  /* 0x03fffff005057812 */ /* 0x000fe200078ec0ff */
[----:B------:R-:W-:Y:S01]  /*0ce0*/  IMAD.IADD R8, R8, 0x1, -R11 ;  /* 0x0000000108087824 */ /* 0x000fe200078e0a0b */
[----:B------:R-:W-:Y:S01]  /*0cf0*/  LOP3.LUT R4, R4, 0x3fffffe, RZ, 0xc0, !PT ;  /* 0x03fffffe04047812 */ /* 0x000fe200078ec0ff */
[----:B------:R-:W-:Y:S01]  /*0d00*/  IMAD.IADD R7, R6, 0x1, -R7 ;  /* 0x0000000106077824 */ /* 0x000fe200078e0a07 */
[-C--:B------:R-:W-:Y:S01]  /*0d10*/  LEA.HI R6, R3, R0.reuse, RZ, 0x5 ;  /* 0x0000000003067211 */ /* 0x080fe200078f28ff */
[----:B------:R-:W-:Y:S01]  /*0d20*/  IMAD R9, R9, 0x10, R8 ;  /* 0x0000001009097824 */ /* 0x000fe200078e0208 */
[----:B------:R-:W-:Y:S01]  /*0d30*/  LEA.HI R8, R3, R0, RZ, 0x2 ;  /* 0x0000000003087211 */ /* 0x000fe200078f10ff */
[----:B------:R-:W-:Y:S01]  /*0d40*/  IMAD.IADD R5, R0, 0x1, -R5 ;  /* 0x0000000100057824 */ /* 0x000fe200078e0a05 */
[----:B------:R-:W-:Y:S01]  /*0d50*/  SHF.R.S32.HI R6, RZ, 0x5, R6 ;  /* 0x00000005ff067819 */ /* 0x000fe20000011406 */
[----:B------:R-:W-:Y:S01]  /*0d60*/  IMAD.IADD R4, R12, 0x1, -R4 ;  /* 0x000000010c047824 */ /* 0x000fe200078e0a04 */
[----:B------:R-:W-:-:S02]  /*0d70*/  LOP3.LUT R209, R8, 0xfffffffc, RZ, 0xc0, !PT ;  /* 0xfffffffc08d17812 */ /* 0x000fc400078ec0ff */
[--C-:B------:R-:W-:Y:S01]  /*0d80*/  SHF.R.S32.HI R174, RZ, 0x2, R8.reuse ;  /* 0x00000002ffae7819 */ /* 0x100fe20000011408 */
[----:B------:R-:W-:Y:S01]  /*0d90*/  IMAD R13, R4, 0x40, R9 ;  /* 0x00000040040d7824 */ /* 0x000fe200078e0209 */
[----:B------:R-:W-:Y:S01]  /*0da0*/  SHF.R.S32.HI R3, RZ, 0x1f, R8 ;  /* 0x0000001fff037819 */ /* 0x000fe20000011408 */
[----:B------:R-:W-:Y:S02]  /*0db0*/  IMAD.IADD R209, R0, 0x1, -R209 ;  /* 0x0000000100d17824 */ /* 0x000fe400078e0ad1 */
[----:B------:R-:W-:Y:S01]  /*0dc0*/  IMAD R8, R6, 0x10, R5 ;  /* 0x0000001006087824 */ /* 0x000fe200078e0205 */
[----:B------:R-:W-:Y:S01]  /*0dd0*/  LEA.HI R3, R3, R174, RZ, 0x3 ;  /* 0x000000ae03037211 */ /* 0x000fe200078f18ff */
[----:B------:R-:W-:Y:S01]  /*0de0*/  VIADD R5, R174, 0x40 ;  /* 0x00000040ae057836 */ /* 0x000fe20000000000 */
[----:B------:R-:W-:Y:S01]  /*0df0*/  STL [R1+0x50], R13 ;  /* 0x0000500d01007387 */ /* 0x000fe20000100800 */
[----:B------:R-:W-:Y:S01]  /*0e00*/  IMAD.SHL.U32 R162, R209, 0x4, RZ ;  /* 0x00000004d1a27824 */ /* 0x000fe200078e00ff */
[----:B------:R-:W-:Y:S01]  /*0e10*/  LOP3.LUT R3, R3, 0xfffffff8, RZ, 0xc0, !PT ;  /* 0xfffffff803037812 */ /* 0x000fe200078ec0ff */
[----:B------:R-:W-:Y:S01]  /*0e20*/  IMAD.SHL.U32 R181, R5, 0x40, RZ ;  /* 0x0000004005b57824 */ /* 0x000fe200078e00ff */
[----:B------:R-:W-:Y:S01]  /*0e30*/  SHF.R.S32.HI R0, RZ, 0x1f, R5 ;  /* 0x0000001fff007819 */ /* 0x000fe20000011405 */
[----:B------:R-:W-:-:S02]  /*0e40*/  VIADD R177, R162, 0x20 ;  /* 0x00000020a2b17836 */ /* 0x000fc40000000000 */
[----:B------:R-:W-:Y:S01]  /*0e50*/  VIADD R176, R162, 0x40 ;  /* 0x00000040a2b07836 */ /* 0x000fe20000000000 */
[----:B------:R-:W-:Y:S01]  /*0e60*/  LEA.HI R0, R0, R5, RZ, 0x3 ;  /* 0x0000000500007211 */ /* 0x000fe200078f18ff */
[----:B------:R-:W-:Y:S01]  /*0e70*/  IMAD.IADD R167, R162, 0x1, R177 ;  /* 0x00000001a2a77824 */ /* 0x000fe200078e02b1 */
[----:B------:R-:W-:Y:S01]  /*0e80*/  LOP3.LUT R181, R181, 0x1c0, RZ, 0xc0, !PT ;  /* 0x000001c0b5b57812 */ /* 0x000fe200078ec0ff */
[----:B------:R-:W-:Y:S02]  /*0e90*/  IMAD.IADD R227, R174, 0x1, -R3 ;  /* 0x00000001aee37824 */ /* 0x000fe400078e0a03 */
[----:B------:R-:W-:Y:S01]  /*0ea0*/  IMAD.SHL.U32 R200, R0, 0x40, RZ ;  /* 0x0000004000c87824 */ /* 0x000fe200078e00ff */
[----:B------:R-:W-:Y:S01]  /*0eb0*/  SHF.R.S32.HI R0, RZ, 0x1f, R167 ;  /* 0x0000001fff007819 */ /* 0x000fe200000114a7 */
[----:B------:R-:W-:Y:S01]  /*0ec0*/  IMAD.IADD R168, R162, 0x1, R176 ;  /* 0x00000001a2a87824 */ /* 0x000fe200078e02b0 */
[----:B------:R-:W-:Y:S01]  /*0ed0*/  SHF.R.U32.HI R14, RZ, 0x3, R181 ;  /* 0x00000003ff0e7819 */ /* 0x000fe200000116b5 */
[----:B------:R-:W-:Y:S01]  /*0ee0*/  IMAD.SHL.U32 R185, R227, 0x40, RZ ;  /* 0x00000040e3b97824 */ /* 0x000fe200078e00ff */
[-C--:B------:R-:W-:Y:S01]  /*0ef0*/  LEA.HI R170, R0, R167.reuse, RZ, 0x3 ;  /* 0x000000a700aa7211 */ /* 0x080fe200078f18ff */
[----:B0-----:R-:W-:Y:S01]  /*0f00*/  IMAD R12, R8, 0x8, R7 ;  /* 0x00000008080c7824 */ /* 0x001fe200078e0207 */
[----:B------:R-:W-:Y:S01]  /*0f10*/  SHF.R.S32.HI R3, RZ, 0x1f, R168 ;  /* 0x0000001fff037819 */ /* 0x000fe200000114a8 */
[----:B------:R-:W-:Y:S01]  /*0f20*/  IMAD.SHL.U32 R187, R6, 0x200, RZ ;  /* 0x0000020006bb7824 */ /* 0x000fe200078e00ff */
[----:B------:R-:W-:Y:S01]  /*0f30*/  LEA.HI R0, R0, R167, RZ, 0x6 ;  /* 0x000000a700007211 */ /* 0x000fe200078f30ff */
[----:B------:R-:W-:Y:S01]  /*0f40*/  IMAD.SHL.U32 R18, R209, 0x8, RZ ;  /* 0x00000008d1127824 */ /* 0x000fe200078e00ff */
[----:B------:R-:W-:Y:S01]  /*0f50*/  LOP3.LUT R185, R185, 0x1c0, RZ, 0xc0, !PT ;  /* 0x000001c0b9b97812 */ /* 0x000fe200078ec0ff */
[----:B------:R-:W-:Y:S01]  /*0f60*/  VIADD R179, R162, 0x10 ;  /* 0x00000010a2b37836 */ /* 0x000fe20000000000 */
[CC--:B------:R-:W-:Y:S01]  /*0f70*/  LEA.HI R5, R3.reuse, R168.reuse, RZ, 0x6 ;  /* 0x000000a803057211 */ /* 0x0c0fe200078f30ff */
[----:B------:R-:W-:Y:S01]  /*0f80*/  IMAD.SHL.U32 R0, R0, 0x80, RZ ;  /* 0x0000008000007824 */ /* 0x000fe200078e00ff */
[----:B------:R-:W-:Y:S01]  /*0f90*/  LEA.HI R4, R3, R168, RZ, 0x3 ;  /* 0x000000a803047211 */ /* 0x000fe200078f18ff */
[C---:B------:R-:W-:Y:S01]  /*0fa0*/  VIADD R22, R18.reuse, 0x60 ;  /* 0x0000006012167836 */ /* 0x040fe20000000000 */
[----:B------:R-:W-:Y:S01]  /*0fb0*/  SHF.R.U32.HI R186, RZ, 0x3, R185 ;  /* 0x00000003ffba7819 */ /* 0x000fe200000116b9 */
[----:B------:R-:W-:Y:S01]  /*0fc0*/  IMAD.SHL.U32 R6, R5, 0x80, RZ ;  /* 0x0000008005067824 */ /* 0x000fe200078e00ff */
[--C-:B------:R-:W-:Y:S01]  /*0fd0*/  LOP3.LUT R3, R185, 0x38, R170.reuse, 0xf8, !PT ;  /* 0x00000038b9037812 */ /* 0x100fe200078ef8aa */
[C---:B------:R-:W-:Y:S01]  /*0fe0*/  VIADD R160, R18.reuse, 0x80 ;  /* 0x0000008012a07836 */ /* 0x040fe20000000000 */
[----:B------:R-:W-:Y:S01]  /*0ff0*/  LOP3.LUT R7, R181, 0x38, R170, 0xf8, !PT ;  /* 0x00000038b5077812 */ /* 0x000fe200078ef8aa */
[----:B------:R-:W-:Y:S01]  /*1000*/  VIADD R161, R18, 0xa0 ;  /* 0x000000a012a17836 */ /* 0x000fe20000000000 */
[----:B------:R-:W-:Y:S01]  /*1010*/  LOP3.LUT R5, R185, 0x38, R4, 0xf8, !PT ;  /* 0x00000038b9057812 */ /* 0x000fe200078ef804 */
[----:B------:R-:W-:Y:S01]  /*1020*/  VIADD R178, R162, 0x30 ;  /* 0x00000030a2b27836 */ /* 0x000fe20000000000 */
[----:B------:R-:W-:Y:S01]  /*1030*/  LOP3.LUT R200, R200, 0xfffffe00, RZ, 0xc0, !PT ;  /* 0xfffffe00c8c87812 */ /* 0x000fe200078ec0ff */
[----:B------:R-:W-:Y:S01]  /*1040*/  VIADD R180, R162, 0x50 ;  /* 0x00000050a2b47836 */ /* 0x000fe20000000000 */
[----:B------:R-:W-:-:S02]  /*1050*/  LOP3.LUT R0, R0, 0xffffe000, RZ, 0xc0, !PT ;  /* 0xffffe00000007812 */ /* 0x000fc400078ec0ff */
[----:B------:R-:W-:Y:S02]  /*1060*/  LOP3.LUT R3, R3, R186, RZ, 0x3c, !PT ;  /* 0x000000ba03037212 */ /* 0x000fe400078e3cff */
[----:B------:R-:W-:Y:S02]  /*1070*/  LOP3.LUT R9, R7, R14, RZ, 0x3c, !PT ;  /* 0x0000000e07097212 */ /* 0x000fe400078e3cff */
[----:B------:R-:W-:Y:S02]  /*1080*/  LOP3.LUT R7, R5, R186, RZ, 0x3c, !PT ;  /* 0x000000ba05077212 */ /* 0x000fe400078e3cff */
[-C--:B------:R-:W-:Y:S01]  /*1090*/  IADD3 R5, R3, R0.reuse, R187 ;  /* 0x0000000003057210 */ /* 0x080fe20007ffe0bb */
[----:B------:R-:W-:Y:S01]  /*10a0*/  IMAD.U32 R3, RZ, RZ, UR4 ;  /* 0x00000004ff037e24 */ /* 0x000fe2000f8e00ff */
[----:B------:R-:W-:Y:S01]  /*10b0*/  IADD3 R9, R9, R0, R200 ;  /* 0x0000000009097210 */ /* 0x000fe20007ffe0c8 */
[----:B------:R-:W-:Y:S01]  /*10c0*/  IMAD.U32 R0, RZ, RZ, UR5 ;  /* 0x00000005ff007e24 */ /* 0x000fe2000f8e00ff */
[----:B------:R-:W-:-:S02]  /*10d0*/  LOP3.LUT R8, R181, 0x38, R4, 0xf8, !PT ;  /* 0x00000038b5087812 */ /* 0x000fc400078ef804 */
[----:B------:R-:W-:Y:S02]  /*10e0*/  LOP3.LUT R6, R6, 0xffffe000, RZ, 0xc0, !PT ;  /* 0xffffe00006067812 */ /* 0x000fe400078ec0ff */
[----:B------:R-:W-:Y:S01]  /*10f0*/  STL [R1+0x30], R0 ;  /* 0x0000300001007387 */ /* 0x000fe20000100800 */
[----:B------:R-:W-:Y:S02]  /*1100*/  LOP3.LUT R11, R8, R14, RZ, 0x3c, !PT ;  /* 0x0000000e080b7212 */ /* 0x000fe400078e3cff */
[-C--:B------:R-:W-:Y:S01]  /*1110*/  IADD3 R8, R7, R6.reuse, R187 ;  /* 0x0000000607087210 */ /* 0x080fe20007ffe0bb */
[----:B------:R0:W-:Y:S01]  /*1120*/  STL [R1+0x48], R3 ;  /* 0x0000480301007387 */ /* 0x0001e20000100800 */
[----:B------:R-:W-:Y:S02]  /*1130*/  LOP3.LUT R7, R181, 0x38, R18, 0xf8, !PT ;  /* 0x00000038b5077812 */ /* 0x000fe400078ef812 */
[----:B------:R-:W-:Y:S01]  /*1140*/  IADD3 R11, R11, R6, R200 ;  /* 0x000000060b0b7210 */ /* 0x000fe20007ffe0c8 */
[----:B------:R-:W-:Y:S01]  /*1150*/  IMAD.SHL.U32 R6, R12, 0x8, RZ ;  /* 0x000000080c067824 */ /* 0x000fe200078e00ff */
[----:B------:R-:W-:-:S02]  /*1160*/  LOP3.LUT R7, R200, R7, R14, 0xf6, !PT ;  /* 0x00000007c8077212 */ /* 0x000fc400078ef60e */
[----:B------:R-:W-:Y:S02]  /*1170*/  SHF.R.S32.HI R171, RZ, 0x3, R4 ;  /* 0x00000003ffab7819 */ /* 0x000fe40000011404 */
[----:B------:R-:W-:Y:S01]  /*1180*/  STL [R1+0x54], R6 ;  /* 0x0000540601007387 */ /* 0x000fe20000100800 */
[----:B0-----:R-:W-:Y:S02]  /*1190*/  SHF.R.S32.HI R3, RZ, 0x1f, R203 ;  /* 0x0000001fff037819 */ /* 0x001fe400000114cb */
[----:B------:R-:W-:Y:S02]  /*11a0*/  LOP3.LUT R3, R10, 0x7ffffffc, RZ, 0xc0, !PT ;  /* 0x7ffffffc0a037812 */ /* 0x000fe400078ec0ff */
[----:B------:R-:W-:Y:S02]  /*11b0*/  LEA.HI R0, R209, R209, RZ, 0x1 ;  /* 0x000000d1d1007211 */ /* 0x000fe400078f08ff */
[----:B------:R-:W-:Y:S01]  /*11c0*/  SHF.R.S32.HI R19, RZ, 0x1f, R18 ;  /* 0x0000001fff137819 */ /* 0x000fe20000011412 */
[----:B------:R-:W-:Y:S01]  /*11d0*/  IMAD.IADD R3, R228, 0x1, -R3 ;  /* 0x00000001e4037824 */ /* 0x000fe200078e0a03 */
[----:B------:R-:W-:-:S02]  /*11e0*/  LOP3.LUT R0, R0, 0x1ffffffe, RZ, 0xc0, !PT ;  /* 0x1ffffffe00007812 */ /* 0x000fc400078ec0ff */
[----:B------:R-:W-:Y:S01]  /*11f0*/  SHF.R.S32.HI R173, RZ, 0x1f, R22 ;  /* 0x0000001fffad7819 */ /* 0x000fe20000011416 */
[----:B------:R-:W-:Y:S01]  /*1200*/  IMAD.SHL.U32 R182, R3, 0x2, RZ ;  /* 0x0000000203b67824 */ /* 0x000fe200078e00ff */
[----:B------:R-:W-:Y:S01]  /*1210*/  LEA R3, R7, UR4, 0x1 ;  /* 0x0000000407037c11 */ /* 0x000fe2000f8e08ff */
[----:B------:R-:W-:Y:S01]  /*1220*/  IMAD.IADD R0, R209, 0x1, -R0 ;  /* 0x00000001d1007824 */ /* 0x000fe200078e0a00 */
[----:B------:R-:W-:Y:S01]  /*1230*/  SHF.R.S32.HI R184, RZ, 0x1f, R160 ;  /* 0x0000001fffb87819 */ /* 0x000fe200000114a0 */
[C---:B------:R-:W-:Y:S01]  /*1240*/  VIADD R222, R182.reuse, 0x20 ;  /* 0x00000020b6de7836 */ /* 0x040fe20000000000 */
[----:B------:R-:W-:Y:S01]  /*1250*/  SHF.R.S32.HI R183, RZ, 0x1f, R161 ;  /* 0x0000001fffb77819 */ /* 0x000fe200000114a1 */
[C---:B------:R-:W-:Y:S01]  /*1260*/  VIADD R219, R182.reuse, 0x38 ;  /* 0x00000038b6db7836 */ /* 0x040fe20000000000 */
[----:B------:R0:W-:Y:S01]  /*1270*/  STL [R1+0x40], R3 ;  /* 0x0000400301007387 */ /* 0x0001e20000100800 */
[C---:B------:R-:W-:Y:S01]  /*1280*/  VIADD R216, R182.reuse, 0x50 ;  /* 0x00000050b6d87836 */ /* 0x040fe20000000000 */
[----:B------:R-:W-:Y:S01]  /*1290*/  SHF.R.S32.HI R10, RZ, 0x1f, R204 ;  /* 0x0000001fff0a7819 */ /* 0x000fe200000114cc */
[C---:B------:R-:W-:Y:S01]  /*12a0*/  VIADD R213, R182.reuse, 0x68 ;  /* 0x00000068b6d57836 */ /* 0x040fe20000000000 */
[----:B------:R-:W-:Y:S01]  /*12b0*/  SHF.R.S32.HI R170, RZ, 0x3, R170 ;  /* 0x00000003ffaa7819 */ /* 0x000fe200000114aa */
[----:B------:R-:W-:-:S02]  /*12c0*/  VIADD R221, R182, 0x28 ;  /* 0x00000028b6dd7836 */ /* 0x000fc40000000000 */
[C---:B------:R-:W-:Y:S02]  /*12d0*/  VIADD R218, R182.reuse, 0x40 ;  /* 0x00000040b6da7836 */ /* 0x040fe40000000000 */
[C---:B------:R-:W-:Y:S01]  /*12e0*/  VIADD R215, R182.reuse, 0x58 ;  /* 0x00000058b6d77836 */ /* 0x040fe20000000000 */
[----:B0-----:R-:W-:Y:S01]  /*12f0*/  SHF.R.S32.HI R3, RZ, 0x1f, R222 ;  /* 0x0000001fff037819 */ /* 0x001fe200000114de */
[C---:B------:R-:W-:Y:S01]  /*1300*/  VIADD R212, R182.reuse, 0x70 ;  /* 0x00000070b6d47836 */ /* 0x040fe20000000000 */
[----:B------:R-:W-:Y:S01]  /*1310*/  SHF.R.S32.HI R3, RZ, 0x1f, R219 ;  /* 0x0000001fff037819 */ /* 0x000fe200000114db */
[C---:B------:R-:W-:Y:S01]  /*1320*/  VIADD R223, R182.reuse, 0x18 ;  /* 0x00000018b6df7836 */ /* 0x040fe20000000000 */
[----:B------:R-:W-:Y:S01]  /*1330*/  SHF.R.S32.HI R3, RZ, 0x1f, R216 ;  /* 0x0000001fff037819 */ /* 0x000fe200000114d8 */
[C---:B------:R-:W-:Y:S01]  /*1340*/  VIADD R220, R182.reuse, 0x30 ;  /* 0x00000030b6dc7836 */ /* 0x040fe20000000000 */
[----:B------:R-:W-:Y:S01]  /*1350*/  SHF.R.S32.HI R3, RZ, 0x1f, R213 ;  /* 0x0000001fff037819 */ /* 0x000fe200000114d5 */
[C---:B------:R-:W-:Y:S01]  /*1360*/  VIADD R217, R182.reuse, 0x48 ;  /* 0x00000048b6d97836 */ /* 0x040fe20000000000 */
[----:B------:R-:W-:Y:S01]  /*1370*/  LEA R3, R5, UR4, 0x1 ;  /* 0x0000000405037c11 */ /* 0x000fe2000f8e08ff */
[C---:B------:R-:W-:Y:S01]  /*1380*/  VIADD R214, R182.reuse, 0x60 ;  /* 0x00000060b6d67836 */ /* 0x040fe20000000000 */
[----:B------:R-:W-:Y:S01]  /*1390*/  SHF.R.S32.HI R4, RZ, 0x1f, R221 ;  /* 0x0000001fff047819 */ /* 0x000fe200000114dd */
[----:B------:R-:W-:Y:S01]  /*13a0*/  VIADD R211, R182, 0x78 ;  /* 0x00000078b6d37836 */ /* 0x000fe20000000000 */
[----:B------:R-:W-:Y:S01]  /*13b0*/  SHF.R.S32.HI R4, RZ, 0x1f, R218 ;  /* 0x0000001fff047819 */ /* 0x000fe200000114da */
[----:B------:R0:W-:Y:S01]  /*13c0*/  STL [R1+0x44], R3 ;  /* 0x0000440301007387 */ /* 0x0001e20000100800 */
[----:B------:R-:W-:Y:S01]  /*13d0*/  SHF.R.S32.HI R4, RZ, 0x1f, R215 ;  /* 0x0000001fff047819 */ /* 0x000fe200000114d7 */
[----:B------:R-:W-:Y:S01]  /*13e0*/  IMAD R202, R0, 0x8, R13 ;  /* 0x0000000800ca7824 */ /* 0x000fe200078e020d */
[----:B------:R-:W-:-:S02]  /*13f0*/  SHF.R.S32.HI R4, RZ, 0x1f, R212 ;  /* 0x0000001fff047819 */ /* 0x000fc400000114d4 */
[----:B------:R-:W-:Y:S02]  /*1400*/  LEA R5, R9, UR4, 0x1 ;  /* 0x0000000409057c11 */ /* 0x000fe4000f8e08ff */
[----:B------:R-:W-:Y:S02]  /*1410*/  LEA R4, R8, UR4, 0x1 ;  /* 0x0000000408047c11 */ /* 0x000fe4000f8e08ff */
[----:B------:R-:W-:Y:S01]  /*1420*/  SHF.R.S32.HI R6, RZ, 0x1f, R223 ;  /* 0x0000001fff067819 */ /* 0x000fe200000114df */
[----:B------:R1:W-:Y:S01]  /*1430*/  STL [R1+0x38], R5 ;  /* 0x0000380501007387 */ /* 0x0003e20000100800 */
[----:B0-----:R-:W-:Y:S02]  /*1440*/  LEA R3, R11, UR4, 0x1 ;  /* 0x000000040b037c11 */ /* 0x001fe4000f8e08ff */
[----:B------:R-:W-:Y:S01]  /*1450*/  SHF.R.S32.HI R6, RZ, 0x1f, R220 ;  /* 0x0000001fff067819 */ /* 0x000fe200000114dc */
[----:B------:R1:W-:Y:S01]  /*1460*/  STL [R1+0x3c], R4 ;  /* 0x00003c0401007387 */ /* 0x0003e20000100800 */
[----:B------:R-:W-:-:S02]  /*1470*/  SHF.R.S32.HI R6, RZ, 0x1f, R217 ;  /* 0x0000001fff067819 */ /* 0x000fc400000114d9 */
[----:B------:R-:W-:Y:S01]  /*1480*/  SHF.R.S32.HI R6, RZ, 0x1f, R214 ;  /* 0x0000001fff067819 */ /* 0x000fe200000114d6 */
[----:B------:R1:W-:Y:S01]  /*1490*/  STL [R1+0x34], R3 ;  /* 0x0000340301007387 */ /* 0x0003e20000100800 */
[----:B------:R-:W-:-:S07]  /*14a0*/  SHF.R.S32.HI R229, RZ, 0x1f, R211 ;  /* 0x0000001fffe57819 */ /* 0x000fce00000114d3 */
.L_x_1853:
[----:B------:R-:W-:Y:S01]  /*14b0*/  ULDC.64 UR4, c[0x0][0xa28] ;  /* 0x00028a0000047ab9 */ /* 0x000fe20000000a00 */
[----:B0-23--:R-:W0:Y:S01]  /*14c0*/  LDC.64 R6, c[0x0][0xa08] ;  /* 0x00028200ff067b82 */ /* 0x00de220000000a00 */
[----:B------:R-:W-:Y:S01]  /*14d0*/  ISETP.NE.U32.AND P0, PT, RZ, UR4, PT ;  /* 0x00000004ff007c0c */ /* 0x000fe2000bf05070 */
[----:B------:R-:W-:Y:S01]  /*14e0*/  IMAD.MOV.U32 R13, RZ, RZ, RZ ;  /* 0x000000ffff0d7224 */ /* 0x000fe200078e00ff */
[----:B------:R-:W-:Y:S01]  /*14f0*/  ULDC.64 UR6, c[0x0][0xa20] ;  /* 0x0002880000067ab9 */ /* 0x000fe20000000a00 */
[----:B------:R-:W-:Y:S01]  /*1500*/  IMAD.MOV.U32 R129, RZ, RZ, RZ ;  /* 0x000000ffff817224 */ /* 0x000fe200078e00ff */
[----:B------:R-:W-:Y:S01]  /*1510*/  ISETP.NE.AND.EX P0, PT, RZ, UR5, PT, P0 ;  /* 0x00000005ff007c0c */ /* 0x000fe2000bf05300 */
[----:B------:R-:W-:Y:S02]  /*1520*/  ULDC.64 UR4, c[0x0][0xa18] ;  /* 0x0002860000047ab9 */ /* 0x000fe40000000a00 */
[----:B------:R-:W-:-:S04]  /*1530*/  ISETP.NE.U32.AND P1, PT, RZ, UR4, PT ;  /* 0x00000004ff007c0c */ /* 0x000fc8000bf25070 */
[----:B------:R-:W-:Y:S01]  /*1540*/  ISETP.NE.AND.EX P1, PT, RZ, UR5, PT, P1 ;  /* 0x00000005ff007c0c */ /* 0x000fe2000bf25310 */
[----:B------:R-:W-:Y:S02]  /*1550*/  ULDC.64 UR4, c[0x0][0xa08] ;  /* 0x0002820000047ab9 */ /* 0x000fe40000000a00 */
[----:B------:R-:W-:-:S03]  /*1560*/  ISETP.NE.U32.AND P3, PT, RZ, UR4, PT ;  /* 0x00000004ff007c0c */ /* 0x000fc6000bf65070 */
[----:B-1--4-:R-:W1:Y:S01]  /*1570*/  @P0 LDC.64 R4, c[0x0][0xa28] ;  /* 0x00028a00ff040b82 */ /* 0x012e620000000a00 */
[----:B------:R-:W-:Y:S01]  /*1580*/  ISETP.NE.AND.EX P3, PT, RZ, UR5, PT, P3 ;  /* 0x00000005ff007c0c */ /* 0x000fe2000bf65330 */
[----:B0-----:R-:W-:-:S06]  /*1590*/  IMAD.WIDE R10, R31, 0x4, R6 ;  /* 0x000000041f0a7825 */ /* 0x001fcc00078e0206 */
[----:B------:R-:W0:Y:S01]  /*15a0*/  @P1 LDC.64 R8, c[0x0][0xa18] ;  /* 0x00028600ff081b82 */ /* 0x000e220000000a00 */
[----:B------:R-:W-:Y:S02]  /*15b0*/  ULDC UR4, c[0x0][0x288] ;  /* 0x0000a20000047ab9 */ /* 0x000fe40000000800 */
[----:B------:R-:W-:Y:S01]  /*15c0*/  IMAD.U32 R165, RZ, RZ, UR4 ;  /* 0x00000004ffa57e24 */ /* 0x000fe2000f8e00ff */
[----:B------:R-:W-:Y:S02]  /*15d0*/  ULDC.64 UR4, c[0x0][0x418] ;  /* 0x0001060000047ab9 */ /* 0x000fe40000000a00 */
[----:B------:R2:W5:Y:S01]  /*15e0*/  @P3 LDG.E R129, desc[UR60][R10.64] ;  /* 0x0000003c0a813981 */ /* 0x000562000c1e1900 */
[----:B-1----:R-:W-:-:S05]  /*15f0*/  @P0 IMAD.WIDE R4, R31, 0x4, R4 ;  /* 0x000000041f040825 */ /* 0x002fca00078e0204 */
[----:B------:R2:W5:Y:S01]  /*1600*/  @P0 LDG.E R13, desc[UR60][R4.64] ;  /* 0x0000003c040d0981 */ /* 0x000562000c1e1900 */
[----:B0-----:R-:W-:-:S05]  /*1610*/  @P1 IMAD.WIDE R6, R31, 0x4, R8 ;  /* 0x000000041f061825 */ /* 0x001fca00078e0208 */
[----:B------:R2:W5:Y:S01]  /*1620*/  @P1 LDG.E R165, desc[UR60][R6.64] ;  /* 0x0000003c06a51981 */ /* 0x000562000c1e1900 */
[----:B------:R-:W-:Y:S01]  /*1630*/  UISETP.NE.U32.AND UP0, UPT, UR4, URZ, UPT ;  /* 0x0000003f0400728c */ /* 0x000fe2000bf05070 */
[C---:B------:R-:W-:Y:S02]  /*1640*/  LOP3.LUT R3, R30.reuse, 0xff000000, RZ, 0xc0, !PT ;  /* 0xff0000001e037812 */ /* 0x040fe400078ec0ff */
[----:B------:R-:W-:Y:S01]  /*1650*/  ULDC UR4, c[0x0][0x424] ;  /* 0x0001090000047ab9 */ /* 0x000fe20000000800 */
[----:B------:R-:W-:Y:S01]  /*1660*/  UISETP.NE.AND.EX UP0, UPT, UR5, URZ, UPT, UP0 ;  /* 0x0000003f0500728c */ /* 0x000fe2000bf05300 */
[----:B------:R-:W-:Y:S02]  /*1670*/  ISETP.NE.U32.AND P2, PT, RZ, UR6, PT ;  /* 0x00000006ff007c0c */ /* 0x000fe4000bf45070 */
[----:B------:R-:W-:Y:S01]  /*1680*/  ULDC UR5, c[0x0][0x2f0] ;  /* 0x0000bc0000057ab9 */ /* 0x000fe20000000800 */
[----:B------:R-:W-:Y:S01]  /*1690*/  USEL UR4, UR4, 0x1, UP0 ;  /* 0x0000000104047887 */ /* 0x000fe20008000000 */
[----:B------:R-:W-:-:S02]  /*16a0*/  LOP3.LUT R0, R30, 0xff0000, RZ, 0xc0, !PT ;  /* 0x00ff00001e007812 */ /* 0x000fc400078ec0ff */
[----:B------:R-:W-:Y:S01]  /*16b0*/  SHF.R.U32.HI R3, RZ, 0x8, R3 ;  /* 0x00000008ff037819 */ /* 0x000fe20000011603 */
[----:B------:R-:W-:Y:S01]  /*16c0*/  UIMAD UR4, UR4, UR5, URZ ;  /* 0x00000005040472a4 */ /* 0x000fe2000f8e023f */
[----:B------:R-:W-:Y:S02]  /*16d0*/  ISETP.NE.AND.EX P2, PT, RZ, UR7, PT, P2 ;  /* 0x00000007ff007c0c */ /* 0x000fe4000bf45320 */
[----:B------:R-:W-:Y:S01]  /*16e0*/  ULDC UR5, c[0x0][0x348] ;  /* 0x0000d20000057ab9 */ /* 0x000fe20000000800 */
[----:B------:R-:W-:Y:S01]  /*16f0*/  LEA.HI R206, R0, R3, RZ, 0x10 ;  /* 0x0000000300ce7211 */ /* 0x000fe200078f80ff */
[----:B------:R-:W-:Y:S01]  /*1700*/  IMAD.MOV.U32 R207, RZ, RZ, R31 ;  /* 0x000000ffffcf7224 */ /* 0x000fe200078e001f */
[----:B------:R-:W-:Y:S01]  /*1710*/  LOP3.LUT R169, R30, 0xffff, RZ, 0xc0, !PT ;  /* 0x0000ffff1ea97812 */ /* 0x000fe200078ec0ff */
[----:B--2---:R-:W-:Y:S07]  /*1720*/  @P1 BRA `(.L_x_1547) ;  /* 0x0000000000241947 */ /* 0x004fee0003800000 */
        /* <DEDUP_REMOVED lines=9> */
.L_x_1547:
[----:B------:R-:W-:Y:S02]  /*17c0*/  IMAD.U32 R25, RZ, RZ, UR5 ;  /* 0x00000005ff197e24 */ /* 0x000fe4000f8e00ff */
[----:B------:R-:W-:Y:S01]  /*17d0*/  IMAD.U32 R26, RZ, RZ, UR4 ;  /* 0x00000004ff1a7e24 */ /* 0x000fe2000f8e00ff */
[----:B------:R-:W-:Y:S06]  /*17e0*/  @!P2 BRA `(.L_x_1548) ;  /* 0x000000000010a947 */ /* 0x000fec0003800000 */
[----:B------:R-:W0:Y:S02]  /*17f0*/  LDC.64 R26, c[0x0][0xa20] ;  /* 0x00028800ff1a7b82 */ /* 0x000e240000000a00 */
[----:B0-----:R-:W-:-:S06]  /*1800*/  IMAD.WIDE R26, R31, 0x4, R26 ;  /* 0x000000041f1a7825 */ /* 0x001fcc00078e021a */
[----:B------:R0:W5:Y:S01]  /*1810*/  LDG.E R26, desc[UR60][R26.64] ;  /* 0x0000003c1a1a7981 */ /* 0x000162000c1e1900 */
[----:B------:R-:W-:Y:S05]  /*1820*/  BRA `(.L_x_1549) ;  /* 0x0000000000107947 */ /* 0x000fea0003800000 */
.L_x_1548:
[----:B------:R-:W-:Y:S05]  /*1830*/  @!P3 BRA `(.L_x_1549) ;  /* 0x00000000000cb947 */ /* 0x000fea0003800000 */
[----:B------:R-:W2:Y:S04]  /*1840*/  LDG.E R3, desc[UR60][R10.64] ;  /* 0x0000003c0a037981 */ /* 0x000ea8000c1e1900 */
[----:B------:R-:W2:Y:S02]  /*1850*/  LDG.E R26, desc[UR60][R10.64+0x4] ;  /* 0x0000043c0a1a7981 */ /* 0x000ea4000c1e1900 */
[----:B--2---:R-:W-:-:S07]  /*1860*/  IMAD.IADD R26, R26, 0x1, -R3 ;  /* 0x000000011a1a7824 */ /* 0x004fce00078e0a03 */
.L_x_1549:
[----:B------:R-:W-:Y:S01]  /*1870*/  ULDC.64 UR4, c[0x0][0xa10] ;  /* 0x0002840000047ab9 */ /* 0x000fe20000000a00 */
[----:B------:R-:W1:Y:S01]  /*1880*/  LDC R4, c[0x0][0x448] ;  /* 0x00011200ff047b82 */ /* 0x000e620000000800 */
[----:B------:R-:W-:-:S04]  /*1890*/  ISETP.NE.U32.AND P0, PT, RZ, UR4, PT ;  /* 0x00000004ff007c0c */ /* 0x000fc8000bf05070 */
[----:B------:R-:W-:Y:S01]  /*18a0*/  ISETP.NE.AND.EX P0, PT, RZ, UR5, PT, P0 ;  /* 0x00000005ff007c0c */ /* 0x000fe2000bf05300 */
[----:B------:R-:W-:Y:S02]  /*18b0*/  ULDC.64 UR4, c[0x0][0xa30] ;  /* 0x00028c0000047ab9 */ /* 0x000fe40000000a00 */
[----:B------:R-:W-:-:S04]  /*18c0*/  ISETP.NE.U32.AND P1, PT, RZ, UR4, PT ;  /* 0x00000004ff007c0c */ /* 0x000fc8000bf25070 */
[----:B------:R-:W-:-:S06]  /*18d0*/  ISETP.NE.AND.EX P1, PT, RZ, UR5, PT, P1 ;  /* 0x00000005ff007c0c */ /* 0x000fcc000bf25310 */
[----:B------:R-:W2:Y:S08]  /*18e0*/  @P0 LDC.64 R6, c[0x0][0xa10] ;  /* 0x00028400ff060b82 */ /* 0x000eb00000000a00 */
[----:B------:R-:W3:Y:S01]  /*18f0*/  @P1 LDC.64 R8, c[0x0][0xa30] ;  /* 0x00028c00ff081b82 */ /* 0x000ee20000000a00 */
[----:B--2---:R-:W-:-:S05]  /*1900*/  @P0 IMAD.WIDE R6, R31, 0x4, R6 ;  /* 0x000000041f060825 */ /* 0x004fca00078e0206 */
[----:B------:R-:W2:Y:S04]  /*1910*/  @P0 LDG.E R0, desc[UR60][R6.64] ;  /* 0x0000003c06000981 */ /* 0x000ea8000c1e1900 */
[----:B------:R-:W2:Y:S01]  /*1920*/  @P0 LDG.E R3, desc[UR60][R6.64+0x4] ;  /* 0x0000043c06030981 */ /* 0x000ea2000c1e1900 */
[----:B-----5:R-:W-:Y:S02]  /*1930*/  IMAD.MOV.U32 R140, RZ, RZ, R26 ;  /* 0x000000ffff8c7224 */ /* 0x020fe400078e001a */
[----:B---3--:R-:W-:-:S05]  /*1940*/  @P1 IMAD.WIDE R8, R31, 0x4, R8 ;  /* 0x000000041f081825 */ /* 0x008fca00078e0208 */
[----:B------:R3:W5:Y:S01]  /*1950*/  @P1 LDG.E R140, desc[UR60][R8.64] ;  /* 0x0000003c088c1981 */ /* 0x000762000c1e1900 */
[----:B-1----:R-:W-:Y:S01]  /*1960*/  ISETP.NE.AND P1, PT, R4, 0x1, PT ;  /* 0x000000010400780c */ /* 0x002fe20003f25270 */
[----:B------:R-:W-:Y:S01]  /*1970*/  IMAD.SHL.U32 R188, R29, 0x80, RZ ;  /* 0x000000801dbc7824 */ /* 0x000fe200078e00ff */
[----:B------:R-:W1:Y:S01]  /*1980*/  LDC.64 R4, c[0x0][0x9e0] ;  /* 0x00027800ff047b82 */ /* 0x000e620000000a00 */
[----:B------:R-:W-:-:S10]  /*1990*/  IMAD.IADD R12, R26, 0x1, -R13 ;  /* 0x000000011a0c7824 */ /* 0x000fd400078e0a0d */
[----:B------:R-:W4:Y:S08]  /*19a0*/  @P1 LDC R10, c[0x0][0x44c] ;  /* 0x00011300ff0a1b82 */ /* 0x000f300000000800 */
[----:B------:R-:W0:Y:S01]  /*19b0*/  @P1 LDC R11, c[0x0][0x450] ;  /* 0x00011400ff0b1b82 */ /* 0x000e220000000800 */
[----:B-1----:R-:W-:Y:S01]  /*19c0*/  ISETP.GE.AND P2, PT, R5, 0x1, PT ;  /* 0x000000010500780c */ /* 0x002fe20003f46270 */
[----:B--2---:R-:W-:-:S02]  /*19d0*/  @P0 IMAD.IADD R25, R3, 0x1, -R0 ;  /* 0x0000000103190824 */ /* 0x004fc400078e0a00 */
[----:B------:R-:W-:Y:S02]  /*19e0*/  VIADD R3, R188, 0x7f ;  /* 0x0000007fbc037836 */ /* 0x000fe40000000000 */
[----:B------:R-:W-:Y:S02]  /*19f0*/  IMAD.IADD R166, R12, 0x1, R25 ;  /* 0x000000010ca67824 */ /* 0x000fe400078e0219 */
[----:B----4-:R-:W-:-:S04]  /*1a00*/  @P1 IMAD.HI.U32 R6, R3, R10, RZ ;  /* 0x0000000a03061227 */ /* 0x010fc800078e00ff */
[C---:B------:R-:W-:Y:S01]  /*1a10*/  VIADD R0, R166.reuse, 0x5f ;  /* 0x0000005fa6007836 */ /* 0x040fe20000000000 */
[----:B0-----:R-:W-:Y:S02]  /*1a20*/  @P1 SHF.R.U32.HI R3, RZ, R11, R6 ;  /* 0x0000000bff031219 */ /* 0x001fe40000011606 */
[----:B------:R-:W-:Y:S01]  /*1a30*/  IADD3 R6, R166, 0x1, -R165 ;  /* 0x00000001a6067810 */ /* 0x000fe20007ffe8a5 */
[----:B------:R-:W-:-:S04]  /*1a40*/  IMAD.HI R0, R0, 0x2aaaaaab, RZ ;  /* 0x2aaaaaab00007827 */ /* 0x000fc800078e02ff */
[----:B------:R-:W-:Y:S01]  /*1a50*/  IMAD.IADD R3, R6, 0x1, R3 ;  /* 0x0000000106037824 */ /* 0x000fe200078e0203 */
[----:B------:R-:W-:-:S03]  /*1a60*/  SHF.R.U32.HI R141, RZ, 0x1f, R0 ;  /* 0x0000001fff8d7819 */ /* 0x000fc60000011600 */
[----:B------:R-:W-:Y:S01]  /*1a70*/  IMAD.IADD R4, R3, 0x1, R4 ;  /* 0x0000000103047824 */ /* 0x000fe200078e0204 */
[----:B------:R-:W-:Y:S01]  /*1a80*/  LEA.HI.SX32 R141, R0, R141, 0x1c ;  /* 0x0000008d008d7211 */ /* 0x000fe200078fe2ff */
[----:B---3--:R-:W-:Y:S06]  /*1a90*/  @!P2 BRA `(.L_x_1550) ;  /* 0x000000000048a947 */ /* 0x008fec0003800000 */
        /* <DEDUP_REMOVED lines=11> */
.L_x_1552:
[----:B------:R-:W-:-:S13]  /*1b50*/  ISETP.NE.AND P0, PT, R5, 0x1, PT ;  /* 0x000000010500780c */ /* 0x000fda0003f05270 */
[----:B------:R-:W0:Y:S02]  /*1b60*/  @P0 LDC.64 R6, c[0x0][0x9e8] ;  /* 0x00027a00ff060b82 */ /* 0x000e240000000a00 */
[----:B0-----:R-:W-:-:S05]  /*1b70*/  @P0 IMAD.HI.U32 R6, R0, R6, RZ ;  /* 0x0000000600060227 */ /* 0x001fca00078e00ff */
[----:B------:R-:W-:-:S07]  /*1b80*/  @P0 SHF.R.U32.HI R0, RZ, R7, R6 ;  /* 0x00000007ff000219 */ /* 0x000fce0000011606 */
.L_x_1553:
[----:B------:R-:W-:Y:S05]  /*1b90*/  BSYNC B0 ;  /* 0x0000000000007941 */ /* 0x000fea0003800000 */
.L_x_1551:
[----:B------:R-:W-:-:S05]  /*1ba0*/  IMAD R3, R0, R5, R5 ;  /* 0x0000000500037224 */ /* 0x000fca00078e0205 */
[----:B------:R-:W-:-:S07]  /*1bb0*/  VIMNMX R4, R4, R3, PT ;  /* 0x0000000304047248 */ /* 0x000fce0003fe0100 */
.L_x_1550:
[----:B------:R-:W0:Y:S01]  /*1bc0*/  @P1 LDC R3, c[0x0][0x44c] ;  /* 0x00011300ff031b82 */ /* 0x000e220000000800 */
[----:B------:R-:W-:Y:S01]  /*1bd0*/  VIADD R4, R4, 0x5f ;  /* 0x0000005f04047836 */ /* 0x000fe20000000000 */
[----:B------:R-:W-:Y:S01]  /*1be0*/  ULDC UR4, c[0x0][0x9dc] ;  /* 0x0002770000047ab9 */ /* 0x000fe20000000800 */
[----:B------:R-:W-:Y:S02]  /*1bf0*/  IMAD.MOV.U32 R0, RZ, RZ, R188 ;  /* 0x000000ffff007224 */ /* 0x000fe400078e00bc */
[----:B------:R-:W-:-:S03]  /*1c00*/  IMAD.HI R4, R4, 0x2aaaaaab, RZ ;  /* 0x2aaaaaab04047827 */ /* 0x000fc600078e02ff */
[----:B------:R-:W1:Y:S01]  /*1c10*/  @P1 LDC R7, c[0x0][0x450] ;  /* 0x00011400ff071b82 */ /* 0x000e620000000800 */
[----:B------:R-:W-:Y:S02]  /*1c20*/  IMAD.IADD R193, R166, 0x1, -R165 ;  /* 0x00000001a6c17824 */ /* 0x000fe400078e0aa5 */
        /* <DEDUP_REMOVED lines=18> */
.L_x_1556:
[----:B------:R-:W-:-:S13]  /*1d50*/  ISETP.NE.AND P0, PT, R5, 0x1, PT ;  /* 0x000000010500780c */ /* 0x000fda0003f05270 */
[----:B------:R-:W0:Y:S02]  /*1d60*/  @P0 LDC.64 R6, c[0x0][0x9e8] ;  /* 0x00027a00ff060b82 */ /* 0x000e240000000a00 */
[----:B0-----:R-:W-:-:S05]  /*1d70*/  @P0 IMAD.HI.U32 R4, R0, R6, RZ ;  /* 0x0000000600040227 */ /* 0x001fca00078e00ff */
[----:B------:R-:W-:-:S07]  /*1d80*/  @P0 SHF.R.U32.HI R0, RZ, R7, R4 ;  /* 0x00000007ff000219 */ /* 0x000fce0000011604 */
.L_x_1557:
[----:B------:R-:W-:Y:S05]  /*1d90*/  BSYNC B0 ;  /* 0x0000000000007941 */ /* 0x000fea0003800000 */
.L_x_1555:
[----:B------:R-:W-:-:S05]  /*1da0*/  IMAD R0, R0, R5, RZ ;  /* 0x0000000500007224 */ /* 0x000fca00078e02ff */
[----:B------:R-:W-:-:S07]  /*1db0*/  VIMNMX R3, R3, R0, !PT ;  /* 0x0000000003037248 */ /* 0x000fce0007fe0100 */
.L_x_1554:
[----:B------:R-:W-:Y:S01]  /*1dc0*/  IMAD.HI R3, R3, 0x2aaaaaab, RZ ;  /* 0x2aaaaaab03037827 */ /* 0x000fe200078e02ff */
[----:B------:R-:W-:Y:S01]  /*1dd0*/  BSSY B0, `(.L_x_1558) ;  /* 0x0000028000007945 */ /* 0x000fe20003800000 */
[----:B------:R-:W-:Y:S02]  /*1de0*/  LOP3.LUT R210, R206, 0xff, RZ, 0xc0, !PT ;  /* 0x000000ffced27812 */ /* 0x000fe400078ec0ff */
[----:B------:R-:W-:Y:S02]  /*1df0*/  SHF.R.U32.HI R206, RZ, 0x10, R206 ;  /* 0x00000010ffce7819 */ /* 0x000fe400000116ce */
[----:B------:R-:W-:-:S04]  /*1e00*/  SHF.R.U32.HI R0, RZ, 0x1f, R3 ;  /* 0x0000001fff007819 */ /* 0x000fc80000011603 */
[----:B------:R-:W-:Y:S01]  /*1e10*/  LEA.HI.SX32 R0, R3, R0, 0x1c ;  /* 0x0000000003007211 */ /* 0x000fe200078fe2ff */
[----:B------:R-:W-:-:S03]  /*1e20*/  IMAD.MOV.U32 R3, RZ, RZ, RZ ;  /* 0x000000ffff037224 */ /* 0x000fc600078e00ff */
[----:B------:R-:W-:-:S04]  /*1e30*/  VIMNMX R9, RZ, R0, !PT ;  /* 0x00000000ff097248 */ /* 0x000fc80007fe0100 */
[----:B------:R-:W-:-:S13]  /*1e40*/  ISETP.GT.AND P0, PT, R8, R9, PT ;  /* 0x000000090800720c */ /* 0x000fda0003f04270 */
[----:B------:R-:W-:Y:S05]  /*1e50*/  @!P0 BRA `(.L_x_1559) ;  /* 0x00000000007c8947 */ /* 0x000fea0003800000 */
[----:B------:R-:W-:Y:S01]  /*1e60*/  ISETP.NE.AND P0, PT, R206, RZ, PT ;  /* 0x000000ffce00720c */ /* 0x000fe20003f05270 */
[----:B------:R-:W-:-:S03]  /*1e70*/  ULDC UR4, c[0x0][0x9f0] ;  /* 0x00027c0000047ab9 */ /* 0x000fc60000000800 */
[----:B------:R-:W-:-:S04]  /*1e80*/  SEL R11, R206, UR4, P0 ;  /* 0x00000004ce0b7c07 */ /* 0x000fc80008000000 */
[-C--:B------:R-:W-:Y:S02]  /*1e90*/  IABS R6, R11.reuse ;  /* 0x0000000b00067213 */ /* 0x080fe40000000000 */
[----:B------:R-:W-:Y:S02]  /*1ea0*/  IADD3 R0, R11, -0x1, R8 ;  /* 0xffffffff0b007810 */ /* 0x000fe40007ffe008 */
[----:B------:R-:W0:Y:S01]  /*1eb0*/  I2F.RP R3, R6 ;  /* 0x0000000600037306 */ /* 0x000e220000209400 */
[----:B------:R-:W-:Y:S02]  /*1ec0*/  IABS R13, R11 ;  /* 0x0000000b000d7213 */ /* 0x000fe40000000000 */
[----:B------:R-:W-:-:S05]  /*1ed0*/  IMAD.IADD R0, R0, 0x1, -R9 ;  /* 0x0000000100007824 */ /* 0x000fca00078e0a09 */
        /* <DEDUP_REMOVED lines=23> */
.L_x_1559:
[----:B------:R-:W-:Y:S05]  /*2050*/  BSYNC B0 ;  /* 0x0000000000007941 */ /* 0x000fea0003800000 */
.L_x_1558:
[----:B------:R-:W-:-:S05]  /*2060*/  IMAD R0, R210, R3, R9 ;  /* 0x00000003d2007224 */ /* 0x000fca00078e0209 */
        /* <DEDUP_REMOVED lines=12> */
[----:B------:R-:W-:Y:S02]  /*2130*/  @P0 LEA.HI.SX32 R24, R0, R3, 0x1c ;  /* 0x0000000300180211 */ /* 0x000fe400078fe2ff */
[----:B------:R-:W-:Y:S02]  /*2140*/  PLOP3.LUT P0, PT, PT, PT, PT, 0x80, 0x0 ;  /* 0x000000000000781c */ /* 0x000fe40003f0f070 */
[----:B------:R-:W-:-:S13]  /*2150*/  ISETP.GT.AND P1, PT, R24, R125, PT ;  /* 0x0000007d1800720c */ /* 0x000fda0003f24270 */
[----:B------:R-:W-:Y:S05]  /*2160*/  @!P1 BRA `(.L_x_1560) ;  /* 0x0000009400149947 */ /* 0x000fea0003800000 */
[----:B------:R-:W-:Y:S01]  /*2170*/  VIADD R121, R2, 0x18400 ;  /* 0x0001840002797836 */ /* 0x000fe20000000000 */
[----:B------:R-:W-:Y:S04]  /*2180*/  BSSY B6, `(.L_x_1561) ;  /* 0x0000013000067945 */ /* 0x000fe80003800000 */
[----:B------:R-:W-:-:S13]  /*2190*/  LOP3.LUT P0, RZ, R121, 0x3ff, RZ, 0xc0, !PT ;  /* 0x000003ff79ff7812 */ /* 0x000fda000780c0ff */
        /* <DEDUP_REMOVED lines=17> */
.L_x_1562:
[----:B------:R-:W-:Y:S05]  /*22b0*/  BSYNC B6 ;  /* 0x0000000000067941 */ /* 0x000fea0003800000 */
.L_x_1561:
        /* <DEDUP_REMOVED lines=20> */
.L_x_1564:
[----:B------:R-:W-:Y:S05]  /*2400*/  BSYNC B6 ;  /* 0x0000000000067941 */ /* 0x000fea0003800000 */
.L_x_1563:
[----:B------:R-:W-:Y:S01]  /*2410*/  ULDC.64 UR4, c[0x0][0x9f8] ;  /* 0x00027e0000047ab9 */ /* 0x000fe20000000a00 */
[----:B------:R-:W-:Y:S01]  /*2420*/  IMAD.MOV.U32 R100, RZ, RZ, R31 ;  /* 0x000000ffff647224 */ /* 0x000fe200078e001f */
[----:B------:R-:W-:Y:S01]  /*2430*/  ISETP.NE.U32.AND P0, PT, RZ, UR4, PT ;  /* 0x00000004ff007c0c */ /* 0x000fe2000bf05070 */
[----:B------:R-:W-:Y:S01]  /*2440*/  ULDC UR4, c[0x0][0x2f4] ;  /* 0x0000bd0000047ab9 */ /* 0x000fe20000000800 */
[----:B------:R-:W0:Y:S02]  /*2450*/  LDC.64 R94, c[0x0][0x3f8] ;  /* 0x0000fe00ff5e7b82 */ /* 0x000e240000000a00 */
[----:B------:R-:W-:Y:S01]  /*2460*/  ISETP.NE.AND.EX P0, PT, RZ, UR5, PT, P0 ;  /* 0x00000005ff007c0c */ /* 0x000fe2000bf05300 */
[----:B------:R-:W-:-:S05]  /*2470*/  ULDC UR5, c[0x0][0x320] ;  /* 0x0000c80000057ab9 */ /* 0x000fca0000000800 */
[----:B------:R-:W1:Y:S08]  /*2480*/  LDC R13, c[0x0][0x3f4] ;  /* 0x0000fd00ff0d7b82 */ /* 0x000e700000000800 */
[----:B------:R-:W2:Y:S08]  /*2490*/  @P0 LDC.64 R4, c[0x0][0x9f8] ;  /* 0x00027e00ff040b82 */ /* 0x000eb00000000a00 */
[----:B------:R-:W3:Y:S01]  /*24a0*/  LDC.64 R88, c[0x0][0x408] ;  /* 0x00010200ff587b82 */ /* 0x000ee20000000a00 */
[----:B--2---:R-:W-:-:S05]  /*24b0*/  @P0 IMAD.WIDE R4, R31, 0x4, R4 ;  /* 0x000000041f040825 */ /* 0x004fca00078e0204 */
[----:B------:R2:W4:Y:S01]  /*24c0*/  @P0 LDG.E R100, desc[UR60][R4.64] ;  /* 0x0000003c04640981 */ /* 0x000522000c1e1900 */
[C---:B------:R-:W-:Y:S01]  /*24d0*/  ISETP.GE.AND P1, PT, R167.reuse, UR4, PT ;  /* 0x00000004a7007c0c */ /* 0x040fe2000bf26270 */
[--C-:B0-----:R-:W-:Y:S01]  /*24e0*/  IMAD.WIDE.U32 R96, R174, R94, R18.reuse ;  /* 0x0000005eae607225 */ /* 0x101fe200078e0012 */
[----:B------:R-:W-:Y:S01]  /*24f0*/  ISETP.GE.AND P0, PT, R18, UR4, PT ;  /* 0x0000000412007c0c */ /* 0x000fe2000bf06270 */
[----:B------:R-:W0:Y:S01]  /*2500*/  S2R R194, SR_TID.X ;  /* 0x0000000000c27919 */ /* 0x000e220000002100 */
[----:B------:R-:W-:Y:S01]  /*2510*/  SEL R3, RZ, 0xffffffff, P1 ;  /* 0xffffffffff037807 */ /* 0x000fe20000800000 */
[----:B---3--:R-:W-:Y:S01]  /*2520*/  IMAD.WIDE.U32 R90, R174, R88, R18 ;  /* 0x00000058ae5a7225 */ /* 0x008fe200078e0012 */
[----:B------:R-:W-:Y:S02]  /*2530*/  SEL R0, RZ, 0x1, P0 ;  /* 0x00000001ff007807 */ /* 0x000fe40000000000 */
[----:B------:R-:W-:Y:S01]  /*2540*/  ISETP.GE.AND P0, PT, R167, UR5, PT ;  /* 0x00000005a7007c0c */ /* 0x000fe2000bf06270 */
[----:B------:R-:W-:Y:S01]  /*2550*/  IMAD.SHL.U32 R3, R3, 0x2, RZ ;  /* 0x0000000203037824 */ /* 0x000fe200078e00ff */
[----:B------:R-:W-:Y:S01]  /*2560*/  ISETP.GE.AND P1, PT, R22, UR4, PT ;  /* 0x0000000416007c0c */ /* 0x000fe2000bf26270 */
[----:B------:R-:W-:Y:S01]  /*2570*/  IMAD.SHL.U32 R106, R94, 0x40, RZ ;  /* 0x000000405e6a7824 */ /* 0x000fe200078e00ff */
[----:B------:R-:W-:Y:S01]  /*2580*/  SHF.R.S32.HI R9, RZ, 0x1f, R174 ;  /* 0x0000001fff097819 */ /* 0x000fe200000114ae */
[----:B------:R-:W-:Y:S01]  /*2590*/  IMAD.MOV.U32 R126, RZ, RZ, 0x20 ;  /* 0x00000020ff7e7424 */ /* 0x000fe200078e00ff */
[----:B------:R-:W-:Y:S01]  /*25a0*/  LOP3.LUT R0, R3, 0x2, R0, 0xe2, !PT ;  /* 0x0000000203007812 */ /* 0x000fe200078ee200 */
[----:B------:R-:W-:Y:S01]  /*25b0*/  IMAD.SHL.U32 R108, R88, 0x40, RZ ;  /* 0x00000040586c7824 */ /* 0x000fe200078e00ff */
[----:B------:R-:W-:Y:S01]  /*25c0*/  SEL R3, RZ, 0xffffffff, P0 ;  /* 0xffffffffff037807 */ /* 0x000fe20000000000 */
[----:B------:R-:W-:Y:S01]  /*25d0*/  IMAD.IADD R129, R129, 0x1, R26 ;  /* 0x0000000181817824 */ /* 0x000fe200078e021a */
[----:B------:R-:W-:Y:S01]  /*25e0*/  ISETP.GE.AND P0, PT, R168, UR4, PT ;  /* 0x00000004a8007c0c */ /* 0x000fe2000bf06270 */
[----:B------:R-:W-:Y:S01]  /*25f0*/  IMAD R112, R209, 0x40, R174 ;  /* 0x00000040d1707824 */ /* 0x000fe200078e02ae */
[----:B--2---:R-:W-:Y:S01]  /*2600*/  SEL R4, RZ, 0x8, P1 ;  /* 0x00000008ff047807 */ /* 0x004fe20000800000 */
[----:B------:R-:W-:Y:S01]  /*2610*/  IMAD.SHL.U32 R6, R3, 0x2, RZ ;  /* 0x0000000203067824 */ /* 0x000fe200078e00ff */
[----:B------:R-:W-:Y:S01]  /*2620*/  SEL R3, RZ, 0x4, P0 ;  /* 0x00000004ff037807 */ /* 0x000fe20000000000 */
[----:B-1----:R-:W-:Y:S01]  /*2630*/  IMAD.SHL.U32 R124, R13, 0x2, RZ ;  /* 0x000000020d7c7824 */ /* 0x002fe200078e00ff */
[----:B------:R-:W-:-:S02]  /*2640*/  ISETP.GE.AND P2, PT, R18, UR5, PT ;  /* 0x0000000512007c0c */ /* 0x000fc4000bf46270 */
[--C-:B------:R-:W-:Y:S02]  /*2650*/  SHF.R.S32.HI R163, RZ, 0x1f, R162.reuse ;  /* 0x0000001fffa37819 */ /* 0x100fe400000114a2 */
[----:B------:R-:W-:Y:S01]  /*2660*/  LOP3.LUT R0, R4, R0, R3, 0xfe, !PT ;  /* 0x0000000004007212 */ /* 0x000fe200078efe03 */
[CC--:B------:R-:W-:Y:S01]  /*2670*/  IMAD R3, R9.reuse, R94.reuse, RZ ;  /* 0x0000005e09037224 */ /* 0x0c0fe200078e02ff */
[----:B------:R-:W-:Y:S01]  /*2680*/  SEL R5, RZ, 0x1, P2 ;  /* 0x00000001ff057807 */ /* 0x000fe20001000000 */
[----:B------:R-:W-:Y:S01]  /*2690*/  IMAD.WIDE.U32 R98, R174, R94, R162 ;  /* 0x0000005eae627225 */ /* 0x000fe200078e00a2 */
[----:B------:R-:W-:Y:S02]  /*26a0*/  ISETP.GE.AND P0, PT, R160, UR4, PT ;  /* 0x00000004a0007c0c */ /* 0x000fe4000bf06270 */
[----:B------:R-:W-:Y:S01]  /*26b0*/  ISETP.GE.AND P1, PT, R168, UR5, PT ;  /* 0x00000005a8007c0c */ /* 0x000fe2000bf26270 */
[----:B------:R-:W-:Y:S01]  /*26c0*/  IMAD R3, R174, R95, R3 ;  /* 0x0000005fae037224 */ /* 0x000fe200078e0203 */
[-C--:B------:R-:W-:Y:S01]  /*26d0*/  ISETP.GE.AND P3, PT, R18, R13.reuse, PT ;  /* 0x0000000d1200720c */ /* 0x080fe20003f66270 */
[-C--:B------:R-:W-:Y:S01]  /*26e0*/  IMAD R9, R9, R88.reuse, RZ ;  /* 0x0000005809097224 */ /* 0x080fe200078e02ff */
[----:B------:R-:W-:Y:S01]  /*26f0*/  LOP3.LUT R5, R6, 0x2, R5, 0xe2, !PT ;  /* 0x0000000206057812 */ /* 0x000fe200078ee205 */
[----:B------:R-:W-:Y:S01]  /*2700*/  IMAD.IADD R99, R99, 0x1, R3 ;  /* 0x0000000163637824 */ /* 0x000fe200078e0203 */
[----:B------:R-:W-:Y:S01]  /*2710*/  SEL R7, RZ, 0x10, P0 ;  /* 0x00000010ff077807 */ /* 0x000fe20000000000 */
[----:B------:R-:W-:Y:S01]  /*2720*/  IMAD.IADD R97, R3, 0x1, R97 ;  /* 0x0000000103617824 */ /* 0x000fe200078e0261 */
[----:B------:R-:W-:Y:S01]  /*2730*/  SEL R4, RZ, 0x4, P1 ;  /* 0x00000004ff047807 */ /* 0x000fe20000800000 */
[----:B------:R-:W-:Y:S01]  /*2740*/  IMAD.WIDE.U32 R92, R174, R88, R162 ;  /* 0x00000058ae5c7225 */ /* 0x000fe200078e00a2 */
[----:B------:R-:W-:-:S02]  /*2750*/  ISETP.GE.AND P2, PT, R167, R13, PT ;  /* 0x0000000da700720c */ /* 0x000fc40003f46270 */
[----:B------:R-:W-:Y:S01]  /*2760*/  SEL R3, R13, RZ, P3 ;  /* 0x000000ff0d037207 */ /* 0x000fe20001800000 */
[----:B-----5:R-:W-:Y:S01]  /*2770*/  IMAD.WIDE.U32 R98, R140, R94, R98 ;  /* 0x0000005e8c627225 */ /* 0x020fe200078e0062 */
[----:B------:R-:W-:Y:S02]  /*2780*/  LOP3.LUT R4, R5, R4, RZ, 0xfc, !PT ;  /* 0x0000000405047212 */ /* 0x000fe400078efcff */
[----:B------:R-:W-:Y:S01]  /*2790*/  LOP3.LUT R7, R0, R7, RZ, 0xfc, !PT ;  /* 0x0000000700077212 */ /* 0x000fe200078efcff */
[----:B------:R-:W-:Y:S01]  /*27a0*/  IMAD R5, R174, R89, R9 ;  /* 0x00000059ae057224 */ /* 0x000fe200078e0209 */
[----:B------:R-:W-:Y:S01]  /*27b0*/  SEL R0, R13, RZ, P2 ;  /* 0x000000ff0d007207 */ /* 0x000fe20001000000 */
[----:B------:R-:W-:Y:S01]  /*27c0*/  IMAD.IADD R3, R18, 0x1, R3 ;  /* 0x0000000112037824 */ /* 0x000fe200078e0203 */
[----:B------:R-:W-:Y:S01]  /*27d0*/  ISETP.GE.AND P1, PT, R168, R13, PT ;  /* 0x0000000da800720c */ /* 0x000fe20003f26270 */
[----:B------:R-:W-:Y:S01]  /*27e0*/  IMAD.IADD R93, R93, 0x1, R5 ;  /* 0x000000015d5d7824 */ /* 0x000fe200078e0205 */
[----:B------:R-:W-:Y:S01]  /*27f0*/  SHF.R.U32.HI R21, RZ, 0x3, R181 ;  /* 0x00000003ff157819 */ /* 0x000fe200000116b5 */
[----:B------:R-:W-:Y:S01]  /*2800*/  IMAD.IADD R91, R5, 0x1, R91 ;  /* 0x00000001055b7824 */ /* 0x000fe200078e025b */
[----:B------:R-:W-:Y:S01]  /*2810*/  SEL R9, R13, RZ, P1 ;  /* 0x000000ff0d097207 */ /* 0x000fe20000800000 */
[----:B------:R-:W-:Y:S01]  /*2820*/  IMAD.IADD R5, R167, 0x1, R0 ;  /* 0x00000001a7057824 */ /* 0x000fe200078e0200 */
[----:B------:R-:W-:Y:S01]  /*2830*/  SHF.R.S32.HI R0, RZ, 0x1f, R3 ;  /* 0x0000001fff007819 */ /* 0x000fe20000011403 */
[----:B------:R-:W-:Y:S01]  /*2840*/  IMAD.WIDE.U32 R96, R140, R94, R96 ;  /* 0x0000005e8c607225 */ /* 0x000fe200078e0060 */
[----:B------:R-:W-:-:S02]  /*2850*/  ISETP.GE.AND P4, PT, R22, UR5, PT ;  /* 0x0000000516007c0c */ /* 0x000fc4000bf86270 */
[----:B------:R-:W-:Y:S01]  /*2860*/  SHF.R.S32.HI R8, RZ, 0x1f, R5 ;  /* 0x0000001fff087819 */ /* 0x000fe20000011405 */
[----:B------:R-:W-:Y:S01]  /*2870*/  IMAD.IADD R11, R168, 0x1, R9 ;  /* 0x00000001a80b7824 */ /* 0x000fe200078e0209 */
[-C--:B------:R-:W-:Y:S01]  /*2880*/  LEA.HI R6, R0, R3.reuse, RZ, 0x3 ;  /* 0x0000000300067211 */ /* 0x080fe200078f18ff */
[-C--:B------:R-:W-:Y:S01]  /*2890*/  IMAD.WIDE.U32 R92, R140, R88.reuse, R92 ;  /* 0x000000588c5c7225 */ /* 0x080fe200078e005c */
[----:B------:R-:W-:Y:S02]  /*28a0*/  LEA.HI R0, R0, R3, RZ, 0x6 ;  /* 0x0000000300007211 */ /* 0x000fe400078f30ff */
[-C--:B------:R-:W-:Y:S01]  /*28b0*/  LEA.HI R3, R8, R5.reuse, RZ, 0x6 ;  /* 0x0000000508037211 */ /* 0x080fe200078f30ff */
[----:B------:R-:W-:Y:S01]  /*28c0*/  IMAD.WIDE.U32 R90, R140, R88, R90 ;  /* 0x000000588c5a7225 */ /* 0x000fe200078e005a */
[----:B------:R-:W-:Y:S02]  /*28d0*/  LEA.HI R12, R8, R5, RZ, 0x3 ;  /* 0x00000005080c7211 */ /* 0x000fe400078f18ff */
[----:B------:R-:W-:-:S02]  /*28e0*/  SHF.R.S32.HI R0, RZ, 0x6, R0 ;  /* 0x00000006ff007819 */ /* 0x000fc40000011400 */
[----:B------:R-:W-:Y:S02]  /*28f0*/  SHF.R.S32.HI R8, RZ, 0x6, R3 ;  /* 0x00000006ff087819 */ /* 0x000fe40000011403 */
[----:B------:R-:W-:Y:S01]  /*2900*/  LOP3.LUT R3, R185, 0x38, R6, 0xf8, !PT ;  /* 0x00000038b9037812 */ /* 0x000fe200078ef806 */
[C---:B------:R-:W-:Y:S01]  /*2910*/  IMAD R139, R0.reuse, 0x1800, R187 ;  /* 0x00001800008b7824 */ /* 0x040fe200078e02bb */
[----:B------:R-:W-:Y:S01]  /*2920*/  SHF.R.S32.HI R14, RZ, 0x1f, R11 ;  /* 0x0000001fff0e7819 */ /* 0x000fe2000001140b */
[--C-:B------:R-:W-:Y:S01]  /*2930*/  IMAD R137, R0, 0x1800, R200.reuse ;  /* 0x0000180000897824 */ /* 0x100fe200078e02c8 */
[----:B------:R-:W-:Y:S01]  /*2940*/  LOP3.LUT R0, R3, R186, RZ, 0x3c, !PT ;  /* 0x000000ba03007212 */ /* 0x000fe200078e3cff */
[C---:B------:R-:W-:Y:S01]  /*2950*/  IMAD R135, R8.reuse, 0x1800, R200 ;  /* 0x0000180008877824 */ /* 0x040fe200078e02c8 */
[----:B------:R-:W-:Y:S01]  /*2960*/  LOP3.LUT R9, R181, 0x38, R6, 0xf8, !PT ;  /* 0x00000038b5097812 */ /* 0x000fe200078ef806 */
[----:B------:R-:W-:Y:S01]  /*2970*/  IMAD R138, R8, 0x1800, R187 ;  /* 0x00001800088a7824 */ /* 0x000fe200078e02bb */
[----:B------:R-:W-:Y:S01]  /*2980*/  LEA.HI R20, R14, R11, RZ, 0x3 ;  /* 0x0000000b0e147211 */ /* 0x000fe200078f18ff */
[----:B------:R-:W-:Y:S01]  /*2990*/  IMAD.IADD R139, R139, 0x1, R0 ;  /* 0x000000018b8b7824 */ /* 0x000fe200078e0200 */
[----:B------:R-:W-:-:S02]  /*29a0*/  LOP3.LUT R0, R181, 0x38, R12, 0xf8, !PT ;  /* 0x00000038b5007812 */ /* 0x000fc400078ef80c */
[----:B------:R-:W-:Y:S02]  /*29b0*/  LOP3.LUT R5, R185, 0x38, R12, 0xf8, !PT ;  /* 0x00000038b9057812 */ /* 0x000fe400078ef80c */
[----:B------:R-:W-:Y:S02]  /*29c0*/  LEA.HI R11, R14, R11, RZ, 0x6 ;  /* 0x0000000b0e0b7211 */ /* 0x000fe400078f30ff */
[-C--:B------:R-:W-:Y:S02]  /*29d0*/  LOP3.LUT R10, R9, R21.reuse, RZ, 0x3c, !PT ;  /* 0x00000015090a7212 */ /* 0x080fe400078e3cff */
[-C--:B------:R-:W-:Y:S02]  /*29e0*/  LOP3.LUT R0, R0, R21.reuse, RZ, 0x3c, !PT ;  /* 0x0000001500007212 */ /* 0x080fe400078e3cff */
[----:B------:R-:W-:Y:S01]  /*29f0*/  SHF.R.S32.HI R9, RZ, 0x1f, R140 ;  /* 0x0000001fff097819 */ /* 0x000fe2000001148c */
[----:B------:R-:W-:Y:S01]  /*2a00*/  IMAD.IADD R137, R137, 0x1, R10 ;  /* 0x0000000189897824 */ /* 0x000fe200078e020a */
[----:B------:R-:W-:Y:S01]  /*2a10*/  LOP3.LUT R5, R5, R186, RZ, 0x3c, !PT ;  /* 0x000000ba05057212 */ /* 0x000fe200078e3cff */
[----:B------:R-:W-:Y:S01]  /*2a20*/  IMAD.IADD R135, R135, 0x1, R0 ;  /* 0x0000000187877824 */ /* 0x000fe200078e0200 */
[----:B------:R-:W-:Y:S01]  /*2a30*/  SHF.R.S32.HI R11, RZ, 0x6, R11 ;  /* 0x00000006ff0b7819 */ /* 0x000fe2000001140b */
[----:B------:R-:W-:Y:S01]  /*2a40*/  IMAD R0, R9, R94, RZ ;  /* 0x0000005e09007224 */ /* 0x000fe200078e02ff */
[--C-:B------:R-:W-:Y:S01]  /*2a50*/  LOP3.LUT R3, R185, 0x38, R20.reuse, 0xf8, !PT ;  /* 0x00000038b9037812 */ /* 0x100fe200078ef814 */
[----:B------:R-:W-:Y:S01]  /*2a60*/  IMAD.IADD R138, R138, 0x1, R5 ;  /* 0x000000018a8a7824 */ /* 0x000fe200078e0205 */
[----:B------:R-:W-:Y:S01]  /*2a70*/  LOP3.LUT R5, R181, 0x38, R20, 0xf8, !PT ;  /* 0x00000038b5057812 */ /* 0x000fe200078ef814 */
[----:B------:R-:W-:Y:S01]  /*2a80*/  IMAD R136, R11, 0x1800, R187 ;  /* 0x000018000b887824 */ /* 0x000fe200078e02bb */
[----:B------:R-:W-:Y:S01]  /*2a90*/  LOP3.LUT R3, R3, R186, RZ, 0x3c, !PT ;  /* 0x000000ba03037212 */ /* 0x000fe200078e3cff */
[----:B------:R-:W-:Y:S01]  /*2aa0*/  IMAD R134, R11, 0x1800, R200 ;  /* 0x000018000b867824 */ /* 0x000fe200078e02c8 */
[----:B------:R-:W-:Y:S01]  /*2ab0*/  LOP3.LUT R5, R5, R21, RZ, 0x3c, !PT ;  /* 0x0000001505057212 */ /* 0x000fe200078e3cff */
[----:B------:R-:W-:Y:S01]  /*2ac0*/  IMAD R11, R140, R95, R0 ;  /* 0x0000005f8c0b7224 */ /* 0x000fe200078e0200 */
[----:B------:R-:W-:Y:S01]  /*2ad0*/  ISETP.GE.AND P0, PT, R161, UR4, PT ;  /* 0x00000004a1007c0c */ /* 0x000fe2000bf06270 */
[----:B------:R-:W-:Y:S01]  /*2ae0*/  IMAD.IADD R136, R136, 0x1, R3 ;  /* 0x0000000188887824 */ /* 0x000fe200078e0203 */
[----:B------:R-:W-:Y:S01]  /*2af0*/  LOP3.LUT R3, R185, 0x18, R18, 0xf8, !PT ;  /* 0x00000018b9037812 */ /* 0x000fe200078ef812 */
[----:B------:R-:W-:Y:S01]  /*2b00*/  IMAD R0, R9, R88, RZ ;  /* 0x0000005809007224 */ /* 0x000fe200078e02ff */
[----:B------:R-:W-:Y:S01]  /*2b10*/  SHF.L.U64.HI R105, R94, 0x6, R95 ;  /* 0x000000065e697819 */ /* 0x000fe2000001025f */
[----:B------:R-:W-:Y:S01]  /*2b20*/  IMAD.IADD R134, R134, 0x1, R5 ;  /* 0x0000000186867824 */ /* 0x000fe200078e0205 */
[----:B------:R-:W-:Y:S01]  /*2b30*/  LOP3.LUT P5, RZ, R227, 0x4, RZ, 0xc0, !PT ;  /* 0x00000004e3ff7812 */ /* 0x000fe200078ac0ff */
[----:B------:R-:W-:Y:S01]  /*2b40*/  IMAD R101, R140, R89, R0 ;  /* 0x000000598c657224 */ /* 0x000fe200078e0200 */
[----:B------:R-:W-:Y:S01]  /*2b50*/  LOP3.LUT R0, R3, R186, RZ, 0x3c, !PT ;  /* 0x000000ba03007212 */ /* 0x000fe200078e3cff */
[----:B------:R-:W-:Y:S01]  /*2b60*/  IMAD R5, R95, 0x60, RZ ;  /* 0x000000605f057824 */ /* 0x000fe200078e02ff */
[----:B------:R-:W-:Y:S01]  /*2b70*/  SEL R3, RZ, 0x8, P4 ;  /* 0x00000008ff037807 */ /* 0x000fe20002000000 */
[----:B------:R-:W-:Y:S01]  /*2b80*/  IMAD.WIDE.U32 R94, R94, 0x60, RZ ;  /* 0x000000605e5e7825 */ /* 0x000fe200078e00ff */
[----:B------:R-:W-:-:S02]  /*2b90*/  SEL R8, RZ, 0x20, P0 ;  /* 0x00000020ff087807 */ /* 0x000fc40000000000 */
[----:B------:R-:W-:Y:S01]  /*2ba0*/  SHF.L.U64.HI R107, R88, 0x6, R89 ;  /* 0x00000006586b7819 */ /* 0x000fe20000010259 */
[----:B------:R-:W-:Y:S01]  /*2bb0*/  IMAD R9, R89, 0x60, RZ ;  /* 0x0000006059097824 */ /* 0x000fe200078e02ff */
[----:B------:R-:W-:Y:S01]  /*2bc0*/  LOP3.LUT R10, R4, R3, RZ, 0xfc, !PT ;  /* 0x00000003040a7212 */ /* 0x000fe200078efcff */
[----:B------:R-:W-:Y:S01]  /*2bd0*/  IMAD.WIDE.U32 R88, R88, 0x60, RZ ;  /* 0x0000006058587825 */ /* 0x000fe200078e00ff */
[----:B------:R-:W-:Y:S02]  /*2be0*/  LOP3.LUT R3, R4, 0x1, RZ, 0xc0, !PT ;  /* 0x0000000104037812 */ /* 0x000fe400078ec0ff */
[----:B------:R-:W-:Y:S01]  /*2bf0*/  SEL R126, R126, 0xffffffe0, !P5 ;  /* 0xffffffe07e7e7807 */ /* 0x000fe20006800000 */
[----:B------:R-:W-:Y:S01]  /*2c00*/  IMAD.IADD R130, R95, 0x1, R5 ;  /* 0x000000015f827824 */ /* 0x000fe200078e0205 */
[----:B------:R-:W-:Y:S01]  /*2c10*/  SHF.R.S32.HI R119, RZ, 0x3, R6 ;  /* 0x00000003ff777819 */ /* 0x000fe20000011406 */
[----:B------:R-:W-:Y:S01]  /*2c20*/  IMAD.IADD R0, R187, 0x1, R0 ;  /* 0x00000001bb007824 */ /* 0x000fe200078e0200 */
        /* <DEDUP_REMOVED lines=8> */
[----:B------:R-:W-:Y:S01]  /*2cb0*/  SHF.R.S32.HI R113, RZ, 0x3, R20 ;  /* 0x00000003ff717819 */ /* 0x000fe20000011414 */
[----:B------:R-:W-:Y:S01]  /*2cc0*/  IMAD.IADD R102, R11, 0x1, R97 ;  /* 0x000000010b667824 */ /* 0x000fe200078e0261 */
[C---:B------:R-:W-:Y:S01]  /*2cd0*/  LOP3.LUT R8, R10.reuse, 0x2, RZ, 0xc0, !PT ;  /* 0x000000020a087812 */ /* 0x040fe200078ec0ff */
[----:B------:R-:W-:Y:S01]  /*2ce0*/  IMAD.IADD R101, R101, 0x1, R91 ;  /* 0x0000000165657824 */ /* 0x000fe200078e025b */
[----:B------:R-:W-:-:S02]  /*2cf0*/  LOP3.LUT R9, R10, 0x4, RZ, 0xc0, !PT ;  /* 0x000000040a097812 */ /* 0x000fc400078ec0ff */
[C---:B------:R-:W-:Y:S02]  /*2d00*/  LOP3.LUT R20, R76.reuse, 0x2, RZ, 0xc0, !PT ;  /* 0x000000024c147812 */ /* 0x040fe400078ec0ff */
[C---:B------:R-:W-:Y:S02]  /*2d10*/  LOP3.LUT R21, R76.reuse, 0x4, RZ, 0xc0, !PT ;  /* 0x000000044c157812 */ /* 0x040fe400078ec0ff */
[C---:B------:R-:W-:Y:S02]  /*2d20*/  LOP3.LUT R26, R76.reuse, 0x8, RZ, 0xc0, !PT ;  /* 0x000000084c1a7812 */ /* 0x040fe400078ec0ff */
[----:B------:R-:W-:Y:S02]  /*2d30*/  LOP3.LUT R27, R76, 0x10, RZ, 0xc0, !PT ;  /* 0x000000104c1b7812 */ /* 0x000fe400078ec0ff */
[----:B0-----:R-:W-:Y:S02]  /*2d40*/  LEA.HI R194, R194, 0x8, RZ, 0x19 ;  /* 0x00000008c2c27811 */ /* 0x001fe400078fc8ff */
[----:B------:R-:W-:-:S02]  /*2d50*/  SHF.R.S32.HI R118, RZ, 0x3, R12 ;  /* 0x00000003ff767819 */ /* 0x000fc4000001140c */
[----:B------:R-:W-:Y:S02]  /*2d60*/  LOP3.LUT R7, R7, 0x1, RZ, 0xc0, !PT ;  /* 0x0000000107077812 */ /* 0x000fe400078ec0ff */
[----:B------:R-:W-:Y:S02]  /*2d70*/  LOP3.LUT R10, R10, 0x8, RZ, 0xc0, !PT ;  /* 0x000000080a0a7812 */ /* 0x000fe400078ec0ff */
[----:B------:R-:W-:Y:S02]  /*2d80*/  SHF.R.S32.HI R111, RZ, 0x1f, R4 ;  /* 0x0000001fff6f7819 */ /* 0x000fe40000011404 */
[----:B------:R-:W-:Y:S02]  /*2d90*/  SHF.R.S32.HI R110, RZ, 0x1f, R5 ;  /* 0x0000001fff6e7819 */ /* 0x000fe40000011405 */
[----:B------:R-:W-:Y:S02]  /*2da0*/  SHF.R.S32.HI R109, RZ, 0x1f, R6 ;  /* 0x0000001fff6d7819 */ /* 0x000fe40000011406 */
[----:B------:R-:W-:-:S02]  /*2db0*/  LOP3.LUT R76, R76, 0x20, RZ, 0xc0, !PT ;  /* 0x000000204c4c7812 */ /* 0x000fc400078ec0ff */
[----:B----4-:R-:W-:-:S07]  /*2dc0*/  SHF.R.S32.HI R128, RZ, 0x1f, R100 ;  /* 0x0000001fff807819 */ /* 0x010fce0000011464 */
.L_x_1670:
[----:B0-----:R-:W0:Y:S01]  /*2dd0*/  LDC R78, c[0x0][0x430] ;  /* 0x00010c00ff4e7b82 */ /* 0x001e220000000800 */
[----:B------:R-:W-:Y:S02]  /*2de0*/  VIADD R24, R24, 0xffffffff ;  /* 0xffffffff18187836 */ /* 0x000fe40000000000 */
[----:B------:R-:W-:Y:S02]  /*2df0*/  IMAD.MOV.U32 R77, RZ, RZ, RZ ;  /* 0x000000ffff4d7224 */ /* 0x000fe400078e00ff */
[----:B------:R-:W-:-:S03]  /*2e00*/  IMAD R12, R24, 0x60, R112 ;  /* 0x00000060180c7824 */ /* 0x000fc600078e0270 */
[----:B-1----:R-:W1:Y:S01]  /*2e10*/  LDC R123, c[0x0][0x3f4] ;  /* 0x0000fd00ff7b7b82 */ /* 0x002e620000000800 */
[----:B------:R-:W-:Y:S01]  /*2e20*/  IMAD.IADD R32, R129, 0x1, R12 ;  /* 0x0000000181207824 */ /* 0x000fe200078e020c */
[----:B------:R-:W-:-:S03]  /*2e30*/  ISETP.GE.AND P0, PT, R12, R25, PT ;  /* 0x000000190c00720c */ /* 0x000fc60003f06270 */
[----:B------:R-:W-:Y:S01]  /*2e40*/  IMAD.MOV.U32 R28, RZ, RZ, R32 ;  /* 0x000000ffff1c7224 */ /* 0x000fe200078e0020 */
[----:B------:R-:W-:Y:S02]  /*2e50*/  ISETP.GT.OR P0, PT, R112, 0x5f, P0 ;  /* 0x0000005f7000780c */ /* 0x000fe40000704670 */
[----:B0-----:R-:W-:-:S11]  /*2e60*/  ISETP.NE.AND P4, PT, R78, 0x1, PT ;  /* 0x000000014e00780c */ /* 0x001fd60003f85270 */
[----:B------:R-:W0:Y:S08]  /*2e70*/  @!P0 LDC.64 R14, c[0x0][0x428] ;  /* 0x00010a00ff0e8b82 */ /* 0x000e300000000a00 */
[----:B------:R-:W2:Y:S08]  /*2e80*/  @!P0 LDC.64 R12, c[0x0][0x418] ;  /* 0x00010600ff0c8b82 */ /* 0x000eb00000000a00 */
[----:B------:R-:W3:Y:S08]  /*2e90*/  @P4 LDC R11, c[0x0][0x434] ;  /* 0x00010d00ff0b4b82 */ /* 0x000ef00000000800 */
[----:B----4-:R-:W4:Y:S01]  /*2ea0*/  @P4 LDC R30, c[0x0][0x438] ;  /* 0x00010e00ff1e4b82 */ /* 0x010f220000000800 */
[----:B---3--:R-:W-:-:S05]  /*2eb0*/  @P4 IMAD.HI.U32 R11, R32, R11, RZ ;  /* 0x0000000b200b4227 */ /* 0x008fca00078e00ff */
[----:B----4-:R-:W-:Y:S01]  /*2ec0*/  @P4 SHF.R.U32.HI R28, RZ, R30, R11 ;  /* 0x0000001eff1c4219 */ /* 0x010fe2000001160b */
[----:B0-----:R-:W-:-:S03]  /*2ed0*/  @!P0 IMAD R11, R128, R14, RZ ;  /* 0x0000000e800b8224 */ /* 0x001fc600078e02ff */
[--C-:B------:R-:W-:Y:S01]  /*2ee0*/  @!P0 SHF.R.S32.HI R29, RZ, 0x1f, R28.reuse ;  /* 0x0000001fff1d8819 */ /* 0x100fe2000001141c */
[C---:B------:R-:W-:Y:S02]  /*2ef0*/  @!P0 IMAD R11, R100.reuse, R15, R11 ;  /* 0x0000000f640b8224 */ /* 0x040fe400078e020b */
[----:B------:R-:W-:-:S04]  /*2f00*/  @!P0 IMAD.WIDE.U32 R14, R100, R14, R28 ;  /* 0x0000000e640e8225 */ /* 0x000fc800078e001c */
[----:B------:R-:W-:Y:S01]  /*2f10*/  @!P0 IMAD.IADD R11, R15, 0x1, R11 ;  /* 0x000000010f0b8824 */ /* 0x000fe200078e020b */
[----:B--2---:R-:W-:-:S04]  /*2f20*/  @!P0 LEA R12, P4, R14, R12, 0x2 ;  /* 0x0000000c0e0c8211 */ /* 0x004fc800078810ff */
[----:B------:R-:W-:-:S05]  /*2f30*/  @!P0 LEA.HI.X R13, R14, R13, R11, 0x2, P4 ;  /* 0x0000000d0e0d8211 */ /* 0x000fca00020f140b */
[----:B------:R0:W5:Y:S01]  /*2f40*/  @!P0 LDG.E R77, desc[UR60][R12.64] ;  /* 0x0000003c0c4d8981 */ /* 0x000162000c1e1900 */
[----:B-1----:R-:W-:Y:S01]  /*2f50*/  ISETP.GE.AND P0, PT, R123, 0x1, PT ;  /* 0x000000017b00780c */ /* 0x002fe20003f06270 */
[----:B------:R-:W-:Y:S01]  /*2f60*/  IMAD.MOV R11, RZ, RZ, -R28 ;  /* 0x000000ffff0b7224 */ /* 0x000fe200078e0a1c */
[----:B------:R-:W-:Y:S01]  /*2f70*/  ISETP.GT.AND P4, PT, R24, R125, PT ;  /* 0x0000007d1800720c */ /* 0x000fe20003f84270 */
[C---:B------:R-:W-:Y:S01]  /*2f80*/  IMAD R14, R17.reuse, 0x4800, R0 ;  /* 0x00004800110e7824 */ /* 0x040fe200078e0200 */
[----:B------:R-:W-:Y:S05]  /*2f90*/  YIELD ;  /* 0x0000000000007946 */ /* 0x000fea0003800000 */
[----:B------:R-:W-:Y:S01]  /*2fa0*/  IMAD R28, R17, 0x4800, R133 ;  /* 0x00004800111c7824 */ /* 0x000fe200078e0285 */
[----:B------:R-:W-:Y:S01]  /*2fb0*/  BSSY B0, `(.L_x_1565) ;  /* 0x00007ef000007945 */ /* 0x000fe20003800000 */
[----:B------:R-:W-:Y:S01]  /*2fc0*/  IMAD R78, R78, R11, R32 ;  /* 0x0000000b4e4e7224 */ /* 0x000fe200078e0220 */
[----:B------:R-:W-:Y:S01]  /*2fd0*/  P2R R122, PR, RZ, 0x10 ;  /* 0x00000010ff7a7803 */ /* 0x000fe20000000000 */
[----:B------:R-:W-:-:S02]  /*2fe0*/  IMAD R29, R14, 0x2, R121 ;  /* 0x000000020e1d7824 */ /* 0x000fc400078e0279 */
[----:B------:R-:W-:Y:S01]  /*2ff0*/  IMAD R28, R28, 0x2, R121 ;  /* 0x000000021c1c7824 */ /* 0x000fe200078e0279 */
[----:B0-----:R-:W-:Y:S06]  /*3000*/  @!P0 BRA `(.L_x_1566) ;  /* 0x0000007400d08947 */ /* 0x001fec0003800000 */
[----:B------:R-:W-:Y:S01]  /*3010*/  SHF.R.S32.HI R79, RZ, 0x1f, R78 ;  /* 0x0000001fff4f7819 */ /* 0x000fe2000001144e */
[----:B------:R-:W-:Y:S01]  /*3020*/  ULDC.64 UR4, c[0x0][0x300] ;  /* 0x0000c00000047ab9 */ /* 0x000fe20000000a00 */
[----:B-----5:R-:W-:Y:S01]  /*3030*/  SHF.R.S32.HI R84, RZ, 0x1f, R77 ;  /* 0x0000001fff547819 */ /* 0x020fe2000001144d */
[----:B------:R-:W-:Y:S01]  /*3040*/  IMAD.WIDE.U32 R12, R78, UR4, RZ ;  /* 0x000000044e0c7c25 */ /* 0x000fe2000f8e00ff */
[----:B------:R-:W-:Y:S02]  /*3050*/  ULDC.U8 UR6, c[0x0][0x410] ;  /* 0x0001040000067ab9 */ /* 0x000fe40000000000 */
[----:B------:R-:W-:Y:S01]  /*3060*/  ISETP.NE.AND P0, PT, RZ, UR6, PT ;  /* 0x00000006ff007c0c */ /* 0x000fe2000bf05270 */
[----:B------:R-:W-:Y:S02]  /*3070*/  IMAD R11, R79, UR4, RZ ;  /* 0x000000044f0b7c24 */ /* 0x000fe4000f8e02ff */
[----:B------:R-:W-:Y:S02]  /*3080*/  IMAD R15, R132, R24, RZ ;  /* 0x00000018840f7224 */ /* 0x000fe400078e02ff */
[----:B------:R-:W-:Y:S01]  /*3090*/  IMAD R11, R78, UR5, R11 ;  /* 0x000000054e0b7c24 */ /* 0x000fe2000f8e020b */
[----:B------:R-:W-:Y:S01]  /*30a0*/  ULDC.64 UR4, c[0x0][0x310] ;  /* 0x0000c40000047ab9 */ /* 0x000fe20000000a00 */
[----:B------:R-:W-:-:S02]  /*30b0*/  IMAD R85, R24, -0x60, R25 ;  /* 0xffffffa018557824 */ /* 0x000fc400078e0219 */
[----:B------:R-:W-:Y:S02]  /*30c0*/  IMAD R14, R84, UR4, RZ ;  /* 0x00000004540e7c24 */ /* 0x000fe4000f8e02ff */
[----:B------:R-:W-:Y:S01]  /*30d0*/  IMAD.IADD R13, R13, 0x1, R11 ;  /* 0x000000010d0d7824 */ /* 0x000fe200078e020b */
[----:B------:R-:W-:Y:S01]  /*30e0*/  VIMNMX R85, R85, 0x60, PT ;  /* 0x0000006055557848 */ /* 0x000fe20003fe0100 */
[C---:B------:R-:W-:Y:S02]  /*30f0*/  IMAD R11, R77.reuse, UR5, R14 ;  /* 0x000000054d0b7c24 */ /* 0x040fe4000f8e020e */
[----:B------:R-:W-:Y:S01]  /*3100*/  IMAD.WIDE.U32 R12, R77, UR4, R12 ;  /* 0x000000044d0c7c25 */ /* 0x000fe2000f8e000c */
[----:B------:R-:W-:-:S03]  /*3110*/  ULDC.64 UR4, c[0x0][0x308] ;  /* 0x0000c20000047ab9 */ /* 0x000fc60000000a00 */
[----:B------:R-:W-:Y:S01]  /*3120*/  IMAD.IADD R13, R13, 0x1, R11 ;  /* 0x000000010d0d7824 */ /* 0x000fe200078e020b */
[----:B------:R-:W-:Y:S01]  /*3130*/  SHF.R.S32.HI R11, RZ, 0x1f, R24 ;  /* 0x0000001fff0b7819 */ /* 0x000fe20000011418 */
[----:B------:R-:W-:Y:S02]  /*3140*/  IMAD R14, R130, R24, RZ ;  /* 0x00000018820e7224 */ /* 0x000fe400078e02ff */
[----:B------:R-:W-:-:S04]  /*3150*/  IMAD.WIDE.U32 R116, R169, UR4, R12 ;  /* 0x00000004a9747c25 */ /* 0x000fc8000f8e000c */
[C---:B------:R-:W-:Y:S02]  /*3160*/  IMAD R31, R11.reuse, R94, R14 ;  /* 0x0000005e0b1f7224 */ /* 0x040fe400078e020e */
[----:B------:R-:W-:Y:S02]  /*3170*/  IMAD R33, R11, R88, R15 ;  /* 0x000000580b217224 */ /* 0x000fe400078e020f */
[----:B------:R-:W-:Y:S01]  /*3180*/  IMAD R11, R169, UR5, R117 ;  /* 0x00000005a90b7c24 */ /* 0x000fe2000f8e0275 */
[----:B------:R-:W-:Y:S01]  /*3190*/  ULDC.64 UR4, c[0x0][0x2e8] ;  /* 0x0000ba0000047ab9 */ /* 0x000fe20000000a00 */
[----:B------:R-:W-:Y:S01]  /*31a0*/  IMAD.WIDE.U32 R14, R94, R24, RZ ;  /* 0x000000185e0e7225 */ /* 0x000fe200078e00ff */
[----:B------:R-:W-:-:S03]  /*31b0*/  LEA R117, P4, R116, UR4, 0x1 ;  /* 0x0000000474757c11 */ /* 0x000fc6000f8808ff */
[----:B------:R-:W-:Y:S01]  /*31c0*/  IMAD.WIDE.U32 R12, R88, R24, RZ ;  /* 0x00000018580c7225 */ /* 0x000fe200078e00ff */
[----:B------:R-:W-:-:S03]  /*31d0*/  LEA.HI.X R116, R116, UR5, R11, 0x1, P4 ;  /* 0x0000000574747c11 */ /* 0x000fc6000a0f0c0b */
        /* <DEDUP_REMOVED lines=21> */
[----:B------:R-:W-:Y:S01]  /*3330*/  IADD3 R35, P0, R92, R12, RZ ;  /* 0x0000000c5c237210 */ /* 0x000fe20007f1e0ff */
[----:B------:R-:W-:Y:S01]  /*3340*/  ULDC.64 UR6, c[0x0][0x400] ;  /* 0x0001000000067ab9 */ /* 0x000fe20000000a00 */
[----:B------:R-:W-:Y:S01]  /*3350*/  CS2R R74, SRZ ;  /* 0x00000000004a7805 */ /* 0x000fe2000001ff00 */
[----:B------:R-:W-:Y:S01]  /*3360*/  IMAD.X R34, R11, 0x1, R104, P5 ;  /* 0x000000010b227824 */ /* 0x000fe200028e0668 */
[----:B------:R-:W-:Y:S01]  /*3370*/  LEA R32, P5, R33, UR4, 0x1 ;  /* 0x0000000421207c11 */ /* 0x000fe2000f8a08ff */
[----:B------:R-:W-:Y:S01]  /*3380*/  IMAD.X R36, R82, 0x1, R103, P0 ;  /* 0x0000000152247824 */ /* 0x000fe200000e0667 */
[----:B------:R-:W-:Y:S02]  /*3390*/  ISETP.GE.AND P0, PT, R162, R123, PT ;  /* 0x0000007ba200720c */ /* 0x000fe40003f06270 */
[----:B------:R-:W-:-:S02]  /*33a0*/  CS2R R70, SRZ ;  /* 0x0000000000467805 */ /* 0x000fc4000001ff00 */
[----:B------:R-:W-:Y:S02]  /*33b0*/  LEA.HI.X R33, R33, UR5, R34, 0x1, P5 ;  /* 0x0000000521217c11 */ /* 0x000fe4000a8f0c22 */
[----:B------:R-:W-:Y:S02]  /*33c0*/  CS2R R80, SRZ ;  /* 0x0000000000507805 */ /* 0x000fe4000001ff00 */
[C---:B------:R-:W-:Y:S02]  /*33d0*/  LEA R34, P5, R35.reuse, UR6, 0x1 ;  /* 0x0000000623227c11 */ /* 0x040fe4000f8a08ff */
[----:B------:R-:W-:Y:S02]  /*33e0*/  CS2R R72, SRZ ;  /* 0x0000000000487805 */ /* 0x000fe4000001ff00 */
[----:B------:R-:W-:Y:S02]  /*33f0*/  LEA.HI.X R35, R35, UR7, R36, 0x1, P5 ;  /* 0x0000000723237c11 */ /* 0x000fe4000a8f0c24 */
[-C--:B------:R-:W-:Y:S01]  /*3400*/  ISETP.GE.AND P5, PT, R179, R123.reuse, PT ;  /* 0x0000007bb300720c */ /* 0x080fe20003fa6270 */
[----:B------:R0:W5:Y:S04]  /*3410*/  @!P0 LDG.E.64 R74, desc[UR60][R32.64] ;  /* 0x0000003c204a8981 */ /* 0x000168000c1e1b00 */
[----:B------:R0:W5:Y:S01]  /*3420*/  @!P0 LDG.E.64 R80, desc[UR60][R34.64] ;  /* 0x0000003c22508981 */ /* 0x000162000c1e1b00 */
[----:B------:R-:W-:-:S07]  /*3430*/  ISETP.GE.AND P0, PT, R177, R123, PT ;  /* 0x0000007bb100720c */ /* 0x000fce0003f06270 */
[----:B------:R0:W5:Y:S04]  /*3440*/  @!P5 LDG.E.64 R70, desc[UR60][R32.64+0x20] ;  /* 0x0000203c2046d981 */ /* 0x000168000c1e1b00 */
[----:B------:R0:W5:Y:S01]  /*3450*/  @!P5 LDG.E.64 R72, desc[UR60][R34.64+0x20] ;  /* 0x0000203c2248d981 */ /* 0x000162000c1e1b00 */
[----:B------:R-:W-:Y:S02]  /*3460*/  ISETP.GE.AND P5, PT, R178, R123, PT ;  /* 0x0000007bb200720c */ /* 0x000fe40003fa6270 */
[----:B------:R-:W-:Y:S02]  /*3470*/  CS2R R66, SRZ ;  /* 0x0000000000427805 */ /* 0x000fe4000001ff00 */
[----:B------:R-:W-:Y:S02]  /*3480*/  CS2R R68, SRZ ;  /* 0x0000000000447805 */ /* 0x000fe4000001ff00 */
[----:B------:R-:W-:-:S02]  /*3490*/  CS2R R62, SRZ ;  /* 0x00000000003e7805 */ /* 0x000fc4000001ff00 */
[----:B------:R-:W-:Y:S01]  /*34a0*/  CS2R R64, SRZ ;  /* 0x0000000000407805 */ /* 0x000fe2000001ff00 */
[----:B------:R0:W5:Y:S04]  /*34b0*/  @!P0 LDG.E.64 R66, desc[UR60][R32.64+0x40] ;  /* 0x0000403c20428981 */ /* 0x000168000c1e1b00 */
[----:B------:R0:W5:Y:S01]  /*34c0*/  @!P0 LDG.E.64 R68, desc[UR60][R34.64+0x40] ;  /* 0x0000403c22448981 */ /* 0x000162000c1e1b00 */
[----:B------:R-:W-:-:S03]  /*34d0*/  ISETP.GE.AND P0, PT, R176, R123, PT ;  /* 0x0000007bb000720c */ /* 0x000fc60003f06270 */
        /* <DEDUP_REMOVED lines=8> */
[----:B------:R0:W5:Y:S04]  /*3560*/  @!P0 LDG.E.64 R60, desc[UR60][R34.64+0x80] ;  /* 0x0000803c223c8981 */ /* 0x000168000c1e1b00 */
[----:B------:R0:W5:Y:S04]  /*3570*/  @!P5 LDG.E.64 R54, desc[UR60][R32.64+0xa0] ;  /* 0x0000a03c2036d981 */ /* 0x000168000c1e1b00 */
[----:B------:R0:W5:Y:S02]  /*3580*/  @!P5 LDG.E.64 R56, desc[UR60][R34.64+0xa0] ;  /* 0x0000a03c2238d981 */ /* 0x000164000c1e1b00 */
.L_x_1569:
[----:B------:R-:W-:Y:S05]  /*3590*/  BSYNC B1 ;  /* 0x0000000000017941 */ /* 0x000fea0003800000 */
.L_x_1568:
        /* <DEDUP_REMOVED lines=12> */
[----:B------:R-:W-:Y:S01]  /*3660*/  CS2R R48, SRZ ;  /* 0x0000000000307805 */ /* 0x000fe2000001ff00 */
[----:B-----5:R-:W-:Y:S01]  /*3670*/  IMAD.MOV.U32 R83, RZ, RZ, R54 ;  /* 0x000000ffff537224 */ /* 0x020fe200078e0036 */
[----:B------:R-:W-:Y:S01]  /*3680*/  CS2R R52, SRZ ;  /* 0x0000000000347805 */ /* 0x000fe2000001ff00 */
[----:B------:R-:W-:Y:S06]  /*3690*/  @P5 BRA `(.L_x_1571) ;  /* 0x0000000000a05947 */ /* 0x000fec0003800000 */
[----:B------:R-:W-:Y:S01]  /*36a0*/  IADD3 R14, P0, P6, R98, R14, R106 ;  /* 0x0000000e620e7210 */ /* 0x000fe20007e1e06a */
[----:B------:R-:W-:Y:S01]  /*36b0*/  ULDC.64 UR4, c[0x0][0x3e8] ;  /* 0x0000fa0000047ab9 */ /* 0x000fe20000000a00 */
[----:B------:R-:W-:Y:S01]  /*36c0*/  ULDC.64 UR6, c[0x0][0x400] ;  /* 0x0001000000067ab9 */ /* 0x000fe20000000a00 */
[----:B------:R-:W-:Y:S02]  /*36d0*/  CS2R R50, SRZ ;  /* 0x0000000000327805 */ /* 0x000fe4000001ff00 */
[----:B------:R-:W-:Y:S02]  /*36e0*/  IADD3.X R13, R104, R11, R105, P0, P6 ;  /* 0x0000000b680d7210 */ /* 0x000fe400007ec469 */
[----:B------:R-:W-:Y:S02]  /*36f0*/  CS2R R52, SRZ ;  /* 0x0000000000347805 */ /* 0x000fe4000001ff00 */
[----:B------:R-:W-:-:S04]  /*3700*/  IADD3 R11, P0, P6, R92, R12, R108 ;  /* 0x0000000c5c0b7210 */ /* 0x000fc80007e1e06c */
[----:B------:R-:W-:Y:S02]  /*3710*/  IADD3.X R82, R103, R82, R107, P0, P6 ;  /* 0x0000005267527210 */ /* 0x000fe400007ec46b */
[----:B------:R-:W-:-:S04]  /*3720*/  LEA R12, P0, R14, UR4, 0x1 ;  /* 0x000000040e0c7c11 */ /* 0x000fc8000f8008ff */
[----:B------:R-:W-:Y:S02]  /*3730*/  LEA.HI.X R13, R14, UR5, R13, 0x1, P0 ;  /* 0x000000050e0d7c11 */ /* 0x000fe400080f0c0d */
        /* <DEDUP_REMOVED lines=30> */
.L_x_1571:
[----:B------:R-:W-:Y:S05]  /*3920*/  BSYNC B1 ;  /* 0x0000000000017941 */ /* 0x000fea0003800000 */
.L_x_1570:
[----:B------:R-:W2:Y:S01]  /*3930*/  LDL R11, [R1+0x30] ;  /* 0x00003000010b7983 */ /* 0x000ea20000100800 */
[----:B0-----:R-:W-:Y:S02]  /*3940*/  IMAD.MOV.U32 R12, RZ, RZ, R58 ;  /* 0x000000ffff0c7224 */ /* 0x001fe400078e003a */
[----:B------:R-:W-:Y:S02]  /*3950*/  IMAD.MOV.U32 R13, RZ, RZ, R55 ;  /* 0x000000ffff0d7224 */ /* 0x000fe400078e0037 */
        /* <DEDUP_REMOVED lines=10> */
[----:B------:R-:W-:-:S03]  /*3a00*/  IMAD.MOV.U32 R13, RZ, RZ, R74 ;  /* 0x000000ffff0d7224 */ /* 0x000fc600078e004a */
[----:B------:R-:W-:Y:S01]  /*3a10*/  PRMT R192, R192, 0x5410, R12 ;  /* 0x00005410c0c07816 */ /* 0x000fe2000000000c */
[----:B------:R-:W-:Y:S01]  /*3a20*/  IMAD.MOV.U32 R12, RZ, RZ, R56 ;  /* 0x000000ffff0c7224 */ /* 0x000fe200078e0038 */
[----:B------:R-:W-:Y:S02]  /*3a30*/  PRMT R144, R14, 0x5410, R13 ;  /* 0x000054100e907816 */ /* 0x000fe4000000000d */
[----:B--2---:R-:W-:Y:S01]  /*3a40*/  R2UR UR4, R11 ;  /* 0x000000000b0472ca */ /* 0x004fe200000e0000 */
[----:B------:R-:W-:-:S05]  /*3a50*/  IMAD.MOV.U32 R11, RZ, RZ, R59 ;  /* 0x000000ffff0b7224 */ /* 0x000fca00078e003b */
[----:B------:R-:W-:Y:S01]  /*3a60*/  PRMT R156, R11, 0x7610, R156 ;  /* 0x000076100b9c7816 */ /* 0x000fe2000000009c */
[----:B------:R-:W-:-:S05]  /*3a70*/  IMAD.MOV.U32 R11, RZ, RZ, R66 ;  /* 0x000000ffff0b7224 */ /* 0x000fca00078e0042 */
[----:B------:R-:W-:Y:S01]  /*3a80*/  PRMT R189, R189, 0x5410, R11 ;  /* 0x00005410bdbd7816 */ /* 0x000fe2000000000b */
[----:B------:R-:W-:Y:S01]  /*3a90*/  IMAD.MOV.U32 R11, RZ, RZ, R70 ;  /* 0x000000ffff0b7224 */ /* 0x000fe200078e0046 */
[----:B------:R-:W-:-:S04]  /*3aa0*/  UISETP.NE.AND UP0, UPT, UR4, 0x3, UPT ;  /* 0x000000030400788c */ /* 0x000fc8000bf05270 */
[----:B------:R-:W-:Y:S01]  /*3ab0*/  PRMT R191, R191, 0x5410, R11 ;  /* 0x00005410bfbf7816 */ /* 0x000fe2000000000b */
[----:B------:R-:W-:Y:S01]  /*3ac0*/  IMAD.MOV.U32 R11, RZ, RZ, R57 ;  /* 0x000000ffff0b7224 */ /* 0x000fe200078e0039 */
[----:B------:R-:W-:-:S04]  /*3ad0*/  PLOP3.LUT P0, PT, PT, PT, UP0, 0x80, 0x0 ;  /* 0x000000000000781c */ /* 0x000fc80003f0f008 */
        /* <DEDUP_REMOVED lines=20> */
[----:B-----5:R-:W-:Y:S02]  /*3c20*/  IMAD.MOV.U32 R12, RZ, RZ, R30 ;  /* 0x000000ffff0c7224 */ /* 0x020fe400078e001e */
        /* <DEDUP_REMOVED lines=40> */
.L_x_1572:
[----:B------:R-:W-:Y:S01]  /*3eb0*/  IMAD R86, R17, 0x8, R2 ;  /* 0x0000000811567824 */ /* 0x000fe200078e0202 */
[----:B------:R-:W-:Y:S01]  /*3ec0*/  SHF.L.U32 R87, R175, 0x1f, RZ ;  /* 0x0000001faf577819 */ /* 0x000fe200000006ff */
[----:B------:R-:W-:Y:S03]  /*3ed0*/  BSSY B1, `(.L_x_1573) ;  /* 0x0000003000017945 */ /* 0x000fe60003800000 */
[----:B------:R-:W0:Y:S02]  /*3ee0*/  SYNCS.PHASECHK.TRANS64.TRYWAIT P6, [R86+URZ+0x2a890], R87 ;  /* 0x02a89057560075a7 */ /* 0x000e2400080c017f */
[----:B0-----:R-:W-:Y:S05]  /*3ef0*/  @!P6 BRA `(.L_x_1574) ;  /* 0x0000028400e8e947 */ /* 0x001fea0003800000 */
.L_x_1996:
[----:B------:R-:W-:Y:S05]  /*3f00*/  BSYNC B1 ;  /* 0x0000000000017941 */ /* 0x000fea0003800000 */
.L_x_1573:
[----:B------:R-:W-:-:S03]  /*3f10*/  UMOV UR4, 0xffffffff ;  /* 0xffffffff00047882 */ /* 0x000fc60000000000 */
[----:B------:R-:W-:Y:S05]  /*3f20*/  BRA.DIV UR4, `(.L_x_1575) ;  /* 0x0000028604f07947 */ /* 0x000fea000b800000 */
[----:B------:R1:W2:Y:S04]  /*3f30*/  SHFL.IDX PT, R82, R116, RZ, 0x1c1f ;  /* 0x001c1fff74527589 */ /* 0x0002a800000e0000 */
[----:B------:R1:W3:Y:S02]  /*3f40*/  SHFL.IDX PT, R11, R117, RZ, 0x1c1f ;  /* 0x001c1fff750b7589 */ /* 0x0002e400000e0000 */
.L_x_2000:
        /* <DEDUP_REMOVED lines=13> */
[C---:B------:R-:W-:Y:S02]  /*4020*/  PRMT R81, R145.reuse, 0x5410, R75 ;  /* 0x0000541091517816 */ /* 0x040fe4000000004b */
[----:B------:R-:W-:-:S02]  /*4030*/  PRMT R75, R145, 0x5432, R80 ;  /* 0x00005432914b7816 */ /* 0x000fc40000000050 */
[C---:B------:R-:W-:Y:S02]  /*4040*/  PRMT R74, R144.reuse, 0x5432, R74 ;  /* 0x00005432904a7816 */ /* 0x040fe4000000004a */
[----:B0-----:R-:W-:Y:S02]  /*4050*/  LOP3.LUT R146, R13, 0xffff0000, RZ, 0xc0, !PT ;  /* 0xffff00000d927812 */ /* 0x001fe400078ec0ff */
[C---:B------:R-:W-:Y:S01]  /*4060*/  LOP3.LUT R145, R81.reuse, 0xffff0000, RZ, 0xc0, !PT ;  /* 0xffff000051917812 */ /* 0x040fe200078ec0ff */
[----:B------:R-:W-:Y:S01]  /*4070*/  IMAD.U32 R81, R81, 0x10000, RZ ;  /* 0x0001000051517824 */ /* 0x000fe200078e00ff */
[----:B------:R-:W-:Y:S01]  /*4080*/  PRMT R143, R144, 0x5410, R143 ;  /* 0x00005410908f7816 */ /* 0x000fe2000000008f */
[----:B------:R-:W-:Y:S01]  /*4090*/  IMAD.U32 R144, R13, 0x10000, RZ ;  /* 0x000100000d907824 */ /* 0x000fe200078e00ff */
[----:B------:R-:W-:Y:S01]  /*40a0*/  LOP3.LUT R13, R74, 0xffff0000, RZ, 0xc0, !PT ;  /* 0xffff00004a0d7812 */ /* 0x000fe200078ec0ff */
        /* <DEDUP_REMOVED lines=34> */
.L_x_1581:
[----:B------:R-:W-:Y:S05]  /*42d0*/  BSYNC B3 ;  /* 0x0000000000037941 */ /* 0x000fea0003800000 */
.L_x_1580:
[----:B---3--:R-:W-:-:S04]  /*42e0*/  LEA R74, P4, R18, R11, 0x1 ;  /* 0x0000000b124a7211 */ /* 0x008fc800078808ff */
[----:B--2---:R-:W-:-:S05]  /*42f0*/  LEA.HI.X R75, R18, R82, R19, 0x1, P4 ;  /* 0x00000052124b7211 */ /* 0x004fca00020f0c13 */
[----:B0-----:R4:W-:Y:S04]  /*4300*/  ST.E.128 desc[UR60][R74.64], R12 ;  /* 0x0000000c4a007985 */ /* 0x0019e8000c101d3c */
.L_x_1579:
[----:B------:R-:W-:Y:S05]  /*4310*/  BSYNC B2 ;  /* 0x0000000000027941 */ /* 0x000fea0003800000 */
.L_x_1578:
        /* <DEDUP_REMOVED lines=12> */
[----:B------:R-:W-:Y:S02]  /*43e0*/  PRMT R73, R190, 0x5410, R71 ;  /* 0x00005410be497816 */ /* 0x000fe40000000047 */
        /* <DEDUP_REMOVED lines=41> */
.L_x_1585:
[----:B------:R-:W-:Y:S05]  /*4680*/  BSYNC B3 ;  /* 0x0000000000037941 */ /* 0x000fea0003800000 */
.L_x_1584:
[----:B------:R-:W-:Y:S02]  /*4690*/  IMAD.SHL.U32 R72, R170, 0x8, RZ ;  /* 0x00000008aa487824 */ /* 0x000fe400078e00ff */
[----:B---3--:R-:W-:Y:S02]  /*46a0*/  IMAD.MOV.U32 R70, RZ, RZ, R11 ;  /* 0x000000ffff467224 */ /* 0x008fe400078e000b */
[----:B--2---:R-:W-:Y:S02]  /*46b0*/  IMAD.MOV.U32 R71, RZ, RZ, R82 ;  /* 0x000000ffff477224 */ /* 0x004fe400078e0052 */
[----:B------:R-:W-:-:S05]  /*46c0*/  IMAD.WIDE R70, R72, 0x2, R70 ;  /* 0x0000000248467825 */ /* 0x000fca00078e0246 */
[----:B0-----:R0:W-:Y:S02]  /*46d0*/  ST.E.128 desc[UR60][R70.64], R12 ;  /* 0x0000000c46007985 */ /* 0x0011e4000c101d3c */
.L_x_1583:
[----:B------:R-:W-:Y:S05]  /*46e0*/  BSYNC B2 ;  /* 0x0000000000027941 */ /* 0x000fea0003800000 */
.L_x_1582:
        /* <DEDUP_REMOVED lines=54> */
.L_x_1589:
[----:B------:R-:W-:Y:S05]  /*4a50*/  BSYNC B3 ;  /* 0x0000000000037941 */ /* 0x000fea0003800000 */
.L_x_1588:
[----:B------:R-:W-:Y:S02]  /*4a60*/  IMAD.SHL.U32 R68, R171, 0x8, RZ ;  /* 0x00000008ab447824 */ /* 0x000fe400078e00ff */
[----:B---3--:R-:W-:Y:S02]  /*4a70*/  IMAD.MOV.U32 R66, RZ, RZ, R11 ;  /* 0x000000ffff427224 */ /* 0x008fe400078e000b */
[----:B--2---:R-:W-:Y:S02]  /*4a80*/  IMAD.MOV.U32 R67, RZ, RZ, R82 ;  /* 0x000000ffff437224 */ /* 0x004fe400078e0052 */
[----:B------:R-:W-:-:S05]  /*4a90*/  IMAD.WIDE R66, R68, 0x2, R66 ;  /* 0x0000000244427825 */ /* 0x000fca00078e0242 */
[----:B----4-:R0:W-:Y:S02]  /*4aa0*/  ST.E.128 desc[UR60][R66.64], R12 ;  /* 0x0000000c42007985 */ /* 0x0101e4000c101d3c */
.L_x_1587:
[----:B------:R-:W-:Y:S05]  /*4ab0*/  BSYNC B2 ;  /* 0x0000000000027941 */ /* 0x000fea0003800000 */
.L_x_1586:
        /* <DEDUP_REMOVED lines=11> */
[----:B------:R-:W-:Y:S01]  /*4b70*/  PRMT R65, R159, 0x5432, R63 ;  /* 0x000054329f417816 */ /* 0x000fe2000000003f */
[----:B----4-:R-:W-:Y:S01]  /*4b80*/  IMAD.U32 R63, R13, 0x10000, RZ ;  /* 0x000100000d3f7824 */ /* 0x010fe200078e00ff */
[----:B------:R-:W-:-:S02]  /*4b90*/  PRMT R62, R159, 0x5410, R62 ;  /* 0x000054109f3e7816 */ /* 0x000fc4000000003e */
[----:B------:R-:W-:Y:S02]  /*4ba0*/  LOP3.LUT R70, R13, 0xffff0000, RZ, 0xc0, !PT ;  /* 0xffff00000d467812 */ /* 0x000fe400078ec0ff */
[C---:B------:R-:W-:Y:S01]  /*4bb0*/  LOP3.LUT R68, R65.reuse, 0xffff0000, RZ, 0xc0, !PT ;  /* 0xffff000041447812 */ /* 0x040fe200078ec0ff */
[----:B------:R-:W-:Y:S01]  /*4bc0*/  IMAD.U32 R65, R65, 0x10000, RZ ;  /* 0x0001000041417824 */ /* 0x000fe200078e00ff */
[C---:B------:R-:W-:Y:S01]  /*4bd0*/  LOP3.LUT R64, R62.reuse, 0xffff0000, RZ, 0xc0, !PT ;  /* 0xffff00003e407812 */ /* 0x040fe200078ec0ff */
[----:B------:R-:W-:Y:S02]  /*4be0*/  IMAD.U32 R62, R62, 0x10000, RZ ;  /* 0x000100003e3e7824 */ /* 0x000fe400078e00ff */
[C---:B------:R-:W-:Y:S02]  /*4bf0*/  FMUL.FTZ R69, R70.reuse, R68 ;  /* 0x0000004446457220 */ /* 0x040fe40000410000 */
[-C--:B------:R-:W-:Y:S02]  /*4c00*/  FMUL.FTZ R13, R70, R64.reuse ;  /* 0x00000040460d7220 */ /* 0x080fe40000410000 */
[----:B------:R-:W-:-:S02]  /*4c10*/  FFMA.FTZ R64, R63, R64, -R69 ;  /* 0x000000403f407223 */ /* 0x000fc40000010845 */
[----:B------:R-:W-:Y:S01]  /*4c20*/  FFMA.FTZ R63, R63, R68, R13 ;  /* 0x000000443f3f7223 */ /* 0x000fe2000001000d */
[C---:B------:R-:W-:Y:S02]  /*4c30*/  PRMT R13, R158.reuse, 0x5432, R66 ;  /* 0x000054329e0d7816 */ /* 0x040fe40000000042 */
[----:B------:R-:W-:Y:S02]  /*4c40*/  PRMT R66, R158, 0x5410, R67 ;  /* 0x000054109e427816 */ /* 0x000fe40000000043 */
[----:B------:R-:W-:Y:S01]  /*4c50*/  LOP3.LUT R68, R14, 0xffff0000, RZ, 0xc0, !PT ;  /* 0xffff00000e447812 */ /* 0x000fe200078ec0ff */
[C---:B------:R-:W-:Y:S01]  /*4c60*/  IMAD.U32 R69, R13.reuse, 0x10000, RZ ;  /* 0x000100000d457824 */ /* 0x040fe200078e00ff */
[----:B------:R-:W-:Y:S01]  /*4c70*/  LOP3.LUT R13, R13, 0xffff0000, RZ, 0xc0, !PT ;  /* 0xffff00000d0d7812 */ /* 0x000fe200078ec0ff */
        /* <DEDUP_REMOVED lines=14> */
[C---:B------:R-:W-:Y:S01]  /*4d60*/  LOP3.LUT R13, R12.reuse, 0xffff0000, RZ, 0xc0, !PT ;  /* 0xffff00000c0d7812 */ /* 0x040fe200078ec0ff */
[----:B------:R-:W-:Y:S01]  /*4d70*/  FFMA.FTZ R14, R15, R66, R14 ;  /* 0x000000420f0e7223 */ /* 0x000fe2000001000e */
[----:B------:R-:W-:-:S03]  /*4d80*/  IMAD.U32 R12, R12, 0x10000, RZ ;  /* 0x000100000c0c7824 */ /* 0x000fc600078e00ff */
[C---:B------:R-:W-:Y:S01]  /*4d90*/  FMUL.FTZ R15, R13.reuse, R65 ;  /* 0x000000410d0f7220 */ /* 0x040fe20000410000 */
[-C--:B------:R-:W-:Y:S01]  /*4da0*/  FMUL.FTZ R13, R13, R62.reuse ;  /* 0x0000003e0d0d7220 */ /* 0x080fe20000410000 */
[----:B------:R-:W-:Y:S02]  /*4db0*/  F2FP.BF16.F32.PACK_AB R14, R14, R67 ;  /* 0x000000430e0e723e */ /* 0x000fe400000010ff */
[C---:B------:R-:W-:Y:S01]  /*4dc0*/  FFMA.FTZ R15, R12.reuse, R62, -R15 ;  /* 0x0000003e0c0f7223 */ /* 0x040fe2000001080f */
[----:B------:R-:W-:-:S05]  /*4dd0*/  FFMA.FTZ R13, R12, R65, R13 ;  /* 0x000000410c0d7223 */ /* 0x000fca000001000d */
[----:B------:R-:W-:Y:S01]  /*4de0*/  F2FP.BF16.F32.PACK_AB R13, R13, R15 ;  /* 0x0000000f0d0d723e */ /* 0x000fe200000010ff */
[----:B------:R-:W-:Y:S02]  /*4df0*/  IMAD.MOV.U32 R15, RZ, RZ, R14 ;  /* 0x000000ffff0f7224 */ /* 0x000fe400078e000e */
[----:B------:R-:W-:Y:S02]  /*4e00*/  IMAD.MOV.U32 R14, RZ, RZ, R68 ;  /* 0x000000ffff0e7224 */ /* 0x000fe400078e0044 */
[----:B------:R-:W-:Y:S02]  /*4e10*/  IMAD.MOV.U32 R12, RZ, RZ, R13 ;  /* 0x000000ffff0c7224 */ /* 0x000fe400078e000d */
[----:B------:R-:W-:-:S07]  /*4e20*/  IMAD.MOV.U32 R13, RZ, RZ, R63 ;  /* 0x000000ffff0d7224 */ /* 0x000fce00078e003f */
.L_x_1593:
[----:B------:R-:W-:Y:S05]  /*4e30*/  BSYNC B3 ;  /* 0x0000000000037941 */ /* 0x000fea0003800000 */
.L_x_1592:
[----:B---3--:R-:W-:-:S04]  /*4e40*/  LEA R62, P4, R22, R11, 0x1 ;  /* 0x0000000b163e7211 */ /* 0x008fc800078808ff */
[----:B--2---:R-:W-:-:S05]  /*4e50*/  LEA.HI.X R63, R22, R82, R173, 0x1, P4 ;  /* 0x00000052163f7211 */ /* 0x004fca00020f0cad */
[----:B----4-:R0:W-:Y:S04]  /*4e60*/  ST.E.128 desc[UR60][R62.64], R12 ;  /* 0x0000000c3e007985 */ /* 0x0101e8000c101d3c */
.L_x_1591:
[----:B------:R-:W-:Y:S05]  /*4e70*/  BSYNC B2 ;  /* 0x0000000000027941 */ /* 0x000fea0003800000 */
.L_x_1590:
[----:B------:R-:W-:Y:S01]  /*4e80*/  ISETP.NE.AND P4, PT, R27, RZ, PT ;  /* 0x000000ff1b00720c */ /* 0x000fe20003f85270 */
[----:B------:R-:W-:-:S12]  /*4e90*/  BSSY B2, `(.L_x_1594) ;  /* 0x0000039000027945 */ /* 0x000fd80003800000 */
[----:B------:R-:W-:Y:S05]  /*4ea0*/  @!P4 BRA `(.L_x_1595) ;  /* 0x0000000000dcc947 */ /* 0x000fea0003800000 */
[----:B0---4-:R0:W4:Y:S01]  /*4eb0*/  LDS.128 R12, [R29+0x6000] ;  /* 0x006000001d0c7984 */ /* 0x0111220000000c00 */
[----:B------:R-:W-:Y:S01]  /*4ec0*/  ISETP.GE.AND P4, PT, R176, R123, PT ;  /* 0x0000007bb000720c */ /* 0x000fe20003f86270 */
[----:B------:R-:W-:-:S12]  /*4ed0*/  BSSY B3, `(.L_x_1596) ;  /* 0x0000031000037945 */ /* 0x000fd80003800000 */
[----:B0-----:R-:W-:Y:S05]  /*4ee0*/  @P4 BRA `(.L_x_1597) ;  /* 0x0000000000bc4947 */ /* 0x001fea0003800000 */
[----:B------:R-:W-:Y:S02]  /*4ef0*/  SHF.R.U64 R58, R58, 0x10, R59 ;  /* 0x000000103a3a7819 */ /* 0x000fe4000000123b */
[--C-:B------:R-:W-:Y:S02]  /*4f00*/  SHF.R.U64 R62, R60, 0x10, R61.reuse ;  /* 0x000000103c3e7819 */ /* 0x100fe4000000123d */
[C---:B------:R-:W-:Y:S02]  /*4f10*/  PRMT R58, R157.reuse, 0x5432, R58 ;  /* 0x000054329d3a7816 */ /* 0x040fe4000000003a */
[----:B------:R-:W-:Y:S02]  /*4f20*/  PRMT R157, R157, 0x5410, R62 ;  /* 0x000054109d9d7816 */ /* 0x000fe4000000003e */
[----:B------:R-:W-:Y:S02]  /*4f30*/  SHF.R.U32.HI R60, RZ, 0x10, R61 ;  /* 0x00000010ff3c7819 */ /* 0x000fe4000001163d */
[C---:B----4-:R-:W-:Y:S01]  /*4f40*/  LOP3.LUT R64, R13.reuse, 0xffff0000, RZ, 0xc0, !PT ;  /* 0xffff00000d407812 */ /* 0x050fe200078ec0ff */
[----:B------:R-:W-:Y:S01]  /*4f50*/  IMAD.U32 R13, R13, 0x10000, RZ ;  /* 0x000100000d0d7824 */ /* 0x000fe200078e00ff */
[C---:B------:R-:W-:Y:S01]  /*4f60*/  LOP3.LUT R61, R157.reuse, 0xffff0000, RZ, 0xc0, !PT ;  /* 0xffff00009d3d7812 */ /* 0x040fe200078ec0ff */
[----:B------:R-:W-:Y:S01]  /*4f70*/  IMAD.U32 R157, R157, 0x10000, RZ ;  /* 0x000100009d9d7824 */ /* 0x000fe200078e00ff */
[C---:B------:R-:W-:Y:S01]  /*4f80*/  LOP3.LUT R62, R58.reuse, 0xffff0000, RZ, 0xc0, !PT ;  /* 0xffff00003a3e7812 */ /* 0x040fe200078ec0ff */
[----:B------:R-:W-:Y:S01]  /*4f90*/  IMAD.U32 R58, R58, 0x10000, RZ ;  /* 0x000100003a3a7824 */ /* 0x000fe200078e00ff */
[----:B------:R-:W-:Y:S01]  /*4fa0*/  SHF.R.U32.HI R59, RZ, 0x10, R59 ;  /* 0x00000010ff3b7819 */ /* 0x000fe2000001163b */
[-C--:B------:R-:W-:Y:S01]  /*4fb0*/  FMUL.FTZ R63, R64, R61.reuse ;  /* 0x0000003d403f7220 */ /* 0x080fe20000410000 */
[----:B------:R-:W-:Y:S01]  /*4fc0*/  PRMT R60, R156, 0x5432, R60 ;  /* 0x000054329c3c7816 */ /* 0x000fe2000000003c */
[-C--:B------:R-:W-:Y:S01]  /*4fd0*/  FMUL.FTZ R64, R64, R62.reuse ;  /* 0x0000003e40407220 */ /* 0x080fe20000410000 */
[----:B------:R-:W-:Y:S01]  /*4fe0*/  PRMT R59, R156, 0x5410, R59 ;  /* 0x000054109c3b7816 */ /* 0x000fe2000000003b */
[C---:B------:R-:W-:Y:S01]  /*4ff0*/  FFMA.FTZ R63, R13.reuse, R62, -R63 ;  /* 0x0000003e0d3f7223 */ /* 0x040fe2000001083f */
[----:B------:R-:W-:Y:S01]  /*5000*/  LOP3.LUT R65, R14, 0xffff0000, RZ, 0xc0, !PT ;  /* 0xffff00000e417812 */ /* 0x000fe200078ec0ff */
        /* <DEDUP_REMOVED lines=29> */
.L_x_1597:
[----:B------:R-:W-:Y:S05]  /*51e0*/  BSYNC B3 ;  /* 0x0000000000037941 */ /* 0x000fea0003800000 */
.L_x_1596:
[----:B---3--:R-:W-:-:S04]  /*51f0*/  LEA R58, P4, R160, R11, 0x1 ;  /* 0x0000000ba03a7211 */ /* 0x008fc800078808ff */
[----:B--2---:R-:W-:-:S05]  /*5200*/  LEA.HI.X R59, R160, R82, R184, 0x1, P4 ;  /* 0x00000052a03b7211 */ /* 0x004fca00020f0cb8 */
[----:B----4-:R0:W-:Y:S04]  /*5210*/  ST.E.128 desc[UR60][R58.64], R12 ;  /* 0x0000000c3a007985 */ /* 0x0101e8000c101d3c */
.L_x_1595:
[----:B------:R-:W-:Y:S05]  /*5220*/  BSYNC B2 ;  /* 0x0000000000027941 */ /* 0x000fea0003800000 */
.L_x_1594:
        /* <DEDUP_REMOVED lines=9> */
[----:B------:R-:W-:Y:S02]  /*52c0*/  SHF.R.U64 R54, R54, 0x10, R55 ;  /* 0x0000001036367819 */ /* 0x000fe40000001237 */
[----:B------:R-:W-:Y:S02]  /*52d0*/  PRMT R11, R155, 0x5410, R11 ;  /* 0x000054109b0b7816 */ /* 0x000fe4000000000b */
        /* <DEDUP_REMOVED lines=9> */
[CC--:B------:R-:W-:Y:S01]  /*5370*/  FMUL.FTZ R61, R62.reuse, R57.reuse ;  /* 0x000000393e3d7220 */ /* 0x0c0fe20000410000 */
        /* <DEDUP_REMOVED lines=34> */
.L_x_1599:
[----:B------:R-:W-:Y:S05]  /*55a0*/  BSYNC B2 ;  /* 0x0000000000027941 */ /* 0x000fea0003800000 */
.L_x_1598:
[----:B----4-:R0:W-:Y:S02]  /*55b0*/  ST.E.128 desc[UR60][R58.64], R12 ;  /* 0x0000000c3a007985 */ /* 0x0101e4000c101d3c */
.L_x_1577:
[----:B------:R-:W-:Y:S05]  /*55c0*/  BSYNC B1 ;  /* 0x0000000000017941 */ /* 0x000fea0003800000 */
.L_x_1576:
[----:B------:R-:W-:-:S03]  /*55d0*/  UMOV UR4, 0xffffffff ;  /* 0xffffffff00047882 */ /* 0x000fc60000000000 */
[----:B------:R-:W-:Y:S05]  /*55e0*/  BRA.DIV UR4, `(.L_x_1600) ;  /* 0x00000272048c7947 */ /* 0x000fea000b800000 */
[----:B-1----:R-:W1:Y:S04]  /*55f0*/  SHFL.IDX PT, R116, R116, 0x1, 0x1c1f ;  /* 0x003c1f0074747f89 */ /* 0x002e6800000e0000 */
[----:B------:R-:W0:Y:S02]  /*5600*/  SHFL.IDX PT, R117, R117, 0x1, 0x1c1f ;  /* 0x003c1f0075757f89 */ /* 0x000e2400000e0000 */
.L_x_2004:
[----:B------:R-:W-:Y:S05]  /*5610*/  @P5 BRA `(.L_x_1601) ;  /* 0x0000005800205947 */ /* 0x000fea0003800000 */
[----:B------:R-:W-:Y:S01]  /*5620*/  ISETP.NE.AND P4, PT, R7, RZ, PT ;  /* 0x000000ff0700720c */ /* 0x000fe20003f85270 */
[----:B------:R-:W-:-:S12]  /*5630*/  BSSY B1, `(.L_x_1602) ;  /* 0x0000036000017945 */ /* 0x000fd80003800000 */
[----:B------:R-:W-:Y:S05]  /*5640*/  @!P4 BRA `(.L_x_1603) ;  /* 0x0000000000d0c947 */ /* 0x000fea0003800000 */
[----:B0---4-:R0:W4:Y:S01]  /*5650*/  LDS.128 R12, [R29+0x2000] ;  /* 0x002000001d0c7984 */ /* 0x0111220000000c00 */
[----:B------:R-:W-:Y:S01]  /*5660*/  ISETP.GE.AND P5, PT, R162, R123, PT ;  /* 0x0000007ba200720c */ /* 0x000fe20003fa6270 */
[----:B------:R-:W-:Y:S01]  /*5670*/  BSSY B2, `(.L_x_1604) ;  /* 0x0000030000027945 */ /* 0x000fe20003800000 */
[----:B------:R-:W-:-:S04]  /*5680*/  LEA R54, P4, R18, R117, 0x1 ;  /* 0x0000007512367211 */ /* 0x000fc800078808ff */
[----:B-1----:R-:W-:-:S07]  /*5690*/  LEA.HI.X R55, R18, R116, R19, 0x1, P4 ;  /* 0x0000007412377211 */ /* 0x002fce00020f0c13 */
[----:B0-----:R-:W-:Y:S05]  /*56a0*/  @P5 BRA `(.L_x_1605) ;  /* 0x0000000000b05947 */ /* 0x001fea0003800000 */
[----:B---3--:R-:W-:Y:S01]  /*56b0*/  SHF.R.U64 R11, R50, 0x10, R51 ;  /* 0x00000010320b7819 */ /* 0x008fe20000001233 */
[----:B----4-:R-:W-:Y:S01]  /*56c0*/  IMAD.U32 R58, R15, 0x10000, RZ ;  /* 0x000100000f3a7824 */ /* 0x010fe200078e00ff */
[--C-:B------:R-:W-:Y:S01]  /*56d0*/  SHF.R.U64 R50, R52, 0x10, R53.reuse ;  /* 0x0000001034327819 */ /* 0x100fe20000001235 */
[----:B------:R-:W-:Y:S01]  /*56e0*/  IMAD.U32 R56, R14, 0x10000, RZ ;  /* 0x000100000e387824 */ /* 0x000fe200078e00ff */
[----:B------:R-:W-:Y:S01]  /*56f0*/  SHF.R.U32.HI R53, RZ, 0x10, R53 ;  /* 0x00000010ff357819 */ /* 0x000fe20000011635 */
[----:B------:R-:W-:Y:S01]  /*5700*/  IMAD.U32 R57, R12, 0x10000, RZ ;  /* 0x000100000c397824 */ /* 0x000fe200078e00ff */
[----:B------:R-:W-:Y:S02]  /*5710*/  PRMT R50, R153, 0x5410, R50 ;  /* 0x0000541099327816 */ /* 0x000fe40000000032 */
[----:B------:R-:W-:Y:S02]  /*5720*/  SHF.R.U32.HI R51, RZ, 0x10, R51 ;  /* 0x00000010ff337819 */ /* 0x000fe40000011633 */
[----:B------:R-:W-:Y:S01]  /*5730*/  LOP3.LUT R52, R15, 0xffff0000, RZ, 0xc0, !PT ;  /* 0xffff00000f347812 */ /* 0x000fe200078ec0ff */
[C---:B------:R-:W-:Y:S01]  /*5740*/  IMAD.U32 R15, R13.reuse, 0x10000, RZ ;  /* 0x000100000d0f7824 */ /* 0x040fe200078e00ff */
[----:B------:R-:W-:-:S02]  /*5750*/  LOP3.LUT R13, R13, 0xffff0000, RZ, 0xc0, !PT ;  /* 0xffff00000d0d7812 */ /* 0x000fc400078ec0ff */
[C---:B------:R-:W-:Y:S01]  /*5760*/  LOP3.LUT R59, R50.reuse, 0xffff0000, RZ, 0xc0, !PT ;  /* 0xffff0000323b7812 */ /* 0x040fe200078ec0ff */
[----:B------:R-:W-:Y:S01]  /*5770*/  IMAD.U32 R50, R50, 0x10000, RZ ;  /* 0x0001000032327824 */ /* 0x000fe200078e00ff */
[C---:B------:R-:W-:Y:S02]  /*5780*/  PRMT R11, R152.reuse, 0x5410, R11 ;  /* 0x00005410980b7816 */ /* 0x040fe4000000000b */
[----:B------:R-:W-:Y:S01]  /*5790*/  PRMT R53, R153, 0x5432, R53 ;  /* 0x0000543299357816 */ /* 0x000fe20000000035 */
[----:B------:R-:W-:Y:S01]  /*57a0*/  FMUL.FTZ R60, R13, R59 ;  /* 0x0000003b0d3c7220 */ /* 0x000fe20000410000 */
[----:B------:R-:W-:Y:S02]  /*57b0*/  PRMT R51, R152, 0x5432, R51 ;  /* 0x0000543298337816 */ /* 0x000fe40000000033 */
[----:B------:R-:W-:Y:S01]  /*57c0*/  LOP3.LUT R62, R11, 0xffff0000, RZ, 0xc0, !PT ;  /* 0xffff00000b3e7812 */ /* 0x000fe200078ec0ff */
[----:B------:R-:W-:Y:S01]  /*57d0*/  IMAD.U32 R61, R53, 0x10000, RZ ;  /* 0x00010000353d7824 */ /* 0x000fe200078e00ff */
[----:B------:R-:W-:Y:S01]  /*57e0*/  LOP3.LUT R14, R14, 0xffff0000, RZ, 0xc0, !PT ;  /* 0xffff00000e0e7812 */ /* 0x000fe200078ec0ff */
[----:B------:R-:W-:Y:S01]  /*57f0*/  IMAD.U32 R63, R51, 0x10000, RZ ;  /* 0x00010000333f7824 */ /* 0x000fe200078e00ff */
[----:B------:R-:W-:Y:S01]  /*5800*/  LOP3.LUT R53, R53, 0xffff0000, RZ, 0xc0, !PT ;  /* 0xffff000035357812 */ /* 0x000fe200078ec0ff */
[-C--:B------:R-:W-:Y:S01]  /*5810*/  FMUL.FTZ R13, R13, R62.reuse ;  /* 0x0000003e0d0d7220 */ /* 0x080fe20000410000 */
[----:B------:R-:W-:Y:S01]  /*5820*/  FFMA.FTZ R60, R15, R62, -R60 ;  /* 0x0000003e0f3c7223 */ /* 0x000fe2000001083c */
[C---:B------:R-:W-:Y:S01]  /*5830*/  FMUL.FTZ R62, R14.reuse, R61 ;  /* 0x0000003d0e3e7220 */ /* 0x040fe20000410000 */
[----:B------:R-:W-:Y:S01]  /*5840*/  FMUL.FTZ R14, R14, R63 ;  /* 0x0000003f0e0e7220 */ /* 0x000fe20000410000 */
[----:B------:R-:W-:Y:S01]  /*5850*/  LOP3.LUT R51, R51, 0xffff0000, RZ, 0xc0, !PT ;  /* 0xffff000033337812 */ /* 0x000fe200078ec0ff */
[----:B------:R-:W-:Y:S01]  /*5860*/  IMAD.U32 R11, R11, 0x10000, RZ ;  /* 0x000100000b0b7824 */ /* 0x000fe200078e00ff */
[----:B------:R-:W-:Y:S01]  /*5870*/  LOP3.LUT R12, R12, 0xffff0000, RZ, 0xc0, !PT ;  /* 0xffff00000c0c7812 */ /* 0x000fe200078ec0ff */
[----:B------:R-:W-:Y:S01]  /*5880*/  FFMA.FTZ R13, R15, R59, R13 ;  /* 0x0000003b0f0d7223 */ /* 0x000fe2000001000d */
[C---:B------:R-:W-:Y:S01]  /*5890*/  FFMA.FTZ R62, R56.reuse, R63, -R62 ;  /* 0x0000003f383e7223 */ /* 0x040fe2000001083e */
[----:B------:R-:W-:Y:S01]  /*58a0*/  FFMA.FTZ R14, R56, R61, R14 ;  /* 0x0000003d380e7223 */ /* 0x000fe2000001000e */
[C---:B------:R-:W-:Y:S01]  /*58b0*/  FMUL.FTZ R15, R52.reuse, R53 ;  /* 0x00000035340f7220 */ /* 0x040fe20000410000 */
[----:B------:R-:W-:Y:S01]  /*58c0*/  FMUL.FTZ R56, R52, R51 ;  /* 0x0000003334387220 */ /* 0x000fe20000410000 */
[CC--:B------:R-:W-:Y:S01]  /*58d0*/  FMUL.FTZ R52, R12.reuse, R50.reuse ;  /* 0x000000320c347220 */ /* 0x0c0fe20000410000 */
[----:B------:R-:W-:Y:S01]  /*58e0*/  FMUL.FTZ R12, R12, R11 ;  /* 0x0000000b0c0c7220 */ /* 0x000fe20000410000 */
[C---:B------:R-:W-:Y:S01]  /*58f0*/  FFMA.FTZ R15, R58.reuse, R51, -R15 ;  /* 0x000000333a0f7223 */ /* 0x040fe2000001080f */
[----:B------:R-:W-:Y:S01]  /*5900*/  FFMA.FTZ R56, R58, R53, R56 ;  /* 0x000000353a387223 */ /* 0x000fe20000010038 */
[C---:B------:R-:W-:Y:S01]  /*5910*/  FFMA.FTZ R52, R57.reuse, R11, -R52 ;  /* 0x0000000b39347223 */ /* 0x040fe20000010834 */
[----:B------:R-:W-:Y:S01]  /*5920*/  FFMA.FTZ R12, R57, R50, R12 ;  /* 0x00000032390c7223 */ /* 0x000fe2000001000c */
[----:B------:R-:W-:-:S02]  /*5930*/  F2FP.BF16.F32.PACK_AB R13, R13, R60 ;  /* 0x0000003c0d0d723e */ /* 0x000fc400000010ff */
[----:B------:R-:W-:Y:S02]  /*5940*/  F2FP.BF16.F32.PACK_AB R15, R56, R15 ;  /* 0x0000000f380f723e */ /* 0x000fe400000010ff */
[----:B------:R-:W-:Y:S02]  /*5950*/  F2FP.BF16.F32.PACK_AB R14, R14, R62 ;  /* 0x0000003e0e0e723e */ /* 0x000fe400000010ff */
[----:B------:R-:W-:-:S07]  /*5960*/  F2FP.BF16.F32.PACK_AB R12, R12, R52 ;  /* 0x000000340c0c723e */ /* 0x000fce00000010ff */
.L_x_1605:
[----:B------:R-:W-:Y:S05]  /*5970*/  BSYNC B2 ;  /* 0x0000000000027941 */ /* 0x000fea0003800000 */
.L_x_1604:
[----:B----4-:R0:W-:Y:S02]  /*5980*/  ST.E.128 desc[UR60][R54.64], R12 ;  /* 0x0000000c36007985 */ /* 0x0101e4000c101d3c */
.L_x_1603:
[----:B------:R-:W-:Y:S05]  /*5990*/  BSYNC B1 ;  /* 0x0000000000017941 */ /* 0x000fea0003800000 */
.L_x_1602:
        /* <DEDUP_REMOVED lines=11> */
[----:B------:R-:W-:Y:S01]  /*5a50*/  SHF.R.U64 R11, R46, 0x10, R47 ;  /* 0x000000102e0b7819 */ /* 0x000fe2000000122f */
[----:B----4-:R-:W-:Y:S01]  /*5a60*/  IMAD.U32 R54, R12, 0x10000, RZ ;  /* 0x000100000c367824 */ /* 0x010fe200078e00ff */
[--C-:B------:R-:W-:Y:S02]  /*5a70*/  SHF.R.U64 R46, R48, 0x10, R49.reuse ;  /* 0x00000010302e7819 */ /* 0x100fe40000001231 */
[----:B------:R-:W-:Y:S01]  /*5a80*/  SHF.R.U32.HI R52, RZ, 0x10, R49 ;  /* 0x00000010ff347819 */ /* 0x000fe20000011631 */
[----:B------:R-:W-:Y:S01]  /*5a90*/  IMAD.U32 R49, R14, 0x10000, RZ ;  /* 0x000100000e317824 */ /* 0x000fe200078e00ff */
[----:B------:R-:W-:Y:S02]  /*5aa0*/  PRMT R46, R151, 0x5410, R46 ;  /* 0x00005410972e7816 */ /* 0x000fe4000000002e */
[----:B------:R-:W-:Y:S02]  /*5ab0*/  SHF.R.U32.HI R47, RZ, 0x10, R47 ;  /* 0x00000010ff2f7819 */ /* 0x000fe4000001162f */
[----:B------:R-:W-:-:S02]  /*5ac0*/  PRMT R11, R150, 0x5410, R11 ;  /* 0x00005410960b7816 */ /* 0x000fc4000000000b */
[----:B------:R-:W-:Y:S01]  /*5ad0*/  PRMT R151, R151, 0x5432, R52 ;  /* 0x0000543297977816 */ /* 0x000fe20000000034 */
[C---:B------:R-:W-:Y:S01]  /*5ae0*/  IMAD.U32 R52, R13.reuse, 0x10000, RZ ;  /* 0x000100000d347824 */ /* 0x040fe200078e00ff */
[----:B------:R-:W-:Y:S02]  /*5af0*/  LOP3.LUT R58, R13, 0xffff0000, RZ, 0xc0, !PT ;  /* 0xffff00000d3a7812 */ /* 0x000fe400078ec0ff */
[----:B------:R-:W-:Y:S01]  /*5b00*/  LOP3.LUT R13, R46, 0xffff0000, RZ, 0xc0, !PT ;  /* 0xffff00002e0d7812 */ /* 0x000fe200078ec0ff */
[----:B------:R-:W-:Y:S01]  /*5b10*/  IMAD.U32 R55, R151, 0x10000, RZ ;  /* 0x0001000097377824 */ /* 0x000fe200078e00ff */
[----:B------:R-:W-:Y:S02]  /*5b20*/  PRMT R47, R150, 0x5432, R47 ;  /* 0x00005432962f7816 */ /* 0x000fe4000000002f */
[----:B------:R-:W-:Y:S01]  /*5b30*/  LOP3.LUT R53, R11, 0xffff0000, RZ, 0xc0, !PT ;  /* 0xffff00000b357812 */ /* 0x000fe200078ec0ff */
[----:B------:R-:W-:Y:S01]  /*5b40*/  FMUL.FTZ R57, R58, R13 ;  /* 0x0000000d3a397220 */ /* 0x000fe20000410000 */
[----:B------:R-:W-:Y:S01]  /*5b50*/  LOP3.LUT R14, R14, 0xffff0000, RZ, 0xc0, !PT ;  /* 0xffff00000e0e7812 */ /* 0x000fe200078ec0ff */
[----:B------:R-:W-:Y:S01]  /*5b60*/  IMAD.U32 R56, R47, 0x10000, RZ ;  /* 0x000100002f387824 */ /* 0x000fe200078e00ff */
[----:B------:R-:W-:Y:S01]  /*5b70*/  LOP3.LUT R48, R15, 0xffff0000, RZ, 0xc0, !PT ;  /* 0xffff00000f307812 */ /* 0x000fe200078ec0ff */
[----:B------:R-:W-:Y:S01]  /*5b80*/  FMUL.FTZ R58, R58, R53 ;  /* 0x000000353a3a7220 */ /* 0x000fe20000410000 */
[----:B------:R-:W-:Y:S01]  /*5b90*/  LOP3.LUT R12, R12, 0xffff0000, RZ, 0xc0, !PT ;  /* 0xffff00000c0c7812 */ /* 0x000fe200078ec0ff */
[C---:B------:R-:W-:Y:S01]  /*5ba0*/  FMUL.FTZ R59, R14.reuse, R55 ;  /* 0x000000370e3b7220 */ /* 0x040fe20000410000 */
[----:B------:R-:W-:Y:S01]  /*5bb0*/  FMUL.FTZ R14, R14, R56 ;  /* 0x000000380e0e7220 */ /* 0x000fe20000410000 */
[----:B------:R-:W-:Y:S01]  /*5bc0*/  FFMA.FTZ R58, R52, R13, R58 ;  /* 0x0000000d343a7223 */ /* 0x000fe2000001003a */
[----:B------:R-:W-:Y:S01]  /*5bd0*/  LOP3.LUT R151, R151, 0xffff0000, RZ, 0xc0, !PT ;  /* 0xffff000097977812 */ /* 0x000fe200078ec0ff */
[----:B------:R-:W-:Y:S01]  /*5be0*/  IMAD.U32 R13, R46, 0x10000, RZ ;  /* 0x000100002e0d7824 */ /* 0x000fe200078e00ff */
[----:B------:R-:W-:Y:S01]  /*5bf0*/  LOP3.LUT R47, R47, 0xffff0000, RZ, 0xc0, !PT ;  /* 0xffff00002f2f7812 */ /* 0x000fe200078ec0ff */
[----:B------:R-:W-:-:S02]  /*5c00*/  IMAD.U32 R11, R11, 0x10000, RZ ;  /* 0x000100000b0b7824 */ /* 0x000fc400078e00ff */
[C---:B------:R-:W-:Y:S01]  /*5c10*/  FFMA.FTZ R59, R49.reuse, R56, -R59 ;  /* 0x00000038313b7223 */ /* 0x040fe2000001083b */
[----:B------:R-:W-:Y:S01]  /*5c20*/  FFMA.FTZ R14, R49, R55, R14 ;  /* 0x00000037310e7223 */ /* 0x000fe2000001000e */
[----:B------:R-:W-:Y:S02]  /*5c30*/  IMAD.U32 R15, R15, 0x10000, RZ ;  /* 0x000100000f0f7824 */ /* 0x000fe400078e00ff */
[----:B------:R-:W-:Y:S01]  /*5c40*/  FMUL.FTZ R46, R48, R151 ;  /* 0x00000097302e7220 */ /* 0x000fe20000410000 */
[----:B------:R-:W-:Y:S01]  /*5c50*/  FMUL.FTZ R49, R12, R13 ;  /* 0x0000000d0c317220 */ /* 0x000fe20000410000 */
[----:B------:R-:W-:Y:S01]  /*5c60*/  FMUL.FTZ R48, R48, R47 ;  /* 0x0000002f30307220 */ /* 0x000fe20000410000 */
[----:B------:R-:W-:Y:S01]  /*5c70*/  FMUL.FTZ R12, R12, R11 ;  /* 0x0000000b0c0c7220 */ /* 0x000fe20000410000 */
[C---:B------:R-:W-:Y:S01]  /*5c80*/  FFMA.FTZ R46, R15.reuse, R47, -R46 ;  /* 0x0000002f0f2e7223 */ /* 0x040fe2000001082e */
[----:B------:R-:W-:Y:S01]  /*5c90*/  FFMA.FTZ R57, R52, R53, -R57 ;  /* 0x0000003534397223 */ /* 0x000fe20000010839 */
[----:B------:R-:W-:Y:S01]  /*5ca0*/  FFMA.FTZ R15, R15, R151, R48 ;  /* 0x000000970f0f7223 */ /* 0x000fe20000010030 */
[C---:B------:R-:W-:Y:S01]  /*5cb0*/  FFMA.FTZ R49, R54.reuse, R11, -R49 ;  /* 0x0000000b36317223 */ /* 0x040fe20000010831 */
[----:B------:R-:W-:Y:S01]  /*5cc0*/  FFMA.FTZ R12, R54, R13, R12 ;  /* 0x0000000d360c7223 */ /* 0x000fe2000001000c */
[----:B------:R-:W-:-:S02]  /*5cd0*/  F2FP.BF16.F32.PACK_AB R14, R14, R59 ;  /* 0x0000003b0e0e723e */ /* 0x000fc400000010ff */
[----:B------:R-:W-:Y:S02]  /*5ce0*/  F2FP.BF16.F32.PACK_AB R13, R58, R57 ;  /* 0x000000393a0d723e */ /* 0x000fe400000010ff */
[----:B------:R-:W-:Y:S02]  /*5cf0*/  F2FP.BF16.F32.PACK_AB R15, R15, R46 ;  /* 0x0000002e0f0f723e */ /* 0x000fe400000010ff */
[----:B------:R-:W-:-:S07]  /*5d00*/  F2FP.BF16.F32.PACK_AB R12, R12, R49 ;  /* 0x000000310c0c723e */ /* 0x000fce00000010ff */
.L_x_1609:
[----:B------:R-:W-:Y:S05]  /*5d10*/  BSYNC B2 ;  /* 0x0000000000027941 */ /* 0x000fea0003800000 */
.L_x_1608:
[----:B----4-:R0:W-:Y:S02]  /*5d20*/  ST.E.128 desc[UR60][R50.64], R12 ;  /* 0x0000000c32007985 */ /* 0x0101e4000c101d3c */
.L_x_1607:
[----:B------:R-:W-:Y:S05]  /*5d30*/  BSYNC B1 ;  /* 0x0000000000017941 */ /* 0x000fea0003800000 */
.L_x_1606:
        /* <DEDUP_REMOVED lines=11> */
[----:B------:R-:W-:Y:S02]  /*5df0*/  SHF.R.U64 R44, R44, 0x10, R45 ;  /* 0x000000102c2c7819 */ /* 0x000fe4000000122d */
[----:B------:R-:W-:Y:S01]  /*5e00*/  SHF.R.U64 R51, R42, 0x10, R43 ;  /* 0x000000102a337819 */ /* 0x000fe2000000122b */
[----:B----4-:R-:W-:Y:S01]  /*5e10*/  IMAD.U32 R42, R14, 0x10000, RZ ;  /* 0x000100000e2a7824 */ /* 0x010fe200078e00ff */
[----:B------:R-:W-:Y:S02]  /*5e20*/  SHF.R.U32.HI R48, RZ, 0x10, R45 ;  /* 0x00000010ff307819 */ /* 0x000fe4000001162d */
[----:B------:R-:W-:Y:S02]  /*5e30*/  SHF.R.U32.HI R49, RZ, 0x10, R43 ;  /* 0x00000010ff317819 */ /* 0x000fe4000001162b */
[----:B------:R-:W-:Y:S02]  /*5e40*/  PRMT R44, R149, 0x5410, R44 ;  /* 0x00005410952c7816 */ /* 0x000fe4000000002c */
[----:B------:R-:W-:-:S02]  /*5e50*/  PRMT R43, R148, 0x5410, R51 ;  /* 0x00005410942b7816 */ /* 0x000fc40000000033 */
[----:B------:R-:W-:Y:S02]  /*5e60*/  PRMT R149, R149, 0x5432, R48 ;  /* 0x0000543295957816 */ /* 0x000fe40000000030 */
[----:B------:R-:W-:Y:S02]  /*5e70*/  LOP3.LUT R48, R13, 0xffff0000, RZ, 0xc0, !PT ;  /* 0xffff00000d307812 */ /* 0x000fe400078ec0ff */
[C---:B------:R-:W-:Y:S01]  /*5e80*/  LOP3.LUT R52, R44.reuse, 0xffff0000, RZ, 0xc0, !PT ;  /* 0xffff00002c347812 */ /* 0x040fe200078ec0ff */
[----:B------:R-:W-:Y:S01]  /*5e90*/  IMAD.U32 R45, R149, 0x10000, RZ ;  /* 0x00010000952d7824 */ /* 0x000fe200078e00ff */
[----:B------:R-:W-:Y:S01]  /*5ea0*/  LOP3.LUT R50, R43, 0xffff0000, RZ, 0xc0, !PT ;  /* 0xffff00002b327812 */ /* 0x000fe200078ec0ff */
[----:B------:R-:W-:Y:S01]  /*5eb0*/  IMAD.U32 R44, R44, 0x10000, RZ ;  /* 0x000100002c2c7824 */ /* 0x000fe200078e00ff */
[----:B------:R-:W-:Y:S01]  /*5ec0*/  PRMT R148, R148, 0x5432, R49 ;  /* 0x0000543294947816 */ /* 0x000fe20000000031 */
[----:B------:R-:W-:Y:S02]  /*5ed0*/  IMAD.U32 R49, R13, 0x10000, RZ ;  /* 0x000100000d317824 */ /* 0x000fe400078e00ff */
[----:B------:R-:W-:Y:S01]  /*5ee0*/  FMUL.FTZ R54, R48, R52 ;  /* 0x0000003430367220 */ /* 0x000fe20000410000 */
[----:B------:R-:W-:Y:S01]  /*5ef0*/  LOP3.LUT R14, R14, 0xffff0000, RZ, 0xc0, !PT ;  /* 0xffff00000e0e7812 */ /* 0x000fe200078ec0ff */
[----:B------:R-:W-:Y:S01]  /*5f00*/  FMUL.FTZ R53, R48, R50 ;  /* 0x0000003230357220 */ /* 0x000fe20000410000 */
[----:B------:R-:W-:Y:S01]  /*5f10*/  IMAD.U32 R51, R148, 0x10000, RZ ;  /* 0x0001000094337824 */ /* 0x000fe200078e00ff */
[C---:B------:R-:W-:Y:S01]  /*5f20*/  LOP3.LUT R48, R12.reuse, 0xffff0000, RZ, 0xc0, !PT ;  /* 0xffff00000c307812 */ /* 0x040fe200078ec0ff */
[----:B------:R-:W-:-:S02]  /*5f30*/  IMAD.U32 R13, R12, 0x10000, RZ ;  /* 0x000100000c0d7824 */ /* 0x000fc400078e00ff */
[C---:B------:R-:W-:Y:S01]  /*5f40*/  FFMA.FTZ R12, R49.reuse, R50, -R54 ;  /* 0x00000032310c7223 */ /* 0x040fe20000010836 */
[----:B------:R-:W-:Y:S01]  /*5f50*/  FFMA.FTZ R49, R49, R52, R53 ;  /* 0x0000003431317223 */ /* 0x000fe20000010035 */
[C---:B------:R-:W-:Y:S01]  /*5f60*/  FMUL.FTZ R55, R14.reuse, R45 ;  /* 0x0000002d0e377220 */ /* 0x040fe20000410000 */
[----:B------:R-:W-:Y:S01]  /*5f70*/  FMUL.FTZ R53, R14, R51 ;  /* 0x000000330e357220 */ /* 0x000fe20000410000 */
[----:B------:R-:W-:Y:S01]  /*5f80*/  LOP3.LUT R11, R15, 0xffff0000, RZ, 0xc0, !PT ;  /* 0xffff00000f0b7812 */ /* 0x000fe200078ec0ff */
[----:B------:R-:W-:Y:S01]  /*5f90*/  IMAD.U32 R43, R43, 0x10000, RZ ;  /* 0x000100002b2b7824 */ /* 0x000fe200078e00ff */
[----:B------:R-:W-:Y:S01]  /*5fa0*/  LOP3.LUT R14, R149, 0xffff0000, RZ, 0xc0, !PT ;  /* 0xffff0000950e7812 */ /* 0x000fe200078ec0ff */
[----:B------:R-:W-:Y:S01]  /*5fb0*/  FFMA.FTZ R50, R42, R45, R53 ;  /* 0x0000002d2a327223 */ /* 0x000fe20000010035 */
[----:B------:R-:W-:Y:S01]  /*5fc0*/  LOP3.LUT R148, R148, 0xffff0000, RZ, 0xc0, !PT ;  /* 0xffff000094947812 */ /* 0x000fe200078ec0ff */
[----:B------:R-:W-:Y:S01]  /*5fd0*/  FFMA.FTZ R51, R42, R51, -R55 ;  /* 0x000000332a337223 */ /* 0x000fe20000010837 */
[----:B------:R-:W-:-:S02]  /*5fe0*/  IMAD.U32 R15, R15, 0x10000, RZ ;  /* 0x000100000f0f7824 */ /* 0x000fc400078e00ff */
[C---:B------:R-:W-:Y:S01]  /*5ff0*/  FMUL.FTZ R52, R11.reuse, R14 ;  /* 0x0000000e0b347220 */ /* 0x040fe20000410000 */
[C---:B------:R-:W-:Y:S01]  /*6000*/  FMUL.FTZ R42, R48.reuse, R44 ;  /* 0x0000002c302a7220 */ /* 0x040fe20000410000 */
[-C--:B------:R-:W-:Y:S01]  /*6010*/  FMUL.FTZ R45, R11, R148.reuse ;  /* 0x000000940b2d7220 */ /* 0x080fe20000410000 */
[-C--:B------:R-:W-:Y:S01]  /*6020*/  FMUL.FTZ R11, R48, R43.reuse ;  /* 0x0000002b300b7220 */ /* 0x080fe20000410000 */
[----:B------:R-:W-:Y:S01]  /*6030*/  FFMA.FTZ R52, R15, R148, -R52 ;  /* 0x000000940f347223 */ /* 0x000fe20000010834 */
[----:B------:R-:W-:Y:S01]  /*6040*/  FFMA.FTZ R42, R13, R43, -R42 ;  /* 0x0000002b0d2a7223 */ /* 0x000fe2000001082a */
[----:B------:R-:W-:Y:S01]  /*6050*/  FFMA.FTZ R45, R15, R14, R45 ;  /* 0x0000000e0f2d7223 */ /* 0x000fe2000001002d */
[----:B------:R-:W-:Y:S01]  /*6060*/  FFMA.FTZ R11, R13, R44, R11 ;  /* 0x0000002c0d0b7223 */ /* 0x000fe2000001000b */
[----:B------:R-:W-:Y:S02]  /*6070*/  F2FP.BF16.F32.PACK_AB R13, R49, R12 ;  /* 0x0000000c310d723e */ /* 0x000fe400000010ff */
[----:B------:R-:W-:-:S02]  /*6080*/  F2FP.BF16.F32.PACK_AB R14, R50, R51 ;  /* 0x00000033320e723e */ /* 0x000fc400000010ff */
[----:B------:R-:W-:Y:S02]  /*6090*/  F2FP.BF16.F32.PACK_AB R15, R45, R52 ;  /* 0x000000342d0f723e */ /* 0x000fe400000010ff */
[----:B------:R-:W-:-:S07]  /*60a0*/  F2FP.BF16.F32.PACK_AB R12, R11, R42 ;  /* 0x0000002a0b0c723e */ /* 0x000fce00000010ff */
.L_x_1613:
[----:B------:R-:W-:Y:S05]  /*60b0*/  BSYNC B2 ;  /* 0x0000000000027941 */ /* 0x000fea0003800000 */
.L_x_1612:
[----:B----4-:R0:W-:Y:S02]  /*60c0*/  ST.E.128 desc[UR60][R46.64], R12 ;  /* 0x0000000c2e007985 */ /* 0x0101e4000c101d3c */
.L_x_1611:
[----:B------:R-:W-:Y:S05]  /*60d0*/  BSYNC B1 ;  /* 0x0000000000017941 */ /* 0x000fea0003800000 */
.L_x_1610:
        /* <DEDUP_REMOVED lines=9> */
[--C-:B------:R-:W-:Y:S01]  /*6170*/  SHF.R.U64 R46, R38, 0x10, R39.reuse ;  /* 0x00000010262e7819 */ /* 0x100fe20000001227 */
[----:B----4-:R-:W-:Y:S01]  /*6180*/  IMAD.U32 R38, R14, 0x10000, RZ ;  /* 0x000100000e267824 */ /* 0x010fe200078e00ff */
[----:B------:R-:W-:Y:S02]  /*6190*/  SHF.R.U32.HI R44, RZ, 0x10, R39 ;  /* 0x00000010ff2c7819 */ /* 0x000fe40000011627 */
[--C-:B------:R-:W-:Y:S02]  /*61a0*/  SHF.R.U64 R45, R40, 0x10, R41.reuse ;  /* 0x00000010282d7819 */ /* 0x100fe40000001229 */
[----:B------:R-:W-:Y:S02]  /*61b0*/  SHF.R.U32.HI R41, RZ, 0x10, R41 ;  /* 0x00000010ff297819 */ /* 0x000fe40000011629 */
[----:B------:R-:W-:Y:S01]  /*61c0*/  LOP3.LUT R39, R14, 0xffff0000, RZ, 0xc0, !PT ;  /* 0xffff00000e277812 */ /* 0x000fe200078ec0ff */
[C---:B------:R-:W-:Y:S01]  /*61d0*/  IMAD.U32 R14, R15.reuse, 0x10000, RZ ;  /* 0x000100000f0e7824 */ /* 0x040fe200078e00ff */
[----:B---3--:R-:W-:-:S02]  /*61e0*/  LOP3.LUT R11, R15, 0xffff0000, RZ, 0xc0, !PT ;  /* 0xffff00000f0b7812 */ /* 0x008fc400078ec0ff */
[----:B------:R-:W-:Y:S02]  /*61f0*/  PRMT R15, R131, 0x5410, R46 ;  /* 0x00005410830f7816 */ /* 0x000fe4000000002e */
[C---:B------:R-:W-:Y:S02]  /*6200*/  PRMT R46, R142.reuse, 0x5410, R45 ;  /* 0x000054108e2e7816 */ /* 0x040fe4000000002d */
[----:B------:R-:W-:Y:S01]  /*6210*/  PRMT R142, R142, 0x5432, R41 ;  /* 0x000054328e8e7816 */ /* 0x000fe20000000029 */
[----:B------:R-:W-:Y:S01]  /*6220*/  IMAD.U32 R41, R13, 0x10000, RZ ;  /* 0x000100000d297824 */ /* 0x000fe200078e00ff */
[----:B------:R-:W-:Y:S02]  /*6230*/  PRMT R131, R131, 0x5432, R44 ;  /* 0x0000543283837816 */ /* 0x000fe4000000002c */
[----:B------:R-:W-:Y:S01]  /*6240*/  LOP3.LUT R40, R13, 0xffff0000, RZ, 0xc0, !PT ;  /* 0xffff00000d287812 */ /* 0x000fe200078ec0ff */
[----:B------:R-:W-:Y:S01]  /*6250*/  IMAD.U32 R48, R142, 0x10000, RZ ;  /* 0x000100008e307824 */ /* 0x000fe200078e00ff */
[----:B------:R-:W-:Y:S01]  /*6260*/  LOP3.LUT R47, R46, 0xffff0000, RZ, 0xc0, !PT ;  /* 0xffff00002e2f7812 */ /* 0x000fe200078ec0ff */
[----:B------:R-:W-:Y:S01]  /*6270*/  IMAD.U32 R45, R131, 0x10000, RZ ;  /* 0x00010000832d7824 */ /* 0x000fe200078e00ff */
[----:B------:R-:W-:Y:S01]  /*6280*/  LOP3.LUT R44, R15, 0xffff0000, RZ, 0xc0, !PT ;  /* 0xffff00000f2c7812 */ /* 0x000fe200078ec0ff */
[C---:B------:R-:W-:Y:S01]  /*6290*/  FMUL.FTZ R49, R39.reuse, R48 ;  /* 0x0000003027317220 */ /* 0x040fe20000410000 */
[----:B------:R-:W-:Y:S01]  /*62a0*/  LOP3.LUT R142, R142, 0xffff0000, RZ, 0xc0, !PT ;  /* 0xffff00008e8e7812 */ /* 0x000fe200078ec0ff */
[----:B------:R-:W-:Y:S01]  /*62b0*/  FMUL.FTZ R39, R39, R45 ;  /* 0x0000002d27277220 */ /* 0x000fe20000410000 */
[C---:B------:R-:W-:Y:S01]  /*62c0*/  FMUL.FTZ R50, R40.reuse, R47 ;  /* 0x0000002f28327220 */ /* 0x040fe20000410000 */
[----:B------:R-:W-:Y:S01]  /*62d0*/  FMUL.FTZ R52, R40, R44 ;  /* 0x0000002c28347220 */ /* 0x000fe20000410000 */
[----:B------:R-:W-:Y:S01]  /*62e0*/  LOP3.LUT R131, R131, 0xffff0000, RZ, 0xc0, !PT ;  /* 0xffff000083837812 */ /* 0x000fe200078ec0ff */
[----:B------:R-:W-:Y:S01]  /*62f0*/  IMAD.U32 R46, R46, 0x10000, RZ ;  /* 0x000100002e2e7824 */ /* 0x000fe200078e00ff */
[----:B------:R-:W-:Y:S01]  /*6300*/  LOP3.LUT R40, R12, 0xffff0000, RZ, 0xc0, !PT ;  /* 0xffff00000c287812 */ /* 0x000fe200078ec0ff */
[----:B------:R-:W-:-:S02]  /*6310*/  IMAD.U32 R15, R15, 0x10000, RZ ;  /* 0x000100000f0f7824 */ /* 0x000fc400078e00ff */
[C---:B------:R-:W-:Y:S01]  /*6320*/  FFMA.FTZ R48, R38.reuse, R48, R39 ;  /* 0x0000003026307223 */ /* 0x040fe20000010027 */
[----:B------:R-:W-:Y:S01]  /*6330*/  FFMA.FTZ R49, R38, R45, -R49 ;  /* 0x0000002d26317223 */ /* 0x000fe20000010831 */
[C---:B------:R-:W-:Y:S01]  /*6340*/  FMUL.FTZ R39, R11.reuse, R142 ;  /* 0x0000008e0b277220 */ /* 0x040fe20000410000 */
[----:B------:R-:W-:Y:S01]  /*6350*/  FMUL.FTZ R45, R11, R131 ;  /* 0x000000830b2d7220 */ /* 0x000fe20000410000 */
[----:B------:R-:W-:Y:S02]  /*6360*/  IMAD.U32 R13, R12, 0x10000, RZ ;  /* 0x000100000c0d7824 */ /* 0x000fe400078e00ff */
[C---:B------:R-:W-:Y:S01]  /*6370*/  FMUL.FTZ R38, R40.reuse, R46 ;  /* 0x0000002e28267220 */ /* 0x040fe20000410000 */
[----:B------:R-:W-:Y:S01]  /*6380*/  FMUL.FTZ R11, R40, R15 ;  /* 0x0000000f280b7220 */ /* 0x000fe20000410000 */
[C---:B------:R-:W-:Y:S01]  /*6390*/  FFMA.FTZ R12, R41.reuse, R44, -R50 ;  /* 0x0000002c290c7223 */ /* 0x040fe20000010832 */
[C---:B------:R-:W-:Y:S01]  /*63a0*/  FFMA.FTZ R39, R14.reuse, R131, -R39 ;  /* 0x000000830e277223 */ /* 0x040fe20000010827 */
[----:B------:R-:W-:Y:S01]  /*63b0*/  FFMA.FTZ R41, R41, R47, R52 ;  /* 0x0000002f29297223 */ /* 0x000fe20000010034 */
[----:B------:R-:W-:Y:S01]  /*63c0*/  FFMA.FTZ R14, R14, R142, R45 ;  /* 0x0000008e0e0e7223 */ /* 0x000fe2000001002d */
[C---:B------:R-:W-:Y:S01]  /*63d0*/  FFMA.FTZ R38, R13.reuse, R15, -R38 ;  /* 0x0000000f0d267223 */ /* 0x040fe20000010826 */
[----:B------:R-:W-:-:S02]  /*63e0*/  FFMA.FTZ R11, R13, R46, R11 ;  /* 0x0000002e0d0b7223 */ /* 0x000fc4000001000b */
[----:B------:R-:W-:Y:S02]  /*63f0*/  F2FP.BF16.F32.PACK_AB R13, R41, R12 ;  /* 0x0000000c290d723e */ /* 0x000fe400000010ff */
[----:B------:R-:W-:Y:S02]  /*6400*/  F2FP.BF16.F32.PACK_AB R15, R14, R39 ;  /* 0x000000270e0f723e */ /* 0x000fe400000010ff */
[----:B------:R-:W-:Y:S02]  /*6410*/  F2FP.BF16.F32.PACK_AB R14, R48, R49 ;  /* 0x00000031300e723e */ /* 0x000fe400000010ff */
[----:B------:R-:W-:-:S07]  /*6420*/  F2FP.BF16.F32.PACK_AB R12, R11, R38 ;  /* 0x000000260b0c723e */ /* 0x000fce00000010ff */
.L_x_1617:
[----:B------:R-:W-:Y:S05]  /*6430*/  BSYNC B2 ;  /* 0x0000000000027941 */ /* 0x000fea0003800000 */
.L_x_1616:
[----:B----4-:R0:W-:Y:S02]  /*6440*/  ST.E.128 desc[UR60][R42.64], R12 ;  /* 0x0000000c2a007985 */ /* 0x0101e4000c101d3c */
.L_x_1615:
[----:B------:R-:W-:Y:S05]  /*6450*/  BSYNC B1 ;  /* 0x0000000000017941 */ /* 0x000fea0003800000 */
.L_x_1614:
        /* <DEDUP_REMOVED lines=17> */
[----:B------:R-:W-:Y:S02]  /*6570*/  PRMT R115, R115, 0x5432, R44 ;  /* 0x0000543273737816 */ /* 0x000fe4000000002c */
[----:B------:R-:W-:Y:S01]  /*6580*/  LOP3.LUT R35, R14, 0xffff0000, RZ, 0xc0, !PT ;  /* 0xffff00000e237812 */ /* 0x000fe200078ec0ff */
[----:B------:R-:W-:Y:S01]  /*6590*/  IMAD.U32 R43, R127, 0x10000, RZ ;  /* 0x000100007f2b7824 */ /* 0x000fe200078e00ff */
[----:B------:R-:W-:Y:S01]  /*65a0*/  LOP3.LUT R29, R13, 0xffff0000, RZ, 0xc0, !PT ;  /* 0xffff00000d1d7812 */ /* 0x000fe200078ec0ff */
[----:B------:R-:W-:Y:S01]  /*65b0*/  IMAD.U32 R37, R115, 0x10000, RZ ;  /* 0x0001000073257824 */ /* 0x000fe200078e00ff */
[----:B------:R-:W-:Y:S01]  /*65c0*/  LOP3.LUT R42, R41, 0xffff0000, RZ, 0xc0, !PT ;  /* 0xffff0000292a7812 */ /* 0x000fe200078ec0ff */
[C---:B------:R-:W-:Y:S01]  /*65d0*/  IMAD.U32 R14, R15.reuse, 0x10000, RZ ;  /* 0x000100000f0e7824 */ /* 0x040fe200078e00ff */
[----:B---3--:R-:W-:Y:S01]  /*65e0*/  LOP3.LUT R11, R15, 0xffff0000, RZ, 0xc0, !PT ;  /* 0xffff00000f0b7812 */ /* 0x008fe200078ec0ff */
[----:B------:R-:W-:Y:S01]  /*65f0*/  IMAD.U32 R15, R13, 0x10000, RZ ;  /* 0x000100000d0f7824 */ /* 0x000fe200078e00ff */
[----:B------:R-:W-:Y:S01]  /*6600*/  LOP3.LUT R40, R36, 0xffff0000, RZ, 0xc0, !PT ;  /* 0xffff000024287812 */ /* 0x000fe200078ec0ff */
[----:B------:R-:W-:-:S02]  /*6610*/  IMAD.U32 R13, R12, 0x10000, RZ ;  /* 0x000100000c0d7824 */ /* 0x000fc400078e00ff */
[----:B------:R-:W-:Y:S01]  /*6620*/  FMUL.FTZ R44, R29, R42 ;  /* 0x0000002a1d2c7220 */ /* 0x000fe20000410000 */
[C---:B------:R-:W-:Y:S01]  /*6630*/  FMUL.FTZ R45, R35.reuse, R43 ;  /* 0x0000002b232d7220 */ /* 0x040fe20000410000 */
[----:B------:R-:W-:Y:S01]  /*6640*/  LOP3.LUT R12, R12, 0xffff0000, RZ, 0xc0, !PT ;  /* 0xffff00000c0c7812 */ /* 0x000fe200078ec0ff */
[-C--:B------:R-:W-:Y:S01]  /*6650*/  FMUL.FTZ R35, R35, R37.reuse ;  /* 0x0000002523237220 */ /* 0x080fe20000410000 */
[----:B------:R-:W-:Y:S02]  /*6660*/  IMAD.U32 R41, R41, 0x10000, RZ ;  /* 0x0001000029297824 */ /* 0x000fe400078e00ff */
[-C--:B------:R-:W-:Y:S01]  /*6670*/  FMUL.FTZ R29, R29, R40.reuse ;  /* 0x000000281d1d7220 */ /* 0x080fe20000410000 */
[----:B------:R-:W-:Y:S01]  /*6680*/  LOP3.LUT R127, R127, 0xffff0000, RZ, 0xc0, !PT ;  /* 0xffff00007f7f7812 */ /* 0x000fe200078ec0ff */
[----:B------:R-:W-:Y:S01]  /*6690*/  IMAD.U32 R36, R36, 0x10000, RZ ;  /* 0x0001000024247824 */ /* 0x000fe200078e00ff */
[----:B------:R-:W-:Y:S01]  /*66a0*/  LOP3.LUT R115, R115, 0xffff0000, RZ, 0xc0, !PT ;  /* 0xffff000073737812 */ /* 0x000fe200078ec0ff */
[C---:B------:R-:W-:Y:S01]  /*66b0*/  FFMA.FTZ R44, R15.reuse, R40, -R44 ;  /* 0x000000280f2c7223 */ /* 0x040fe2000001082c */
[C---:B------:R-:W-:Y:S01]  /*66c0*/  FFMA.FTZ R45, R34.reuse, R37, -R45 ;  /* 0x00000025222d7223 */ /* 0x040fe2000001082d */
[----:B------:R-:W-:Y:S01]  /*66d0*/  FFMA.FTZ R40, R34, R43, R35 ;  /* 0x0000002b22287223 */ /* 0x000fe20000010023 */
[C---:B------:R-:W-:Y:S01]  /*66e0*/  FMUL.FTZ R34, R12.reuse, R41 ;  /* 0x000000290c227220 */ /* 0x040fe20000410000 */
[----:B------:R-:W-:Y:S01]  /*66f0*/  FFMA.FTZ R29, R15, R42, R29 ;  /* 0x0000002a0f1d7223 */ /* 0x000fe2000001001d */
[-C--:B------:R-:W-:Y:S01]  /*6700*/  FMUL.FTZ R12, R12, R36.reuse ;  /* 0x000000240c0c7220 */ /* 0x080fe20000410000 */
        /* <DEDUP_REMOVED lines=11> */
.L_x_1621:
[----:B------:R-:W-:Y:S05]  /*67c0*/  BSYNC B2 ;  /* 0x0000000000027941 */ /* 0x000fea0003800000 */
.L_x_1620:
[----:B----4-:R0:W-:Y:S02]  /*67d0*/  ST.E.128 desc[UR60][R38.64], R12 ;  /* 0x0000000c26007985 */ /* 0x0101e4000c101d3c */
.L_x_1619:
[----:B------:R-:W-:Y:S05]  /*67e0*/  BSYNC B1 ;  /* 0x0000000000017941 */ /* 0x000fea0003800000 */
.L_x_1618:
[----:B------:R-:W-:-:S13]  /*67f0*/  ISETP.NE.AND P4, PT, R76, RZ, PT ;  /* 0x000000ff4c00720c */ /* 0x000fda0003f85270 */
        /* <DEDUP_REMOVED lines=10> */
[--C-:B---3--:R-:W-:Y:S02]  /*68a0*/  SHF.R.U64 R11, R32, 0x10, R33.reuse ;  /* 0x00000010200b7819 */ /* 0x108fe40000001221 */
[----:B------:R-:W-:Y:S02]  /*68b0*/  SHF.R.U32.HI R33, RZ, 0x10, R33 ;  /* 0x00000010ff217819 */ /* 0x000fe40000011621 */
[C---:B------:R-:W-:Y:S02]  /*68c0*/  PRMT R31, R83.reuse, 0x5410, R38 ;  /* 0x00005410531f7816 */ /* 0x040fe40000000026 */
[----:B------:R-:W-:-:S02]  /*68d0*/  PRMT R83, R83, 0x5432, R36 ;  /* 0x0000543253537816 */ /* 0x000fc40000000024 */
[----:B------:R-:W-:Y:S01]  /*68e0*/  PRMT R36, R114, 0x5410, R11 ;  /* 0x0000541072247816 */ /* 0x000fe2000000000b */
[----:B------:R-:W-:Y:S01]  /*68f0*/  IMAD.U32 R11, R12, 0x10000, RZ ;  /* 0x000100000c0b7824 */ /* 0x000fe200078e00ff */
[----:B------:R-:W-:Y:S01]  /*6900*/  PRMT R114, R114, 0x5432, R33 ;  /* 0x0000543272727816 */ /* 0x000fe20000000021 */
[----:B------:R-:W-:Y:S01]  /*6910*/  IMAD.U32 R33, R83, 0x10000, RZ ;  /* 0x0001000053217824 */ /* 0x000fe200078e00ff */
[----:B------:R-:W-:Y:S01]  /*6920*/  LOP3.LUT R29, R14, 0xffff0000, RZ, 0xc0, !PT ;  /* 0xffff00000e1d7812 */ /* 0x000fe200078ec0ff */
[C---:B------:R-:W-:Y:S01]  /*6930*/  IMAD.U32 R14, R13.reuse, 0x10000, RZ ;  /* 0x000100000d0e7824 */ /* 0x040fe200078e00ff */
[----:B------:R-:W-:Y:S01]  /*6940*/  LOP3.LUT R13, R13, 0xffff0000, RZ, 0xc0, !PT ;  /* 0xffff00000d0d7812 */ /* 0x000fe200078ec0ff */
[----:B------:R-:W-:Y:S01]  /*6950*/  IMAD.U32 R38, R114, 0x10000, RZ ;  /* 0x0001000072267824 */ /* 0x000fe200078e00ff */
[C---:B------:R-:W-:Y:S01]  /*6960*/  LOP3.LUT R37, R36.reuse, 0xffff0000, RZ, 0xc0, !PT ;  /* 0xffff000024257812 */ /* 0x040fe200078ec0ff */
[----:B------:R-:W-:Y:S01]  /*6970*/  IMAD.U32 R36, R36, 0x10000, RZ ;  /* 0x0001000024247824 */ /* 0x000fe200078e00ff */
[C---:B------:R-:W-:Y:S01]  /*6980*/  LOP3.LUT R32, R31.reuse, 0xffff0000, RZ, 0xc0, !PT ;  /* 0xffff00001f207812 */ /* 0x040fe200078ec0ff */
[----:B------:R-:W-:Y:S01]  /*6990*/  IMAD.U32 R31, R31, 0x10000, RZ ;  /* 0x000100001f1f7824 */ /* 0x000fe200078e00ff */
[----:B------:R-:W-:Y:S01]  /*69a0*/  LOP3.LUT R12, R12, 0xffff0000, RZ, 0xc0, !PT ;  /* 0xffff00000c0c7812 */ /* 0x000fe200078ec0ff */
[----:B------:R-:W-:Y:S01]  /*69b0*/  FMUL.FTZ R39, R13, R37 ;  /* 0x000000250d277220 */ /* 0x000fe20000410000 */
[----:B------:R-:W-:Y:S01]  /*69c0*/  LOP3.LUT R30, R15, 0xffff0000, RZ, 0xc0, !PT ;  /* 0xffff00000f1e7812 */ /* 0x000fe200078ec0ff */
[----:B------:R-:W-:Y:S01]  /*69d0*/  FMUL.FTZ R40, R13, R32 ;  /* 0x000000200d287220 */ /* 0x000fe20000410000 */
[C---:B------:R-:W-:Y:S01]  /*69e0*/  FMUL.FTZ R13, R29.reuse, R38 ;  /* 0x000000261d0d7220 */ /* 0x040fe20000410000 */
[----:B------:R-:W-:Y:S01]  /*69f0*/  FMUL.FTZ R29, R29, R33 ;  /* 0x000000211d1d7220 */ /* 0x000fe20000410000 */
[----:B------:R-:W-:Y:S01]  /*6a00*/  LOP3.LUT R114, R114, 0xffff0000, RZ, 0xc0, !PT ;  /* 0xffff000072727812 */ /* 0x000fe200078ec0ff */
[C---:B------:R-:W-:Y:S01]  /*6a10*/  FFMA.FTZ R39, R14.reuse, R32, -R39 ;  /* 0x000000200e277223 */ /* 0x040fe20000010827 */
[----:B------:R-:W-:Y:S01]  /*6a20*/  LOP3.LUT R83, R83, 0xffff0000, RZ, 0xc0, !PT ;  /* 0xffff000053537812 */ /* 0x000fe200078ec0ff */
[----:B------:R-:W-:Y:S01]  /*6a30*/  FFMA.FTZ R40, R14, R37, R40 ;  /* 0x000000250e287223 */ /* 0x000fe20000010028 */
[C---:B------:R-:W-:Y:S01]  /*6a40*/  FFMA.FTZ R33, R28.reuse, R33, -R13 ;  /* 0x000000211c217223 */ /* 0x040fe2000001080d */
[----:B------:R-:W-:Y:S01]  /*6a50*/  FFMA.FTZ R28, R28, R38, R29 ;  /* 0x000000261c1c7223 */ /* 0x000fe2000001001d */
[C---:B------:R-:W-:Y:S01]  /*6a60*/  FMUL.FTZ R14, R12.reuse, R36 ;  /* 0x000000240c0e7220 */ /* 0x040fe20000410000 */
[----:B------:R-:W-:Y:S01]  /*6a70*/  FMUL.FTZ R13, R12, R31 ;  /* 0x0000001f0c0d7220 */ /* 0x000fe20000410000 */
[----:B------:R-:W-:-:S02]  /*6a80*/  IMAD.U32 R15, R15, 0x10000, RZ ;  /* 0x000100000f0f7824 */ /* 0x000fc400078e00ff */
[C---:B------:R-:W-:Y:S01]  /*6a90*/  FMUL.FTZ R32, R30.reuse, R114 ;  /* 0x000000721e207220 */ /* 0x040fe20000410000 */
[----:B------:R-:W-:Y:S01]  /*6aa0*/  FMUL.FTZ R29, R30, R83 ;  /* 0x000000531e1d7220 */ /* 0x000fe20000410000 */
[C---:B------:R-:W-:Y:S01]  /*6ab0*/  FFMA.FTZ R14, R11.reuse, R31, -R14 ;  /* 0x0000001f0b0e7223 */ /* 0x040fe2000001080e */
[----:B------:R-:W-:Y:S01]  /*6ac0*/  FFMA.FTZ R13, R11, R36, R13 ;  /* 0x000000240b0d7223 */ /* 0x000fe2000001000d */
[C---:B------:R-:W-:Y:S01]  /*6ad0*/  FFMA.FTZ R32, R15.reuse, R83, -R32 ;  /* 0x000000530f207223 */ /* 0x040fe20000010820 */
[----:B------:R-:W-:Y:S01]  /*6ae0*/  FFMA.FTZ R29, R15, R114, R29 ;  /* 0x000000720f1d7223 */ /* 0x000fe2000001001d */
[----:B------:R-:W-:Y:S02]  /*6af0*/  F2FP.BF16.F32.PACK_AB R39, R40, R39 ;  /* 0x000000272827723e */ /* 0x000fe400000010ff */
[----:B------:R-:W-:Y:S02]  /*6b00*/  F2FP.BF16.F32.PACK_AB R28, R28, R33 ;  /* 0x000000211c1c723e */ /* 0x000fe400000010ff */
[----:B------:R-:W-:Y:S01]  /*6b10*/  F2FP.BF16.F32.PACK_AB R12, R13, R14 ;  /* 0x0000000e0d0c723e */ /* 0x000fe200000010ff */
[----:B------:R-:W-:Y:S01]  /*6b20*/  IMAD.MOV.U32 R13, RZ, RZ, R39 ;  /* 0x000000ffff0d7224 */ /* 0x000fe200078e0027 */
[----:B------:R-:W-:Y:S01]  /*6b30*/  F2FP.BF16.F32.PACK_AB R15, R29, R32 ;  /* 0x000000201d0f723e */ /* 0x000fe200000010ff */
[----:B------:R-:W-:-:S07]  /*6b40*/  IMAD.MOV.U32 R14, RZ, RZ, R28 ;  /* 0x000000ffff0e7224 */ /* 0x000fce00078e001c */
.L_x_1623:
[----:B------:R-:W-:Y:S05]  /*6b50*/  BSYNC B1 ;  /* 0x0000000000017941 */ /* 0x000fea0003800000 */
.L_x_1622:
[----:B----4-:R0:W-:Y:S01]  /*6b60*/  ST.E.128 desc[UR60][R34.64], R12 ;  /* 0x0000000c22007985 */ /* 0x0101e2000c101d3c */
[----:B------:R-:W-:Y:S05]  /*6b70*/  BRA `(.L_x_1601) ;  /* 0x0000004000c87947 */ /* 0x000fea0003800000 */
.L_x_1567:
        /* <DEDUP_REMOVED lines=18> */
[----:B------:R-:W-:Y:S02]  /*6ca0*/  IADD3 R28, P5, R90, R12, RZ ;  /* 0x0000000c5a1c7210 */ /* 0x000fe40007fbe0ff */
[----:B------:R-:W-:Y:S02]  /*6cb0*/  CS2R R38, SRZ ;  /* 0x0000000000267805 */ /* 0x000fe4000001ff00 */
[----:B------:R-:W-:Y:S01]  /*6cc0*/  CS2R R36, SRZ ;  /* 0x0000000000247805 */ /* 0x000fe2000001ff00 */
[----:B------:R-:W-:Y:S01]  /*6cd0*/  IMAD.X R30, R11, 0x1, R102, P0 ;  /* 0x000000010b1e7824 */ /* 0x000fe200000e0666 */
[----:B------:R-:W-:Y:S02]  /*6ce0*/  LEA R52, P0, R29, UR4, 0x1 ;  /* 0x000000041d347c11 */ /* 0x000fe4000f8008ff */
[----:B------:R-:W-:-:S02]  /*6cf0*/  CS2R R50, SRZ ;  /* 0x0000000000327805 */ /* 0x000fc4000001ff00 */
[----:B------:R-:W-:Y:S02]  /*6d00*/  CS2R R48, SRZ ;  /* 0x0000000000307805 */ /* 0x000fe4000001ff00 */
[----:B------:R-:W-:Y:S01]  /*6d10*/  LEA.HI.X R53, R29, UR5, R30, 0x1, P0 ;  /* 0x000000051d357c11 */ /* 0x000fe200080f0c1e */
[----:B------:R-:W-:Y:S01]  /*6d20*/  ULDC.64 UR4, c[0x0][0x400] ;  /* 0x0001000000047ab9 */ /* 0x000fe20000000a00 */
[----:B------:R-:W-:Y:S01]  /*6d30*/  ISETP.GE.AND P0, PT, R18, R123, PT ;  /* 0x0000007b1200720c */ /* 0x000fe20003f06270 */
[----:B------:R-:W-:Y:S01]  /*6d40*/  IMAD.X R29, R82, 0x1, R101, P5 ;  /* 0x00000001521d7824 */ /* 0x000fe200028e0665 */
[----:B------:R-:W-:-:S04]  /*6d50*/  LEA R56, P5, R28, UR4, 0x1 ;  /* 0x000000041c387c11 */ /* 0x000fc8000f8a08ff */
[----:B------:R-:W-:Y:S02]  /*6d60*/  LEA.HI.X R57, R28, UR5, R29, 0x1, P5 ;  /* 0x000000051c397c11 */ /* 0x000fe4000a8f0c1d */
[----:B------:R-:W-:-:S05]  /*6d70*/  ISETP.GE.AND P5, PT, R167, R123, PT ;  /* 0x0000007ba700720c */ /* 0x000fca0003fa6270 */
[----:B------:R0:W5:Y:S04]  /*6d80*/  @!P0 LDG.E.128 R36, desc[UR60][R52.64] ;  /* 0x0000003c34248981 */ /* 0x000168000c1e1d00 */
[----:B------:R0:W5:Y:S01]  /*6d90*/  @!P0 LDG.E.128 R48, desc[UR60][R56.64] ;  /* 0x0000003c38308981 */ /* 0x000162000c1e1d00 */
[----:B------:R-:W-:Y:S02]  /*6da0*/  ISETP.GE.AND P0, PT, R168, R123, PT ;  /* 0x0000007ba800720c */ /* 0x000fe40003f06270 */
        /* <DEDUP_REMOVED lines=8> */
[----:B------:R0:W5:Y:S04]  /*6e30*/  @!P5 LDG.E.128 R32, desc[UR60][R52.64+0x40] ;  /* 0x0000403c3420d981 */ /* 0x000168000c1e1d00 */
[----:B------:R0:W5:Y:S04]  /*6e40*/  @!P0 LDG.E.128 R28, desc[UR60][R52.64+0x80] ;  /* 0x0000803c341c8981 */ /* 0x000168000c1e1d00 */
[----:B------:R0:W5:Y:S04]  /*6e50*/  @!P5 LDG.E.128 R44, desc[UR60][R56.64+0x40] ;  /* 0x0000403c382cd981 */ /* 0x000168000c1e1d00 */
[----:B------:R0:W5:Y:S02]  /*6e60*/  @!P0 LDG.E.128 R40, desc[UR60][R56.64+0x80] ;  /* 0x0000803c38288981 */ /* 0x000164000c1e1d00 */
.L_x_1625:
[----:B------:R-:W-:Y:S05]  /*6e70*/  BSYNC B1 ;  /* 0x0000000000017941 */ /* 0x000fea0003800000 */
.L_x_1624:
        /* <DEDUP_REMOVED lines=22> */
[----:B------:R-:W-:Y:S02]  /*6fe0*/  IADD3 R11, P0, P6, R90, R12, R108 ;  /* 0x0000000c5a0b7210 */ /* 0x000fe40007e1e06c */
[----:B------:R-:W-:-:S02]  /*6ff0*/  CS2R R74, SRZ ;  /* 0x00000000004a7805 */ /* 0x000fc4000001ff00 */
[----:B------:R-:W-:Y:S02]  /*7000*/  CS2R R72, SRZ ;  /* 0x0000000000487805 */ /* 0x000fe4000001ff00 */
[----:B------:R-:W-:Y:S02]  /*7010*/  IADD3.X R82, R101, R82, R107, P0, P6 ;  /* 0x0000005265527210 */ /* 0x000fe400007ec46b */
[----:B------:R-:W-:-:S04]  /*7020*/  LEA R12, P0, R14, UR4, 0x1 ;  /* 0x000000040e0c7c11 */ /* 0x000fc8000f8008ff */
[----:B------:R-:W-:Y:S02]  /*7030*/  LEA.HI.X R13, R14, UR5, R13, 0x1, P0 ;  /* 0x000000050e0d7c11 */ /* 0x000fe400080f0c0d */
        /* <DEDUP_REMOVED lines=19> */
.L_x_1627:
[----:B------:R-:W-:Y:S05]  /*7170*/  BSYNC B1 ;  /* 0x0000000000017941 */ /* 0x000fea0003800000 */
.L_x_1626:
[----:B------:R-:W2:Y:S01]  /*7180*/  LDL R11, [R1+0x30] ;  /* 0x00003000010b7983 */ /* 0x000ea20000100800 */
[----:B0-----:R-:W-:Y:S02]  /*7190*/  IMAD.MOV.U32 R12, RZ, RZ, R28 ;  /* 0x000000ffff0c7224 */ /* 0x001fe400078e001c */
[----:B------:R-:W-:Y:S02]  /*71a0*/  IMAD.MOV.U32 R13, RZ, RZ, R31 ;  /* 0x000000ffff0d7224 */ /* 0x000fe400078e001f */
[----:B------:R-:W-:-:S03]  /*71b0*/  IMAD.MOV.U32 R14, RZ, RZ, R34 ;  /* 0x000000ffff0e7224 */ /* 0x000fc600078e0022 */
[----:B------:R-:W-:Y:S01]  /*71c0*/  PRMT R189, R80, 0x5410, R13 ;  /* 0x0000541050bd7816 */ /* 0x000fe2000000000d */
[----:B------:R-:W-:-:S05]  /*71d0*/  IMAD.MOV.U32 R13, RZ, RZ, R35 ;  /* 0x000000ffff0d7224 */ /* 0x000fca00078e0023 */
[----:B------:R-:W-:Y:S01]  /*71e0*/  PRMT R195, R14, 0x5410, R13 ;  /* 0x000054100ec37816 */ /* 0x000fe2000000000d */
[----:B------:R-:W-:Y:S02]  /*71f0*/  IMAD.MOV.U32 R13, RZ, RZ, R36 ;  /* 0x000000ffff0d7224 */ /* 0x000fe400078e0024 */
[----:B------:R-:W-:-:S05]  /*7200*/  IMAD.MOV.U32 R14, RZ, RZ, R37 ;  /* 0x000000ffff0e7224 */ /* 0x000fca00078e0025 */
[----:B------:R-:W-:Y:S02]  /*7210*/  PRMT R151, R14, 0x5410, R13 ;  /* 0x000054100e977816 */ /* 0x000fe4000000000d */
[----:B--2---:R-:W-:Y:S01]  /*7220*/  R2UR UR4, R11 ;  /* 0x000000000b0472ca */ /* 0x004fe200000e0000 */
[----:B------:R-:W-:-:S05]  /*7230*/  IMAD.MOV.U32 R11, RZ, RZ, R29 ;  /* 0x000000ffff0b7224 */ /* 0x000fca00078e001d */
[----:B------:R-:W-:Y:S01]  /*7240*/  PRMT R190, R12, 0x5410, R11 ;  /* 0x000054100cbe7816 */ /* 0x000fe2000000000b */
[----:B------:R-:W-:Y:S02]  /*7250*/  IMAD.MOV.U32 R11, RZ, RZ, R32 ;  /* 0x000000ffff0b7224 */ /* 0x000fe400078e0020 */
[----:B------:R-:W-:-:S03]  /*7260*/  IMAD.MOV.U32 R12, RZ, RZ, R33 ;  /* 0x000000ffff0c7224 */ /* 0x000fc600078e0021 */
[----:B------:R-:W-:Y:S01]  /*7270*/  PRMT R198, R198, 0x5410, R11 ;  /* 0x00005410c6c67816 */ /* 0x000fe2000000000b */
[----:B------:R-:W-:Y:S01]  /*7280*/  IMAD.MOV.U32 R11, RZ, RZ, R38 ;  /* 0x000000ffff0b7224 */ /* 0x000fe200078e0026 */
[----:B------:R-:W-:Y:S01]  /*7290*/  PRMT R196, R12, 0x7610, R196 ;  /* 0x000076100cc47816 */ /* 0x000fe200000000c4 */
[----:B------:R-:W-:Y:S01]  /*72a0*/  IMAD.MOV.U32 R12, RZ, RZ, R39 ;  /* 0x000000ffff0c7224 */ /* 0x000fe200078e0027 */
[----:B------:R-:W-:-:S04]  /*72b0*/  UISETP.NE.AND UP0, UPT, UR4, 0x3, UPT ;  /* 0x000000030400788c */ /* 0x000fc8000bf05270 */
[----:B------:R-:W-:Y:S01]  /*72c0*/  PRMT R153, R12, 0x5410, R11 ;  /* 0x000054100c997816 */ /* 0x000fe2000000000b */
[----:B------:R-:W-:Y:S01]  /*72d0*/  IMAD.MOV.U32 R12, RZ, RZ, R42 ;  /* 0x000000ffff0c7224 */ /* 0x000fe200078e002a */
[----:B------:R-:W-:Y:S01]  /*72e0*/  PLOP3.LUT P0, PT, PT, PT, UP0, 0x80, 0x0 ;  /* 0x000000000000781c */ /* 0x000fe20003f0f008 */
        /* <DEDUP_REMOVED lines=20> */
[----:B-----5:R-:W-:Y:S01]  /*7430*/  IMAD.MOV.U32 R11, RZ, RZ, R55 ;  /* 0x000000ffff0b7224 */ /* 0x020fe200078e0037 */
        /* <DEDUP_REMOVED lines=41> */
.L_x_1628:
[----:B------:R-:W-:Y:S01]  /*76d0*/  IMAD R86, R17, 0x8, R2 ;  /* 0x0000000811567824 */ /* 0x000fe200078e0202 */
[----:B------:R-:W-:Y:S01]  /*76e0*/  SHF.L.U32 R87, R175, 0x1f, RZ ;  /* 0x0000001faf577819 */ /* 0x000fe200000006ff */
[----:B------:R-:W-:Y:S03]  /*76f0*/  BSSY B1, `(.L_x_1629) ;  /* 0x0000003000017945 */ /* 0x000fe60003800000 */
[----:B------:R-:W0:Y:S02]  /*7700*/  SYNCS.PHASECHK.TRANS64.TRYWAIT P6, [R86+URZ+0x2a890], R87 ;  /* 0x02a89057560075a7 */ /* 0x000e2400080c017f */
[----:B0-----:R-:W-:Y:S05]  /*7710*/  @!P6 BRA `(.L_x_1630) ;  /* 0x00000250008ce947 */ /* 0x001fea0003800000 */
.L_x_2005:
[----:B------:R-:W-:Y:S05]  /*7720*/  BSYNC B1 ;  /* 0x0000000000017941 */ /* 0x000fea0003800000 */
.L_x_1629:
[----:B------:R-:W1:Y:S01]  /*7730*/  LDC R127, c[0x0][0x2f4] ;  /* 0x0000bd00ff7f7b82 */ /* 0x000e620000000800 */
[----:B------:R-:W-:Y:S01]  /*7740*/  UMOV UR4, 0xffffffff ;  /* 0xffffffff00047882 */ /* 0x000fe20000000000 */
[----:B-1----:R-:W-:Y:S02]  /*7750*/  IMAD.IADD R131, R127, 0x1, -R124 ;  /* 0x000000017f837824 */ /* 0x002fe400078e0a7c */
[----:B------:R-:W-:Y:S05]  /*7760*/  BRA.DIV UR4, `(.L_x_1631) ;  /* 0x00000252048c7947 */ /* 0x000fea000b800000 */
[----:B------:R1:W2:Y:S04]  /*7770*/  SHFL.IDX PT, R115, R116, RZ, 0x1c1f ;  /* 0x001c1fff74737589 */ /* 0x0002a800000e0000 */
[----:B------:R1:W3:Y:S02]  /*7780*/  SHFL.IDX PT, R11, R117, RZ, 0x1c1f ;  /* 0x001c1fff750b7589 */ /* 0x0002e400000e0000 */
.L_x_2009:
        /* <DEDUP_REMOVED lines=29> */
[C---:B------:R-:W-:Y:S02]  /*7960*/  PRMT R36, R151.reuse, 0x5432, R36 ;  /* 0x0000543297247816 */ /* 0x040fe40000000024 */
[----:B------:R-:W-:Y:S02]  /*7970*/  PRMT R37, R151, 0x5410, R37 ;  /* 0x0000541097257816 */ /* 0x000fe40000000025 */
[----:B------:R-:W-:Y:S02]  /*7980*/  SHF.R.U32.HI R152, RZ, 0x10, R49 ;  /* 0x00000010ff987819 */ /* 0x000fe40000011631 */
[----:B------:R-:W-:-:S02]  /*7990*/  SHF.R.U64 R38, R38, 0x10, R39 ;  /* 0x0000001026267819 */ /* 0x000fc40000001227 */
[----:B------:R-:W-:Y:S02]  /*79a0*/  SHF.R.U32.HI R151, RZ, 0x10, R39 ;  /* 0x00000010ff977819 */ /* 0x000fe40000011627 */
[----:B------:R-:W-:Y:S02]  /*79b0*/  SHF.R.U64 R39, R48, 0x10, R49 ;  /* 0x0000001030277819 */ /* 0x000fe40000001231 */
[--C-:B------:R-:W-:Y:S02]  /*79c0*/  SHF.R.U64 R48, R50, 0x10, R51.reuse ;  /* 0x0000001032307819 */ /* 0x100fe40000001233 */
[----:B------:R-:W-:Y:S01]  /*79d0*/  SHF.R.U32.HI R50, RZ, 0x10, R51 ;  /* 0x00000010ff327819 */ /* 0x000fe20000011633 */
[----:B------:R-:W-:Y:S01]  /*79e0*/  IMAD.U32 R51, R37, 0x10000, RZ ;  /* 0x0001000025337824 */ /* 0x000fe200078e00ff */
[----:B------:R-:W-:Y:S02]  /*79f0*/  PRMT R152, R201, 0x5432, R152 ;  /* 0x00005432c9987816 */ /* 0x000fe40000000098 */
[----:B------:R-:W-:-:S02]  /*7a00*/  PRMT R39, R154, 0x5410, R39 ;  /* 0x000054109a277816 */ /* 0x000fc40000000027 */
[----:B------:R-:W-:Y:S01]  /*7a10*/  PRMT R48, R154, 0x5432, R48 ;  /* 0x000054329a307816 */ /* 0x000fe20000000030 */
[C---:B------:R-:W-:Y:S01]  /*7a20*/  IMAD.U32 R154, R152.reuse, 0x10000, RZ ;  /* 0x00010000989a7824 */ /* 0x040fe200078e00ff */
[----:B------:R-:W-:Y:S01]  /*7a30*/  PRMT R50, R155, 0x5432, R50 ;  /* 0x000054329b327816 */ /* 0x000fe20000000032 */
[----:B---3--:R-:W-:Y:S01]  /*7a40*/  IMAD.U32 R155, R81, 0x10000, RZ ;  /* 0x00010000519b7824 */ /* 0x008fe200078e00ff */
[C---:B------:R-:W-:Y:S02]  /*7a50*/  PRMT R49, R153.reuse, 0x5432, R38 ;  /* 0x0000543299317816 */ /* 0x040fe40000000026 */
[----:B------:R-:W-:Y:S01]  /*7a60*/  PRMT R38, R153, 0x5410, R151 ;  /* 0x0000541099267816 */ /* 0x000fe20000000097 */
[----:B----4-:R-:W-:Y:S02]  /*7a70*/  IMAD.U32 R153, R13, 0x10000, RZ ;  /* 0x000100000d997824 */ /* 0x010fe400078e00ff */
        /* <DEDUP_REMOVED lines=38> */
[-C--:B------:R-:W-:Y:S01]  /*7ce0*/  FMUL.FTZ R51, R51, R81.reuse ;  /* 0x0000005133337220 */ /* 0x080fe20000410000 */
        /* <DEDUP_REMOVED lines=23> */
[CC--:B------:R-:W-:Y:S01]  /*7e60*/  FMUL.FTZ R39, R36.reuse, R48.reuse ;  /* 0x0000003024277220 */ /* 0x0c0fe20000410000 */
[-C--:B------:R-:W-:Y:S01]  /*7e70*/  FMUL.FTZ R36, R36, R49.reuse ;  /* 0x0000003124247220 */ /* 0x080fe20000410000 */
[----:B------:R-:W-:Y:S02]  /*7e80*/  IMAD.MOV.U32 R83, RZ, RZ, R38 ;  /* 0x000000ffff537224 */ /* 0x000fe400078e0026 */
        /* <DEDUP_REMOVED lines=9> */
.L_x_1637:
[----:B------:R-:W-:Y:S05]  /*7f20*/  BSYNC B3 ;  /* 0x0000000000037941 */ /* 0x000fea0003800000 */
.L_x_1636:
[----:B------:R-:W-:-:S04]  /*7f30*/  LEA R36, P4, R4, R11, 0x1 ;  /* 0x0000000b04247211 */ /* 0x000fc800078808ff */
[----:B--2---:R-:W-:Y:S02]  /*7f40*/  LEA.HI.X R37, R4, R115, R111, 0x1, P4 ;  /* 0x0000007304257211 */ /* 0x004fe400020f0c6f */
[----:B------:R-:W-:-:S03]  /*7f50*/  ISETP.GE.AND P4, PT, R150, R127, PT ;  /* 0x0000007f9600720c */ /* 0x000fc60003f86270 */
[----:B----4-:R2:W-:Y:S10]  /*7f60*/  ST.E.128 desc[UR60][R36.64], R12 ;  /* 0x0000000c24007985 */ /* 0x0105f4000c101d3c */
[----:B--2---:R-:W-:-:S05]  /*7f70*/  @!P4 IMAD.WIDE R12, R150, 0x2, R114 ;  /* 0x00000002960cc825 */ /* 0x004fca00078e0272 */
[----:B---3--:R3:W-:Y:S02]  /*7f80*/  @!P4 ST.E.128 desc[UR60][R12.64], R80 ;  /* 0x000000500c00c985 */ /* 0x0087e4000c101d3c */
.L_x_1635:
[----:B------:R-:W-:Y:S05]  /*7f90*/  BSYNC B2 ;  /* 0x0000000000027941 */ /* 0x000fea0003800000 */
.L_x_1634:
        /* <DEDUP_REMOVED lines=24> */
[----:B------:R-:W-:Y:S01]  /*8120*/  SHF.R.U32.HI R50, RZ, 0x10, R45 ;  /* 0x00000010ff327819 */ /* 0x000fe2000001162d */
[----:B---3--:R-:W-:Y:S01]  /*8130*/  IMAD.U32 R81, R37, 0x10000, RZ ;  /* 0x0001000025517824 */ /* 0x008fe200078e00ff */
[--C-:B------:R-:W-:Y:S01]  /*8140*/  SHF.R.U64 R32, R32, 0x10, R33.reuse ;  /* 0x0000001020207819 */ /* 0x100fe20000001221 */
[----:B----4-:R-:W-:Y:S01]  /*8150*/  IMAD.U32 R51, R13, 0x10000, RZ ;  /* 0x000100000d337824 */ /* 0x010fe200078e00ff */
[----:B------:R-:W-:Y:S02]  /*8160*/  SHF.R.U32.HI R33, RZ, 0x10, R33 ;  /* 0x00000010ff217819 */ /* 0x000fe40000011621 */
[----:B------:R-:W-:Y:S02]  /*8170*/  PRMT R50, R199, 0x5432, R50 ;  /* 0x00005432c7327816 */ /* 0x000fe40000000032 */
[----:B------:R-:W-:Y:S02]  /*8180*/  SHF.R.U64 R34, R34, 0x10, R35 ;  /* 0x0000001022227819 */ /* 0x000fe40000001223 */
[----:B------:R-:W-:Y:S01]  /*8190*/  PRMT R33, R196, 0x5410, R33 ;  /* 0x00005410c4217816 */ /* 0x000fe20000000021 */
[----:B------:R-:W-:Y:S01]  /*81a0*/  IMAD.U32 R80, R50, 0x10000, RZ ;  /* 0x0001000032507824 */ /* 0x000fe200078e00ff */
[----:B------:R-:W-:-:S02]  /*81b0*/  SHF.R.U32.HI R49, RZ, 0x10, R35 ;  /* 0x00000010ff317819 */ /* 0x000fc40000011623 */
[----:B------:R-:W-:Y:S02]  /*81c0*/  SHF.R.U64 R35, R44, 0x10, R45 ;  /* 0x000000102c237819 */ /* 0x000fe4000000122d */
[--C-:B------:R-:W-:Y:S02]  /*81d0*/  SHF.R.U64 R44, R46, 0x10, R47.reuse ;  /* 0x000000102e2c7819 */ /* 0x100fe4000000122f */
[----:B------:R-:W-:Y:S02]  /*81e0*/  PRMT R45, R195, 0x5410, R34 ;  /* 0x00005410c32d7816 */ /* 0x000fe40000000022 */
[----:B------:R-:W-:Y:S01]  /*81f0*/  SHF.R.U32.HI R46, RZ, 0x10, R47 ;  /* 0x00000010ff2e7819 */ /* 0x000fe2000001162f */
[----:B------:R-:W-:Y:S01]  /*8200*/  IMAD.U32 R47, R33, 0x10000, RZ ;  /* 0x00010000212f7824 */ /* 0x000fe200078e00ff */
[----:B------:R-:W-:Y:S01]  /*8210*/  PRMT R34, R195, 0x5432, R49 ;  /* 0x00005432c3227816 */ /* 0x000fe20000000031 */
[----:B------:R-:W-:Y:S01]  /*8220*/  FMUL.FTZ R49, R81, R80 ;  /* 0x0000005051317220 */ /* 0x000fe20000410000 */
[----:B------:R-:W-:-:S02]  /*8230*/  LOP3.LUT R50, R50, 0xffff0000, RZ, 0xc0, !PT ;  /* 0xffff000032327812 */ /* 0x000fc400078ec0ff */
[----:B------:R-:W-:Y:S01]  /*8240*/  LOP3.LUT R37, R37, 0xffff0000, RZ, 0xc0, !PT ;  /* 0xffff000025257812 */ /* 0x000fe200078ec0ff */
[-C--:B------:R-:W-:Y:S01]  /*8250*/  FFMA.FTZ R49, R51, R47.reuse, -R49 ;  /* 0x0000002f33317223 */ /* 0x080fe20000010831 */
[----:B------:R-:W-:Y:S01]  /*8260*/  FMUL.FTZ R47, R81, R47 ;  /* 0x0000002f512f7220 */ /* 0x000fe20000410000 */
[----:B------:R-:W-:Y:S01]  /*8270*/  LOP3.LUT R33, R33, 0xffff0000, RZ, 0xc0, !PT ;  /* 0xffff000021217812 */ /* 0x000fe200078ec0ff */
[----:B------:R-:W-:Y:S01]  /*8280*/  IMAD.U32 R81, R39, 0x10000, RZ ;  /* 0x0001000027517824 */ /* 0x000fe200078e00ff */
[----:B------:R-:W-:Y:S01]  /*8290*/  PRMT R46, R197, 0x5432, R46 ;  /* 0x00005432c52e7816 */ /* 0x000fe2000000002e */
[----:B------:R-:W-:Y:S01]  /*82a0*/  FFMA.FTZ R47, R51, R80, R47 ;  /* 0x00000050332f7223 */ /* 0x000fe2000001002f */
[----:B------:R-:W-:Y:S01]  /*82b0*/  LOP3.LUT R51, R13, 0xffff0000, RZ, 0xc0, !PT ;  /* 0xffff00000d337812 */ /* 0x000fe200078ec0ff */
[----:B------:R-:W-:Y:S01]  /*82c0*/  FMUL.FTZ R13, R37, R50 ;  /* 0x00000032250d7220 */ /* 0x000fe20000410000 */
[----:B------:R-:W-:Y:S01]  /*82d0*/  LOP3.LUT R39, R39, 0xffff0000, RZ, 0xc0, !PT ;  /* 0xffff000027277812 */ /* 0x000fe200078ec0ff */
[C---:B------:R-:W-:Y:S01]  /*82e0*/  IMAD.U32 R80, R46.reuse, 0x10000, RZ ;  /* 0x000100002e507824 */ /* 0x040fe200078e00ff */
[----:B------:R-:W-:Y:S01]  /*82f0*/  LOP3.LUT R46, R46, 0xffff0000, RZ, 0xc0, !PT ;  /* 0xffff00002e2e7812 */ /* 0x000fe200078ec0ff */
[-C--:B------:R-:W-:Y:S01]  /*8300*/  FFMA.FTZ R13, R51, R33.reuse, -R13 ;  /* 0x00000021330d7223 */ /* 0x080fe2000001080d */
[----:B------:R-:W-:Y:S01]  /*8310*/  FMUL.FTZ R33, R37, R33 ;  /* 0x0000002125217220 */ /* 0x000fe20000410000 */
[----:B------:R-:W-:Y:S01]  /*8320*/  FMUL.FTZ R37, R81, R80 ;  /* 0x0000005051257220 */ /* 0x000fe20000410000 */
[----:B------:R-:W-:-:S02]  /*8330*/  PRMT R35, R197, 0x5410, R35 ;  /* 0x00005410c5237816 */ /* 0x000fc40000000023 */
[----:B------:R-:W-:Y:S01]  /*8340*/  FFMA.FTZ R33, R51, R50, R33 ;  /* 0x0000003233217223 */ /* 0x000fe20000010021 */
[C---:B------:R-:W-:Y:S01]  /*8350*/  IMAD.U32 R51, R15.reuse, 0x10000, RZ ;  /* 0x000100000f337824 */ /* 0x040fe200078e00ff */
[----:B------:R-:W-:Y:S01]  /*8360*/  LOP3.LUT R15, R15, 0xffff0000, RZ, 0xc0, !PT ;  /* 0xffff00000f0f7812 */ /* 0x000fe200078ec0ff */
[C---:B------:R-:W-:Y:S01]  /*8370*/  IMAD.U32 R50, R34.reuse, 0x10000, RZ ;  /* 0x0001000022327824 */ /* 0x040fe200078e00ff */
[----:B------:R-:W-:Y:S02]  /*8380*/  LOP3.LUT R34, R34, 0xffff0000, RZ, 0xc0, !PT ;  /* 0xffff000022227812 */ /* 0x000fe400078ec0ff */
[----:B------:R-:W-:Y:S01]  /*8390*/  PRMT R32, R198, 0x5432, R32 ;  /* 0x00005432c6207816 */ /* 0x000fe20000000020 */
[-C--:B------:R-:W-:Y:S01]  /*83a0*/  FFMA.FTZ R37, R51, R50.reuse, -R37 ;  /* 0x0000003233257223 */ /* 0x080fe20000010825 */
[----:B------:R-:W-:Y:S01]  /*83b0*/  FMUL.FTZ R50, R81, R50 ;  /* 0x0000003251327220 */ /* 0x000fe20000410000 */
[----:B------:R-:W-:Y:S02]  /*83c0*/  F2FP.BF16.F32.PACK_AB R33, R33, R47 ;  /* 0x0000002f2121723e */ /* 0x000fe400000010ff */
[----:B------:R-:W-:Y:S01]  /*83d0*/  PRMT R44, R196, 0x5432, R44 ;  /* 0x00005432c42c7816 */ /* 0x000fe2000000002c */
[----:B------:R-:W-:Y:S01]  /*83e0*/  FFMA.FTZ R50, R51, R80, R50 ;  /* 0x0000005033327223 */ /* 0x000fe20000010032 */
[----:B------:R-:W-:Y:S01]  /*83f0*/  FMUL.FTZ R51, R39, R46 ;  /* 0x0000002e27337220 */ /* 0x000fe20000410000 */
[----:B------:R-:W-:-:S03]  /*8400*/  F2FP.BF16.F32.PACK_AB R13, R13, R49 ;  /* 0x000000310d0d723e */ /* 0x000fc600000010ff */
        /* <DEDUP_REMOVED lines=26> */
[----:B------:R-:W-:Y:S01]  /*85b0*/  FMUL.FTZ R37, R46, R35 ;  /* 0x000000232e257220 */ /* 0x000fe20000410000 */
[----:B------:R-:W-:Y:S02]  /*85c0*/  IMAD.U32 R32, R14, 0x10000, RZ ;  /* 0x000100000e207824 */ /* 0x000fe400078e00ff */
[-C--:B------:R-:W-:Y:S01]  /*85d0*/  FMUL.FTZ R46, R46, R36.reuse ;  /* 0x000000242e2e7220 */ /* 0x080fe20000410000 */
[----:B------:R-:W-:Y:S01]  /*85e0*/  LOP3.LUT R14, R14, 0xffff0000, RZ, 0xc0, !PT ;  /* 0xffff00000e0e7812 */ /* 0x000fe200078ec0ff */
[----:B------:R-:W-:-:S02]  /*85f0*/  FFMA.FTZ R37, R32, R36, -R37 ;  /* 0x0000002420257223 */ /* 0x000fc40000010825 */
[----:B------:R-:W-:Y:S01]  /*8600*/  FFMA.FTZ R46, R32, R35, R46 ;  /* 0x00000023202e7223 */ /* 0x000fe2000001002e */
[----:B------:R-:W-:Y:S02]  /*8610*/  LOP3.LUT R32, R38, 0xffff0000, RZ, 0xc0, !PT ;  /* 0xffff000026207812 */ /* 0x000fe400078ec0ff */
        /* <DEDUP_REMOVED lines=14> */
.L_x_1641:
[----:B------:R-:W-:Y:S05]  /*8700*/  BSYNC B3 ;  /* 0x0000000000037941 */ /* 0x000fea0003800000 */
.L_x_1640:
[----:B------:R-:W-:-:S04]  /*8710*/  LEA R32, P4, R5, R11, 0x1 ;  /* 0x0000000b05207211 */ /* 0x000fc800078808ff */
[----:B--2---:R-:W-:Y:S02]  /*8720*/  LEA.HI.X R33, R5, R115, R110, 0x1, P4 ;  /* 0x0000007305217211 */ /* 0x004fe400020f0c6e */
[----:B------:R-:W-:-:S03]  /*8730*/  ISETP.GE.AND P4, PT, R48, R127, PT ;  /* 0x0000007f3000720c */ /* 0x000fc60003f86270 */
[----:B----4-:R2:W-:Y:S10]  /*8740*/  ST.E.128 desc[UR60][R32.64], R12 ;  /* 0x0000000c20007985 */ /* 0x0105f4000c101d3c */
[----:B--2---:R-:W-:-:S05]  /*8750*/  @!P4 IMAD.WIDE R12, R48, 0x2, R114 ;  /* 0x00000002300cc825 */ /* 0x004fca00078e0272 */
[----:B---3--:R4:W-:Y:S02]  /*8760*/  @!P4 ST.E.128 desc[UR60][R12.64], R36 ;  /* 0x000000240c00c985 */ /* 0x0089e4000c101d3c */
.L_x_1639:
[----:B------:R-:W-:Y:S05]  /*8770*/  BSYNC B2 ;  /* 0x0000000000027941 */ /* 0x000fea0003800000 */
.L_x_1638:
[----:B------:R-:W-:-:S13]  /*8780*/  ISETP.NE.AND P4, PT, R21, RZ, PT ;  /* 0x000000ff1500720c */ /* 0x000fda0003f85270 */
[----:B------:R-:W-:Y:S05]  /*8790*/  @!P4 BRA `(.L_x_1633) ;  /* 0x0000000400e4c947 */ /* 0x000fea0003800000 */
[----:B---34-:R-:W-:Y:S01]  /*87a0*/  SEL R12, R124, R131, !P1 ;  /* 0x000000837c0c7207 */ /* 0x018fe20004800000 */
        /* <DEDUP_REMOVED lines=20> */
[----:B------:R-:W-:Y:S01]  /*88f0*/  SHF.R.U64 R37, R40, 0x10, R41 ;  /* 0x0000001028257819 */ /* 0x000fe20000001229 */
[----:B----4-:R-:W-:Y:S01]  /*8900*/  IMAD.U32 R39, R13, 0x10000, RZ ;  /* 0x000100000d277824 */ /* 0x010fe200078e00ff */
[----:B------:R-:W-:Y:S02]  /*8910*/  SHF.R.U64 R28, R28, 0x10, R29 ;  /* 0x000000101c1c7819 */ /* 0x000fe4000000121d */
[----:B------:R-:W-:Y:S02]  /*8920*/  SHF.R.U32.HI R40, RZ, 0x10, R41 ;  /* 0x00000010ff287819 */ /* 0x000fe40000011629 */
[----:B------:R-:W-:Y:S02]  /*8930*/  SHF.R.U32.HI R29, RZ, 0x10, R29 ;  /* 0x00000010ff1d7819 */ /* 0x000fe4000001161d */
[----:B------:R-:W-:Y:S02]  /*8940*/  PRMT R40, R192, 0x5432, R40 ;  /* 0x00005432c0287816 */ /* 0x000fe40000000028 */
[----:B------:R-:W-:-:S02]  /*8950*/  PRMT R29, R190, 0x5432, R29 ;  /* 0x00005432be1d7816 */ /* 0x000fc4000000001d */
[--C-:B------:R-:W-:Y:S01]  /*8960*/  SHF.R.U64 R38, R42, 0x10, R43.reuse ;  /* 0x000000102a267819 */ /* 0x100fe2000000122b */
[C---:B------:R-:W-:Y:S01]  /*8970*/  IMAD.U32 R41, R40.reuse, 0x10000, RZ ;  /* 0x0001000028297824 */ /* 0x040fe200078e00ff */
[----:B------:R-:W-:Y:S01]  /*8980*/  SHF.R.U32.HI R42, RZ, 0x10, R43 ;  /* 0x00000010ff2a7819 */ /* 0x000fe2000001162b */
[----:B---3--:R-:W-:Y:S01]  /*8990*/  IMAD.U32 R43, R33, 0x10000, RZ ;  /* 0x00010000212b7824 */ /* 0x008fe200078e00ff */
[----:B------:R-:W-:Y:S01]  /*89a0*/  LOP3.LUT R40, R40, 0xffff0000, RZ, 0xc0, !PT ;  /* 0xffff000028287812 */ /* 0x000fe200078ec0ff */
[C---:B------:R-:W-:Y:S01]  /*89b0*/  IMAD.U32 R44, R29.reuse, 0x10000, RZ ;  /* 0x000100001d2c7824 */ /* 0x040fe200078e00ff */
[----:B------:R-:W-:Y:S01]  /*89c0*/  LOP3.LUT R29, R29, 0xffff0000, RZ, 0xc0, !PT ;  /* 0xffff00001d1d7812 */ /* 0x000fe200078ec0ff */
[CC--:B------:R-:W-:Y:S01]  /*89d0*/  FMUL.FTZ R45, R43.reuse, R41.reuse ;  /* 0x000000292b2d7220 */ /* 0x0c0fe20000410000 */
[--C-:B------:R-:W-:Y:S01]  /*89e0*/  SHF.R.U64 R30, R30, 0x10, R31.reuse ;  /* 0x000000101e1e7819 */ /* 0x100fe2000000121f */
[-C--:B------:R-:W-:Y:S01]  /*89f0*/  FMUL.FTZ R43, R43, R44.reuse ;  /* 0x0000002c2b2b7220 */ /* 0x080fe20000410000 */
[----:B------:R-:W-:Y:S01]  /*8a00*/  SHF.R.U32.HI R31, RZ, 0x10, R31 ;  /* 0x00000010ff1f7819 */ /* 0x000fe2000001161f */
[----:B------:R-:W-:Y:S01]  /*8a10*/  FFMA.FTZ R45, R39, R44, -R45 ;  /* 0x0000002c272d7223 */ /* 0x000fe2000001082d */
[----:B------:R-:W-:Y:S01]  /*8a20*/  LOP3.LUT R13, R13, 0xffff0000, RZ, 0xc0, !PT ;  /* 0xffff00000d0d7812 */ /* 0x000fe200078ec0ff */
[----:B------:R-:W-:Y:S01]  /*8a30*/  FFMA.FTZ R43, R39, R41, R43 ;  /* 0x00000029272b7223 */ /* 0x000fe2000001002b */
[----:B------:R-:W-:Y:S01]  /*8a40*/  LOP3.LUT R39, R33, 0xffff0000, RZ, 0xc0, !PT ;  /* 0xffff000021277812 */ /* 0x000fe200078ec0ff */
[----:B------:R-:W-:Y:S01]  /*8a50*/  IMAD.U32 R41, R35, 0x10000, RZ ;  /* 0x0001000023297824 */ /* 0x000fe200078e00ff */
[----:B------:R-:W-:-:S02]  /*8a60*/  PRMT R42, R191, 0x5432, R42 ;  /* 0x00005432bf2a7816 */ /* 0x000fc4000000002a */
[----:B------:R-:W-:Y:S01]  /*8a70*/  PRMT R31, R189, 0x5432, R31 ;  /* 0x00005432bd1f7816 */ /* 0x000fe2000000001f */
[CC--:B------:R-:W-:Y:S01]  /*8a80*/  FMUL.FTZ R33, R39.reuse, R40.reuse ;  /* 0x0000002827217220 */ /* 0x0c0fe20000410000 */
[-C--:B------:R-:W-:Y:S01]  /*8a90*/  FMUL.FTZ R39, R39, R29.reuse ;  /* 0x0000001d27277220 */ /* 0x080fe20000410000 */
[----:B------:R-:W-:Y:S02]  /*8aa0*/  LOP3.LUT R35, R35, 0xffff0000, RZ, 0xc0, !PT ;  /* 0xffff000023237812 */ /* 0x000fe400078ec0ff */
[C---:B------:R-:W-:Y:S01]  /*8ab0*/  FFMA.FTZ R33, R13.reuse, R29, -R33 ;  /* 0x0000001d0d217223 */ /* 0x040fe20000010821 */
[----:B------:R-:W-:Y:S01]  /*8ac0*/  FFMA.FTZ R39, R13, R40, R39 ;  /* 0x000000280d277223 */ /* 0x000fe20000010027 */
[----:B------:R-:W-:Y:S01]  /*8ad0*/  IMAD.U32 R40, R42, 0x10000, RZ ;  /* 0x000100002a287824 */ /* 0x000fe200078e00ff */
[----:B------:R-:W-:Y:S01]  /*8ae0*/  PRMT R37, R192, 0x5410, R37 ;  /* 0x00005410c0257816 */ /* 0x000fe20000000025 */
[C---:B------:R-:W-:Y:S01]  /*8af0*/  IMAD.U32 R29, R31.reuse, 0x10000, RZ ;  /* 0x000100001f1d7824 */ /* 0x040fe200078e00ff */
[----:B------:R-:W-:Y:S01]  /*8b00*/  LOP3.LUT R31, R31, 0xffff0000, RZ, 0xc0, !PT ;  /* 0xffff00001f1f7812 */ /* 0x000fe200078ec0ff */
[----:B------:R-:W-:-:S02]  /*8b10*/  IMAD.U32 R13, R15, 0x10000, RZ ;  /* 0x000100000f0d7824 */ /* 0x000fc400078e00ff */
[CC--:B------:R-:W-:Y:S01]  /*8b20*/  FMUL.FTZ R44, R41.reuse, R40.reuse ;  /* 0x00000028292c7220 */ /* 0x0c0fe20000410000 */
[-C--:B------:R-:W-:Y:S01]  /*8b30*/  FMUL.FTZ R41, R41, R29.reuse ;  /* 0x0000001d29297220 */ /* 0x080fe20000410000 */
[----:B------:R-:W-:Y:S02]  /*8b40*/  LOP3.LUT R15, R15, 0xffff0000, RZ, 0xc0, !PT ;  /* 0xffff00000f0f7812 */ /* 0x000fe400078ec0ff */
[C---:B------:R-:W-:Y:S01]  /*8b50*/  FFMA.FTZ R29, R13.reuse, R29, -R44 ;  /* 0x0000001d0d1d7223 */ /* 0x040fe2000001082c */
[----:B------:R-:W-:Y:S01]  /*8b60*/  FFMA.FTZ R13, R13, R40, R41 ;  /* 0x000000280d0d7223 */ /* 0x000fe20000010029 */
[----:B------:R-:W-:Y:S02]  /*8b70*/  LOP3.LUT R40, R42, 0xffff0000, RZ, 0xc0, !PT ;  /* 0xffff00002a287812 */ /* 0x000fe400078ec0ff */
[----:B------:R-:W-:Y:S02]  /*8b80*/  PRMT R28, R190, 0x5410, R28 ;  /* 0x00005410be1c7816 */ /* 0x000fe4000000001c */
[----:B------:R-:W-:Y:S01]  /*8b90*/  PRMT R38, R191, 0x5410, R38 ;  /* 0x00005410bf267816 */ /* 0x000fe20000000026 */
[CC--:B------:R-:W-:Y:S01]  /*8ba0*/  FMUL.FTZ R41, R35.reuse, R40.reuse ;  /* 0x0000002823297220 */ /* 0x0c0fe20000410000 */
[-C--:B------:R-:W-:Y:S01]  /*8bb0*/  FMUL.FTZ R35, R35, R31.reuse ;  /* 0x0000001f23237220 */ /* 0x080fe20000410000 */
[C---:B------:R-:W-:Y:S01]  /*8bc0*/  IMAD.U32 R42, R28.reuse, 0x10000, RZ ;  /* 0x000100001c2a7824 */ /* 0x040fe200078e00ff */
[----:B------:R-:W-:Y:S01]  /*8bd0*/  LOP3.LUT R28, R28, 0xffff0000, RZ, 0xc0, !PT ;  /* 0xffff00001c1c7812 */ /* 0x000fe200078ec0ff */
[C---:B------:R-:W-:Y:S01]  /*8be0*/  FFMA.FTZ R31, R15.reuse, R31, -R41 ;  /* 0x0000001f0f1f7223 */ /* 0x040fe20000010829 */
[----:B------:R-:W-:Y:S01]  /*8bf0*/  FFMA.FTZ R15, R15, R40, R35 ;  /* 0x000000280f0f7223 */ /* 0x000fe20000010023 */
[C---:B------:R-:W-:Y:S01]  /*8c00*/  IMAD.U32 R41, R32.reuse, 0x10000, RZ ;  /* 0x0001000020297824 */ /* 0x040fe200078e00ff */
[----:B------:R-:W-:Y:S01]  /*8c10*/  LOP3.LUT R32, R32, 0xffff0000, RZ, 0xc0, !PT ;  /* 0xffff000020207812 */ /* 0x000fe200078ec0ff */
[C---:B------:R-:W-:Y:S01]  /*8c20*/  IMAD.U32 R40, R37.reuse, 0x10000, RZ ;  /* 0x0001000025287824 */ /* 0x040fe200078e00ff */
[----:B------:R-:W-:Y:S01]  /*8c30*/  LOP3.LUT R37, R37, 0xffff0000, RZ, 0xc0, !PT ;  /* 0xffff000025257812 */ /* 0x000fe200078ec0ff */
[----:B------:R-:W-:Y:S01]  /*8c40*/  IMAD.U32 R35, R12, 0x10000, RZ ;  /* 0x000100000c237824 */ /* 0x000fe200078e00ff */
[----:B------:R-:W-:Y:S01]  /*8c50*/  PRMT R30, R189, 0x5410, R30 ;  /* 0x00005410bd1e7816 */ /* 0x000fe2000000001e */
[C---:B------:R-:W-:Y:S01]  /*8c60*/  FMUL.FTZ R44, R41.reuse, R40 ;  /* 0x00000028292c7220 */ /* 0x040fe20000410000 */
[----:B------:R-:W-:Y:S01]  /*8c70*/  FMUL.FTZ R41, R41, R42 ;  /* 0x0000002a29297220 */ /* 0x000fe20000410000 */
[----:B------:R-:W-:-:S02]  /*8c80*/  F2FP.BF16.F32.PACK_AB R33, R33, R45 ;  /* 0x0000002d2121723e */ /* 0x000fc400000010ff */
[C---:B------:R-:W-:Y:S01]  /*8c90*/  FFMA.FTZ R44, R35.reuse, R42, -R44 ;  /* 0x0000002a232c7223 */ /* 0x040fe2000001082c */
[----:B------:R-:W-:Y:S01]  /*8ca0*/  FFMA.FTZ R41, R35, R40, R41 ;  /* 0x0000002823297223 */ /* 0x000fe20000010029 */
[----:B------:R-:W-:Y:S01]  /*8cb0*/  LOP3.LUT R35, R12, 0xffff0000, RZ, 0xc0, !PT ;  /* 0xffff00000c237812 */ /* 0x000fe200078ec0ff */
        /* <DEDUP_REMOVED lines=13> */
[----:B------:R-:W-:Y:S01]  /*8d90*/  LOP3.LUT R14, R14, 0xffff0000, RZ, 0xc0, !PT ;  /* 0xffff00000e0e7812 */ /* 0x000fe200078ec0ff */
[C---:B------:R-:W-:Y:S02]  /*8da0*/  FFMA.FTZ R40, R32.reuse, R37, -R40 ;  /* 0x0000002520287223 */ /* 0x040fe40000010828 */
[----:B------:R-:W-:Y:S01]  /*8db0*/  FFMA.FTZ R42, R32, R35, R42 ;  /* 0x00000023202a7223 */ /* 0x000fe2000001002a */
[C---:B------:R-:W-:Y:S01]  /*8dc0*/  FMUL.FTZ R32, R34.reuse, R38 ;  /* 0x0000002622207220 */ /* 0x040fe20000410000 */
[-C--:B------:R-:W-:Y:S01]  /*8dd0*/  FMUL.FTZ R34, R34, R30.reuse ;  /* 0x0000001e22227220 */ /* 0x080fe20000410000 */
[----:B------:R-:W-:Y:S02]  /*8de0*/  F2FP.BF16.F32.PACK_AB R29, R31, R29 ;  /* 0x0000001d1f1d723e */ /* 0x000fe400000010ff */
[C---:B------:R-:W-:Y:S01]  /*8df0*/  FFMA.FTZ R32, R14.reuse, R30, -R32 ;  /* 0x0000001e0e207223 */ /* 0x040fe20000010820 */
[----:B------:R-:W-:Y:S01]  /*8e00*/  FFMA.FTZ R34, R14, R38, R34 ;  /* 0x000000260e227223 */ /* 0x000fe20000010022 */
[----:B------:R-:W-:-:S02]  /*8e10*/  F2FP.BF16.F32.PACK_AB R39, R39, R43 ;  /* 0x0000002b2727723e */ /* 0x000fc400000010ff */
[----:B------:R-:W-:Y:S02]  /*8e20*/  F2FP.BF16.F32.PACK_AB R28, R28, R41 ;  /* 0x000000291c1c723e */ /* 0x000fe400000010ff */
[----:B------:R-:W-:Y:S02]  /*8e30*/  F2FP.BF16.F32.PACK_AB R40, R32, R40 ;  /* 0x000000282028723e */ /* 0x000fe400000010ff */
[----:B------:R-:W-:Y:S01]  /*8e40*/  F2FP.BF16.F32.PACK_AB R35, R15, R13 ;  /* 0x0000000d0f23723e */ /* 0x000fe200000010ff */
[----:B------:R-:W-:Y:S01]  /*8e50*/  IMAD.MOV.U32 R13, RZ, RZ, R33 ;  /* 0x000000ffff0d7224 */ /* 0x000fe200078e0021 */
[----:B------:R-:W-:Y:S01]  /*8e60*/  F2FP.BF16.F32.PACK_AB R12, R12, R44 ;  /* 0x0000002c0c0c723e */ /* 0x000fe200000010ff */
[----:B------:R-:W-:Y:S01]  /*8e70*/  IMAD.MOV.U32 R32, RZ, RZ, R28 ;  /* 0x000000ffff207224 */ /* 0x000fe200078e001c */
[----:B------:R-:W-:Y:S01]  /*8e80*/  F2FP.BF16.F32.PACK_AB R34, R34, R42 ;  /* 0x0000002a2222723e */ /* 0x000fe200000010ff */
[----:B------:R-:W-:Y:S02]  /*8e90*/  IMAD.MOV.U32 R33, RZ, RZ, R39 ;  /* 0x000000ffff217224 */ /* 0x000fe400078e0027 */
[----:B------:R-:W-:-:S02]  /*8ea0*/  IMAD.MOV.U32 R14, RZ, RZ, R40 ;  /* 0x000000ffff0e7224 */ /* 0x000fc400078e0028 */
[----:B------:R-:W-:-:S07]  /*8eb0*/  IMAD.MOV.U32 R15, RZ, RZ, R29 ;  /* 0x000000ffff0f7224 */ /* 0x000fce00078e001d */
.L_x_1643:
[----:B------:R-:W-:Y:S05]  /*8ec0*/  BSYNC B2 ;  /* 0x0000000000027941 */ /* 0x000fea0003800000 */
.L_x_1642:
[----:B------:R-:W-:-:S04]  /*8ed0*/  LEA R28, P4, R6, R11, 0x1 ;  /* 0x0000000b061c7211 */ /* 0x000fc800078808ff */
[----:B--2---:R-:W-:Y:S02]  /*8ee0*/  LEA.HI.X R29, R6, R115, R109, 0x1, P4 ;  /* 0x00000073061d7211 */ /* 0x004fe400020f0c6d */
[----:B------:R-:W-:-:S03]  /*8ef0*/  ISETP.GE.AND P4, PT, R36, R127, PT ;  /* 0x0000007f2400720c */ /* 0x000fc60003f86270 */
[----:B----4-:R2:W-:Y:S10]  /*8f00*/  ST.E.128 desc[UR60][R28.64], R12 ;  /* 0x0000000c1c007985 */ /* 0x0105f4000c101d3c */
[----:B------:R-:W-:-:S05]  /*8f10*/  @!P4 IMAD.WIDE R114, R36, 0x2, R114 ;  /* 0x000000022472c825 */ /* 0x000fca00078e0272 */
[----:B---3--:R2:W-:Y:S02]  /*8f20*/  @!P4 ST.E.128 desc[UR60][R114.64], R32 ;  /* 0x000000207200c985 */ /* 0x0085e4000c101d3c */
.L_x_1633:
[----:B------:R-:W-:Y:S05]  /*8f30*/  BSYNC B1 ;  /* 0x0000000000017941 */ /* 0x000fea0003800000 */
.L_x_1632:
[----:B------:R-:W-:-:S03]  /*8f40*/  UMOV UR4, 0xffffffff ;  /* 0xffffffff00047882 */ /* 0x000fc60000000000 */
[----:B------:R-:W-:Y:S05]  /*8f50*/  BRA.DIV UR4, `(.L_x_1644) ;  /* 0x0000023a04dc7947 */ /* 0x000fea000b800000 */
[----:B-1----:R-:W1:Y:S04]  /*8f60*/  SHFL.IDX PT, R116, R116, 0x1, 0x1c1f ;  /* 0x003c1f0074747f89 */ /* 0x002e6800000e0000 */
[----:B------:R-:W0:Y:S02]  /*8f70*/  SHFL.IDX PT, R117, R117, 0x1, 0x1c1f ;  /* 0x003c1f0075757f89 */ /* 0x000e2400000e0000 */
.L_x_2013:
[----:B------:R-:W-:Y:S05]  /*8f80*/  @P5 BRA `(.L_x_1601) ;  /* 0x0000001c00c45947 */ /* 0x000fea0003800000 */
[----:B------:R-:W-:Y:S01]  /*8f90*/  ISETP.NE.AND P4, PT, R7, RZ, PT ;  /* 0x000000ff0700720c */ /* 0x000fe20003f85270 */
[----:B------:R-:W-:Y:S01]  /*8fa0*/  BSSY B1, `(.L_x_1645) ;  /* 0x000007e000017945 */ /* 0x000fe20003800000 */
[----:B0-2---:R-:W-:Y:S02]  /*8fb0*/  IMAD.MOV.U32 R32, RZ, RZ, R117 ;  /* 0x000000ffff207224 */ /* 0x005fe400078e0075 */
[----:B-1----:R-:W-:-:S09]  /*8fc0*/  IMAD.MOV.U32 R33, RZ, RZ, R116 ;  /* 0x000000ffff217224 */ /* 0x002fd200078e0074 */
[----:B------:R-:W-:Y:S05]  /*8fd0*/  @!P4 BRA `(.L_x_1646) ;  /* 0x0000000400e8c947 */ /* 0x000fea0003800000 */
[----:B---3--:R-:W-:Y:S01]  /*8fe0*/  SEL R11, R124, R131, !P3 ;  /* 0x000000837c0b7207 */ /* 0x008fe20005800000 */
[----:B------:R-:W-:Y:S01]  /*8ff0*/  BSSY B2, `(.L_x_1647) ;  /* 0x0000076000027945 */ /* 0x000fe20003800000 */
[----:B----4-:R-:W-:Y:S02]  /*9000*/  SHF.R.U32.HI R13, RZ, 0x3, R181 ;  /* 0x00000003ff0d7819 */ /* 0x010fe400000116b5 */
[----:B------:R-:W-:Y:S02]  /*9010*/  SHF.R.S32.HI R12, RZ, 0x1f, R11 ;  /* 0x0000001fff0c7819 */ /* 0x000fe4000001140b */
[----:B------:R-:W-:Y:S02]  /*9020*/  LEA R34, P5, R4, R117, 0x1 ;  /* 0x0000007504227211 */ /* 0x000fe400078a08ff */
[----:B------:R-:W-:Y:S02]  /*9030*/  LEA.HI R12, R12, R11, RZ, 0x4 ;  /* 0x0000000b0c0c7211 */ /* 0x000fe400078f20ff */
[----:B------:R-:W-:-:S02]  /*9040*/  LEA.HI.X R35, R4, R116, R111, 0x1, P5 ;  /* 0x0000007404237211 */ /* 0x000fc400028f0c6f */
[----:B------:R-:W-:Y:S02]  /*9050*/  LEA.HI.SX32 R36, R12, R119, 0x1c ;  /* 0x000000770c247211 */ /* 0x000fe400078fe2ff */
[----:B------:R-:W-:Y:S02]  /*9060*/  ISETP.GE.AND P5, PT, R18, R123, PT ;  /* 0x0000007b1200720c */ /* 0x000fe40003fa6270 */
[----:B------:R-:W-:-:S04]  /*9070*/  SHF.R.S32.HI R12, RZ, 0x1f, R36 ;  /* 0x0000001fff0c7819 */ /* 0x000fc80000011424 */
[----:B------:R-:W-:Y:S01]  /*9080*/  LEA.HI R12, R12, R36, RZ, 0x3 ;  /* 0x000000240c0c7211 */ /* 0x000fe200078f18ff */
[----:B------:R-:W-:-:S03]  /*9090*/  IMAD.SHL.U32 R36, R36, 0x8, RZ ;  /* 0x0000000824247824 */ /* 0x000fc600078e00ff */
[----:B------:R-:W-:Y:S02]  /*90a0*/  SHF.R.S32.HI R12, RZ, 0x3, R12 ;  /* 0x00000003ff0c7819 */ /* 0x000fe4000001140c */
[----:B------:R-:W-:Y:S02]  /*90b0*/  LOP3.LUT R11, R181, 0x38, R36, 0xf8, !PT ;  /* 0x00000038b50b7812 */ /* 0x000fe400078ef824 */
[----:B------:R-:W-:Y:S01]  /*90c0*/  ISETP.GE.AND P4, PT, R36, R127, PT ;  /* 0x0000007f2400720c */ /* 0x000fe20003f86270 */
[----:B------:R-:W-:Y:S01]  /*90d0*/  IMAD R12, R12, 0x1800, R200 ;  /* 0x000018000c0c7824 */ /* 0x000fe200078e02c8 */
[----:B------:R-:W-:-:S05]  /*90e0*/  LOP3.LUT R11, R11, R13, RZ, 0x3c, !PT ;  /* 0x0000000d0b0b7212 */ /* 0x000fca00078e3cff */
[----:B------:R-:W-:Y:S02]  /*90f0*/  IMAD.IADD R11, R12, 0x1, R11 ;  /* 0x000000010c0b7824 */ /* 0x000fe400078e020b */
[C---:B------:R-:W-:Y:S02]  /*9100*/  IMAD R12, R17.reuse, 0x4800, R137 ;  /* 0x00004800110c7824 */ /* 0x040fe400078e0289 */
[----:B------:R-:W-:Y:S02]  /*9110*/  IMAD R28, R17, 0x4800, R11 ;  /* 0x00004800111c7824 */ /* 0x000fe400078e020b */
[--C-:B------:R-:W-:Y:S02]  /*9120*/  IMAD R12, R12, 0x2, R2.reuse ;  /* 0x000000020c0c7824 */ /* 0x100fe400078e0202 */
[----:B------:R-:W-:Y:S02]  /*9130*/  IMAD R28, R28, 0x2, R2 ;  /* 0x000000021c1c7824 */ /* 0x000fe400078e0202 */
[----:B------:R-:W-:-:S02]  /*9140*/  @!P4 IMAD.WIDE R36, R36, 0x2, R32 ;  /* 0x000000022424c825 */ /* 0x000fc400078e0220 */
        /* <DEDUP_REMOVED lines=16> */
[----:B------:R-:W-:Y:S01]  /*9250*/  FMUL.FTZ R43, R42, R11 ;  /* 0x0000000b2a2b7220 */ /* 0x000fe20000410000 */
[----:B------:R-:W-:Y:S01]  /*9260*/  SHF.R.U64 R72, R72, 0x10, R73 ;  /* 0x0000001048487819 */ /* 0x000fe20000001249 */
[-C--:B------:R-:W-:Y:S01]  /*9270*/  FMUL.FTZ R42, R42, R39.reuse ;  /* 0x000000272a2a7220 */ /* 0x080fe20000410000 */
[----:B------:R-:W-:Y:S01]  /*9280*/  SHF.R.U64 R60, R60, 0x10, R61 ;  /* 0x000000103c3c7819 */ /* 0x000fe2000000123d */
[C---:B------:R-:W-:Y:S01]  /*9290*/  FFMA.FTZ R39, R38.reuse, R39, -R43 ;  /* 0x0000002726277223 */ /* 0x040fe2000001082b */
        /* <DEDUP_REMOVED lines=9> */
[C---:B------:R-:W-:Y:S01]  /*9330*/  IMAD.U32 R41, R15.reuse, 0x10000, RZ ;  /* 0x000100000f297824 */ /* 0x040fe200078e00ff */
[----:B------:R-:W-:Y:S02]  /*9340*/  SHF.R.U32.HI R29, RZ, 0x10, R63 ;  /* 0x00000010ff1d7819 */ /* 0x000fe4000001163f */
[----:B------:R-:W-:Y:S02]  /*9350*/  PRMT R40, R158, 0x5432, R40 ;  /* 0x000054329e287816 */ /* 0x000fe40000000028 */
[----:B------:R-:W-:Y:S02]  /*9360*/  PRMT R29, R156, 0x5432, R29 ;  /* 0x000054329c1d7816 */ /* 0x000fe4000000001d */
[----:B------:R-:W-:Y:S01]  /*9370*/  LOP3.LUT R15, R15, 0xffff0000, RZ, 0xc0, !PT ;  /* 0xffff00000f0f7812 */ /* 0x000fe200078ec0ff */
[C---:B------:R-:W-:Y:S01]  /*9380*/  IMAD.U32 R42, R40.reuse, 0x10000, RZ ;  /* 0x00010000282a7824 */ /* 0x040fe200078e00ff */
[----:B------:R-:W-:Y:S01]  /*9390*/  LOP3.LUT R40, R40, 0xffff0000, RZ, 0xc0, !PT ;  /* 0xffff000028287812 */ /* 0x000fe200078ec0ff */
[C---:B------:R-:W-:Y:S01]  /*93a0*/  IMAD.U32 R43, R29.reuse, 0x10000, RZ ;  /* 0x000100001d2b7824 */ /* 0x040fe200078e00ff */
[----:B------:R-:W-:Y:S01]  /*93b0*/  LOP3.LUT R29, R29, 0xffff0000, RZ, 0xc0, !PT ;  /* 0xffff00001d1d7812 */ /* 0x000fe200078ec0ff */
[C---:B------:R-:W-:Y:S01]  /*93c0*/  FMUL.FTZ R44, R45.reuse, R42 ;  /* 0x0000002a2d2c7220 */ /* 0x040fe20000410000 */
[----:B------:R-:W-:Y:S01]  /*93d0*/  SHF.R.U64 R74, R74, 0x10, R75 ;  /* 0x000000104a4a7819 */ /* 0x000fe2000000124b */
[-C--:B------:R-:W-:Y:S01]  /*93e0*/  FMUL.FTZ R45, R45, R43.reuse ;  /* 0x0000002b2d2d7220 */ /* 0x080fe20000410000 */
[----:B------:R-:W-:Y:S01]  /*93f0*/  SHF.R.U64 R62, R62, 0x10, R63 ;  /* 0x000000103e3e7819 */ /* 0x000fe2000000123f */
[----:B------:R-:W-:Y:S01]  /*9400*/  FFMA.FTZ R44, R41, R43, -R44 ;  /* 0x0000002b292c7223 */ /* 0x000fe2000001082c */
[----:B------:R-:W-:-:S02]  /*9410*/  IMAD.U32 R43, R28, 0x10000, RZ ;  /* 0x000100001c2b7824 */ /* 0x000fc400078e00ff */
        /* <DEDUP_REMOVED lines=21> */
[----:B------:R-:W-:Y:S01]  /*9570*/  IMAD.U32 R29, R74, 0x10000, RZ ;  /* 0x000100004a1d7824 */ /* 0x000fe200078e00ff */
[----:B------:R-:W-:Y:S01]  /*9580*/  LOP3.LUT R30, R30, 0xffff0000, RZ, 0xc0, !PT ;  /* 0xffff00001e1e7812 */ /* 0x000fe200078ec0ff */
[----:B------:R-:W-:Y:S02]  /*9590*/  IMAD.U32 R40, R62, 0x10000, RZ ;  /* 0x000100003e287824 */ /* 0x000fe400078e00ff */
[C---:B------:R-:W-:Y:S01]  /*95a0*/  FFMA.FTZ R15, R12.reuse, R60, -R15 ;  /* 0x0000003c0c0f7223 */ /* 0x040fe2000001080f */
[----:B------:R-:W-:Y:S01]  /*95b0*/  FFMA.FTZ R28, R12, R72, R28 ;  /* 0x000000480c1c7223 */ /* 0x000fe2000001001c */
[----:B------:R-:W-:Y:S01]  /*95c0*/  FMUL.FTZ R46, R47, R29 ;  /* 0x0000001d2f2e7220 */ /* 0x000fe20000410000 */
[----:B------:R-:W-:-:S02]  /*95d0*/  IMAD.U32 R12, R14, 0x10000, RZ ;  /* 0x000100000e0c7824 */ /* 0x000fc400078e00ff */
[-C--:B------:R-:W-:Y:S01]  /*95e0*/  FMUL.FTZ R47, R47, R40.reuse ;  /* 0x000000282f2f7220 */ /* 0x080fe20000410000 */
[----:B------:R-:W-:Y:S01]  /*95f0*/  LOP3.LUT R74, R74, 0xffff0000, RZ, 0xc0, !PT ;  /* 0xffff00004a4a7812 */ /* 0x000fe200078ec0ff */
[C---:B------:R-:W-:Y:S02]  /*9600*/  FFMA.FTZ R46, R12.reuse, R40, -R46 ;  /* 0x000000280c2e7223 */ /* 0x040fe4000001082e */
[----:B------:R-:W-:Y:S01]  /*9610*/  FFMA.FTZ R47, R12, R29, R47 ;  /* 0x0000001d0c2f7223 */ /* 0x000fe2000001002f */
[----:B------:R-:W-:Y:S01]  /*9620*/  LOP3.LUT R62, R62, 0xffff0000, RZ, 0xc0, !PT ;  /* 0xffff00003e3e7812 */ /* 0x000fe200078ec0ff */
[----:B------:R-:W-:Y:S01]  /*9630*/  FMUL.FTZ R12, R30, R74 ;  /* 0x0000004a1e0c7220 */ /* 0x000fe20000410000 */
[----:B------:R-:W-:Y:S02]  /*9640*/  LOP3.LUT R14, R14, 0xffff0000, RZ, 0xc0, !PT ;  /* 0xffff00000e0e7812 */ /* 0x000fe400078ec0ff */
[----:B------:R-:W-:Y:S01]  /*9650*/  F2FP.BF16.F32.PACK_AB R15, R15, R42 ;  /* 0x0000002a0f0f723e */ /* 0x000fe200000010ff */
[----:B------:R-:W-:Y:S01]  /*9660*/  FMUL.FTZ R30, R30, R62 ;  /* 0x0000003e1e1e7220 */ /* 0x000fe20000410000 */
[----:B------:R-:W-:Y:S01]  /*9670*/  F2FP.BF16.F32.PACK_AB R31, R31, R44 ;  /* 0x0000002c1f1f723e */ /* 0x000fe200000010ff */
[C---:B------:R-:W-:Y:S01]  /*9680*/  FFMA.FTZ R12, R14.reuse, R62, -R12 ;  /* 0x0000003e0e0c7223 */ /* 0x040fe2000001080c */
[----:B------:R-:W-:Y:S01]  /*9690*/  F2FP.BF16.F32.PACK_AB R11, R11, R38 ;  /* 0x000000260b0b723e */ /* 0x000fe200000010ff */
[----:B------:R-:W-:Y:S01]  /*96a0*/  FFMA.FTZ R30, R14, R74, R30 ;  /* 0x0000004a0e1e7223 */ /* 0x000fe2000001001e */
[----:B------:R-:W-:-:S02]  /*96b0*/  F2FP.BF16.F32.PACK_AB R41, R41, R45 ;  /* 0x0000002d2929723e */ /* 0x000fc400000010ff */
[----:B------:R-:W-:Y:S01]  /*96c0*/  F2FP.BF16.F32.PACK_AB R46, R12, R46 ;  /* 0x0000002e0c2e723e */ /* 0x000fe200000010ff */
[----:B------:R-:W-:Y:S01]  /*96d0*/  IMAD.MOV.U32 R12, RZ, RZ, R15 ;  /* 0x000000ffff0c7224 */ /* 0x000fe200078e000f */
[----:B------:R-:W-:Y:S01]  /*96e0*/  F2FP.BF16.F32.PACK_AB R13, R13, R39 ;  /* 0x000000270d0d723e */ /* 0x000fe200000010ff */
[----:B------:R-:W-:Y:S01]  /*96f0*/  IMAD.MOV.U32 R15, RZ, RZ, R31 ;  /* 0x000000ffff0f7224 */ /* 0x000fe200078e001f */
[----:B------:R-:W-:Y:S01]  /*9700*/  F2FP.BF16.F32.PACK_AB R28, R28, R43 ;  /* 0x0000002b1c1c723e */ /* 0x000fe200000010ff */
[----:B------:R-:W-:Y:S01]  /*9710*/  IMAD.MOV.U32 R29, RZ, RZ, R11 ;  /* 0x000000ffff1d7224 */ /* 0x000fe200078e000b */
[----:B------:R-:W-:Y:S01]  /*9720*/  F2FP.BF16.F32.PACK_AB R30, R30, R47 ;  /* 0x0000002f1e1e723e */ /* 0x000fe200000010ff */
[----:B------:R-:W-:Y:S02]  /*9730*/  IMAD.MOV.U32 R14, RZ, RZ, R46 ;  /* 0x000000ffff0e7224 */ /* 0x000fe400078e002e */
[----:B------:R-:W-:-:S07]  /*9740*/  IMAD.MOV.U32 R31, RZ, RZ, R41 ;  /* 0x000000ffff1f7224 */ /* 0x000fce00078e0029 */
.L_x_1648:
[----:B------:R-:W-:Y:S05]  /*9750*/  BSYNC B2 ;  /* 0x0000000000027941 */ /* 0x000fea0003800000 */
.L_x_1647:
[----:B0-----:R0:W-:Y:S04]  /*9760*/  ST.E.128 desc[UR60][R34.64], R12 ;  /* 0x0000000c22007985 */ /* 0x0011e8000c101d3c */
[----:B-1----:R0:W-:Y:S02]  /*9770*/  @!P4 ST.E.128 desc[UR60][R36.64], R28 ;  /* 0x0000001c2400c985 */ /* 0x0021e4000c101d3c */
.L_x_1646:
[----:B------:R-:W-:Y:S05]  /*9780*/  BSYNC B1 ;  /* 0x0000000000017941 */ /* 0x000fea0003800000 */
.L_x_1645:
[----:B------:R-:W-:Y:S01]  /*9790*/  ISETP.NE.AND P4, PT, R20, RZ, PT ;  /* 0x000000ff1400720c */ /* 0x000fe20003f85270 */
[----:B------:R-:W-:-:S12]  /*97a0*/  BSSY B1, `(.L_x_1649) ;  /* 0x000007c000017945 */ /* 0x000fd80003800000 */
[----:B------:R-:W-:Y:S05]  /*97b0*/  @!P4 BRA `(.L_x_1650) ;  /* 0x0000000400e8c947 */ /* 0x000fea0003800000 */
[----:B---3--:R-:W-:Y:S01]  /*97c0*/  SEL R11, R124, R131, !P2 ;  /* 0x000000837c0b7207 */ /* 0x008fe20005000000 */
[----:B------:R-:W-:Y:S01]  /*97d0*/  BSSY B2, `(.L_x_1651) ;  /* 0x0000076000027945 */ /* 0x000fe20003800000 */
[----:B0-----:R-:W-:Y:S02]  /*97e0*/  SHF.R.U32.HI R14, RZ, 0x3, R181 ;  /* 0x00000003ff0e7819 */ /* 0x001fe400000116b5 */
[----:B----4-:R-:W-:Y:S02]  /*97f0*/  SHF.R.S32.HI R12, RZ, 0x1f, R11 ;  /* 0x0000001fff0c7819 */ /* 0x010fe4000001140b */
[C---:B------:R-:W-:Y:S02]  /*9800*/  LEA R34, P5, R5.reuse, R117, 0x1 ;  /* 0x0000007505227211 */ /* 0x040fe400078a08ff */
[----:B------:R-:W-:Y:S02]  /*9810*/  LEA.HI R11, R12, R11, RZ, 0x4 ;  /* 0x0000000b0c0b7211 */ /* 0x000fe400078f20ff */
[----:B------:R-:W-:-:S02]  /*9820*/  LEA.HI.X R35, R5, R116, R110, 0x1, P5 ;  /* 0x0000007405237211 */ /* 0x000fc400028f0c6e */
[----:B------:R-:W-:Y:S02]  /*9830*/  LEA.HI.SX32 R11, R11, R118, 0x1c ;  /* 0x000000760b0b7211 */ /* 0x000fe400078fe2ff */
[----:B------:R-:W-:Y:S02]  /*9840*/  ISETP.GE.AND P5, PT, R167, R123, PT ;  /* 0x0000007ba700720c */ /* 0x000fe40003fa6270 */
        /* <DEDUP_REMOVED lines=12> */
[----:B------:R-:W-:Y:S02]  /*9910*/  IMAD R28, R13, 0x2, R2 ;  /* 0x000000020d1c7824 */ /* 0x000fe400078e0202 */
[----:B------:R-:W-:Y:S01]  /*9920*/  @!P4 IMAD.WIDE R36, R36, 0x2, R32 ;  /* 0x000000022424c825 */ /* 0x000fe200078e0220 */
[----:B------:R0:W1:Y:S04]  /*9930*/  LDS.128 R12, [R11+0x18400] ;  /* 0x018400000b0c7984 */ /* 0x0000680000000c00 */
[----:B------:R-:W2:Y:S01]  /*9940*/  LDS.128 R28, [R28+0x18400] ;  /* 0x018400001c1c7984 */ /* 0x000ea20000000c00 */
[----:B------:R-:W-:Y:S05]  /*9950*/  @P5 BRA `(.L_x_1652) ;  /* 0x0000000400745947 */ /* 0x000fea0003800000 */
[----:B------:R-:W-:Y:S01]  /*9960*/  SHF.R.U64 R39, R68, 0x10, R69 ;  /* 0x0000001044277819 */ /* 0x000fe20000001245 */
[----:B--2---:R-:W-:Y:S01]  /*9970*/  IMAD.U32 R43, R29, 0x10000, RZ ;  /* 0x000100001d2b7824 */ /* 0x004fe200078e00ff */
[----:B0-----:R-:W-:Y:S01]  /*9980*/  SHF.R.U64 R11, R56, 0x10, R57 ;  /* 0x00000010380b7819 */ /* 0x001fe20000001239 */
[----:B-1----:R-:W-:Y:S01]  /*9990*/  IMAD.U32 R41, R13, 0x10000, RZ ;  /* 0x000100000d297824 */ /* 0x002fe200078e00ff */
[----:B------:R-:W-:Y:S01]  /*99a0*/  SHF.R.U32.HI R68, RZ, 0x10, R69 ;  /* 0x00000010ff447819 */ /* 0x000fe20000011645 */
[----:B------:R-:W-:Y:S01]  /*99b0*/  IMAD.U32 R47, R31, 0x10000, RZ ;  /* 0x000100001f2f7824 */ /* 0x000fe200078e00ff */
[----:B------:R-:W-:Y:S01]  /*99c0*/  SHF.R.U32.HI R56, RZ, 0x10, R57 ;  /* 0x00000010ff387819 */ /* 0x000fe20000011639 */
[----:B------:R-:W-:Y:S01]  /*99d0*/  IMAD.U32 R46, R15, 0x10000, RZ ;  /* 0x000100000f2e7824 */ /* 0x000fe200078e00ff */
[----:B------:R-:W-:Y:S01]  /*99e0*/  PRMT R68, R149, 0x5432, R68 ;  /* 0x0000543295447816 */ /* 0x000fe20000000044 */
[----:B------:R-:W-:Y:S01]  /*99f0*/  IMAD.U32 R48, R30, 0x10000, RZ ;  /* 0x000100001e307824 */ /* 0x000fe200078e00ff */
[----:B------:R-:W-:Y:S01]  /*9a00*/  PRMT R56, R147, 0x5432, R56 ;  /* 0x0000543293387816 */ /* 0x000fe20000000038 */
[----:B------:R-:W-:Y:S01]  /*9a10*/  IMAD.U32 R45, R14, 0x10000, RZ ;  /* 0x000100000e2d7824 */ /* 0x000fe200078e00ff */
[----:B------:R-:W-:Y:S01]  /*9a20*/  SHF.R.U64 R40, R70, 0x10, R71 ;  /* 0x0000001046287819 */ /* 0x000fe20000001247 */
[----:B------:R-:W-:Y:S01]  /*9a30*/  IMAD.U32 R49, R68, 0x10000, RZ ;  /* 0x0001000044317824 */ /* 0x000fe200078e00ff */
[----:B------:R-:W-:Y:S01]  /*9a40*/  SHF.R.U64 R38, R58, 0x10, R59 ;  /* 0x000000103a267819 */ /* 0x000fe2000000123b */
[----:B------:R-:W-:Y:S01]  /*9a50*/  IMAD.U32 R50, R56, 0x10000, RZ ;  /* 0x0001000038327824 */ /* 0x000fe200078e00ff */
[----:B------:R-:W-:-:S02]  /*9a60*/  SHF.R.U32.HI R70, RZ, 0x10, R71 ;  /* 0x00000010ff467819 */ /* 0x000fc40000011647 */
[----:B------:R-:W-:Y:S02]  /*9a70*/  SHF.R.U32.HI R58, RZ, 0x10, R59 ;  /* 0x00000010ff3a7819 */ /* 0x000fe4000001163b */
[----:B------:R-:W-:Y:S01]  /*9a80*/  LOP3.LUT R44, R29, 0xffff0000, RZ, 0xc0, !PT ;  /* 0xffff00001d2c7812 */ /* 0x000fe200078ec0ff */
[----:B------:R-:W-:Y:S01]  /*9a90*/  IMAD.U32 R29, R28, 0x10000, RZ ;  /* 0x000100001c1d7824 */ /* 0x000fe200078e00ff */
[----:B------:R-:W-:Y:S01]  /*9aa0*/  PRMT R51, R148, 0x5410, R40 ;  /* 0x0000541094337816 */ /* 0x000fe20000000028 */
[CC--:B------:R-:W-:Y:S01]  /*9ab0*/  FMUL.FTZ R40, R43.reuse, R49.reuse ;  /* 0x000000312b287220 */ /* 0x0c0fe20000410000 */
[----:B------:R-:W-:Y:S01]  /*9ac0*/  LOP3.LUT R68, R68, 0xffff0000, RZ, 0xc0, !PT ;  /* 0xffff000044447812 */ /* 0x000fe200078ec0ff */
[-C--:B------:R-:W-:Y:S01]  /*9ad0*/  FMUL.FTZ R43, R43, R50.reuse ;  /* 0x000000322b2b7220 */ /* 0x080fe20000410000 */
[----:B------:R-:W-:Y:S01]  /*9ae0*/  PRMT R70, R148, 0x5432, R70 ;  /* 0x0000543294467816 */ /* 0x000fe20000000046 */
[----:B------:R-:W-:Y:S01]  /*9af0*/  FFMA.FTZ R40, R41, R50, -R40 ;  /* 0x0000003229287223 */ /* 0x000fe20000010828 */
[----:B------:R-:W-:Y:S01]  /*9b00*/  PRMT R58, R146, 0x5432, R58 ;  /* 0x00005432923a7816 */ /* 0x000fe2000000003a */
[----:B------:R-:W-:Y:S01]  /*9b10*/  FMUL.FTZ R57, R44, R68 ;  /* 0x000000442c397220 */ /* 0x000fe20000410000 */
[----:B------:R-:W-:Y:S01]  /*9b20*/  LOP3.LUT R42, R13, 0xffff0000, RZ, 0xc0, !PT ;  /* 0xffff00000d2a7812 */ /* 0x000fe200078ec0ff */
[----:B------:R-:W-:Y:S01]  /*9b30*/  IMAD.U32 R50, R70, 0x10000, RZ ;  /* 0x0001000046327824 */ /* 0x000fe200078e00ff */
[----:B------:R-:W-:Y:S01]  /*9b40*/  LOP3.LUT R56, R56, 0xffff0000, RZ, 0xc0, !PT ;  /* 0xffff000038387812 */ /* 0x000fe200078ec0ff */
[----:B------:R-:W-:Y:S01]  /*9b50*/  FFMA.FTZ R43, R41, R49, R43 ;  /* 0x00000031292b7223 */ /* 0x000fe2000001002b */
[----:B------:R-:W-:Y:S01]  /*9b60*/  IMAD.U32 R41, R58, 0x10000, RZ ;  /* 0x000100003a297824 */ /* 0x000fe200078e00ff */
[----:B------:R-:W-:Y:S01]  /*9b70*/  PRMT R39, R149, 0x5410, R39 ;  /* 0x0000541095277816 */ /* 0x000fe20000000027 */
[----:B------:R-:W-:-:S02]  /*9b80*/  IMAD.U32 R13, R12, 0x10000, RZ ;  /* 0x000100000c0d7824 */ /* 0x000fc400078e00ff */
[----:B------:R-:W-:Y:S01]  /*9b90*/  FFMA.FTZ R59, R42, R56, -R57 ;  /* 0x000000382a3b7223 */ /* 0x000fe20000010839 */
[C---:B------:R-:W-:Y:S01]  /*9ba0*/  FMUL.FTZ R57, R47.reuse, R50 ;  /* 0x000000322f397220 */ /* 0x040fe20000410000 */
[-C--:B------:R-:W-:Y:S01]  /*9bb0*/  FMUL.FTZ R47, R47, R41.reuse ;  /* 0x000000292f2f7220 */ /* 0x080fe20000410000 */
[----:B------:R-:W-:Y:S01]  /*9bc0*/  LOP3.LUT R31, R31, 0xffff0000, RZ, 0xc0, !PT ;  /* 0xffff00001f1f7812 */ /* 0x000fe200078ec0ff */
[----:B------:R-:W-:Y:S01]  /*9bd0*/  FMUL.FTZ R49, R44, R56 ;  /* 0x000000382c317220 */ /* 0x000fe20000410000 */
[----:B------:R-:W-:Y:S01]  /*9be0*/  LOP3.LUT R70, R70, 0xffff0000, RZ, 0xc0, !PT ;  /* 0xffff000046467812 */ /* 0x000fe200078ec0ff */
[----:B------:R-:W-:Y:S01]  /*9bf0*/  FFMA.FTZ R57, R46, R41, -R57 ;  /* 0x000000292e397223 */ /* 0x000fe20000010839 */
[----:B------:R-:W-:Y:S01]  /*9c00*/  LOP3.LUT R58, R58, 0xffff0000, RZ, 0xc0, !PT ;  /* 0xffff00003a3a7812 */ /* 0x000fe200078ec0ff */
[----:B------:R-:W-:Y:S01]  /*9c10*/  FFMA.FTZ R47, R46, R50, R47 ;  /* 0x000000322e2f7223 */ /* 0x000fe2000001002f */
[----:B------:R-:W-:Y:S01]  /*9c20*/  PRMT R11, R147, 0x5410, R11 ;  /* 0x00005410930b7816 */ /* 0x000fe2000000000b */
[----:B------:R-:W-:Y:S01]  /*9c30*/  IMAD.U32 R46, R39, 0x10000, RZ ;  /* 0x00010000272e7824 */ /* 0x000fe200078e00ff */
[----:B------:R-:W-:Y:S01]  /*9c40*/  LOP3.LUT R15, R15, 0xffff0000, RZ, 0xc0, !PT ;  /* 0xffff00000f0f7812 */ /* 0x000fe200078ec0ff */
[C---:B------:R-:W-:Y:S01]  /*9c50*/  FMUL.FTZ R56, R31.reuse, R70 ;  /* 0x000000461f387220 */ /* 0x040fe20000410000 */
[----:B------:R-:W-:Y:S01]  /*9c60*/  LOP3.LUT R28, R28, 0xffff0000, RZ, 0xc0, !PT ;  /* 0xffff00001c1c7812 */ /* 0x000fe200078ec0ff */
[-C--:B------:R-:W-:Y:S01]  /*9c70*/  FMUL.FTZ R50, R31, R58.reuse ;  /* 0x0000003a1f327220 */ /* 0x080fe20000410000 */
[----:B------:R-:W-:Y:S01]  /*9c80*/  LOP3.LUT R39, R39, 0xffff0000, RZ, 0xc0, !PT ;  /* 0xffff000027277812 */ /* 0x000fe200078ec0ff */
[C---:B------:R-:W-:Y:S01]  /*9c90*/  IMAD.U32 R44, R11.reuse, 0x10000, RZ ;  /* 0x000100000b2c7824 */ /* 0x040fe200078e00ff */
[----:B------:R-:W-:Y:S01]  /*9ca0*/  LOP3.LUT R11, R11, 0xffff0000, RZ, 0xc0, !PT ;  /* 0xffff00000b0b7812 */ /* 0x000fe200078ec0ff */
[C---:B------:R-:W-:Y:S01]  /*9cb0*/  FFMA.FTZ R58, R15.reuse, R58, -R56 ;  /* 0x0000003a0f3a7223 */ /* 0x040fe20000010838 */
[----:B------:R-:W-:Y:S01]  /*9cc0*/  LOP3.LUT R12, R12, 0xffff0000, RZ, 0xc0, !PT ;  /* 0xffff00000c0c7812 */ /* 0x000fe200078ec0ff */
[----:B------:R-:W-:Y:S01]  /*9cd0*/  FFMA.FTZ R50, R15, R70, R50 ;  /* 0x000000460f327223 */ /* 0x000fe20000010032 */
[----:B------:R-:W-:Y:S01]  /*9ce0*/  FMUL.FTZ R15, R28, R39 ;  /* 0x000000271c0f7220 */ /* 0x000fe20000410000 */
[C---:B------:R-:W-:Y:S01]  /*9cf0*/  FMUL.FTZ R56, R29.reuse, R46 ;  /* 0x0000002e1d387220 */ /* 0x040fe20000410000 */
[-C--:B------:R-:W-:Y:S01]  /*9d00*/  FMUL.FTZ R29, R29, R44.reuse ;  /* 0x0000002c1d1d7220 */ /* 0x080fe20000410000 */
[----:B------:R-:W-:Y:S01]  /*9d10*/  PRMT R38, R146, 0x5410, R38 ;  /* 0x0000541092267816 */ /* 0x000fe20000000026 */
[-C--:B------:R-:W-:Y:S01]  /*9d20*/  FMUL.FTZ R31, R28, R11.reuse ;  /* 0x0000000b1c1f7220 */ /* 0x080fe20000410000 */
[----:B------:R-:W-:Y:S01]  /*9d30*/  FFMA.FTZ R11, R12, R11, -R15 ;  /* 0x0000000b0c0b7223 */ /* 0x000fe2000001080f */
[----:B------:R-:W-:Y:S01]  /*9d40*/  FFMA.FTZ R44, R13, R44, -R56 ;  /* 0x0000002c0d2c7223 */ /* 0x000fe20000010838 */
[----:B------:R-:W-:Y:S01]  /*9d50*/  IMAD.U32 R15, R51, 0x10000, RZ ;  /* 0x00010000330f7824 */ /* 0x000fe200078e00ff */
[----:B------:R-:W-:Y:S01]  /*9d60*/  LOP3.LUT R30, R30, 0xffff0000, RZ, 0xc0, !PT ;  /* 0xffff00001e1e7812 */ /* 0x000fe200078ec0ff */
[----:B------:R-:W-:Y:S01]  /*9d70*/  FFMA.FTZ R13, R13, R46, R29 ;  /* 0x0000002e0d0d7223 */ /* 0x000fe2000001001d */
[----:B------:R-:W-:Y:S01]  /*9d80*/  LOP3.LUT R51, R51, 0xffff0000, RZ, 0xc0, !PT ;  /* 0xffff000033337812 */ /* 0x000fe200078ec0ff */
[C---:B------:R-:W-:Y:S01]  /*9d90*/  IMAD.U32 R28, R38.reuse, 0x10000, RZ ;  /* 0x00010000261c7824 */ /* 0x040fe200078e00ff */
[----:B------:R-:W-:Y:S01]  /*9da0*/  LOP3.LUT R29, R38, 0xffff0000, RZ, 0xc0, !PT ;  /* 0xffff0000261d7812 */ /* 0x000fe200078ec0ff */
[----:B------:R-:W-:Y:S01]  /*9db0*/  FFMA.FTZ R12, R12, R39, R31 ;  /* 0x000000270c0c7223 */ /* 0x000fe2000001001f */
[----:B------:R-:W-:Y:S01]  /*9dc0*/  LOP3.LUT R14, R14, 0xffff0000, RZ, 0xc0, !PT ;  /* 0xffff00000e0e7812 */ /* 0x000fe200078ec0ff */
[----:B------:R-:W-:Y:S01]  /*9dd0*/  FMUL.FTZ R38, R48, R15 ;  /* 0x0000000f30267220 */ /* 0x000fe20000410000 */
[----:B------:R-:W-:Y:S01]  /*9de0*/  FMUL.FTZ R31, R30, R51 ;  /* 0x000000331e1f7220 */ /* 0x000fe20000410000 */
[-C--:B------:R-:W-:Y:S01]  /*9df0*/  FMUL.FTZ R48, R48, R28.reuse ;  /* 0x0000001c30307220 */ /* 0x080fe20000410000 */
[-C--:B------:R-:W-:Y:S01]  /*9e00*/  FMUL.FTZ R30, R30, R29.reuse ;  /* 0x0000001d1e1e7220 */ /* 0x080fe20000410000 */
[C---:B------:R-:W-:Y:S01]  /*9e10*/  FFMA.FTZ R28, R45.reuse, R28, -R38 ;  /* 0x0000001c2d1c7223 */ /* 0x040fe20000010826 */
[C---:B------:R-:W-:Y:S01]  /*9e20*/  FFMA.FTZ R31, R14.reuse, R29, -R31 ;  /* 0x0000001d0e1f7223 */ /* 0x040fe2000001081f */
[----:B------:R-:W-:Y:S01]  /*9e30*/  FFMA.FTZ R15, R45, R15, R48 ;  /* 0x0000000f2d0f7223 */ /* 0x000fe20000010030 */
[----:B------:R-:W-:Y:S01]  /*9e40*/  FFMA.FTZ R30, R14, R51, R30 ;  /* 0x000000330e1e7223 */ /* 0x000fe2000001001e */
[----:B------:R-:W-:Y:S01]  /*9e50*/  FFMA.FTZ R42, R42, R68, R49 ;  /* 0x000000442a2a7223 */ /* 0x000fe20000010031 */
        /* <DEDUP_REMOVED lines=11> */
[----:B------:R-:W-:-:S02]  /*9f10*/  IMAD.MOV.U32 R15, RZ, RZ, R57 ;  /* 0x000000ffff0f7224 */ /* 0x000fc400078e0039 */
[----:B------:R-:W-:-:S07]  /*9f20*/  IMAD.MOV.U32 R31, RZ, RZ, R47 ;  /* 0x000000ffff1f7224 */ /* 0x000fce00078e002f */
.L_x_1652:
[----:B------:R-:W-:Y:S05]  /*9f30*/  BSYNC B2 ;  /* 0x0000000000027941 */ /* 0x000fea0003800000 */
.L_x_1651:
[----:B-1----:R1:W-:Y:S04]  /*9f40*/  ST.E.128 desc[UR60][R34.64], R12 ;  /* 0x0000000c22007985 */ /* 0x0023e8000c101d3c */
[----:B--2---:R1:W-:Y:S02]  /*9f50*/  @!P4 ST.E.128 desc[UR60][R36.64], R28 ;  /* 0x0000001c2400c985 */ /* 0x0043e4000c101d3c */
.L_x_1650:
[----:B------:R-:W-:Y:S05]  /*9f60*/  BSYNC B1 ;  /* 0x0000000000017941 */ /* 0x000fea0003800000 */
.L_x_1649:
[----:B------:R-:W-:-:S13]  /*9f70*/  ISETP.NE.AND P4, PT, R21, RZ, PT ;  /* 0x000000ff1500720c */ /* 0x000fda0003f85270 */
[----:B------:R-:W-:Y:S05]  /*9f80*/  @!P4 BRA `(.L_x_1601) ;  /* 0x0000000c00c4c947 */ /* 0x000fea0003800000 */
[----:B------:R-:W-:Y:S01]  /*9f90*/  SEL R131, R124, R131, !P1 ;  /* 0x000000837c837207 */ /* 0x000fe20004800000 */
[----:B------:R-:W-:Y:S01]  /*9fa0*/  BSSY B1, `(.L_x_1653) ;  /* 0x0000074000017945 */ /* 0x000fe20003800000 */
[----:B01----:R-:W-:Y:S02]  /*9fb0*/  SHF.R.U32.HI R14, RZ, 0x3, R181 ;  /* 0x00000003ff0e7819 */ /* 0x003fe400000116b5 */
[----:B---34-:R-:W-:Y:S02]  /*9fc0*/  SHF.R.S32.HI R12, RZ, 0x1f, R131 ;  /* 0x0000001fff0c7819 */ /* 0x018fe40000011483 */
[----:B------:R-:W-:Y:S02]  /*9fd0*/  ISETP.GE.AND P5, PT, R168, R123, PT ;  /* 0x0000007ba800720c */ /* 0x000fe40003fa6270 */
[----:B------:R-:W-:Y:S02]  /*9fe0*/  LEA.HI R12, R12, R131, RZ, 0x4 ;  /* 0x000000830c0c7211 */ /* 0x000fe400078f20ff */
[----:B------:R-:W-:-:S02]  /*9ff0*/  LEA R34, P4, R6, R117, 0x1 ;  /* 0x0000007506227211 */ /* 0x000fc400078808ff */
[----:B------:R-:W-:Y:S02]  /*a000*/  LEA.HI.SX32 R12, R12, R113, 0x1c ;  /* 0x000000710c0c7211 */ /* 0x000fe400078fe2ff */
[----:B------:R-:W-:Y:S02]  /*a010*/  LEA.HI.X R35, R6, R116, R109, 0x1, P4 ;  /* 0x0000007406237211 */ /* 0x000fe400020f0c6d */
[----:B------:R-:W-:Y:S01]  /*a020*/  SHF.R.S32.HI R11, RZ, 0x1f, R12 ;  /* 0x0000001fff0b7819 */ /* 0x000fe2000001140c */
[----:B------:R-:W-:-:S03]  /*a030*/  IMAD.SHL.U32 R36, R12, 0x8, RZ ;  /* 0x000000080c247824 */ /* 0x000fc600078e00ff */
[----:B------:R-:W-:-:S04]  /*a040*/  LEA.HI R11, R11, R12, RZ, 0x3 ;  /* 0x0000000c0b0b7211 */ /* 0x000fc800078f18ff */
        /* <DEDUP_REMOVED lines=8> */
[----:B------:R-:W-:-:S03]  /*a0d0*/  IMAD R28, R13, 0x2, R2 ;  /* 0x000000020d1c7824 */ /* 0x000fc600078e0202 */
[----:B------:R0:W1:Y:S04]  /*a0e0*/  LDS.128 R12, [R11+0x18400] ;  /* 0x018400000b0c7984 */ /* 0x0000680000000c00 */
[----:B------:R-:W2:Y:S01]  /*a0f0*/  LDS.128 R28, [R28+0x18400] ;  /* 0x018400001c1c7984 */ /* 0x000ea20000000c00 */
[----:B------:R-:W-:Y:S05]  /*a100*/  @P5 BRA `(.L_x_1654) ;  /* 0x0000000400745947 */ /* 0x000fea0003800000 */
[--C-:B------:R-:W-:Y:S01]  /*a110*/  SHF.R.U64 R44, R64, 0x10, R65.reuse ;  /* 0x00000010402c7819 */ /* 0x100fe20000001241 */
[----:B--2---:R-:W-:Y:S01]  /*a120*/  IMAD.U32 R47, R29, 0x10000, RZ ;  /* 0x000100001d2f7824 */ /* 0x004fe200078e00ff */
[----:B------:R-:W-:Y:S01]  /*a130*/  SHF.R.U32.HI R64, RZ, 0x10, R65 ;  /* 0x00000010ff407819 */ /* 0x000fe20000011641 */
[----:B-1----:R-:W-:Y:S01]  /*a140*/  IMAD.U32 R42, R13, 0x10000, RZ ;  /* 0x000100000d2a7824 */ /* 0x002fe200078e00ff */
[--C-:B------:R-:W-:Y:S01]  /*a150*/  SHF.R.U64 R40, R52, 0x10, R53.reuse ;  /* 0x0000001034287819 */ /* 0x100fe20000001235 */
[----:B------:R-:W-:Y:S01]  /*a160*/  IMAD.U32 R46, R31, 0x10000, RZ ;  /* 0x000100001f2e7824 */ /* 0x000fe200078e00ff */
[----:B------:R-:W-:Y:S01]  /*a170*/  SHF.R.U32.HI R52, RZ, 0x10, R53 ;  /* 0x00000010ff347819 */ /* 0x000fe20000011635 */
[----:B------:R-:W-:Y:S01]  /*a180*/  IMAD.U32 R39, R15, 0x10000, RZ ;  /* 0x000100000f277824 */ /* 0x000fe200078e00ff */
[----:B------:R-:W-:Y:S01]  /*a190*/  PRMT R49, R145, 0x5432, R64 ;  /* 0x0000543291317816 */ /* 0x000fe20000000040 */
[----:B0-----:R-:W-:Y:S01]  /*a1a0*/  IMAD.U32 R11, R12, 0x10000, RZ ;  /* 0x000100000c0b7824 */ /* 0x001fe200078e00ff */
[----:B------:R-:W-:-:S02]  /*a1b0*/  PRMT R40, R143, 0x5410, R40 ;  /* 0x000054108f287816 */ /* 0x000fc40000000028 */
[--C-:B------:R-:W-:Y:S01]  /*a1c0*/  SHF.R.U64 R45, R66, 0x10, R67.reuse ;  /* 0x00000010422d7819 */ /* 0x100fe20000001243 */
[----:B------:R-:W-:Y:S01]  /*a1d0*/  IMAD.U32 R50, R49, 0x10000, RZ ;  /* 0x0001000031327824 */ /* 0x000fe200078e00ff */
[----:B------:R-:W-:Y:S02]  /*a1e0*/  PRMT R143, R143, 0x5432, R52 ;  /* 0x000054328f8f7816 */ /* 0x000fe40000000034 */
[----:B------:R-:W-:Y:S02]  /*a1f0*/  SHF.R.U32.HI R67, RZ, 0x10, R67 ;  /* 0x00000010ff437819 */ /* 0x000fe40000011643 */
[----:B------:R-:W-:Y:S01]  /*a200*/  PRMT R145, R145, 0x5410, R44 ;  /* 0x0000541091917816 */ /* 0x000fe2000000002c */
[----:B------:R-:W-:Y:S01]  /*a210*/  IMAD.U32 R48, R143, 0x10000, RZ ;  /* 0x000100008f307824 */ /* 0x000fe200078e00ff */
[----:B------:R-:W-:Y:S01]  /*a220*/  PRMT R44, R144, 0x5410, R45 ;  /* 0x00005410902c7816 */ /* 0x000fe2000000002d */
[C---:B------:R-:W-:Y:S01]  /*a230*/  FMUL.FTZ R45, R47.reuse, R50 ;  /* 0x000000322f2d7220 */ /* 0x040fe20000410000 */
[--C-:B------:R-:W-:Y:S01]  /*a240*/  SHF.R.U64 R41, R54, 0x10, R55.reuse ;  /* 0x0000001036297819 */ /* 0x100fe20000001237 */
[-C--:B------:R-:W-:Y:S01]  /*a250*/  FMUL.FTZ R47, R47, R48.reuse ;  /* 0x000000302f2f7220 */ /* 0x080fe20000410000 */
[----:B------:R-:W-:Y:S01]  /*a260*/  SHF.R.U32.HI R55, RZ, 0x10, R55 ;  /* 0x00000010ff377819 */ /* 0x000fe20000011637 */
[----:B------:R-:W-:Y:S01]  /*a270*/  FFMA.FTZ R45, R42, R48, -R45 ;  /* 0x000000302a2d7223 */ /* 0x000fe2000001082d */
[----:B------:R-:W-:Y:S01]  /*a280*/  PRMT R67, R144, 0x5432, R67 ;  /* 0x0000543290437816 */ /* 0x000fe20000000043 */
[----:B------:R-:W-:Y:S01]  /*a290*/  FFMA.FTZ R42, R42, R50, R47 ;  /* 0x000000322a2a7223 */ /* 0x000fe2000001002f */
[----:B------:R-:W-:Y:S01]  /*a2a0*/  LOP3.LUT R43, R29, 0xffff0000, RZ, 0xc0, !PT ;  /* 0xffff00001d2b7812 */ /* 0x000fe200078ec0ff */
[----:B------:R-:W-:Y:S01]  /*a2b0*/  IMAD.U32 R52, R145, 0x10000, RZ ;  /* 0x0001000091347824 */ /* 0x000fe200078e00ff */
[----:B------:R-:W-:Y:S01]  /*a2c0*/  LOP3.LUT R49, R49, 0xffff0000, RZ, 0xc0, !PT ;  /* 0xffff000031317812 */ /* 0x000fe200078ec0ff */
[----:B------:R-:W-:Y:S01]  /*a2d0*/  IMAD.U32 R51, R67, 0x10000, RZ ;  /* 0x0001000043337824 */ /* 0x000fe200078e00ff */
[----:B------:R-:W-:-:S02]  /*a2e0*/  LOP3.LUT R48, R143, 0xffff0000, RZ, 0xc0, !PT ;  /* 0xffff00008f307812 */ /* 0x000fc400078ec0ff */
[----:B------:R-:W-:Y:S01]  /*a2f0*/  PRMT R55, R142, 0x5432, R55 ;  /* 0x000054328e377816 */ /* 0x000fe20000000037 */
[----:B------:R-:W-:Y:S01]  /*a300*/  FMUL.FTZ R53, R43, R49 ;  /* 0x000000312b357220 */ /* 0x000fe20000410000 */
[----:B------:R-:W-:Y:S01]  /*a310*/  LOP3.LUT R38, R13, 0xffff0000, RZ, 0xc0, !PT ;  /* 0xffff00000d267812 */ /* 0x000fe200078ec0ff */
[-C--:B------:R-:W-:Y:S01]  /*a320*/  FMUL.FTZ R43, R43, R48.reuse ;  /* 0x000000302b2b7220 */ /* 0x080fe20000410000 */
[----:B------:R-:W-:Y:S01]  /*a330*/  FMUL.FTZ R50, R46, R51 ;  /* 0x000000332e327220 */ /* 0x000fe20000410000 */
[----:B------:R-:W-:Y:S01]  /*a340*/  IMAD.U32 R47, R55, 0x10000, RZ ;  /* 0x00010000372f7824 */ /* 0x000fe200078e00ff */
[----:B------:R-:W-:Y:S01]  /*a350*/  LOP3.LUT R31, R31, 0xffff0000, RZ, 0xc0, !PT ;  /* 0xffff00001f1f7812 */ /* 0x000fe200078ec0ff */
[C---:B------:R-:W-:Y:S01]  /*a360*/  FFMA.FTZ R48, R38.reuse, R48, -R53 ;  /* 0x0000003026307223 */ /* 0x040fe20000010835 */
[----:B------:R-:W-:Y:S01]  /*a370*/  FFMA.FTZ R43, R38, R49, R43 ;  /* 0x00000031262b7223 */ /* 0x000fe2000001002b */
[-C--:B------:R-:W-:Y:S01]  /*a380*/  FMUL.FTZ R46, R46, R47.reuse ;  /* 0x0000002f2e2e7220 */ /* 0x080fe20000410000 */
[----:B------:R-:W-:Y:S01]  /*a390*/  FFMA.FTZ R38, R39, R47, -R50 ;  /* 0x0000002f27267223 */ /* 0x000fe20000010832 */
[----:B------:R-:W-:Y:S01]  /*a3a0*/  LOP3.LUT R54, R67, 0xffff0000, RZ, 0xc0, !PT ;  /* 0xffff000043367812 */ /* 0x000fe200078ec0ff */
[----:B------:R-:W-:Y:S01]  /*a3b0*/  IMAD.U32 R13, R28, 0x10000, RZ ;  /* 0x000100001c0d7824 */ /* 0x000fe200078e00ff */
[----:B------:R-:W-:Y:S01]  /*a3c0*/  LOP3.LUT R50, R55, 0xffff0000, RZ, 0xc0, !PT ;  /* 0xffff000037327812 */ /* 0x000fe200078ec0ff */
[----:B------:R-:W-:Y:S01]  /*a3d0*/  FFMA.FTZ R39, R39, R51, R46 ;  /* 0x0000003327277223 */ /* 0x000fe2000001002e */
[----:B------:R-:W-:-:S02]  /*a3e0*/  IMAD.U32 R46, R40, 0x10000, RZ ;  /* 0x00010000282e7824 */ /* 0x000fc400078e00ff */
[----:B------:R-:W-:Y:S01]  /*a3f0*/  FMUL.FTZ R56, R31, R54 ;  /* 0x000000361f387220 */ /* 0x000fe20000410000 */
[----:B------:R-:W-:Y:S01]  /*a400*/  LOP3.LUT R29, R15, 0xffff0000, RZ, 0xc0, !PT ;  /* 0xffff00000f1d7812 */ /* 0x000fe200078ec0ff */
[----:B------:R-:W-:Y:S01]  /*a410*/  FMUL.FTZ R58, R31, R50 ;  /* 0x000000321f3a7220 */ /* 0x000fe20000410000 */
[----:B------:R-:W-:Y:S01]  /*a420*/  LOP3.LUT R31, R40, 0xffff0000, RZ, 0xc0, !PT ;  /* 0xffff0000281f7812 */ /* 0x000fe200078ec0ff */
[C---:B------:R-:W-:Y:S01]  /*a430*/  FMUL.FTZ R40, R13.reuse, R52 ;  /* 0x000000340d287220 */ /* 0x040fe20000410000 */
[----:B------:R-:W-:Y:S01]  /*a440*/  FMUL.FTZ R13, R13, R46 ;  /* 0x0000002e0d0d7220 */ /* 0x000fe20000410000 */
[----:B------:R-:W-:Y:S01]  /*a450*/  LOP3.LUT R28, R28, 0xffff0000, RZ, 0xc0, !PT ;  /* 0xffff00001c1c7812 */ /* 0x000fe200078ec0ff */
[----:B------:R-:W-:Y:S01]  /*a460*/  IMAD.U32 R15, R14, 0x10000, RZ ;  /* 0x000100000e0f7824 */ /* 0x000fe200078e00ff */
[----:B------:R-:W-:Y:S01]  /*a470*/  PRMT R41, R142, 0x5410, R41 ;  /* 0x000054108e297816 */ /* 0x000fe20000000029 */
[----:B------:R-:W-:Y:S01]  /*a480*/  FFMA.FTZ R52, R11, R52, R13 ;  /* 0x000000340b347223 */ /* 0x000fe2000001000d */
[----:B------:R-:W-:Y:S01]  /*a490*/  LOP3.LUT R145, R145, 0xffff0000, RZ, 0xc0, !PT ;  /* 0xffff000091917812 */ /* 0x000fe200078ec0ff */
[C---:B------:R-:W-:Y:S01]  /*a4a0*/  FFMA.FTZ R49, R29.reuse, R50, -R56 ;  /* 0x000000321d317223 */ /* 0x040fe20000010838 */
[----:B------:R-:W-:Y:S01]  /*a4b0*/  LOP3.LUT R37, R14, 0xffff0000, RZ, 0xc0, !PT ;  /* 0xffff00000e257812 */ /* 0x000fe200078ec0ff */
[----:B------:R-:W-:Y:S01]  /*a4c0*/  IMAD.U32 R14, R30, 0x10000, RZ ;  /* 0x000100001e0e7824 */ /* 0x000fe200078e00ff */
[----:B------:R-:W-:Y:S01]  /*a4d0*/  LOP3.LUT R12, R12, 0xffff0000, RZ, 0xc0, !PT ;  /* 0xffff00000c0c7812 */ /* 0x000fe200078ec0ff */
[----:B------:R-:W-:Y:S01]  /*a4e0*/  FFMA.FTZ R58, R29, R54, R58 ;  /* 0x000000361d3a7223 */ /* 0x000fe2000001003a */
[----:B------:R-:W-:Y:S01]  /*a4f0*/  FFMA.FTZ R40, R11, R46, -R40 ;  /* 0x0000002e0b287223 */ /* 0x000fe20000010828 */
[----:B------:R-:W-:Y:S01]  /*a500*/  IMAD.U32 R13, R44, 0x10000, RZ ;  /* 0x000100002c0d7824 */ /* 0x000fe200078e00ff */
[----:B------:R-:W-:Y:S01]  /*a510*/  LOP3.LUT R30, R30, 0xffff0000, RZ, 0xc0, !PT ;  /* 0xffff00001e1e7812 */ /* 0x000fe200078ec0ff */
[C---:B------:R-:W-:Y:S01]  /*a520*/  FMUL.FTZ R29, R28.reuse, R145 ;  /* 0x000000911c1d7220 */ /* 0x040fe20000410000 */
[-C--:B------:R-:W-:Y:S01]  /*a530*/  FMUL.FTZ R47, R28, R31.reuse ;  /* 0x0000001f1c2f7220 */ /* 0x080fe20000410000 */
[C---:B------:R-:W-:Y:S01]  /*a540*/  IMAD.U32 R11, R41.reuse, 0x10000, RZ ;  /* 0x00010000290b7824 */ /* 0x040fe200078e00ff */
[----:B------:R-:W-:Y:S01]  /*a550*/  LOP3.LUT R44, R44, 0xffff0000, RZ, 0xc0, !PT ;  /* 0xffff00002c2c7812 */ /* 0x000fe200078ec0ff */
[C---:B------:R-:W-:Y:S01]  /*a560*/  FFMA.FTZ R29, R12.reuse, R31, -R29 ;  /* 0x0000001f0c1d7223 */ /* 0x040fe2000001081d */
[----:B------:R-:W-:Y:S01]  /*a570*/  LOP3.LUT R41, R41, 0xffff0000, RZ, 0xc0, !PT ;  /* 0xffff000029297812 */ /* 0x000fe200078ec0ff */
[----:B------:R-:W-:Y:S01]  /*a580*/  FFMA.FTZ R47, R12, R145, R47 ;  /* 0x000000910c2f7223 */ /* 0x000fe2000001002f */
[----:B------:R-:W-:Y:S01]  /*a590*/  FMUL.FTZ R12, R14, R13 ;  /* 0x0000000d0e0c7220 */ /* 0x000fe20000410000 */
        /* <DEDUP_REMOVED lines=20> */
.L_x_1654:
[----:B------:R-:W-:Y:S05]  /*a6e0*/  BSYNC B1 ;  /* 0x0000000000017941 */ /* 0x000fea0003800000 */
.L_x_1653:
[----:B-1----:R1:W-:Y:S01]  /*a6f0*/  ST.E.128 desc[UR60][R34.64], R12 ;  /* 0x0000000c22007985 */ /* 0x0023e2000c101d3c */
[----:B------:R-:W-:-:S13]  /*a700*/  ISETP.GE.AND P4, PT, R36, R127, PT ;  /* 0x0000007f2400720c */ /* 0x000fda0003f86270 */
[----:B------:R-:W-:Y:S05]  /*a710*/  @P4 BRA `(.L_x_1601) ;  /* 0x0000000400e04947 */ /* 0x000fea0003800000 */
[----:B------:R-:W-:-:S05]  /*a720*/  IMAD.WIDE R32, R36, 0x2, R32 ;  /* 0x0000000224207825 */ /* 0x000fca00078e0220 */
[----:B--2---:R2:W-:Y:S01]  /*a730*/  ST.E.128 desc[UR60][R32.64], R28 ;  /* 0x0000001c20007985 */ /* 0x0045e2000c101d3c */
[----:B------:R-:W-:Y:S05]  /*a740*/  BRA `(.L_x_1601) ;  /* 0x0000000400d47947 */ /* 0x000fea0003800000 */
.L_x_1566:
[----:B------:R-:W2:Y:S02]  /*a750*/  LDL R11, [R1+0x30] ;  /* 0x00003000010b7983 */ /* 0x000ea40000100800 */
[----:B--2---:R-:W-:-:S13]  /*a760*/  R2UR UR4, R11 ;  /* 0x000000000b0472ca */ /* 0x004fda00000e0000 */
[----:B------:R-:W-:-:S06]  /*a770*/  UISETP.NE.AND UP0, UPT, UR4, 0x3, UPT ;  /* 0x000000030400788c */ /* 0x000fcc000bf05270 */
[----:B------:R-:W-:-:S13]  /*a780*/  PLOP3.LUT P0, PT, PT, PT, UP0, 0x80, 0x0 ;  /* 0x000000000000781c */ /* 0x000fda0003f0f008 */
[----:B------:R-:W-:Y:S05]  /*a790*/  @!P0 BRA `(.L_x_1655) ;  /* 0x0000000000048947 */ /* 0x000fea0003800000 */
[----:B------:R-:W-:Y:S01]  /*a7a0*/  BPT.TRAP 0x1 ;  /* 0x000000040000795c */ /* 0x000fe20000300000 */
.L_x_1655:
[----:B------:R-:W-:Y:S01]  /*a7b0*/  IMAD R86, R17, 0x8, R2 ;  /* 0x0000000811567824 */ /* 0x000fe200078e0202 */
[----:B------:R-:W-:Y:S01]  /*a7c0*/  SHF.L.U32 R87, R175, 0x1f, RZ ;  /* 0x0000001faf577819 */ /* 0x000fe200000006ff */
[----:B------:R-:W-:Y:S01]  /*a7d0*/  BSSY B1, `(.L_x_1656) ;  /* 0x0000004000017945 */ /* 0x000fe20003800000 */
[----:B------:R-:W-:Y:S02]  /*a7e0*/  SHF.R.S32.HI R79, RZ, 0x1f, R78 ;  /* 0x0000001fff4f7819 */ /* 0x000fe4000001144e */
[----:B------:R-:W0:Y:S02]  /*a7f0*/  SYNCS.PHASECHK.TRANS64.TRYWAIT P4, [R86+URZ+0x2a890], R87 ;  /* 0x02a89057560075a7 */ /* 0x000e24000808017f */
[----:B0-----:R-:W-:Y:S05]  /*a800*/  @!P4 BRA `(.L_x_1657) ;  /* 0x0000022000fcc947 */ /* 0x001fea0003800000 */
.L_x_2014:
[----:B------:R-:W-:Y:S05]  /*a810*/  BSYNC B1 ;  /* 0x0000000000017941 */ /* 0x000fea0003800000 */
.L_x_1656:
[----:B------:R-:W-:Y:S01]  /*a820*/  ULDC.64 UR4, c[0x0][0x300] ;  /* 0x0000c00000047ab9 */ /* 0x000fe20000000a00 */
[----:B-----5:R-:W-:Y:S01]  /*a830*/  SHF.R.S32.HI R84, RZ, 0x1f, R77 ;  /* 0x0000001fff547819 */ /* 0x020fe2000001144d */
[----:B------:R-:W-:Y:S01]  /*a840*/  IMAD R11, R79, UR4, RZ ;  /* 0x000000044f0b7c24 */ /* 0x000fe2000f8e02ff */
[----:B------:R-:W-:Y:S01]  /*a850*/  ULDC.64 UR6, c[0x0][0x2e8] ;  /* 0x0000ba0000067ab9 */ /* 0x000fe20000000a00 */
[----:B------:R-:W-:-:S04]  /*a860*/  IMAD.WIDE.U32 R12, R78, UR4, RZ ;  /* 0x000000044e0c7c25 */ /* 0x000fc8000f8e00ff */
        /* <DEDUP_REMOVED lines=20> */
.L_x_2018:
[----:B------:R-:W-:Y:S04]  /*a9b0*/  BSSY B1, `(.L_x_1659) ;  /* 0x0000025000017945 */ /* 0x000fe80003800000 */
[----:B------:R-:W-:Y:S05]  /*a9c0*/  @!P4 BRA `(.L_x_1660) ;  /* 0x00000000008cc947 */ /* 0x000fea0003800000 */
[----:B------:R-:W-:Y:S02]  /*a9d0*/  ULDC UR4, c[0x0][0x2f4] ;  /* 0x0000bd0000047ab9 */ /* 0x000fe40000000800 */
[----:B------:R-:W-:-:S13]  /*a9e0*/  ISETP.GE.AND P4, PT, R18, UR4, PT ;  /* 0x0000000412007c0c */ /* 0x000fda000bf86270 */
[----:B------:R-:W4:Y:S01]  /*a9f0*/  @!P4 LDS.128 R12, [R29] ;  /* 0x000000001d0cc984 */ /* 0x000f220000000c00 */
[----:B---3--:R-:W-:-:S04]  /*aa00*/  @!P4 LEA R30, P5, R18, R34, 0x1 ;  /* 0x00000022121ec211 */ /* 0x008fc800078a08ff */
[----:B--2---:R-:W-:Y:S02]  /*aa10*/  @!P4 LEA.HI.X R31, R18, R35, R19, 0x1, P5 ;  /* 0x00000023121fc211 */ /* 0x004fe400028f0c13 */
[----:B------:R-:W-:-:S13]  /*aa20*/  ISETP.GE.AND P5, PT, R167, UR4, PT ;  /* 0x00000004a7007c0c */ /* 0x000fda000bfa6270 */
[----:B------:R-:W-:Y:S01]  /*aa30*/  @!P5 IMAD.SHL.U32 R11, R170, 0x8, RZ ;  /* 0x00000008aa0bd824 */ /* 0x000fe200078e00ff */
[----:B----4-:R2:W-:Y:S01]  /*aa40*/  @!P4 ST.E.128 desc[UR60][R30.64], R12 ;  /* 0x0000000c1e00c985 */ /* 0x0105e2000c101d3c */
[----:B------:R-:W-:-:S03]  /*aa50*/  ISETP.GE.AND P4, PT, R168, UR4, PT ;  /* 0x00000004a8007c0c */ /* 0x000fc6000bf86270 */
[----:B------:R-:W3:Y:S01]  /*aa60*/  @!P5 LDS.128 R12, [R28] ;  /* 0x000000001c0cd984 */ /* 0x000ee20000000c00 */
[----:B--2---:R-:W-:Y:S02]  /*aa70*/  @!P5 IMAD.MOV.U32 R30, RZ, RZ, R34 ;  /* 0x000000ffff1ed224 */ /* 0x004fe400078e0022 */
[----:B------:R-:W-:Y:S02]  /*aa80*/  @!P5 IMAD.MOV.U32 R31, RZ, RZ, R35 ;  /* 0x000000ffff1fd224 */ /* 0x000fe400078e0023 */
[----:B------:R-:W-:-:S05]  /*aa90*/  @!P5 IMAD.WIDE R30, R11, 0x2, R30 ;  /* 0x000000020b1ed825 */ /* 0x000fca00078e021e */
[----:B------:R-:W-:Y:S01]  /*aaa0*/  @!P4 IMAD.SHL.U32 R11, R171, 0x8, RZ ;  /* 0x00000008ab0bc824 */ /* 0x000fe200078e00ff */
[----:B---3--:R2:W-:Y:S01]  /*aab0*/  @!P5 ST.E.128 desc[UR60][R30.64], R12 ;  /* 0x0000000c1e00d985 */ /* 0x0085e2000c101d3c */
[----:B------:R-:W-:-:S03]  /*aac0*/  ISETP.GE.AND P5, PT, R22, UR4, PT ;  /* 0x0000000416007c0c */ /* 0x000fc6000bfa6270 */
[----:B------:R-:W3:Y:S01]  /*aad0*/  @!P4 LDS.128 R12, [R29+0x3000] ;  /* 0x003000001d0cc984 */ /* 0x000ee20000000c00 */
[----:B--2---:R-:W-:Y:S02]  /*aae0*/  @!P4 IMAD.MOV.U32 R30, RZ, RZ, R34 ;  /* 0x000000ffff1ec224 */ /* 0x004fe400078e0022 */
[----:B------:R-:W-:Y:S02]  /*aaf0*/  @!P4 IMAD.MOV.U32 R31, RZ, RZ, R35 ;  /* 0x000000ffff1fc224 */ /* 0x000fe400078e0023 */
[----:B------:R-:W-:-:S05]  /*ab00*/  @!P4 IMAD.WIDE R30, R11, 0x2, R30 ;  /* 0x000000020b1ec825 */ /* 0x000fca00078e021e */
[----:B---3--:R2:W-:Y:S04]  /*ab10*/  @!P4 ST.E.128 desc[UR60][R30.64], R12 ;  /* 0x0000000c1e00c985 */ /* 0x0085e8000c101d3c */
[----:B------:R-:W3:Y:S01]  /*ab20*/  @!P5 LDS.128 R12, [R28+0x3000] ;  /* 0x003000001c0cd984 */ /* 0x000ee20000000c00 */
[----:B--2---:R-:W-:-:S04]  /*ab30*/  @!P5 LEA R30, P4, R22, R34, 0x1 ;  /* 0x00000022161ed211 */ /* 0x004fc800078808ff */
[----:B------:R-:W-:Y:S02]  /*ab40*/  @!P5 LEA.HI.X R31, R22, R35, R173, 0x1, P4 ;  /* 0x00000023161fd211 */ /* 0x000fe400020f0cad */
[----:B------:R-:W-:-:S03]  /*ab50*/  ISETP.GE.AND P4, PT, R160, UR4, PT ;  /* 0x00000004a0007c0c */ /* 0x000fc6000bf86270 */
[----:B---3--:R2:W-:Y:S10]  /*ab60*/  @!P5 ST.E.128 desc[UR60][R30.64], R12 ;  /* 0x0000000c1e00d985 */ /* 0x0085f4000c101d3c */
[----:B------:R-:W3:Y:S01]  /*ab70*/  @!P4 LDS.128 R12, [R29+0x6000] ;  /* 0x006000001d0cc984 */ /* 0x000ee20000000c00 */
[----:B--2---:R-:W-:-:S04]  /*ab80*/  @!P4 LEA R30, P5, R160, R34, 0x1 ;  /* 0x00000022a01ec211 */ /* 0x004fc800078a08ff */
[----:B------:R-:W-:Y:S02]  /*ab90*/  @!P4 LEA.HI.X R31, R160, R35, R184, 0x1, P5 ;  /* 0x00000023a01fc211 */ /* 0x000fe400028f0cb8 */
[----:B------:R-:W-:-:S03]  /*aba0*/  ISETP.GE.AND P5, PT, R161, UR4, PT ;  /* 0x00000004a1007c0c */ /* 0x000fc6000bfa6270 */
[----:B---3--:R2:W-:Y:S10]  /*abb0*/  @!P4 ST.E.128 desc[UR60][R30.64], R12 ;  /* 0x0000000c1e00c985 */ /* 0x0085f4000c101d3c */
[----:B------:R-:W3:Y:S01]  /*abc0*/  @!P5 LDS.128 R12, [R28+0x6000] ;  /* 0x006000001c0cd984 */ /* 0x000ee20000000c00 */
[----:B--2---:R-:W-:-:S04]  /*abd0*/  @!P5 LEA R30, P4, R161, R34, 0x1 ;  /* 0x00000022a11ed211 */ /* 0x004fc800078808ff */
[----:B------:R-:W-:-:S05]  /*abe0*/  @!P5 LEA.HI.X R31, R161, R35, R183, 0x1, P4 ;  /* 0x00000023a11fd211 */ /* 0x000fca00020f0cb7 */
[----:B---3--:R4:W-:Y:S04]  /*abf0*/  @!P5 ST.E.128 desc[UR60][R30.64], R12 ;  /* 0x0000000c1e00d985 */ /* 0x0089e8000c101d3c */
.L_x_1660:
[----:B------:R-:W-:Y:S05]  /*ac00*/  BSYNC B1 ;  /* 0x0000000000017941 */ /* 0x000fea0003800000 */
.L_x_1659:
[----:B------:R-:W-:-:S03]  /*ac10*/  UMOV UR4, 0xffffffff ;  /* 0xffffffff00047882 */ /* 0x000fc60000000000 */
[----:B------:R-:W-:Y:S05]  /*ac20*/  BRA.DIV UR4, `(.L_x_1661) ;  /* 0x0000022204547947 */ /* 0x000fea000b800000 */
[----:B-1----:R-:W1:Y:S04]  /*ac30*/  SHFL.IDX PT, R33, R33, 0x1, 0x1c1f ;  /* 0x003c1f0021217f89 */ /* 0x002e6800000e0000 */
[----:B------:R-:W0:Y:S02]  /*ac40*/  SHFL.IDX PT, R32, R32, 0x1, 0x1c1f ;  /* 0x003c1f0020207f89 */ /* 0x000e2400000e0000 */
.L_x_2022:
[----:B------:R-:W-:-:S13]  /*ac50*/  ISETP.GE.AND P4, PT, R36, 0x41, PT ;  /* 0x000000412400780c */ /* 0x000fda0003f86270 */
[----:B------:R-:W-:Y:S05]  /*ac60*/  @!P4 BRA `(.L_x_1601) ;  /* 0x00000000008cc947 */ /* 0x000fea0003800000 */
[----:B------:R-:W-:Y:S02]  /*ac70*/  ULDC UR4, c[0x0][0x2f4] ;  /* 0x0000bd0000047ab9 */ /* 0x000fe40000000800 */
[----:B------:R-:W-:-:S13]  /*ac80*/  ISETP.GE.AND P4, PT, R18, UR4, PT ;  /* 0x0000000412007c0c */ /* 0x000fda000bf86270 */
[----:B----4-:R-:W4:Y:S01]  /*ac90*/  @!P4 LDS.128 R12, [R29+0x2000] ;  /* 0x002000001d0cc984 */ /* 0x010f220000000c00 */
[----:B0-----:R-:W-:-:S04]  /*aca0*/  @!P4 LEA R30, P5, R18, R32, 0x1 ;  /* 0x00000020121ec211 */ /* 0x001fc800078a08ff */
[----:B-1----:R-:W-:Y:S02]  /*acb0*/  @!P4 LEA.HI.X R31, R18, R33, R19, 0x1, P5 ;  /* 0x00000021121fc211 */ /* 0x002fe400028f0c13 */
[----:B------:R-:W-:-:S13]  /*acc0*/  ISETP.GE.AND P5, PT, R167, UR4, PT ;  /* 0x00000004a7007c0c */ /* 0x000fda000bfa6270 */
[----:B------:R-:W-:Y:S01]  /*acd0*/  @!P5 IMAD.SHL.U32 R11, R170, 0x8, RZ ;  /* 0x00000008aa0bd824 */ /* 0x000fe200078e00ff */
[----:B----4-:R0:W-:Y:S01]  /*ace0*/  @!P4 ST.E.128 desc[UR60][R30.64], R12 ;  /* 0x0000000c1e00c985 */ /* 0x0101e2000c101d3c */
[----:B------:R-:W-:-:S03]  /*acf0*/  ISETP.GE.AND P4, PT, R168, UR4, PT ;  /* 0x00000004a8007c0c */ /* 0x000fc6000bf86270 */
[----:B------:R-:W1:Y:S01]  /*ad00*/  @!P5 LDS.128 R12, [R28+0x2000] ;  /* 0x002000001c0cd984 */ /* 0x000e620000000c00 */
[----:B0-----:R-:W-:Y:S02]  /*ad10*/  @!P5 IMAD.MOV.U32 R30, RZ, RZ, R32 ;  /* 0x000000ffff1ed224 */ /* 0x001fe400078e0020 */
[----:B------:R-:W-:Y:S02]  /*ad20*/  @!P5 IMAD.MOV.U32 R31, RZ, RZ, R33 ;  /* 0x000000ffff1fd224 */ /* 0x000fe400078e0021 */
[----:B------:R-:W-:-:S05]  /*ad30*/  @!P5 IMAD.WIDE R30, R11, 0x2, R30 ;  /* 0x000000020b1ed825 */ /* 0x000fca00078e021e */
[----:B------:R-:W-:Y:S01]  /*ad40*/  @!P4 IMAD.SHL.U32 R11, R171, 0x8, RZ ;  /* 0x00000008ab0bc824 */ /* 0x000fe200078e00ff */
[----:B-1----:R0:W-:Y:S01]  /*ad50*/  @!P5 ST.E.128 desc[UR60][R30.64], R12 ;  /* 0x0000000c1e00d985 */ /* 0x0021e2000c101d3c */
[----:B------:R-:W-:-:S03]  /*ad60*/  ISETP.GE.AND P5, PT, R22, UR4, PT ;  /* 0x0000000416007c0c */ /* 0x000fc6000bfa6270 */
[----:B------:R-:W1:Y:S01]  /*ad70*/  @!P4 LDS.128 R12, [R29+0x5000] ;  /* 0x005000001d0cc984 */ /* 0x000e620000000c00 */
[----:B0-----:R-:W-:Y:S02]  /*ad80*/  @!P4 IMAD.MOV.U32 R30, RZ, RZ, R32 ;  /* 0x000000ffff1ec224 */ /* 0x001fe400078e0020 */
[----:B------:R-:W-:Y:S02]  /*ad90*/  @!P4 IMAD.MOV.U32 R31, RZ, RZ, R33 ;  /* 0x000000ffff1fc224 */ /* 0x000fe400078e0021 */
[----:B------:R-:W-:-:S05]  /*ada0*/  @!P4 IMAD.WIDE R30, R11, 0x2, R30 ;  /* 0x000000020b1ec825 */ /* 0x000fca00078e021e */
[----:B-1----:R0:W-:Y:S04]  /*adb0*/  @!P4 ST.E.128 desc[UR60][R30.64], R12 ;  /* 0x0000000c1e00c985 */ /* 0x0021e8000c101d3c */
[----:B------:R-:W1:Y:S01]  /*adc0*/  @!P5 LDS.128 R12, [R28+0x5000] ;  /* 0x005000001c0cd984 */ /* 0x000e620000000c00 */
[----:B0-----:R-:W-:-:S04]  /*add0*/  @!P5 LEA R30, P4, R22, R32, 0x1 ;  /* 0x00000020161ed211 */ /* 0x001fc800078808ff */
[----:B------:R-:W-:Y:S02]  /*ade0*/  @!P5 LEA.HI.X R31, R22, R33, R173, 0x1, P4 ;  /* 0x00000021161fd211 */ /* 0x000fe400020f0cad */
[----:B------:R-:W-:-:S03]  /*adf0*/  ISETP.GE.AND P4, PT, R160, UR4, PT ;  /* 0x00000004a0007c0c */ /* 0x000fc6000bf86270 */
[----:B-1----:R0:W-:Y:S10]  /*ae00*/  @!P5 ST.E.128 desc[UR60][R30.64], R12 ;  /* 0x0000000c1e00d985 */ /* 0x0021f4000c101d3c */
[----:B------:R-:W1:Y:S01]  /*ae10*/  @!P4 LDS.128 R12, [R29+0x8000] ;  /* 0x008000001d0cc984 */ /* 0x000e620000000c00 */
[----:B0-----:R-:W-:-:S04]  /*ae20*/  @!P4 LEA R30, P5, R160, R32, 0x1 ;  /* 0x00000020a01ec211 */ /* 0x001fc800078a08ff */
[----:B------:R-:W-:Y:S02]  /*ae30*/  @!P4 LEA.HI.X R31, R160, R33, R184, 0x1, P5 ;  /* 0x00000021a01fc211 */ /* 0x000fe400028f0cb8 */
[----:B------:R-:W-:-:S03]  /*ae40*/  ISETP.GE.AND P5, PT, R161, UR4, PT ;  /* 0x00000004a1007c0c */ /* 0x000fc6000bfa6270 */
[----:B-1----:R-:W-:Y:S10]  /*ae50*/  @!P4 ST.E.128 desc[UR60][R30.64], R12 ;  /* 0x0000000c1e00c985 */ /* 0x002ff4000c101d3c */
[----:B------:R0:W1:Y:S02]  /*ae60*/  @!P5 LDS.128 R12, [R28+0x8000] ;  /* 0x008000001c0cd984 */ /* 0x0000640000000c00 */
[----:B0-----:R-:W-:-:S04]  /*ae70*/  @!P5 LEA R28, P4, R161, R32, 0x1 ;  /* 0x00000020a11cd211 */ /* 0x001fc800078808ff */
[----:B------:R-:W-:-:S05]  /*ae80*/  @!P5 LEA.HI.X R29, R161, R33, R183, 0x1, P4 ;  /* 0x00000021a11dd211 */ /* 0x000fca00020f0cb7 */
[----:B-1----:R0:W-:Y:S04]  /*ae90*/  @!P5 ST.E.128 desc[UR60][R28.64], R12 ;  /* 0x0000000c1c00d985 */ /* 0x0021e8000c101d3c */
.L_x_1601:
[----:B------:R-:W-:Y:S05]  /*aea0*/  BSYNC B0 ;  /* 0x0000000000007941 */ /* 0x000fea0003800000 */
.L_x_1565:
[----:B0--3--:R-:W0:Y:S01]  /*aeb0*/  S2R R11, SR_TID.X ;  /* 0x00000000000b7919 */ /* 0x009e220000002100 */
[----:B------:R-:W-:Y:S01]  /*aec0*/  @!PT LDS RZ, [RZ] ;  /* 0x00000000fffff984 */ /* 0x000fe20000000800 */
[----:B------:R-:W-:Y:S01]  /*aed0*/  @!PT LDS RZ, [RZ] ;  /* 0x00000000fffff984 */ /* 0x000fe20000000800 */
[----:B------:R-:W-:Y:S01]  /*aee0*/  @!PT LDS RZ, [RZ] ;  /* 0x00000000fffff984 */ /* 0x000fe20000000800 */
[----:B------:R-:W-:Y:S01]  /*aef0*/  @!PT LDS RZ, [RZ] ;  /* 0x00000000fffff984 */ /* 0x000fe20000000800 */
[----:B------:R3:W-:Y:S06]  /*af00*/  MEMBAR.ALL.CTA ;  /* 0x0000000000007992 */ /* 0x0007ec0000008000 */
[----:B---3--:R-:W3:Y:S01]  /*af10*/  FENCE.VIEW.ASYNC.S ;  /* 0x00000000000073c6 */ /* 0x008ee20000000000 */
[----:B------:R-:W-:Y:S05]  /*af20*/  WARPSYNC.ALL ;  /* 0x0000000000007948 */ /* 0x000fea0003800000 */
[----:B------:R-:W-:Y:S01]  /*af30*/  BSSY B0, `(.L_x_1662) ;  /* 0x0000009000007945 */ /* 0x000fe20003800000 */
[----:B0-----:R-:W-:Y:S01]  /*af40*/  LOP3.LUT R11, R11, 0x7f, RZ, 0xc0, !PT ;  /* 0x0000007f0b0b7812 */ /* 0x001fe200078ec0ff */
[----:B---3--:R0:W-:Y:S03]  /*af50*/  BAR.SYNC.DEFER_BLOCKING R194, 0x80 ;  /* 0x000200c20000751d */ /* 0x0081e60000010000 */
[----:B------:R-:W-:-:S13]  /*af60*/  ISETP.NE.AND P4, PT, R11, RZ, PT ;  /* 0x000000ff0b00720c */ /* 0x000fda0003f85270 */
[----:B------:R-:W-:-:S05]  /*af70*/  @!P4 VIADD R11, R86, 0x2a8a0 ;  /* 0x0002a8a0560bc836 */ /* 0x000fca0000000000 */
[----:B------:R-:W-:-:S04]  /*af80*/  @!P4 PRMT R11, RZ, 0x654, R11 ;  /* 0x00000654ff0bc816 */ /* 0x000fc8000000000b */
[----:B------:R0:W-:Y:S01]  /*af90*/  @!P4 SYNCS.ARRIVE.TRANS64.RED.A1T0 RZ, [R11+URZ], RZ ;  /* 0x000000ff0bffc9a7 */ /* 0x0001e2000810043f */
[----:B------:R-:W-:Y:S05]  /*afa0*/  @!P0 BRA `(.L_x_1663) ;  /* 0x0000000000048947 */ /* 0x000fea0003800000 */
[----:B------:R-:W-:Y:S01]  /*afb0*/  BPT.TRAP 0x1 ;  /* 0x000000040000795c */ /* 0x000fe20000300000 */
.L_x_1663:
[----:B------:R-:W-:Y:S05]  /*afc0*/  BSYNC B0 ;  /* 0x0000000000007941 */ /* 0x000fea0003800000 */
.L_x_1662:
[----:B------:R-:W3:Y:S01]  /*afd0*/  SYNCS.PHASECHK.TRANS64.TRYWAIT P0, [R86+URZ+0x2a8b0], R87 ;  /* 0x02a8b057560075a7 */ /* 0x000ee2000800017f */
[----:B------:R-:W-:Y:S04]  /*afe0*/  BSSY B0, `(.L_x_1664) ;  /* 0x0000002000007945 */ /* 0x000fe80003800000 */
[----:B---3--:R-:W-:Y:S05]  /*aff0*/  @!P0 BRA `(.L_x_1665) ;  /* 0x0000021c00ac8947 */ /* 0x008fea0003800000 */
.L_x_2023:
[----:B------:R-:W-:Y:S05]  /*b000*/  BSYNC B0 ;  /* 0x0000000000007941 */ /* 0x000fea0003800000 */
.L_x_1664:
[----:B------:R-:W-:Y:S01]  /*b010*/  ULDC.64 UR4, c[0x0][0x328] ;  /* 0x0000ca0000047ab9 */ /* 0x000fe20000000a00 */
[----:B------:R-:W-:Y:S01]  /*b020*/  IMAD.IADD R85, R85, 0x1, -R174 ;  /* 0x0000000155557824 */ /* 0x000fe200078e0aae */
[----:B------:R-:W-:Y:S01]  /*b030*/  ULDC.64 UR6, c[0x0][0x318] ;  /* 0x0000c60000067ab9 */ /* 0x000fe20000000a00 */
[----:B------:R-:W-:Y:S01]  /*b040*/  IMAD R79, R79, UR4, RZ ;  /* 0x000000044f4f7c24 */ /* 0x000fe2000f8e02ff */
[----:B------:R-:W-:Y:S01]  /*b050*/  BSSY B0, `(.L_x_1666) ;  /* 0x000002a000007945 */ /* 0x000fe20003800000 */
[----:B-12-4-:R-:W-:Y:S01]  /*b060*/  IMAD.WIDE.U32 R12, R78, UR4, RZ ;  /* 0x000000044e0c7c25 */ /* 0x016fe2000f8e00ff */
[----:B------:R-:W-:-:S03]  /*b070*/  ISETP.GE.AND P0, PT, R85, 0x1, PT ;  /* 0x000000015500780c */ /* 0x000fc60003f06270 */
[----:B------:R-:W-:Y:S01]  /*b080*/  IMAD R79, R78, UR5, R79 ;  /* 0x000000054e4f7c24 */ /* 0x000fe2000f8e024f */
[----:B------:R-:W-:Y:S02]  /*b090*/  ULDC.64 UR4, c[0x0][0x338] ;  /* 0x0000ce0000047ab9 */ /* 0x000fe40000000a00 */
[----:B------:R-:W-:Y:S02]  /*b0a0*/  IMAD R84, R84, UR4, RZ ;  /* 0x0000000454547c24 */ /* 0x000fe4000f8e02ff */
[----:B------:R-:W-:Y:S02]  /*b0b0*/  IMAD.IADD R13, R13, 0x1, R79 ;  /* 0x000000010d0d7824 */ /* 0x000fe400078e024f */
[C---:B0-----:R-:W-:Y:S02]  /*b0c0*/  IMAD R11, R77.reuse, UR5, R84 ;  /* 0x000000054d0b7c24 */ /* 0x041fe4000f8e0254 */
[----:B------:R-:W-:Y:S01]  /*b0d0*/  IMAD.WIDE.U32 R12, R77, UR4, R12 ;  /* 0x000000044d0c7c25 */ /* 0x000fe2000f8e000c */
[----:B------:R-:W-:-:S03]  /*b0e0*/  ULDC.64 UR4, c[0x0][0x330] ;  /* 0x0000cc0000047ab9 */ /* 0x000fc60000000a00 */
[----:B------:R-:W-:Y:S02]  /*b0f0*/  IMAD.IADD R13, R13, 0x1, R11 ;  /* 0x000000010d0d7824 */ /* 0x000fe400078e020b */
[----:B------:R-:W-:Y:S02]  /*b100*/  IMAD R11, R17, 0x3000, R0 ;  /* 0x00003000110b7824 */ /* 0x000fe400078e0200 */
[----:B------:R-:W-:-:S04]  /*b110*/  IMAD.WIDE.U32 R12, R169, UR4, R12 ;  /* 0x00000004a90c7c25 */ /* 0x000fc8000f8e000c */
[----:B------:R-:W-:Y:S01]  /*b120*/  IMAD R15, R169, UR5, R13 ;  /* 0x00000005a90f7c24 */ /* 0x000fe2000f8e020d */
[----:B------:R-:W-:Y:S01]  /*b130*/  LEA R32, P5, R12, UR6, 0x1 ;  /* 0x000000060c207c11 */ /* 0x000fe2000f8a08ff */
[----:B------:R-:W-:Y:S02]  /*b140*/  IMAD.IADD R13, R126, 0x1, R11 ;  /* 0x000000017e0d7824 */ /* 0x000fe400078e020b */
[--C-:B------:R-:W-:Y:S01]  /*b150*/  IMAD R11, R11, 0x2, R120.reuse ;  /* 0x000000020b0b7824 */ /* 0x100fe200078e0278 */
[----:B------:R-:W-:Y:S01]  /*b160*/  LEA.HI.X R33, R12, UR7, R15, 0x1, P5 ;  /* 0x000000070c217c11 */ /* 0x000fe2000a8f0c0f */
[----:B------:R0:W1:Y:S01]  /*b170*/  SHFL.IDX PT, R28, R32, RZ, 0x1c1f ;  /* 0x001c1fff201c7589 */ /* 0x00006200000e0000 */
[----:B------:R-:W-:-:S03]  /*b180*/  IMAD R34, R13, 0x2, R120 ;  /* 0x000000020d227824 */ /* 0x000fc600078e0278 */
[----:B------:R0:W2:Y:S01]  /*b190*/  SHFL.IDX PT, R29, R33, RZ, 0x1c1f ;  /* 0x001c1fff211d7589 */ /* 0x0000a200000e0000 */
[----:B------:R-:W-:Y:S05]  /*b1a0*/  @!P0 BRA `(.L_x_1667) ;  /* 0x0000000000508947 */ /* 0x000fea0003800000 */
[----:B------:R-:W-:-:S13]  /*b1b0*/  ISETP.NE.AND P5, PT, R3, RZ, PT ;  /* 0x000000ff0300720c */ /* 0x000fda0003fa5270 */
[----:B------:R-:W4:Y:S01]  /*b1c0*/  @P5 LDS.128 R12, [R11] ;  /* 0x000000000b0c5984 */ /* 0x000f220000000c00 */
[----:B-1----:R-:W-:-:S04]  /*b1d0*/  @P5 LEA R30, P0, R18, R28, 0x1 ;  /* 0x0000001c121e5211 */ /* 0x002fc800078008ff */
[----:B--2---:R-:W-:Y:S02]  /*b1e0*/  @P5 LEA.HI.X R31, R18, R29, R19, 0x1, P0 ;  /* 0x0000001d121f5211 */ /* 0x004fe400000f0c13 */
[----:B------:R-:W-:-:S13]  /*b1f0*/  ISETP.NE.AND P0, PT, R8, RZ, PT ;  /* 0x000000ff0800720c */ /* 0x000fda0003f05270 */
[----:B------:R-:W-:Y:S01]  /*b200*/  @P0 IMAD.SHL.U32 R35, R170, 0x8, RZ ;  /* 0x00000008aa230824 */ /* 0x000fe200078e00ff */
[----:B----4-:R1:W-:Y:S01]  /*b210*/  @P5 ST.E.128 desc[UR60][R30.64], R12 ;  /* 0x0000000c1e005985 */ /* 0x0103e2000c101d3c */
[----:B------:R-:W-:-:S03]  /*b220*/  ISETP.NE.AND P5, PT, R9, RZ, PT ;  /* 0x000000ff0900720c */ /* 0x000fc60003fa5270 */
[----:B------:R-:W2:Y:S01]  /*b230*/  @P0 LDS.128 R12, [R34] ;  /* 0x00000000220c0984 */ /* 0x000ea20000000c00 */
[----:B-1----:R-:W-:-:S09]  /*b240*/  @P0 IMAD.WIDE R30, R35, 0x2, R28 ;  /* 0x00000002231e0825 */ /* 0x002fd200078e021c */
[----:B------:R-:W-:Y:S01]  /*b250*/  @P5 IMAD.SHL.U32 R35, R171, 0x8, RZ ;  /* 0x00000008ab235824 */ /* 0x000fe200078e00ff */
[----:B--2---:R1:W-:Y:S01]  /*b260*/  @P0 ST.E.128 desc[UR60][R30.64], R12 ;  /* 0x0000000c1e000985 */ /* 0x0043e2000c101d3c */
[----:B------:R-:W-:-:S03]  /*b270*/  ISETP.NE.AND P0, PT, R10, RZ, PT ;  /* 0x000000ff0a00720c */ /* 0x000fc60003f05270 */
[----:B------:R-:W2:Y:S01]  /*b280*/  @P5 LDS.128 R12, [R11+0x3000] ;  /* 0x003000000b0c5984 */ /* 0x000ea20000000c00 */
[----:B-1----:R-:W-:-:S05]  /*b290*/  @P5 IMAD.WIDE R30, R35, 0x2, R28 ;  /* 0x00000002231e5825 */ /* 0x002fca00078e021c */
[----:B--2---:R-:W-:Y:S04]  /*b2a0*/  @P5 ST.E.128 desc[UR60][R30.64], R12 ;  /* 0x0000000c1e005985 */ /* 0x004fe8000c101d3c */
[C---:B------:R-:W-:Y:S01]  /*b2b0*/  @P0 LEA R28, P5, R22.reuse, R28, 0x1 ;  /* 0x0000001c161c0211 */ /* 0x040fe200078a08ff */
[----:B------:R-:W1:Y:S03]  /*b2c0*/  @P0 LDS.128 R12, [R34+0x3000] ;  /* 0x00300000220c0984 */ /* 0x000e660000000c00 */
[----:B------:R-:W-:-:S05]  /*b2d0*/  @P0 LEA.HI.X R29, R22, R29, R173, 0x1, P5 ;  /* 0x0000001d161d0211 */ /* 0x000fca00028f0cad */
[----:B-1----:R4:W-:Y:S04]  /*b2e0*/  @P0 ST.E.128 desc[UR60][R28.64], R12 ;  /* 0x0000000c1c000985 */ /* 0x0029e8000c101d3c */
.L_x_1667:
[----:B------:R-:W-:Y:S05]  /*b2f0*/  BSYNC B0 ;  /* 0x0000000000007941 */ /* 0x000fea0003800000 */
.L_x_1666:
[----:B------:R-:W-:Y:S01]  /*b300*/  ISETP.GE.AND P0, PT, R85, 0x41, PT ;  /* 0x000000415500780c */ /* 0x000fe20003f06270 */
[----:B--2-4-:R2:W4:Y:S01]  /*b310*/  SHFL.IDX PT, R29, R33, 0x1, 0x1c1f ;  /* 0x003c1f00211d7f89 */ /* 0x01452200000e0000 */
[----:B------:R-:W-:Y:S03]  /*b320*/  BSSY B0, `(.L_x_1668) ;  /* 0x0000017000007945 */ /* 0x000fe60003800000 */
[----:B-1----:R2:W1:Y:S08]  /*b330*/  SHFL.IDX PT, R28, R32, 0x1, 0x1c1f ;  /* 0x003c1f00201c7f89 */ /* 0x00247000000e0000 */
[----:B--2---:R-:W-:Y:S05]  /*b340*/  @!P0 BRA `(.L_x_1669) ;  /* 0x0000000000508947 */ /* 0x004fea0003800000 */
[----:B------:R-:W-:-:S13]  /*b350*/  ISETP.NE.AND P5, PT, R3, RZ, PT ;  /* 0x000000ff0300720c */ /* 0x000fda0003fa5270 */
[----:B------:R-:W2:Y:S01]  /*b360*/  @P5 LDS.128 R12, [R11+0x2000] ;  /* 0x002000000b0c5984 */ /* 0x000ea20000000c00 */
[----:B-1----:R-:W-:-:S04]  /*b370*/  @P5 LEA R30, P0, R18, R28, 0x1 ;  /* 0x0000001c121e5211 */ /* 0x002fc800078008ff */
[----:B----4-:R-:W-:Y:S02]  /*b380*/  @P5 LEA.HI.X R31, R18, R29, R19, 0x1, P0 ;  /* 0x0000001d121f5211 */ /* 0x010fe400000f0c13 */
[----:B------:R-:W-:-:S13]  /*b390*/  ISETP.NE.AND P0, PT, R8, RZ, PT ;  /* 0x000000ff0800720c */ /* 0x000fda0003f05270 */
[----:B0-----:R-:W-:Y:S01]  /*b3a0*/  @P0 IMAD.SHL.U32 R33, R170, 0x8, RZ ;  /* 0x00000008aa210824 */ /* 0x001fe200078e00ff */
[----:B--2---:R0:W-:Y:S01]  /*b3b0*/  @P5 ST.E.128 desc[UR60][R30.64], R12 ;  /* 0x0000000c1e005985 */ /* 0x0041e2000c101d3c */
[----:B------:R-:W-:-:S03]  /*b3c0*/  ISETP.NE.AND P5, PT, R9, RZ, PT ;  /* 0x000000ff0900720c */ /* 0x000fc60003fa5270 */
[----:B------:R-:W1:Y:S01]  /*b3d0*/  @P0 LDS.128 R12, [R34+0x2000] ;  /* 0x00200000220c0984 */ /* 0x000e620000000c00 */
[----:B0-----:R-:W-:-:S09]  /*b3e0*/  @P0 IMAD.WIDE R30, R33, 0x2, R28 ;  /* 0x00000002211e0825 */ /* 0x001fd200078e021c */
[----:B------:R-:W-:Y:S01]  /*b3f0*/  @P5 IMAD.SHL.U32 R33, R171, 0x8, RZ ;  /* 0x00000008ab215824 */ /* 0x000fe200078e00ff */
[----:B-1----:R0:W-:Y:S01]  /*b400*/  @P0 ST.E.128 desc[UR60][R30.64], R12 ;  /* 0x0000000c1e000985 */ /* 0x0021e2000c101d3c */
[----:B------:R-:W-:-:S03]  /*b410*/  ISETP.NE.AND P0, PT, R10, RZ, PT ;  /* 0x000000ff0a00720c */ /* 0x000fc60003f05270 */
[----:B------:R-:W1:Y:S01]  /*b420*/  @P5 LDS.128 R12, [R11+0x5000] ;  /* 0x005000000b0c5984 */ /* 0x000e620000000c00 */
[----:B0-----:R-:W-:-:S05]  /*b430*/  @P5 IMAD.WIDE R30, R33, 0x2, R28 ;  /* 0x00000002211e5825 */ /* 0x001fca00078e021c */
[----:B-1----:R-:W-:Y:S04]  /*b440*/  @P5 ST.E.128 desc[UR60][R30.64], R12 ;  /* 0x0000000c1e005985 */ /* 0x002fe8000c101d3c */
[C---:B------:R-:W-:Y:S01]  /*b450*/  @P0 LEA R28, P5, R22.reuse, R28, 0x1 ;  /* 0x0000001c161c0211 */ /* 0x040fe200078a08ff */
[----:B------:R-:W0:Y:S03]  /*b460*/  @P0 LDS.128 R12, [R34+0x5000] ;  /* 0x00500000220c0984 */ /* 0x000e260000000c00 */
[----:B------:R-:W-:-:S05]  /*b470*/  @P0 LEA.HI.X R29, R22, R29, R173, 0x1, P5 ;  /* 0x0000001d161d0211 */ /* 0x000fca00028f0cad */
[----:B0-----:R2:W-:Y:S04]  /*b480*/  @P0 ST.E.128 desc[UR60][R28.64], R12 ;  /* 0x0000000c1c000985 */ /* 0x0015e8000c101d3c */
.L_x_1669:
[----:B------:R-:W-:Y:S05]  /*b490*/  BSYNC B0 ;  /* 0x0000000000007941 */ /* 0x000fea0003800000 */
.L_x_1668:
[----:B------:R-:W-:Y:S01]  /*b4a0*/  @!PT LDS RZ, [RZ] ;  /* 0x00000000fffff984 */ /* 0x000fe20000000800 */
[----:B------:R-:W-:Y:S01]  /*b4b0*/  @!PT LDS RZ, [RZ] ;  /* 0x00000000fffff984 */ /* 0x000fe20000000800 */
[----:B------:R-:W-:Y:S01]  /*b4c0*/  @!PT LDS RZ, [RZ] ;  /* 0x00000000fffff984 */ /* 0x000fe20000000800 */
[----:B------:R-:W-:Y:S01]  /*b4d0*/  @!PT LDS RZ, [RZ] ;  /* 0x00000000fffff984 */ /* 0x000fe20000000800 */
[----:B------:R5:W-:Y:S06]  /*b4e0*/  MEMBAR.ALL.CTA ;  /* 0x0000000000007992 */ /* 0x000bec0000008000 */
[----:B-----5:R-:W5:Y:S01]  /*b4f0*/  FENCE.VIEW.ASYNC.S ;  /* 0x00000000000073c6 */ /* 0x020f620000000000 */
[----:B---3--:R-:W-:Y:S01]  /*b500*/  @!P4 VIADD R86, R86, 0x2a8c0 ;  /* 0x0002a8c05656c836 */ /* 0x008fe20000000000 */
[----:B-----5:R3:W-:Y:S01]  /*b510*/  BAR.SYNC.DEFER_BLOCKING R194, 0x80 ;  /* 0x000200c20000751d */ /* 0x0207e20000010000 */
[----:B------:R-:W-:Y:S01]  /*b520*/  ISETP.NE.AND P5, PT, R122, RZ, PT ;  /* 0x000000ff7a00720c */ /* 0x000fe20003fa5270 */
[----:B------:R-:W-:-:S02]  /*b530*/  VIADD R17, R17, 0x1 ;  /* 0x0000000111117836 */ /* 0x000fc40000000000 */
[----:B------:R-:W-:Y:S02]  /*b540*/  @!P4 PRMT R86, RZ, 0x654, R86 ;  /* 0x00000654ff56c816 */ /* 0x000fe40000000056 */
[----:B------:R-:W-:Y:S02]  /*b550*/  PLOP3.LUT P0, PT, PT, PT, PT, 0x8, 0x0 ;  /* 0x000000000000781c */ /* 0x000fe40003f0e170 */
[----:B------:R3:W-:Y:S01]  /*b560*/  @!P4 SYNCS.ARRIVE.TRANS64.RED.A1T0 RZ, [R86+URZ], RZ ;  /* 0x000000ff56ffc9a7 */ /* 0x0007e2000810043f */
[----:B------:R-:W-:-:S04]  /*b570*/  ISETP.NE.AND P4, PT, R17, 0x2, PT ;  /* 0x000000021100780c */ /* 0x000fc80003f85270 */
[----:B--2---:R-:W-:Y:S02]  /*b580*/  SEL R12, RZ, 0x1, P4 ;  /* 0x00000001ff0c7807 */ /* 0x004fe40002000000 */
[----:B------:R-:W-:Y:S02]  /*b590*/  SEL R17, R17, RZ, P4 ;  /* 0x000000ff11117207 */ /* 0x000fe40002000000 */
[----:B------:R-:W-:Y:S01]  /*b5a0*/  LOP3.LUT R175, R175, R12, RZ, 0x3c, !PT ;  /* 0x0000000cafaf7212 */ /* 0x000fe200078e3cff */
[----:B---3--:R-:W-:Y:S06]  /*b5b0*/  @P5 BRA `(.L_x_1670) ;  /* 0xffffff7800045947 */ /* 0x008fec000383ffff */
.L_x_1560:
[----:B------:R-:W2:Y:S01]  /*b5c0*/  LDC R0, c[0x0][0x448] ;  /* 0x00011200ff007b82 */ /* 0x000ea20000000800 */
[----:B------:R-:W-:Y:S01]  /*b5d0*/  IADD3 R7, R166, 0x1, -R165 ;  /* 0x00000001a6077810 */ /* 0x000fe20007ffe8a5 */
[----:B------:R-:W-:Y:S06]  /*b5e0*/  BSSY B0, `(.L_x_1671) ;  /* 0x000000d000007945 */ /* 0x000fec0003800000 */
[----:B------:R-:W3:Y:S01]  /*b5f0*/  LDC.64 R4, c[0x0][0x9e0] ;  /* 0x00027800ff047b82 */ /* 0x000ee20000000a00 */
[----:B--2---:R-:W-:Y:S01]  /*b600*/  ISETP.NE.AND P1, PT, R0, 0x1, PT ;  /* 0x000000010000780c */ /* 0x004fe20003f25270 */
[----:B------:R-:W-:Y:S01]  /*b610*/  VIADD R0, R188, 0x7f ;  /* 0x0000007fbc007836 */ /* 0x000fe20000000000 */
[----:B---3--:R-:W-:-:S11]  /*b620*/  ISETP.GE.AND P2, PT, R5, 0x1, PT ;  /* 0x000000010500780c */ /* 0x008fd60003f46270 */
[----:B------:R-:W2:Y:S08]  /*b630*/  @P1 LDC R3, c[0x0][0x44c] ;  /* 0x00011300ff031b82 */ /* 0x000eb00000000800 */
[----:B------:R-:W3:Y:S01]  /*b640*/  @P1 LDC R6, c[0x0][0x450] ;  /* 0x00011400ff061b82 */ /* 0x000ee20000000800 */
[----:B--2---:R-:W-:-:S05]  /*b650*/  @P1 IMAD.HI.U32 R3, R0, R3, RZ ;  /* 0x0000000300031227 */ /* 0x004fca00078e00ff */
[----:B---3--:R-:W-:-:S05]  /*b660*/  @P1 SHF.R.U32.HI R0, RZ, R6, R3 ;  /* 0x00000006ff001219 */ /* 0x008fca0000011603 */
[----:B------:R-:W-:Y:S01]  /*b670*/  IMAD.IADD R3, R7, 0x1, R0 ;  /* 0x0000000107037824 */ /* 0x000fe200078e0200 */
[----:B------:R-:W-:Y:S06]  /*b680*/  @P0 BRA `(.L_x_1672) ;  /* 0x0000000000080947 */ /* 0x000fec0003800000 */
[----:B------:R-:W2:Y:S02]  /*b690*/  FENCE.VIEW.ASYNC.G ;  /* 0x00000000000073c6 */ /* 0x000ea40000000100 */
[----:B--2---:R-:W-:Y:S06]  /*b6a0*/  BAR.ARV 0xc, 0x180 ;  /* 0x0306000000007b1d */ /* 0x004fec0000002000 */
.L_x_1672:
[----:B------:R-:W-:Y:S05]  /*b6b0*/  BSYNC B0 ;  /* 0x0000000000007941 */ /* 0x000fea0003800000 */
.L_x_1671:
        /* <DEDUP_REMOVED lines=8> */
[----:B------:R-:W2:Y:S02]  /*b740*/  @P0 LDC.64 R6, c[0x0][0x9e8] ;  /* 0x00027a00ff060b82 */ /* 0x000ea40000000a00 */
[----:B--2---:R-:W-:-:S05]  /*b750*/  @P0 IMAD.HI.U32 R0, R3, R6, RZ ;  /* 0x0000000603000227 */ /* 0x004fca00078e00ff */
[----:B------:R-:W-:-:S04]  /*b760*/  @P0 SHF.R.U32.HI R3, RZ, R7, R0 ;  /* 0x00000007ff030219 */ /* 0x000fc80000011600 */
[----:B------:R-:W-:Y:S01]  /*b770*/  LOP3.LUT R0, RZ, R3, RZ, 0x33, !PT ;  /* 0x00000003ff007212 */ /* 0x000fe200078e33ff */
[----:B------:R-:W-:Y:S06]  /*b780*/  BRA `(.L_x_1676) ;  /* 0x0000000000107947 */ /* 0x000fec0003800000 */
.L_x_1675:
[----:B------:R-:W-:-:S13]  /*b790*/  ISETP.NE.AND P0, PT, R5, 0x1, PT ;  /* 0x000000010500780c */ /* 0x000fda0003f05270 */
[----:B------:R-:W2:Y:S02]  /*b7a0*/  @P0 LDC.64 R6, c[0x0][0x9e8] ;  /* 0x00027a00ff060b82 */ /* 0x000ea40000000a00 */
[----:B--2---:R-:W-:-:S05]  /*b7b0*/  @P0 IMAD.HI.U32 R6, R0, R6, RZ ;  /* 0x0000000600060227 */ /* 0x004fca00078e00ff */
[----:B------:R-:W-:-:S07]  /*b7c0*/  @P0 SHF.R.U32.HI R0, RZ, R7, R6 ;  /* 0x00000007ff000219 */ /* 0x000fce0000011606 */
.L_x_1676:
[----:B------:R-:W-:Y:S05]  /*b7d0*/  BSYNC B0 ;  /* 0x0000000000007941 */ /* 0x000fea0003800000 */
.L_x_1674:
[----:B------:R-:W-:-:S05]  /*b7e0*/  IMAD R3, R0, R5, R5 ;  /* 0x0000000500037224 */ /* 0x000fca00078e0205 */
[----:B------:R-:W-:-:S07]  /*b7f0*/  VIMNMX R4, R4, R3, PT ;  /* 0x0000000304047248 */ /* 0x000fce0003fe0100 */
.L_x_1673:
[----:B------:R-:W2:Y:S01]  /*b800*/  @P1 LDC R3, c[0x0][0x44c] ;  /* 0x00011300ff031b82 */ /* 0x000ea20000000800 */
[----:B------:R-:W-:Y:S01]  /*b810*/  VIADD R4, R4, 0x5f ;  /* 0x0000005f04047836 */ /* 0x000fe20000000000 */
[----:B------:R-:W-:Y:S01]  /*b820*/  ULDC UR4, c[0x0][0x9dc] ;  /* 0x0002770000047ab9 */ /* 0x000fe20000000800 */
[----:B------:R-:W-:Y:S02]  /*b830*/  IMAD.MOV.U32 R0, RZ, RZ, R188 ;  /* 0x000000ffff007224 */ /* 0x000fe400078e00bc */
[----:B------:R-:W-:-:S03]  /*b840*/  IMAD.HI R4, R4, 0x2aaaaaab, RZ ;  /* 0x2aaaaaab04047827 */ /* 0x000fc600078e02ff */
[----:B------:R-:W3:Y:S01]  /*b850*/  @P1 LDC R7, c[0x0][0x450] ;  /* 0x00011400ff071b82 */ /* 0x000ee20000000800 */
[----:B--2---:R-:W-:Y:S01]  /*b860*/  @P1 IMAD.HI.U32 R6, R188, R3, RZ ;  /* 0x00000003bc061227 */ /* 0x004fe200078e00ff */
[----:B------:R-:W-:-:S04]  /*b870*/  SHF.R.U32.HI R3, RZ, 0x1f, R4 ;  /* 0x0000001fff037819 */ /* 0x000fc80000011604 */
[----:B------:R-:W-:Y:S02]  /*b880*/  LEA.HI.SX32 R4, R4, R3, 0x1c ;  /* 0x0000000304047211 */ /* 0x000fe400078fe2ff */
[----:B---3--:R-:W-:Y:S02]  /*b890*/  @P1 SHF.R.U32.HI R0, RZ, R7, R6 ;  /* 0x00000007ff001219 */ /* 0x008fe40000011606 */
        /* <DEDUP_REMOVED lines=9> */
[----:B------:R-:W2:Y:S02]  /*b930*/  @P0 LDC.64 R8, c[0x0][0x9e8] ;  /* 0x00027a00ff080b82 */ /* 0x000ea40000000a00 */
[----:B--2---:R-:W-:-:S05]  /*b940*/  @P0 IMAD.HI.U32 R0, R7, R8, RZ ;  /* 0x0000000807000227 */ /* 0x004fca00078e00ff */
[----:B------:R-:W-:-:S04]  /*b950*/  @P0 SHF.R.U32.HI R7, RZ, R9, R0 ;  /* 0x00000009ff070219 */ /* 0x000fc80000011600 */
[----:B------:R-:W-:Y:S01]  /*b960*/  LOP3.LUT R0, RZ, R7, RZ, 0x33, !PT ;  /* 0x00000007ff007212 */ /* 0x000fe200078e33ff */
[----:B------:R-:W-:Y:S06]  /*b970*/  BRA `(.L_x_1680) ;  /* 0x0000000000107947 */ /* 0x000fec0003800000 */
.L_x_1679:
[----:B------:R-:W-:-:S13]  /*b980*/  ISETP.NE.AND P0, PT, R5, 0x1, PT ;  /* 0x000000010500780c */ /* 0x000fda0003f05270 */
[----:B------:R-:W2:Y:S02]  /*b990*/  @P0 LDC.64 R6, c[0x0][0x9e8] ;  /* 0x00027a00ff060b82 */ /* 0x000ea40000000a00 */
[----:B--2---:R-:W-:-:S05]  /*b9a0*/  @P0 IMAD.HI.U32 R4, R0, R6, RZ ;  /* 0x0000000600040227 */ /* 0x004fca00078e00ff */
[----:B------:R-:W-:-:S07]  /*b9b0*/  @P0 SHF.R.U32.HI R0, RZ, R7, R4 ;  /* 0x00000007ff000219 */ /* 0x000fce0000011604 */
.L_x_1680:
[----:B------:R-:W-:Y:S05]  /*b9c0*/  BSYNC B0 ;  /* 0x0000000000007941 */ /* 0x000fea0003800000 */
.L_x_1678:
[----:B------:R-:W-:-:S05]  /*b9d0*/  IMAD R0, R0, R5, RZ ;  /* 0x0000000500007224 */ /* 0x000fca00078e02ff */
[----:B------:R-:W-:-:S07]  /*b9e0*/  VIMNMX R3, R3, R0, !PT ;  /* 0x0000000003037248 */ /* 0x000fce0007fe0100 */
.L_x_1677:
[----:B------:R-:W-:Y:S01]  /*b9f0*/  IMAD.HI R3, R3, 0x2aaaaaab, RZ ;  /* 0x2aaaaaab03037827 */ /* 0x000fe200078e02ff */
[----:B------:R-:W-:Y:S03]  /*ba00*/  BSSY B0, `(.L_x_1681) ;  /* 0x0000026000007945 */ /* 0x000fe60003800000 */
[----:B------:R-:W-:Y:S01]  /*ba10*/  IMAD.MOV.U32 R72, RZ, RZ, RZ ;  /* 0x000000ffff487224 */ /* 0x000fe200078e00ff */
[----:B------:R-:W-:-:S04]  /*ba20*/  SHF.R.U32.HI R0, RZ, 0x1f, R3 ;  /* 0x0000001fff007819 */ /* 0x000fc80000011603 */
[----:B------:R-:W-:-:S04]  /*ba30*/  LEA.HI.SX32 R0, R3, R0, 0x1c ;  /* 0x0000000003007211 */ /* 0x000fc800078fe2ff */
        /* <DEDUP_REMOVED lines=8> */
[----:B------:R-:W2:Y:S01]  /*bac0*/  I2F.RP R3, R6 ;  /* 0x0000000600037306 */ /* 0x000ea20000209400 */
[----:B------:R-:W-:Y:S02]  /*bad0*/  IABS R10, R8 ;  /* 0x00000008000a7213 */ /* 0x000fe40000000000 */
[----:B------:R-:W-:-:S05]  /*bae0*/  IMAD.IADD R0, R0, 0x1, -R201 ;  /* 0x0000000100007824 */ /* 0x000fca00078e0ac9 */
[----:B------:R-:W-:Y:S02]  /*baf0*/  IABS R9, R0 ;  /* 0x0000000000097213 */ /* 0x000fe40000000000 */
[----:B------:R-:W-:-:S04]  /*bb00*/  LOP3.LUT R0, R0, R8, RZ, 0x3c, !PT ;  /* 0x0000000800007212 */ /* 0x000fc800078e3cff */
[----:B------:R-:W-:Y:S01]  /*bb10*/  ISETP.GE.AND P2, PT, R0, RZ, PT ;  /* 0x000000ff0000720c */ /* 0x000fe20003f46270 */
[----:B--2---:R-:W2:Y:S02]  /*bb20*/  MUFU.RCP R3, R3 ;  /* 0x0000000300037308 */ /* 0x004ea40000001000 */
[----:B--2---:R-:W-:Y:S02]  /*bb30*/  VIADD R4, R3, 0xffffffe ;  /* 0x0ffffffe03047836 */ /* 0x004fe40000000000 */
[----:B------:R-:W-:-:S04]  /*bb40*/  IMAD.MOV R3, RZ, RZ, -R10 ;  /* 0x000000ffff037224 */ /* 0x000fc800078e0a0a */
[----:B------:R2:W3:Y:S02]  /*bb50*/  F2I.FTZ.U32.TRUNC.NTZ R5, R4 ;  /* 0x0000000400057305 */ /* 0x0004e4000021f000 */
[----:B--2---:R-:W-:Y:S02]  /*bb60*/  IMAD.MOV.U32 R4, RZ, RZ, RZ ;  /* 0x000000ffff047224 */ /* 0x004fe400078e00ff */
[----:B---3--:R-:W-:-:S04]  /*bb70*/  IMAD.MOV R7, RZ, RZ, -R5 ;  /* 0x000000ffff077224 */ /* 0x008fc800078e0a05 */
        /* <DEDUP_REMOVED lines=14> */
.L_x_1682:
[----:B------:R-:W-:Y:S05]  /*bc60*/  BSYNC B0 ;  /* 0x0000000000007941 */ /* 0x000fea0003800000 */
.L_x_1681:
[-C--:B------:R-:W-:Y:S01]  /*bc70*/  IMAD R201, R210, R72.reuse, R201 ;  /* 0x00000048d2c97224 */ /* 0x080fe200078e02c9 */
[----:B------:R-:W-:Y:S01]  /*bc80*/  PLOP3.LUT P0, PT, PT, PT, PT, 0x80, 0x0 ;  /* 0x000000000000781c */ /* 0x000fe20003f0f070 */
[----:B------:R-:W-:Y:S01]  /*bc90*/  IMAD.MOV.U32 R20, RZ, RZ, RZ ;  /* 0x000000ffff147224 */ /* 0x000fe200078e00ff */
        /* <DEDUP_REMOVED lines=36> */
[----:B------:R-:W2:Y:S04]  /*bee0*/  LDL R3, [R1+0x4c] ;  /* 0x00004c0001037983 */ /* 0x000ea80000100800 */
[----:B------:R-:W3:Y:S04]  /*bef0*/  LDL R4, [R1+0x48] ;  /* 0x0000480001047983 */ /* 0x000ee80000100800 */
[----:B--2---:R-:W2:Y:S01]  /*bf00*/  SHFL.IDX PT, R0, R3, RZ, 0x1f ;  /* 0x00001fff03007589 */ /* 0x004ea200000e0000 */
[----:B---3--:R-:W-:-:S13]  /*bf10*/  R2UR UR4, R4 ;  /* 0x00000000040472ca */ /* 0x008fda00000e0000 */
[----:B------:R-:W-:Y:S01]  /*bf20*/  ULOP3.LUT UP0, URZ, UR4, 0x1bf, URZ, 0xc0, !UPT ;  /* 0x000001bf043f7892 */ /* 0x000fe2000f80c03f */
[----:B--2---:R-:W-:-:S04]  /*bf30*/  LEA.HI R3, R0, R0, RZ, 0x1 ;  /* 0x0000000000037211 */ /* 0x004fc800078f08ff */
[----:B------:R-:W-:Y:S02]  /*bf40*/  LOP3.LUT R3, R3, 0x1e, RZ, 0xc0, !PT ;  /* 0x0000001e03037812 */ /* 0x000fe400078ec0ff */
[----:B------:R-:W-:-:S03]  /*bf50*/  PLOP3.LUT P0, PT, PT, PT, UP0, 0x80, 0x0 ;  /* 0x000000000000781c */ /* 0x000fc60003f0f008 */
        /* <DEDUP_REMOVED lines=8> */
[----:B------:R-:W-:Y:S01]  /*bfe0*/  IMAD.U32 R4, RZ, RZ, UR4 ;  /* 0x00000004ff047e24 */ /* 0x000fe2000f8e00ff */
[----:B------:R2:W3:Y:S01]  /*bff0*/  LDC.64 R14, c[0x4][R0] ;  /* 0x01000000000e7b82 */ /* 0x0004e20000000a00 */
        /* <DEDUP_REMOVED lines=8> */
[----:B--2---:R-:W-:-:S07]  /*c080*/  IMAD.MOV.U32 R13, RZ, RZ, RZ ;  /* 0x000000ffff0d7224 */ /* 0x004fce00078e00ff */
[----:B------:R-:W-:-:S07]  /*c090*/  LEPC R20, `(.L_x_1684) ;  /* 0x000000001014794e */ /* 0x000fce0000000000 */
[----:B01-345:R-:W-:Y:S05]  /*c0a0*/  CALL.ABS.NOINC R14 ;  /* 0x000000000e007343 */ /* 0x03bfea0003c00000 */
.L_x_1684:
[----:B------:R-:W-:Y:S02]  /*c0b0*/  ULDC UR4, c[0x0][0x3f4] ;  /* 0x0000fd0000047ab9 */ /* 0x000fe40000000800 */
[----:B------:R-:W-:-:S13]  /*c0c0*/  ISETP.LT.AND P0, PT, RZ, UR4, PT ;  /* 0x00000004ff007c0c */ /* 0x000fda000bf01270 */
[----:B------:R-:W-:Y:S05]  /*c0d0*/  @P0 BRA `(.L_x_1685) ;  /* 0x00000000003c0947 */ /* 0x000fea0003800000 */
[----:B------:R-:W-:-:S04]  /*c0e0*/  LEA.HI R0, R208, R208, RZ, 0x1 ;  /* 0x000000d0d0007211 */ /* 0x000fc800078f08ff */
[----:B------:R-:W-:-:S05]  /*c0f0*/  LOP3.LUT R3, R0, 0xfffffffe, RZ, 0xc0, !PT ;  /* 0xfffffffe00037812 */ /* 0x000fca00078ec0ff */
[----:B------:R-:W-:-:S05]  /*c100*/  IMAD.IADD R3, R208, 0x1, -R3 ;  /* 0x00000001d0037824 */ /* 0x000fca00078e0a03 */
[----:B------:R-:W-:-:S04]  /*c110*/  SHF.L.U32 R3, R3, 0x1f, RZ ;  /* 0x0000001f03037819 */ /* 0x000fc800000006ff */
[----:B------:R2:W3:Y:S03]  /*c120*/  SYNCS.PHASECHK.TRANS64.TRYWAIT P0, [R2+URZ+0x2a800], R3 ;  /* 0x02a80003020075a7 */ /* 0x0004e6000800017f */
[----:B---3--:R-:W-:Y:S05]  /*c130*/  @!P0 NANOSLEEP.SYNCS 0x989680 ;  /* 0x009896800000895d */ /* 0x008fea0003900000 */
[----:B------:R-:W3:Y:S01]  /*c140*/  @!P0 SYNCS.PHASECHK.TRANS64 P0, [R2+URZ+0x2a800], R3 ;  /* 0x02a80003020085a7 */ /* 0x000ee2000800007f */
[----:B------:R-:W-:Y:S04]  /*c150*/  BSSY B0, `(.L_x_1686) ;  /* 0x0000006000007945 */ /* 0x000fe80003800000 */
[----:B---3--:R-:W-:Y:S05]  /*c160*/  @P0 BRA `(.L_x_1687) ;  /* 0x0000000000100947 */ /* 0x008fea0003800000 */
.L_x_1688:
[----:B---3--:R3:W0:Y:S02]  /*c170*/  SYNCS.PHASECHK.TRANS64.TRYWAIT P0, [R2+URZ+0x2a800], R3 ;  /* 0x02a80003020075a7 */ /* 0x008624000800017f */
[----:B0-----:R-:W-:Y:S05]  /*c180*/  @!P0 NANOSLEEP.SYNCS 0x989680 ;  /* 0x009896800000895d */ /* 0x001fea0003900000 */
[----:B------:R-:W0:Y:S02]  /*c190*/  @!P0 SYNCS.PHASECHK.TRANS64 P0, [R2+URZ+0x2a800], R3 ;  /* 0x02a80003020085a7 */ /* 0x000e24000800007f */
[----:B0-----:R-:W-:Y:S05]  /*c1a0*/  @!P0 BRA `(.L_x_1688) ;  /* 0xfffffffc00f08947 */ /* 0x001fea000383ffff */
.L_x_1687:
[----:B------:R-:W-:Y:S05]  /*c1b0*/  BSYNC B0 ;  /* 0x0000000000007941 */ /* 0x000fea0003800000 */
.L_x_1686:
[----:B------:R-:W-:Y:S05]  /*c1c0*/  BRA `(.L_x_1689) ;  /* 0x0000007400647947 */ /* 0x000fea0003800000 */
.L_x_1685:
[----:B------:R-:W2:Y:S01]  /*c1d0*/  LDL R0, [R1+0x48] ;  /* 0x0000480001007983 */ /* 0x000ea20000100800 */
[----:B------:R-:W-:Y:S01]  /*c1e0*/  ULDC.64 UR6, c[0x0][0x408] ;  /* 0x0001020000067ab9 */ /* 0x000fe20000000a00 */
[----:B--2---:R-:W-:Y:S02]  /*c1f0*/  R2UR UR4, R0 ;  /* 0x00000000000472ca */ /* 0x004fe400000e0000 */
[----:B-----5:R-:W-:-:S05]  /*c200*/  SHF.R.S32.HI R0, RZ, 0x1f, R140 ;  /* 0x0000001fff007819 */ /* 0x020fca000001148c */
[----:B------:R-:W-:-:S04]  /*c210*/  IMAD R5, R0, UR6, RZ ;  /* 0x0000000600057c24 */ /* 0x000fc8000f8e02ff */
[----:B------:R-:W-:Y:S02]  /*c220*/  IMAD R5, R140, UR7, R5 ;  /* 0x000000078c057c24 */ /* 0x000fe4000f8e0205 */
[----:B------:R-:W-:-:S03]  /*c230*/  ULOP3.LUT UP0, URZ, UR4, 0x3ff, URZ, 0xc0, !UPT ;  /* 0x000003ff043f7892 */ /* 0x000fc6000f80c03f */
[----:B------:R-:W-:Y:S02]  /*c240*/  ULDC.64 UR4, c[0x0][0x3f8] ;  /* 0x0000fe0000047ab9 */ /* 0x000fe40000000a00 */
[----:B------:R-:W-:Y:S01]  /*c250*/  IMAD R3, R0, UR4, RZ ;  /* 0x0000000400037c24 */ /* 0x000fe2000f8e02ff */
[----:B------:R-:W-:Y:S01]  /*c260*/  PLOP3.LUT P0, PT, PT, PT, UP0, 0x80, 0x0 ;  /* 0x000000000000781c */ /* 0x000fe20003f0f008 */
[----:B------:R-:W-:-:S04]  /*c270*/  IMAD.WIDE.U32 R24, R140, UR4, RZ ;  /* 0x000000048c187c25 */ /* 0x000fc8000f8e00ff */
[C---:B------:R-:W-:Y:S02]  /*c280*/  IMAD R3, R140.reuse, UR5, R3 ;  /* 0x000000058c037c24 */ /* 0x040fe4000f8e0203 */
[----:B------:R-:W-:-:S04]  /*c290*/  IMAD.WIDE.U32 R140, R140, UR6, RZ ;  /* 0x000000068c8c7c25 */ /* 0x000fc8000f8e00ff */
[----:B------:R-:W-:Y:S02]  /*c2a0*/  IMAD.IADD R27, R3, 0x1, R25 ;  /* 0x00000001031b7824 */ /* 0x000fe400078e0219 */
[----:B----4-:R-:W-:Y:S01]  /*c2b0*/  IMAD.IADD R29, R5, 0x1, R141 ;  /* 0x00000001051d7824 */ /* 0x010fe200078e028d */
[----:B------:R-:W-:Y:S06]  /*c2c0*/  @!P0 BRA `(.L_x_1690) ;  /* 0x0000000000408947 */ /* 0x000fec0003800000 */
[----:B------:R-:W-:Y:S01]  /*c2d0*/  MOV R14, 0x0 ;  /* 0x00000000000e7802 */ /* 0x000fe20000000f00 */
[----:B------:R-:W-:Y:S01]  /*c2e0*/  ULDC.64 UR4, c[0x4][0x90] ;  /* 0x0100240000047ab9 */ /* 0x000fe20000000a00 */
[----:B------:R-:W-:Y:S01]  /*c2f0*/  ULDC.64 UR6, c[0x4][0x98] ;  /* 0x0100260000067ab9 */ /* 0x000fe20000000a00 */
[----:B------:R-:W-:Y:S02]  /*c300*/  IMAD.U32 R4, RZ, RZ, UR4 ;  /* 0x00000004ff047e24 */ /* 0x000fe4000f8e00ff */
[----:B------:R-:W-:Y:S01]  /*c310*/  IMAD.U32 R5, RZ, RZ, UR5 ;  /* 0x00000005ff057e24 */ /* 0x000fe2000f8e00ff */
[----:B------:R-:W2:Y:S01]  /*c320*/  LDC.64 R14, c[0x4][R14] ;  /* 0x010000000e0e7b82 */ /* 0x000ea20000000a00 */
        /* <DEDUP_REMOVED lines=9> */
[----:B012---:R-:W-:Y:S05]  /*c3c0*/  CALL.ABS.NOINC R14 ;  /* 0x000000000e007343 */ /* 0x007fea0003c00000 */
.L_x_1690:
[----:B------:R-:W-:Y:S01]  /*c3d0*/  ULDC.U8 UR4, c[0x0][0x410] ;  /* 0x0001040000047ab9 */ /* 0x000fe20000000000 */
[----:B------:R-:W-:Y:S01]  /*c3e0*/  BSSY B0, `(.L_x_1691) ;  /* 0x000072f000007945 */ /* 0x000fe20003800000 */
[----:B------:R-:W-:Y:S01]  /*c3f0*/  ISETP.NE.AND P0, PT, RZ, UR4, PT ;  /* 0x00000004ff007c0c */ /* 0x000fe2000bf05270 */
[----:B------:R-:W-:-:S12]  /*c400*/  IMAD.IADD R64, R174, 0x1, R188 ;  /* 0x00000001ae407824 */ /* 0x000fd800078e02bc */
[----:B------:R-:W-:Y:S05]  /*c410*/  @!P0 BRA `(.L_x_1692) ;  /* 0x0000003800888947 */ /* 0x000fea0003800000 */
[----:B------:R-:W2:Y:S01]  /*c420*/  LDC R10, c[0x0][0x448] ;  /* 0x00011200ff0a7b82 */ /* 0x000ea20000000800 */
[----:B------:R-:W-:Y:S01]  /*c430*/  IMAD R3, R209, 0x40, R64 ;  /* 0x00000040d1037824 */ /* 0x000fe200078e0240 */
[----:B------:R-:W-:Y:S01]  /*c440*/  ULDC.64 UR4, c[0x0][0x3f8] ;  /* 0x0000fe0000047ab9 */ /* 0x000fe20000000a00 */
[----:B------:R-:W-:Y:S01]  /*c450*/  ULDC.64 UR6, c[0x0][0x408] ;  /* 0x0001020000067ab9 */ /* 0x000fe20000000a00 */
[----:B------:R-:W-:Y:S01]  /*c460*/  IMAD.MOV.U32 R4, RZ, RZ, R24 ;  /* 0x000000ffff047224 */ /* 0x000fe200078e0018 */
[----:B------:R-:W-:Y:S01]  /*c470*/  SHF.R.S32.HI R76, RZ, 0x1f, R179 ;  /* 0x0000001fff4c7819 */ /* 0x000fe200000114b3 */
[----:B------:R-:W-:Y:S01]  /*c480*/  IMAD.MOV.U32 R6, RZ, RZ, R140 ;  /* 0x000000ffff067224 */ /* 0x000fe200078e008c */
[----:B------:R-:W-:Y:S01]  /*c490*/  SHF.R.S32.HI R74, RZ, 0x1f, R177 ;  /* 0x0000001fff4a7819 */ /* 0x000fe200000114b1 */
[----:B------:R-:W-:Y:S01]  /*c4a0*/  IMAD.MOV.U32 R7, RZ, RZ, R29 ;  /* 0x000000ffff077224 */ /* 0x000fe200078e001d */
[----:B------:R-:W-:Y:S02]  /*c4b0*/  SHF.R.S32.HI R81, RZ, 0x1f, R178 ;  /* 0x0000001fff517819 */ /* 0x000fe400000114b2 */
[----:B------:R-:W-:-:S02]  /*c4c0*/  SHF.R.S32.HI R75, RZ, 0x1f, R176 ;  /* 0x0000001fff4b7819 */ /* 0x000fc400000114b0 */
[----:B------:R-:W-:Y:S02]  /*c4d0*/  SHF.R.S32.HI R69, RZ, 0x1f, R180 ;  /* 0x0000001fff457819 */ /* 0x000fe400000114b4 */
[----:B--2---:R-:W-:-:S13]  /*c4e0*/  ISETP.NE.AND P0, PT, R10, 0x1, PT ;  /* 0x000000010a00780c */ /* 0x004fda0003f05270 */
[----:B------:R-:W2:Y:S08]  /*c4f0*/  @P0 LDC R0, c[0x0][0x44c] ;  /* 0x00011300ff000b82 */ /* 0x000eb00000000800 */
[----:B------:R-:W3:Y:S01]  /*c500*/  @P0 LDC R5, c[0x0][0x450] ;  /* 0x00011400ff050b82 */ /* 0x000ee20000000800 */
[----:B--2---:R-:W-:-:S05]  /*c510*/  @P0 IMAD.HI.U32 R0, R3, R0, RZ ;  /* 0x0000000003000227 */ /* 0x004fca00078e00ff */
[----:B---3--:R-:W-:Y:S01]  /*c520*/  @P0 SHF.R.U32.HI R3, RZ, R5, R0 ;  /* 0x00000005ff030219 */ /* 0x008fe20000011600 */
[----:B------:R-:W-:-:S03]  /*c530*/  IMAD.MOV.U32 R5, RZ, RZ, R27 ;  /* 0x000000ffff057224 */ /* 0x000fc600078e001b */
[----:B------:R-:W-:Y:S01]  /*c540*/  SHF.R.S32.HI R0, RZ, 0x1f, R3 ;  /* 0x0000001fff007819 */ /* 0x000fe20000011403 */
[----:B------:R-:W-:-:S04]  /*c550*/  IMAD.WIDE.U32 R4, R3, UR4, R4 ;  /* 0x0000000403047c25 */ /* 0x000fc8000f8e0004 */
[C---:B------:R-:W-:Y:S02]  /*c560*/  IMAD R8, R0.reuse, UR4, RZ ;  /* 0x0000000400087c24 */ /* 0x040fe4000f8e02ff */
[----:B------:R-:W-:Y:S02]  /*c570*/  IMAD R0, R0, UR6, RZ ;  /* 0x0000000600007c24 */ /* 0x000fe4000f8e02ff */
[C---:B------:R-:W-:Y:S01]  /*c580*/  IMAD R9, R3.reuse, UR5, R8 ;  /* 0x0000000503097c24 */ /* 0x040fe2000f8e0208 */
[----:B------:R-:W-:Y:S01]  /*c590*/  ULDC.64 UR4, c[0x0][0x3e8] ;  /* 0x0000fa0000047ab9 */ /* 0x000fe20000000a00 */
[C---:B------:R-:W-:Y:S01]  /*c5a0*/  IMAD.WIDE.U32 R6, R3.reuse, UR6, R6 ;  /* 0x0000000603067c25 */ /* 0x040fe2000f8e0006 */
[----:B------:R-:W-:Y:S01]  /*c5b0*/  LEA R63, P0, R4, UR4, 0x1 ;  /* 0x00000004043f7c11 */ /* 0x000fe2000f8008ff */
[----:B------:R-:W-:Y:S02]  /*c5c0*/  UMOV UR4, 0xffffffff ;  /* 0xffffffff00047882 */ /* 0x000fe40000000000 */
[----:B------:R-:W-:Y:S01]  /*c5d0*/  IMAD R3, R3, UR7, R0 ;  /* 0x0000000703037c24 */ /* 0x000fe2000f8e0200 */
[----:B------:R-:W-:Y:S01]  /*c5e0*/  ULDC.64 UR6, c[0x0][0x400] ;  /* 0x0001000000067ab9 */ /* 0x000fe20000000a00 */
[----:B------:R-:W-:Y:S01]  /*c5f0*/  IMAD.IADD R5, R5, 0x1, R9 ;  /* 0x0000000105057824 */ /* 0x000fe200078e0209 */
[----:B------:R-:W-:Y:S01]  /*c600*/  LEA R65, P1, R6, UR6, 0x1 ;  /* 0x0000000606417c11 */ /* 0x000fe2000f8208ff */
[----:B------:R-:W-:-:S03]  /*c610*/  IMAD.IADD R3, R7, 0x1, R3 ;  /* 0x0000000107037824 */ /* 0x000fc600078e0203 */
[----:B------:R-:W-:Y:S02]  /*c620*/  LEA.HI.X R62, R4, UR5, R5, 0x1, P0 ;  /* 0x00000005043e7c11 */ /* 0x000fe400080f0c05 */
[----:B------:R-:W-:Y:S01]  /*c630*/  LEA.HI.X R0, R6, UR7, R3, 0x1, P1 ;  /* 0x0000000706007c11 */ /* 0x000fe200088f0c03 */
[----:B------:R-:W-:Y:S06]  /*c640*/  BRA.DIV UR4, `(.L_x_1693) ;  /* 0x0000020a042c7947 */ /* 0x000fec000b800000 */
[----:B------:R2:W3:Y:S04]  /*c650*/  SHFL.IDX PT, R3, R62, RZ, 0x1c1f ;  /* 0x001c1fff3e037589 */ /* 0x0004e800000e0000 */
[----:B------:R2:W4:Y:S04]  /*c660*/  SHFL.IDX PT, R6, R63, RZ, 0x1c1f ;  /* 0x001c1fff3f067589 */ /* 0x00052800000e0000 */
[----:B------:R2:W0:Y:S04]  /*c670*/  SHFL.IDX PT, R9, R0, RZ, 0x1c1f ;  /* 0x001c1fff00097589 */ /* 0x00042800000e0000 */
[----:B------:R2:W0:Y:S02]  /*c680*/  SHFL.IDX PT, R8, R65, RZ, 0x1c1f ;  /* 0x001c1fff41087589 */ /* 0x00042400000e0000 */
.L_x_2029:
[----:B------:R-:W-:Y:S01]  /*c690*/  IMAD R67, R165, R10, RZ ;  /* 0x0000000aa5437224 */ /* 0x000fe200078e02ff */
        /* <DEDUP_REMOVED lines=15> */
[----:B------:R-:W-:Y:S01]  /*c790*/  ULDC UR4, c[0x0][0x3f4] ;  /* 0x0000fd0000047ab9 */ /* 0x000fe20000000800 */
[----:B------:R-:W-:Y:S02]  /*c7a0*/  CS2R R60, SRZ ;  /* 0x00000000003c7805 */ /* 0x000fe4000001ff00 */
[----:B------:R-:W-:Y:S02]  /*c7b0*/  ISETP.GE.AND P3, PT, R179, UR4, PT ;  /* 0x00000004b3007c0c */ /* 0x000fe4000bf66270 */
[----:B------:R-:W-:Y:S02]  /*c7c0*/  CS2R R58, SRZ ;  /* 0x00000000003a7805 */ /* 0x000fe4000001ff00 */
[----:B------:R-:W-:Y:S02]  /*c7d0*/  ISETP.GE.AND P2, PT, R177, UR4, PT ;  /* 0x00000004b1007c0c */ /* 0x000fe4000bf46270 */
[----:B------:R-:W-:Y:S02]  /*c7e0*/  ISETP.GE.AND P1, PT, R178, UR4, PT ;  /* 0x00000004b2007c0c */ /* 0x000fe4000bf26270 */
[----:B------:R-:W-:-:S02]  /*c7f0*/  ISETP.GE.AND P0, PT, R176, UR4, PT ;  /* 0x00000004b0007c0c */ /* 0x000fc4000bf06270 */
[----:B------:R-:W-:-:S03]  /*c800*/  ISETP.GE.AND P4, PT, R162, UR4, PT ;  /* 0x00000004a2007c0c */ /* 0x000fc6000bf86270 */
[C---:B------:R-:W-:Y:S01]  /*c810*/  @!P3 IMAD.SHL.U32 R27, R179.reuse, 0x2, RZ ;  /* 0x00000002b31bb824 */ /* 0x040fe200078e00ff */
[----:B------:R-:W-:-:S03]  /*c820*/  @!P3 SHF.L.U64.HI R4, R179, 0x1, R76 ;  /* 0x00000001b304b819 */ /* 0x000fc6000001024c */
[C---:B------:R-:W-:Y:S01]  /*c830*/  @!P2 IMAD.SHL.U32 R21, R177.reuse, 0x2, RZ ;  /* 0x00000002b115a824 */ /* 0x040fe200078e00ff */
[----:B------:R-:W-:Y:S01]  /*c840*/  @!P2 SHF.L.U64.HI R10, R177, 0x1, R74 ;  /* 0x00000001b10aa819 */ /* 0x000fe2000001024a */
[----:B------:R-:W-:Y:S01]  /*c850*/  @!P1 IMAD.SHL.U32 R13, R178, 0x2, RZ ;  /* 0x00000002b20d9824 */ /* 0x000fe200078e00ff */
[-C--:B-1--4-:R-:W-:Y:S01]  /*c860*/  @!P3 IADD3 R28, P6, R6, R27.reuse, RZ ;  /* 0x0000001b061cb210 */ /* 0x092fe20007fde0ff */
[----:B------:R-:W-:Y:S01]  /*c870*/  @!P0 IMAD.SHL.U32 R35, R176, 0x2, RZ ;  /* 0x00000002b0238824 */ /* 0x000fe200078e00ff */
[----:B0-----:R-:W-:Y:S01]  /*c880*/  @!P3 IADD3 R26, P5, R8, R27, RZ ;  /* 0x0000001b081ab210 */ /* 0x001fe20007fbe0ff */
[----:B------:R-:W-:Y:S01]  /*c890*/  @!P4 IMAD.MOV.U32 R5, RZ, RZ, R9 ;  /* 0x000000ffff05c224 */ /* 0x000fe200078e0009 */
[----:B------:R-:W-:Y:S01]  /*c8a0*/  @!P0 SHF.L.U64.HI R36, R176, 0x1, R75 ;  /* 0x00000001b0248819 */ /* 0x000fe2000001024b */
[--C-:B---3--:R-:W-:Y:S01]  /*c8b0*/  @!P3 IMAD.X R29, R3, 0x1, R4.reuse, P6 ;  /* 0x00000001031db824 */ /* 0x108fe200030e0604 */
[-C--:B------:R-:W-:Y:S01]  /*c8c0*/  @!P2 IADD3 R24, P6, R6, R21.reuse, RZ ;  /* 0x000000150618a210 */ /* 0x080fe20007fde0ff */
[----:B------:R-:W-:Y:S01]  /*c8d0*/  @!P3 IMAD.X R27, R9, 0x1, R4, P5 ;  /* 0x00000001091bb824 */ /* 0x000fe200028e0604 */
[----:B------:R-:W-:Y:S01]  /*c8e0*/  @!P2 IADD3 R20, P5, R8, R21, RZ ;  /* 0x000000150814a210 */ /* 0x000fe20007fbe0ff */
[----:B------:R-:W-:Y:S01]  /*c8f0*/  @!P4 IMAD.MOV.U32 R7, RZ, RZ, R3 ;  /* 0x000000ffff07c224 */ /* 0x000fe200078e0003 */
[----:B------:R-:W-:Y:S01]  /*c900*/  @!P1 SHF.L.U64.HI R4, R178, 0x1, R81 ;  /* 0x00000001b2049819 */ /* 0x000fe20000010251 */
[--C-:B------:R-:W-:Y:S01]  /*c910*/  @!P2 IMAD.X R25, R3, 0x1, R10.reuse, P6 ;  /* 0x000000010319a824 */ /* 0x100fe200030e060a */
[----:B------:R-:W-:Y:S01]  /*c920*/  @!P1 IADD3 R14, P6, R6, R13, RZ ;  /* 0x0000000d060e9210 */ /* 0x000fe20007fde0ff */
[----:B------:R-:W-:Y:S01]  /*c930*/  @!P2 IMAD.X R21, R9, 0x1, R10, P5 ;  /* 0x000000010915a824 */ /* 0x000fe200028e060a */
[----:B------:R-:W-:Y:S01]  /*c940*/  ISETP.GE.AND P5, PT, R180, UR4, PT ;  /* 0x00000004b4007c0c */ /* 0x000fe2000bfa6270 */
[----:B------:R-:W-:-:S04]  /*c950*/  @!P4 IMAD.WIDE R32, R162, 0x2, R6 ;  /* 0x00000002a220c825 */ /* 0x000fc800078e0206 */
[--C-:B------:R-:W-:Y:S01]  /*c960*/  @!P1 IMAD.X R15, R3, 0x1, R4.reuse, P6 ;  /* 0x00000001030f9824 */ /* 0x100fe200030e0604 */
[----:B------:R-:W-:Y:S01]  /*c970*/  @!P1 IADD3 R12, P6, R8, R13, RZ ;  /* 0x0000000d080c9210 */ /* 0x000fe20007fde0ff */
[----:B------:R0:W5:Y:S04]  /*c980*/  @!P4 LD.E.64 R60, desc[UR60][R32.64] ;  /* 0x0000003c203cc980 */ /* 0x000168000c101b00 */
[----:B------:R-:W-:Y:S01]  /*c990*/  @!P1 IMAD.X R13, R9, 0x1, R4, P6 ;  /* 0x00000001090d9824 */ /* 0x000fe200030e0604 */
[----:B------:R-:W-:Y:S01]  /*c9a0*/  @!P0 IADD3 R10, P6, R6, R35, RZ ;  /* 0x00000023060a8210 */ /* 0x000fe20007fde0ff */
[----:B------:R-:W-:Y:S02]  /*c9b0*/  @!P4 IMAD.MOV.U32 R4, RZ, RZ, R8 ;  /* 0x000000ffff04c224 */ /* 0x000fe400078e0008 */
[----:B------:R-:W-:-:S02]  /*c9c0*/  @!P5 IMAD.SHL.U32 R7, R180, 0x2, RZ ;  /* 0x00000002b407d824 */ /* 0x000fc400078e00ff */
[----:B------:R-:W-:-:S04]  /*c9d0*/  @!P4 IMAD.WIDE R30, R162, 0x2, R4 ;  /* 0x00000002a21ec825 */ /* 0x000fc800078e0204 */
[--C-:B------:R-:W-:Y:S01]  /*c9e0*/  @!P0 IMAD.X R11, R3, 0x1, R36.reuse, P6 ;  /* 0x00000001030b8824 */ /* 0x100fe200030e0624 */
[----:B------:R-:W-:Y:S01]  /*c9f0*/  @!P0 IADD3 R4, P6, R8, R35, RZ ;  /* 0x0000002308048210 */ /* 0x000fe20007fde0ff */
[----:B------:R0:W5:Y:S01]  /*ca00*/  @!P4 LD.E.64 R58, desc[UR60][R30.64] ;  /* 0x0000003c1e3ac980 */ /* 0x000162000c101b00 */
[----:B------:R-:W-:Y:S02]  /*ca10*/  @!P5 SHF.L.U64.HI R34, R180, 0x1, R69 ;  /* 0x00000001b422d819 */ /* 0x000fe40000010245 */
[-C--:B------:R-:W-:Y:S01]  /*ca20*/  @!P5 IADD3 R6, P4, R6, R7.reuse, RZ ;  /* 0x000000070606d210 */ /* 0x080fe20007f9e0ff */
[----:B------:R-:W-:Y:S01]  /*ca30*/  @!P0 IMAD.X R5, R9, 0x1, R36, P6 ;  /* 0x0000000109058824 */ /* 0x000fe200030e0624 */
[----:B------:R-:W-:Y:S02]  /*ca40*/  @!P5 IADD3 R8, P6, R8, R7, RZ ;  /* 0x000000070808d210 */ /* 0x000fe40007fde0ff */
        /* <DEDUP_REMOVED lines=10> */
[--C-:B------:R-:W-:Y:S01]  /*caf0*/  @!P5 IMAD.X R7, R3, 0x1, R34.reuse, P4 ;  /* 0x000000010307d824 */ /* 0x100fe200020e0622 */
[----:B------:R0:W5:Y:S01]  /*cb00*/  @!P3 LD.E.64 R56, desc[UR60][R28.64] ;  /* 0x0000003c1c38b980 */ /* 0x000162000c101b00 */
[----:B------:R-:W-:-:S03]  /*cb10*/  @!P5 IMAD.X R9, R9, 0x1, R34, P6 ;  /* 0x000000010909d824 */ /* 0x000fc600030e0622 */
[----:B------:R0:W5:Y:S04]  /*cb20*/  @!P3 LD.E.64 R54, desc[UR60][R26.64] ;  /* 0x0000003c1a36b980 */ /* 0x000168000c101b00 */
[----:B------:R0:W5:Y:S04]  /*cb30*/  @!P2 LD.E.64 R52, desc[UR60][R24.64] ;  /* 0x0000003c1834a980 */ /* 0x000168000c101b00 */
[----:B------:R0:W5:Y:S04]  /*cb40*/  @!P2 LD.E.64 R50, desc[UR60][R20.64] ;  /* 0x0000003c1432a980 */ /* 0x000168000c101b00 */
[----:B------:R0:W5:Y:S04]  /*cb50*/  @!P1 LD.E.64 R48, desc[UR60][R14.64] ;  /* 0x0000003c0e309980 */ /* 0x000168000c101b00 */
[----:B------:R0:W5:Y:S04]  /*cb60*/  @!P1 LD.E.64 R46, desc[UR60][R12.64] ;  /* 0x0000003c0c2e9980 */ /* 0x000168000c101b00 */
[----:B------:R0:W5:Y:S04]  /*cb70*/  @!P0 LD.E.64 R44, desc[UR60][R10.64] ;  /* 0x0000003c0a2c8980 */ /* 0x000168000c101b00 */
[----:B------:R0:W5:Y:S04]  /*cb80*/  @!P0 LD.E.64 R42, desc[UR60][R4.64] ;  /* 0x0000003c042a8980 */ /* 0x000168000c101b00 */
[----:B------:R0:W5:Y:S04]  /*cb90*/  @!P5 LD.E.64 R36, desc[UR60][R6.64] ;  /* 0x0000003c0624d980 */ /* 0x000168000c101b00 */
[----:B------:R0:W5:Y:S02]  /*cba0*/  @!P5 LD.E.64 R38, desc[UR60][R8.64] ;  /* 0x0000003c0826d980 */ /* 0x000164000c101b00 */
.L_x_1695:
[----:B------:R-:W-:Y:S05]  /*cbb0*/  BSYNC B1 ;  /* 0x0000000000017941 */ /* 0x000fea0003800000 */
.L_x_1694:
[----:B---3-5:R-:W-:Y:S01]  /*cbc0*/  IMAD.MOV.U32 R3, RZ, RZ, R58 ;  /* 0x000000ffff037224 */ /* 0x028fe200078e003a */
[----:B------:R-:W-:Y:S01]  /*cbd0*/  UMOV UR4, 0xffffffff ;  /* 0xffffffff00047882 */ /* 0x000fe20000000000 */
[----:B0-----:R-:W-:Y:S01]  /*cbe0*/  IMAD.MOV.U32 R4, RZ, RZ, R59 ;  /* 0x000000ffff047224 */ /* 0x001fe200078e003b */
[----:B------:R-:W-:Y:S01]  /*cbf0*/  CS2R R30, SRZ ;  /* 0x00000000001e7805 */ /* 0x000fe2000001ff00 */
[----:B------:R-:W-:Y:S01]  /*cc00*/  IMAD.MOV.U32 R5, RZ, RZ, R54 ;  /* 0x000000ffff057224 */ /* 0x000fe200078e0036 */
[----:B------:R-:W-:Y:S01]  /*cc10*/  PRMT R110, R3, 0x7610, R110 ;  /* 0x00007610036e7816 */ /* 0x000fe2000000006e */
[----:B----4-:R-:W-:Y:S01]  /*cc20*/  IMAD.MOV.U32 R6, RZ, RZ, R55 ;  /* 0x000000ffff067224 */ /* 0x010fe200078e0037 */
        /* <DEDUP_REMOVED lines=41> */
[----:B------:R-:W-:Y:S02]  /*cec0*/  PRMT R70, R5, 0x7610, R70 ;  /* 0x0000761005467816 */ /* 0x000fe40000000046 */
[----:B------:R-:W-:Y:S01]  /*ced0*/  PRMT R66, R6, 0x7610, R66 ;  /* 0x0000761006427816 */ /* 0x000fe20000000042 */
[----:B------:R-:W-:Y:S06]  /*cee0*/  BRA.DIV UR4, `(.L_x_1696) ;  /* 0x0000020204787947 */ /* 0x000fec000b800000 */
[----:B--2---:R-:W0:Y:S04]  /*cef0*/  SHFL.IDX PT, R62, R62, 0x1, 0x1c1f ;  /* 0x003c1f003e3e7f89 */ /* 0x004e2800000e0000 */
[----:B------:R-:W2:Y:S04]  /*cf00*/  SHFL.IDX PT, R63, R63, 0x1, 0x1c1f ;  /* 0x003c1f003f3f7f89 */ /* 0x000ea800000e0000 */
[----:B------:R-:W3:Y:S04]  /*cf10*/  SHFL.IDX PT, R0, R0, 0x1, 0x1c1f ;  /* 0x003c1f0000007f89 */ /* 0x000ee800000e0000 */
[----:B------:R-:W4:Y:S02]  /*cf20*/  SHFL.IDX PT, R65, R65, 0x1, 0x1c1f ;  /* 0x003c1f0041417f89 */ /* 0x000f2400000e0000 */
.L_x_2035:
[----:B------:R-:W-:Y:S01]  /*cf30*/  VIADD R64, R64, 0x40 ;  /* 0x0000004040407836 */ /* 0x000fe20000000000 */
[----:B------:R-:W-:Y:S01]  /*cf40*/  LOP3.LUT R3, R185, 0x18, R18, 0xf8, !PT ;  /* 0x00000018b9037812 */ /* 0x000fe200078ef812 */
[----:B------:R-:W-:Y:S01]  /*cf50*/  BSSY B1, `(.L_x_1697) ;  /* 0x0000055000017945 */ /* 0x000fe20003800000 */
[----:B------:R-:W-:Y:S02]  /*cf60*/  LOP3.LUT P0, RZ, R227, 0x4, RZ, 0xc0, !PT ;  /* 0x00000004e3ff7812 */ /* 0x000fe4000780c0ff */
[----:B------:R-:W-:Y:S02]  /*cf70*/  CS2R R32, SRZ ;  /* 0x0000000000207805 */ /* 0x000fe4000001ff00 */
[----:B------:R-:W-:Y:S02]  /*cf80*/  ISETP.GE.AND P1, PT, R64, R67, PT ;  /* 0x000000434000720c */ /* 0x000fe40003f26270 */
[----:B------:R-:W-:Y:S02]  /*cf90*/  CS2R R26, SRZ ;  /* 0x00000000001a7805 */ /* 0x000fe4000001ff00 */
[----:B------:R-:W-:-:S02]  /*cfa0*/  LOP3.LUT R4, R3, R186, RZ, 0x3c, !PT ;  /* 0x000000ba03047212 */ /* 0x000fc400078e3cff */
[----:B------:R-:W-:Y:S02]  /*cfb0*/  CS2R R20, SRZ ;  /* 0x0000000000147805 */ /* 0x000fe4000001ff00 */
[----:B------:R-:W-:Y:S02]  /*cfc0*/  CS2R R12, SRZ ;  /* 0x00000000000c7805 */ /* 0x000fe4000001ff00 */
[----:B------:R-:W-:Y:S02]  /*cfd0*/  CS2R R8, SRZ ;  /* 0x0000000000087805 */ /* 0x000fe4000001ff00 */
[----:B------:R-:W-:Y:S01]  /*cfe0*/  CS2R R40, SRZ ;  /* 0x0000000000287805 */ /* 0x000fe2000001ff00 */
[----:B------:R-:W-:Y:S01]  /*cff0*/  IMAD.IADD R3, R187, 0x1, R4 ;  /* 0x00000001bb037824 */ /* 0x000fe200078e0204 */
[----:B------:R-:W-:Y:S02]  /*d000*/  CS2R R34, SRZ ;  /* 0x0000000000227805 */ /* 0x000fe4000001ff00 */
[----:B-1----:R-:W-:-:S02]  /*d010*/  CS2R R28, SRZ ;  /* 0x00000000001c7805 */ /* 0x002fc4000001ff00 */
[----:B------:R-:W-:Y:S02]  /*d020*/  CS2R R24, SRZ ;  /* 0x0000000000187805 */ /* 0x000fe4000001ff00 */
[----:B------:R-:W-:Y:S01]  /*d030*/  CS2R R14, SRZ ;  /* 0x00000000000e7805 */ /* 0x000fe2000001ff00 */
[----:B------:R-:W-:Y:S01]  /*d040*/  IMAD R3, R3, 0x2, R2 ;  /* 0x0000000203037824 */ /* 0x000fe200078e0202 */
        /* <DEDUP_REMOVED lines=8> */
[----:B------:R-:W-:-:S05]  /*d0d0*/  ISETP.GE.AND P1, PT, R176, UR4, PT ;  /* 0x00000004b0007c0c */ /* 0x000fca000bf26270 */
[C---:B------:R-:W-:Y:S01]  /*d0e0*/  @!P4 IMAD.SHL.U32 R24, R179.reuse, 0x2, RZ ;  /* 0x00000002b318c824 */ /* 0x040fe200078e00ff */
[----:B------:R-:W-:-:S03]  /*d0f0*/  @!P4 SHF.L.U64.HI R5, R179, 0x1, R76 ;  /* 0x00000001b305c819 */ /* 0x000fc6000001024c */
[C---:B------:R-:W-:Y:S01]  /*d100*/  @!P3 IMAD.SHL.U32 R14, R177.reuse, 0x2, RZ ;  /* 0x00000002b10eb824 */ /* 0x040fe200078e00ff */
[----:B------:R-:W-:Y:S01]  /*d110*/  @!P3 SHF.L.U64.HI R7, R177, 0x1, R74 ;  /* 0x00000001b107b819 */ /* 0x000fe2000001024a */
[----:B------:R-:W-:Y:S01]  /*d120*/  @!P2 IMAD.SHL.U32 R10, R178, 0x2, RZ ;  /* 0x00000002b20aa824 */ /* 0x000fe200078e00ff */
[-C--:B--2---:R-:W-:Y:S01]  /*d130*/  @!P4 IADD3 R26, P5, R63, R24.reuse, RZ ;  /* 0x000000183f1ac210 */ /* 0x084fe20007fbe0ff */
[----:B------:R-:W-:Y:S01]  /*d140*/  @!P1 IMAD.SHL.U32 R4, R176, 0x2, RZ ;  /* 0x00000002b0049824 */ /* 0x000fe200078e00ff */
[----:B----4-:R-:W-:Y:S02]  /*d150*/  @!P4 IADD3 R24, P6, R65, R24, RZ ;  /* 0x000000184118c210 */ /* 0x010fe40007fde0ff */
[----:B------:R-:W-:Y:S01]  /*d160*/  @!P2 SHF.L.U64.HI R81, R178, 0x1, R81 ;  /* 0x00000001b251a819 */ /* 0x000fe20000010251 */
[--C-:B0-----:R-:W-:Y:S01]  /*d170*/  @!P4 IMAD.X R27, R62, 0x1, R5.reuse, P5 ;  /* 0x000000013e1bc824 */ /* 0x101fe200028e0605 */
[-C--:B------:R-:W-:Y:S01]  /*d180*/  @!P3 IADD3 R20, P5, R63, R14.reuse, RZ ;  /* 0x0000000e3f14b210 */ /* 0x080fe20007fbe0ff */
[----:B---3--:R-:W-:Y:S01]  /*d190*/  @!P4 IMAD.X R25, R0, 0x1, R5, P6 ;  /* 0x000000010019c824 */ /* 0x008fe200030e0605 */
[----:B------:R-:W-:-:S02]  /*d1a0*/  @!P3 IADD3 R14, P6, R65, R14, RZ ;  /* 0x0000000e410eb210 */ /* 0x000fc40007fde0ff */
[----:B------:R-:W-:Y:S01]  /*d1b0*/  @!P1 SHF.L.U64.HI R75, R176, 0x1, R75 ;  /* 0x00000001b04b9819 */ /* 0x000fe2000001024b */
[--C-:B------:R-:W-:Y:S01]  /*d1c0*/  @!P3 IMAD.X R21, R62, 0x1, R7.reuse, P5 ;  /* 0x000000013e15b824 */ /* 0x100fe200028e0607 */
[-C--:B------:R-:W-:Y:S01]  /*d1d0*/  @!P2 IADD3 R12, P5, R63, R10.reuse, RZ ;  /* 0x0000000a3f0ca210 */ /* 0x080fe20007fbe0ff */
[----:B------:R-:W-:Y:S01]  /*d1e0*/  @!P3 IMAD.X R15, R0, 0x1, R7, P6 ;  /* 0x00000001000fb824 */ /* 0x000fe200030e0607 */
[----:B------:R-:W-:-:S03]  /*d1f0*/  @!P2 IADD3 R10, P6, R65, R10, RZ ;  /* 0x0000000a410aa210 */ /* 0x000fc60007fde0ff */
[--C-:B------:R-:W-:Y:S01]  /*d200*/  @!P2 IMAD.X R13, R62, 0x1, R81.reuse, P5 ;  /* 0x000000013e0da824 */ /* 0x100fe200028e0651 */
[----:B------:R-:W-:Y:S01]  /*d210*/  @!P1 IADD3 R8, P5, R63, R4, RZ ;  /* 0x000000043f089210 */ /* 0x000fe20007fbe0ff */
[----:B------:R-:W-:Y:S01]  /*d220*/  @!P2 IMAD.X R11, R0, 0x1, R81, P6 ;  /* 0x00000001000ba824 */ /* 0x000fe200030e0651 */
[----:B------:R-:W-:-:S03]  /*d230*/  ISETP.GE.AND P6, PT, R162, UR4, PT ;  /* 0x00000004a2007c0c */ /* 0x000fc6000bfc6270 */
[----:B------:R-:W-:Y:S01]  /*d240*/  @!P1 IMAD.X R9, R62, 0x1, R75, P5 ;  /* 0x000000013e099824 */ /* 0x000fe200028e064b */
[----:B------:R-:W-:-:S05]  /*d250*/  @!P1 IADD3 R4, P5, R65, R4, RZ ;  /* 0x0000000441049210 */ /* 0x000fca0007fbe0ff */
[----:B------:R-:W-:Y:S01]  /*d260*/  @!P1 IMAD.X R5, R0, 0x1, R75, P5 ;  /* 0x0000000100059824 */ /* 0x000fe200028e064b */
[----:B------:R-:W-:-:S03]  /*d270*/  ISETP.GE.AND P5, PT, R180, UR4, PT ;  /* 0x00000004b4007c0c */ /* 0x000fc6000bfa6270 */
[----:B------:R-:W-:Y:S02]  /*d280*/  @!P6 IMAD.MOV.U32 R28, RZ, RZ, R63 ;  /* 0x000000ffff1ce224 */ /* 0x000fe400078e003f */
[----:B------:R-:W-:Y:S02]  /*d290*/  @!P6 IMAD.MOV.U32 R29, RZ, RZ, R62 ;  /* 0x000000ffff1de224 */ /* 0x000fe400078e003e */
[----:B------:R-:W-:Y:S02]  /*d2a0*/  @!P6 IMAD.MOV.U32 R6, RZ, RZ, R65 ;  /* 0x000000ffff06e224 */ /* 0x000fe400078e0041 */
[----:B------:R-:W-:Y:S02]  /*d2b0*/  @!P6 IMAD.MOV.U32 R7, RZ, RZ, R0 ;  /* 0x000000ffff07e224 */ /* 0x000fe400078e0000 */
[----:B------:R-:W-:-:S04]  /*d2c0*/  @!P6 IMAD.WIDE R28, R162, 0x2, R28 ;  /* 0x00000002a21ce825 */ /* 0x000fc800078e021c */
[----:B------:R-:W-:Y:S01]  /*d2d0*/  @!P6 IMAD.WIDE R6, R162, 0x2, R6 ;  /* 0x00000002a206e825 */ /* 0x000fe200078e0206 */
[----:B------:R0:W5:Y:S03]  /*d2e0*/  @!P6 LD.E.64 R40, desc[UR60][R28.64] ;  /* 0x0000003c1c28e980 */ /* 0x000166000c101b00 */
[C---:B------:R-:W-:Y:S01]  /*d2f0*/  @!P5 IMAD.SHL.U32 R32, R180.reuse, 0x2, RZ ;  /* 0x00000002b420d824 */ /* 0x040fe200078e00ff */
[----:B------:R1:W5:Y:S01]  /*d300*/  @!P6 LD.E.64 R30, desc[UR60][R6.64] ;  /* 0x0000003c061ee980 */ /* 0x000362000c101b00 */
[----:B------:R-:W-:Y:S02]  /*d310*/  @!P5 SHF.L.U64.HI R69, R180, 0x1, R69 ;  /* 0x00000001b445d819 */ /* 0x000fe40000010245 */
[----:B------:R-:W-:Y:S02]  /*d320*/  CS2R R34, SRZ ;  /* 0x0000000000227805 */ /* 0x000fe4000001ff00 */
[----:B0-----:R-:W-:-:S04]  /*d330*/  CS2R R28, SRZ ;  /* 0x00000000001c7805 */ /* 0x001fc8000001ff00 */
[----:B------:R0:W5:Y:S01]  /*d340*/  @!P4 LD.E.64 R34, desc[UR60][R26.64] ;  /* 0x0000003c1a22c980 */ /* 0x000162000c101b00 */
[----:B-1----:R-:W-:-:S03]  /*d350*/  @!P5 IADD3 R6, P6, R63, R32, RZ ;  /* 0x000000203f06d210 */ /* 0x002fc60007fde0ff */
[----:B------:R1:W5:Y:S02]  /*d360*/  @!P3 LD.E.64 R28, desc[UR60][R20.64] ;  /* 0x0000003c141cb980 */ /* 0x000364000c101b00 */
[--C-:B------:R-:W-:Y:S01]  /*d370*/  @!P5 IMAD.X R7, R62, 0x1, R69.reuse, P6 ;  /* 0x000000013e07d824 */ /* 0x100fe200030e0645 */
[----:B------:R-:W-:Y:S02]  /*d380*/  @!P5 IADD3 R62, P6, R65, R32, RZ ;  /* 0x00000020413ed210 */ /* 0x000fe40007fde0ff */
[----:B------:R-:W-:Y:S02]  /*d390*/  CS2R R32, SRZ ;  /* 0x0000000000207805 */ /* 0x000fe4000001ff00 */
[----:B0-----:R-:W-:Y:S02]  /*d3a0*/  CS2R R26, SRZ ;  /* 0x00000000001a7805 */ /* 0x001fe4000001ff00 */
[----:B-1----:R-:W-:Y:S02]  /*d3b0*/  CS2R R20, SRZ ;  /* 0x0000000000147805 */ /* 0x002fe4000001ff00 */
[----:B------:R0:W5:Y:S04]  /*d3c0*/  @!P4 LD.E.64 R32, desc[UR60][R24.64] ;  /* 0x0000003c1820c980 */ /* 0x000168000c101b00 */
[----:B------:R1:W5:Y:S01]  /*d3d0*/  @!P3 LD.E.64 R26, desc[UR60][R14.64] ;  /* 0x0000003c0e1ab980 */ /* 0x000362000c101b00 */
[----:B------:R-:W-:-:S03]  /*d3e0*/  @!P5 IMAD.X R63, R0, 0x1, R69, P6 ;  /* 0x00000001003fd824 */ /* 0x000fc600030e0645 */
[----:B------:R2:W5:Y:S01]  /*d3f0*/  @!P2 LD.E.64 R20, desc[UR60][R10.64] ;  /* 0x0000003c0a14a980 */ /* 0x000562000c101b00 */
[----:B0-----:R-:W-:Y:S02]  /*d400*/  CS2R R24, SRZ ;  /* 0x0000000000187805 */ /* 0x001fe4000001ff00 */
[----:B-1----:R-:W-:-:S04]  /*d410*/  CS2R R14, SRZ ;  /* 0x00000000000e7805 */ /* 0x002fc8000001ff00 */
[----:B------:R0:W5:Y:S01]  /*d420*/  @!P2 LD.E.64 R24, desc[UR60][R12.64] ;  /* 0x0000003c0c18a980 */ /* 0x000162000c101b00 */
[----:B--2---:R-:W-:-:S03]  /*d430*/  CS2R R10, SRZ ;  /* 0x00000000000a7805 */ /* 0x004fc6000001ff00 */
[----:B------:R1:W5:Y:S04]  /*d440*/  @!P1 LD.E.64 R14, desc[UR60][R8.64] ;  /* 0x0000003c080e9980 */ /* 0x000368000c101b00 */
[----:B------:R2:W5:Y:S01]  /*d450*/  @!P5 LD.E.64 R10, desc[UR60][R6.64] ;  /* 0x0000003c060ad980 */ /* 0x000562000c101b00 */
[----:B0-----:R-:W-:Y:S02]  /*d460*/  CS2R R12, SRZ ;  /* 0x00000000000c7805 */ /* 0x001fe4000001ff00 */
[----:B-1----:R-:W-:-:S04]  /*d470*/  CS2R R8, SRZ ;  /* 0x0000000000087805 */ /* 0x002fc8000001ff00 */
[----:B------:R2:W5:Y:S04]  /*d480*/  @!P1 LD.E.64 R12, desc[UR60][R4.64] ;  /* 0x0000003c040c9980 */ /* 0x000568000c101b00 */
[----:B------:R2:W5:Y:S02]  /*d490*/  @!P5 LD.E.64 R8, desc[UR60][R62.64] ;  /* 0x0000003c3e08d980 */ /* 0x000564000c101b00 */
.L_x_1698:
[----:B------:R-:W-:Y:S05]  /*d4a0*/  BSYNC B1 ;  /* 0x0000000000017941 */ /* 0x000fea0003800000 */
.L_x_1697:
[----:B--2--5:R-:W-:Y:S01]  /*d4b0*/  IMAD.MOV.U32 R5, RZ, RZ, R30 ;  /* 0x000000ffff057224 */ /* 0x024fe200078e001e */
[----:B------:R-:W-:Y:S01]  /*d4c0*/  LEA.HI R4, R208, R208, RZ, 0x1 ;  /* 0x000000d0d0047211 */ /* 0x000fe200078f08ff */
[----:B------:R-:W-:Y:S01]  /*d4d0*/  VIADD R6, R3, 0xc400 ;  /* 0x0000c40003067836 */ /* 0x000fe20000000000 */
[----:B------:R-:W-:Y:S01]  /*d4e0*/  VIADDMNMX R67, R67, -R188, 0x80, PT ;  /* 0x0000008043437446 */ /* 0x000fe200038009bc */
[----:B---3--:R-:W-:Y:S01]  /*d4f0*/  VIADD R0, R3, 0xc440 ;  /* 0x0000c44003007836 */ /* 0x008fe20000000000 */
[----:B------:R-:W-:Y:S01]  /*d500*/  PRMT R105, R5, 0x7610, R105 ;  /* 0x0000761005697816 */ /* 0x000fe20000000069 */
[----:B------:R-:W-:Y:S01]  /*d510*/  @P0 VIADD R0, R6, 0xffffffc0 ;  /* 0xffffffc006000836 */ /* 0x000fe20000000000 */
[----:B------:R-:W-:Y:S01]  /*d520*/  LOP3.LUT R5, R4, 0xfffffffe, RZ, 0xc0, !PT ;  /* 0xfffffffe04057812 */ /* 0x000fe200078ec0ff */
[----:B------:R-:W-:Y:S01]  /*d530*/  IMAD.MOV.U32 R6, RZ, RZ, R31 ;  /* 0x000000ffff067224 */ /* 0x000fe200078e001f */
[----:B------:R-:W-:Y:S01]  /*d540*/  BSSY B1, `(.L_x_1699) ;  /* 0x0000030000017945 */ /* 0x000fe20003800000 */
[----:B------:R-:W-:Y:S01]  /*d550*/  IMAD.MOV.U32 R7, RZ, RZ, R32 ;  /* 0x000000ffff077224 */ /* 0x000fe200078e0020 */
[----:B------:R-:W-:Y:S01]  /*d560*/  ISETP.GE.AND P1, PT, R174, R67, PT ;  /* 0x00000043ae00720c */ /* 0x000fe20003f26270 */
[----:B------:R-:W-:Y:S01]  /*d570*/  IMAD.IADD R5, R208, 0x1, -R5 ;  /* 0x00000001d0057824 */ /* 0x000fe200078e0a05 */
[----:B------:R-:W-:Y:S01]  /*d580*/  PRMT R106, R6, 0x7610, R106 ;  /* 0x00007610066a7816 */ /* 0x000fe2000000006a */
[----:B------:R-:W-:Y:S01]  /*d590*/  IMAD.MOV.U32 R4, RZ, RZ, R26 ;  /* 0x000000ffff047224 */ /* 0x000fe200078e001a */
[----:B------:R-:W-:Y:S01]  /*d5a0*/  PRMT R97, R7, 0x7610, R97 ;  /* 0x0000761007617816 */ /* 0x000fe20000000061 */
[----:B------:R-:W-:Y:S01]  /*d5b0*/  IMAD.MOV.U32 R6, RZ, RZ, R27 ;  /* 0x000000ffff067224 */ /* 0x000fe200078e001b */
[----:B------:R-:W-:Y:S01]  /*d5c0*/  SHF.L.U32 R5, R5, 0x1f, RZ ;  /* 0x0000001f05057819 */ /* 0x000fe200000006ff */
[----:B------:R-:W-:Y:S01]  /*d5d0*/  IMAD.MOV.U32 R7, RZ, RZ, R20 ;  /* 0x000000ffff077224 */ /* 0x000fe200078e0014 */
[----:B------:R-:W-:Y:S01]  /*d5e0*/  PRMT R90, R4, 0x7610, R90 ;  /* 0x00007610045a7816 */ /* 0x000fe2000000005a */
[----:B------:R-:W-:Y:S01]  /*d5f0*/  IMAD.MOV.U32 R4, RZ, RZ, R21 ;  /* 0x000000ffff047224 */ /* 0x000fe200078e0015 */
[----:B------:R-:W1:Y:S01]  /*d600*/  SYNCS.PHASECHK.TRANS64.TRYWAIT P0, [R2+URZ+0x2a800], R5 ;  /* 0x02a80005020075a7 */ /* 0x000e62000800017f */
        /* <DEDUP_REMOVED lines=19> */
[----:B0-----:R-:W-:Y:S01]  /*d740*/  IMAD.MOV.U32 R62, RZ, RZ, R33 ;  /* 0x000000ffff3e7224 */ /* 0x001fe200078e0021 */
        /* <DEDUP_REMOVED lines=14> */
[----:B-1----:R-:W-:Y:S06]  /*d830*/  @!P0 BRA `(.L_x_1700) ;  /* 0x000001f800988947 */ /* 0x002fec0003800000 */
.L_x_2036:
[----:B------:R-:W-:Y:S05]  /*d840*/  BSYNC B1 ;  /* 0x0000000000017941 */ /* 0x000fea0003800000 */
.L_x_1699:
[----:B------:R-:W-:Y:S01]  /*d850*/  BSSY B1, `(.L_x_1701) ;  /* 0x000012f000017945 */ /* 0x000fe20003800000 */
[----:B------:R-:W-:Y:S02]  /*d860*/  PRMT R64, R4, 0x7610, R64 ;  /* 0x0000761004407816 */ /* 0x000fe40000000040 */
[----:B----4-:R-:W-:Y:S01]  /*d870*/  PRMT R65, R6, 0x7610, R65 ;  /* 0x0000761006417816 */ /* 0x010fe20000000041 */
[----:B------:R-:W-:Y:S06]  /*d880*/  @P1 BRA `(.L_x_1702) ;  /* 0x0000001000ac1947 */ /* 0x000fec0003800000 */
[----:B0-----:R-:W0:Y:S01]  /*d890*/  LDC R5, c[0x0][0x3f4] ;  /* 0x0000fd00ff057b82 */ /* 0x001e220000000800 */
        /* <DEDUP_REMOVED lines=9> */
[----:B------:R-:W-:Y:S02]  /*d930*/  SHF.R.U64 R115, R60, 0x10, R61 ;  /* 0x000000103c737819 */ /* 0x000fe4000000123d */
[----:B------:R-:W-:Y:S02]  /*d940*/  SHF.R.U32.HI R112, RZ, 0x10, R59 ;  /* 0x00000010ff707819 */ /* 0x000fe4000001163b */
[----:B------:R-:W-:Y:S02]  /*d950*/  SHF.R.U32.HI R60, RZ, 0x10, R61 ;  /* 0x00000010ff3c7819 */ /* 0x000fe4000001163d */
[----:B------:R-:W-:Y:S02]  /*d960*/  PRMT R112, R109, 0x5410, R112 ;  /* 0x000054106d707816 */ /* 0x000fe40000000070 */
[----:B------:R-:W-:Y:S02]  /*d970*/  SHF.R.U64 R113, R58, 0x10, R59 ;  /* 0x000000103a717819 */ /* 0x000fe4000000123b */
[----:B------:R-:W-:Y:S01]  /*d980*/  PRMT R111, R111, 0x5410, R60 ;  /* 0x000054106f6f7816 */ /* 0x000fe2000000003c */
[----:B------:R-:W-:Y:S01]  /*d990*/  IMAD.U32 R114, R112, 0x10000, RZ ;  /* 0x0001000070727824 */ /* 0x000fe200078e00ff */
[----:B------:R-:W-:-:S02]  /*d9a0*/  PRMT R113, R110, 0x5410, R113 ;  /* 0x000054106e717816 */ /* 0x000fc40000000071 */
[----:B------:R-:W-:Y:S01]  /*d9b0*/  LOP3.LUT R116, R112, 0xffff0000, RZ, 0xc0, !PT ;  /* 0xffff000070747812 */ /* 0x000fe200078ec0ff */
[C---:B------:R-:W-:Y:S01]  /*d9c0*/  IMAD.U32 R110, R111.reuse, 0x10000, RZ ;  /* 0x000100006f6e7824 */ /* 0x040fe200078e00ff */
[----:B------:R-:W-:Y:S02]  /*d9d0*/  LOP3.LUT R112, R111, 0xffff0000, RZ, 0xc0, !PT ;  /* 0xffff00006f707812 */ /* 0x000fe400078ec0ff */
[----:B------:R-:W-:Y:S02]  /*d9e0*/  PRMT R58, R66, 0x5432, R115 ;  /* 0x00005432423a7816 */ /* 0x000fe40000000073 */
[C---:B0-----:R-:W-:Y:S01]  /*d9f0*/  LOP3.LUT R60, R6.reuse, 0xffff0000, RZ, 0xc0, !PT ;  /* 0xffff0000063c7812 */ /* 0x041fe200078ec0ff */
[----:B------:R-:W-:Y:S01]  /*da00*/  IMAD.U32 R59, R6, 0x10000, RZ ;  /* 0x00010000063b7824 */ /* 0x000fe200078e00ff */
[C---:B------:R-:W-:Y:S01]  /*da10*/  LOP3.LUT R109, R7.reuse, 0xffff0000, RZ, 0xc0, !PT ;  /* 0xffff0000076d7812 */ /* 0x040fe200078ec0ff */
[----:B------:R-:W-:Y:S01]  /*da20*/  IMAD.U32 R61, R7, 0x10000, RZ ;  /* 0x00010000073d7824 */ /* 0x000fe200078e00ff */
[----:B------:R-:W-:Y:S01]  /*da30*/  LOP3.LUT R7, R4, 0xffff0000, RZ, 0xc0, !PT ;  /* 0xffff000004077812 */ /* 0x000fe200078ec0ff */
[C---:B------:R-:W-:Y:S01]  /*da40*/  FMUL.FTZ R118, R60.reuse, R114 ;  /* 0x000000723c767220 */ /* 0x040fe20000410000 */
[----:B------:R-:W-:Y:S01]  /*da50*/  FMUL.FTZ R111, R60, R110 ;  /* 0x0000006e3c6f7220 */ /* 0x000fe20000410000 */
[----:B------:R-:W-:Y:S01]  /*da60*/  FMUL.FTZ R60, R109, R116 ;  /* 0x000000746d3c7220 */ /* 0x000fe20000410000 */
[----:B------:R-:W-:-:S02]  /*da70*/  IMAD.U32 R6, R4, 0x10000, RZ ;  /* 0x0001000004067824 */ /* 0x000fc400078e00ff */
[----:B------:R-:W-:Y:S01]  /*da80*/  FFMA.FTZ R118, R59, R110, -R118 ;  /* 0x0000006e3b767223 */ /* 0x000fe20000010876 */
[----:B------:R-:W-:Y:S01]  /*da90*/  FMUL.FTZ R110, R109, R112 ;  /* 0x000000706d6e7220 */ /* 0x000fe20000410000 */
[----:B------:R-:W-:Y:S01]  /*daa0*/  FFMA.FTZ R111, R59, R114, R111 ;  /* 0x000000723b6f7223 */ /* 0x000fe2000001006f */
[----:B------:R-:W-:Y:S01]  /*dab0*/  FFMA.FTZ R112, R61, R112, -R60 ;  /* 0x000000703d707223 */ /* 0x000fe2000001083c */
[C---:B------:R-:W-:Y:S01]  /*dac0*/  IMAD.U32 R4, R5.reuse, 0x10000, RZ ;  /* 0x0001000005047824 */ /* 0x040fe200078e00ff */
[----:B------:R-:W-:Y:S01]  /*dad0*/  LOP3.LUT R5, R5, 0xffff0000, RZ, 0xc0, !PT ;  /* 0xffff000005057812 */ /* 0x000fe200078ec0ff */
[C---:B------:R-:W-:Y:S01]  /*dae0*/  IMAD.U32 R60, R113.reuse, 0x10000, RZ ;  /* 0x00010000713c7824 */ /* 0x040fe200078e00ff */
[----:B------:R-:W-:Y:S01]  /*daf0*/  LOP3.LUT R113, R113, 0xffff0000, RZ, 0xc0, !PT ;  /* 0xffff000071717812 */ /* 0x000fe200078ec0ff */
[C---:B------:R-:W-:Y:S01]  /*db00*/  IMAD.U32 R59, R58.reuse, 0x10000, RZ ;  /* 0x000100003a3b7824 */ /* 0x040fe200078e00ff */
[----:B------:R-:W-:Y:S01]  /*db10*/  LOP3.LUT R58, R58, 0xffff0000, RZ, 0xc0, !PT ;  /* 0xffff00003a3a7812 */ /* 0x000fe200078ec0ff */
[----:B------:R-:W-:Y:S01]  /*db20*/  FFMA.FTZ R115, R61, R116, R110 ;  /* 0x000000743d737223 */ /* 0x000fe2000001006e */
[C---:B------:R-:W-:Y:S01]  /*db30*/  FMUL.FTZ R61, R7.reuse, R60 ;  /* 0x0000003c073d7220 */ /* 0x040fe20000410000 */
        /* <DEDUP_REMOVED lines=12> */
.L_x_1704:
[----:B------:R-:W-:Y:S05]  /*dc00*/  BSYNC B2 ;  /* 0x0000000000027941 */ /* 0x000fea0003800000 */
.L_x_1703:
[----:B------:R-:W-:Y:S04]  /*dc10*/  BSSY B2, `(.L_x_1705) ;  /* 0x0000030000027945 */ /* 0x000fe80003800000 */
[----:B------:R-:W-:Y:S05]  /*dc20*/  @P1 BRA `(.L_x_1706) ;  /* 0x0000000000b81947 */ /* 0x000fea0003800000 */
[----:B0-----:R-:W0:Y:S01]  /*dc30*/  LDS.128 R4, [R0] ;  /* 0x0000000000047984 */ /* 0x001e220000000c00 */
[--C-:B------:R-:W-:Y:S02]  /*dc40*/  SHF.R.U64 R59, R56, 0x10, R57.reuse ;  /* 0x00000010383b7819 */ /* 0x100fe40000001239 */
[----:B------:R-:W-:Y:S02]  /*dc50*/  SHF.R.U32.HI R56, RZ, 0x10, R57 ;  /* 0x00000010ff387819 */ /* 0x000fe40000011639 */
[--C-:B------:R-:W-:Y:S02]  /*dc60*/  SHF.R.U64 R57, R54, 0x10, R55.reuse ;  /* 0x0000001036397819 */ /* 0x100fe40000001237 */
[----:B------:R-:W-:Y:S02]  /*dc70*/  SHF.R.U32.HI R54, RZ, 0x10, R55 ;  /* 0x00000010ff367819 */ /* 0x000fe40000011637 */
[----:B------:R-:W-:Y:S02]  /*dc80*/  PRMT R103, R103, 0x5410, R56 ;  /* 0x0000541067677816 */ /* 0x000fe40000000038 */
[----:B------:R-:W-:-:S02]  /*dc90*/  PRMT R101, R101, 0x5410, R54 ;  /* 0x0000541065657816 */ /* 0x000fc40000000036 */
[----:B------:R-:W-:Y:S01]  /*dca0*/  PRMT R102, R102, 0x5410, R59 ;  /* 0x0000541066667816 */ /* 0x000fe2000000003b */
[----:B------:R-:W-:Y:S01]  /*dcb0*/  IMAD.U32 R58, R103, 0x10000, RZ ;  /* 0x00010000673a7824 */ /* 0x000fe200078e00ff */
[----:B------:R-:W-:Y:S01]  /*dcc0*/  PRMT R100, R100, 0x5410, R57 ;  /* 0x0000541064647816 */ /* 0x000fe20000000039 */
[C---:B------:R-:W-:Y:S01]  /*dcd0*/  IMAD.U32 R59, R101.reuse, 0x10000, RZ ;  /* 0x00010000653b7824 */ /* 0x040fe200078e00ff */
[----:B------:R-:W-:Y:S02]  /*dce0*/  LOP3.LUT R101, R101, 0xffff0000, RZ, 0xc0, !PT ;  /* 0xffff000065657812 */ /* 0x000fe400078ec0ff */
[----:B------:R-:W-:Y:S02]  /*dcf0*/  LOP3.LUT R103, R103, 0xffff0000, RZ, 0xc0, !PT ;  /* 0xffff000067677812 */ /* 0x000fe400078ec0ff */
[C---:B0-----:R-:W-:Y:S01]  /*dd00*/  LOP3.LUT R55, R6.reuse, 0xffff0000, RZ, 0xc0, !PT ;  /* 0xffff000006377812 */ /* 0x041fe200078ec0ff */
[----:B------:R-:W-:Y:S01]  /*dd10*/  IMAD.U32 R54, R6, 0x10000, RZ ;  /* 0x0001000006367824 */ /* 0x000fe200078e00ff */
[C---:B------:R-:W-:Y:S01]  /*dd20*/  LOP3.LUT R57, R7.reuse, 0xffff0000, RZ, 0xc0, !PT ;  /* 0xffff000007397812 */ /* 0x040fe200078ec0ff */
[----:B------:R-:W-:-:S02]  /*dd30*/  IMAD.U32 R56, R7, 0x10000, RZ ;  /* 0x0001000007387824 */ /* 0x000fc400078e00ff */
[CC--:B------:R-:W-:Y:S01]  /*dd40*/  FMUL.FTZ R60, R55.reuse, R58.reuse ;  /* 0x0000003a373c7220 */ /* 0x0c0fe20000410000 */
[----:B------:R-:W-:Y:S01]  /*dd50*/  FMUL.FTZ R61, R55, R59 ;  /* 0x0000003b373d7220 */ /* 0x000fe20000410000 */
[C---:B------:R-:W-:Y:S01]  /*dd60*/  FMUL.FTZ R55, R57.reuse, R101 ;  /* 0x0000006539377220 */ /* 0x040fe20000410000 */
[----:B------:R-:W-:Y:S02]  /*dd70*/  IMAD.U32 R6, R4, 0x10000, RZ ;  /* 0x0001000004067824 */ /* 0x000fe400078e00ff */
[----:B------:R-:W-:Y:S01]  /*dd80*/  FFMA.FTZ R109, R54, R59, R60 ;  /* 0x0000003b366d7223 */ /* 0x000fe2000001003c */
[-C--:B------:R-:W-:Y:S01]  /*dd90*/  FMUL.FTZ R59, R57, R103.reuse ;  /* 0x00000067393b7220 */ /* 0x080fe20000410000 */
[----:B------:R-:W-:Y:S01]  /*dda0*/  FFMA.FTZ R103, R56, R103, -R55 ;  /* 0x0000006738677223 */ /* 0x000fe20000010837 */
[C---:B------:R-:W-:Y:S01]  /*ddb0*/  IMAD.U32 R7, R5.reuse, 0x10000, RZ ;  /* 0x0001000005077824 */ /* 0x040fe200078e00ff */
[----:B------:R-:W-:Y:S01]  /*ddc0*/  LOP3.LUT R4, R4, 0xffff0000, RZ, 0xc0, !PT ;  /* 0xffff000004047812 */ /* 0x000fe200078ec0ff */
[----:B------:R-:W-:Y:S01]  /*ddd0*/  IMAD.U32 R57, R100, 0x10000, RZ ;  /* 0x0001000064397824 */ /* 0x000fe200078e00ff */
[----:B------:R-:W-:Y:S01]  /*dde0*/  LOP3.LUT R5, R5, 0xffff0000, RZ, 0xc0, !PT ;  /* 0xffff000005057812 */ /* 0x000fe200078ec0ff */
        /* <DEDUP_REMOVED lines=18> */
.L_x_1706:
[----:B------:R-:W-:Y:S05]  /*df10*/  BSYNC B2 ;  /* 0x0000000000027941 */ /* 0x000fea0003800000 */
.L_x_1705:
[----:B------:R-:W-:Y:S04]  /*df20*/  BSSY B2, `(.L_x_1707) ;  /* 0x0000030000027945 */ /* 0x000fe80003800000 */
[----:B------:R-:W-:Y:S05]  /*df30*/  @P2 BRA `(.L_x_1708) ;  /* 0x0000000000b82947 */ /* 0x000fea0003800000 */
[----:B01----:R-:W0:Y:S01]  /*df40*/  LDS.128 R4, [R3+0x10400] ;  /* 0x0104000003047984 */ /* 0x003e220000000c00 */
        /* <DEDUP_REMOVED lines=45> */
.L_x_1708:
[----:B------:R-:W-:Y:S05]  /*e220*/  BSYNC B2 ;  /* 0x0000000000027941 */ /* 0x000fea0003800000 */
.L_x_1707:
[----:B------:R-:W-:Y:S04]  /*e230*/  BSSY B2, `(.L_x_1709) ;  /* 0x0000030000027945 */ /* 0x000fe80003800000 */
[----:B------:R-:W-:Y:S05]  /*e240*/  @P3 BRA `(.L_x_1710) ;  /* 0x0000000000b83947 */ /* 0x000fea0003800000 */
[----:B012---:R-:W0:Y:S01]  /*e250*/  LDS.128 R4, [R0+0x4000] ;  /* 0x0040000000047984 */ /* 0x007e220000000c00 */
[----:B------:R-:W-:Y:S02]  /*e260*/  SHF.R.U64 R48, R48, 0x10, R49 ;  /* 0x0000001030307819 */ /* 0x000fe40000001231 */
[----:B------:R-:W-:Y:S02]  /*e270*/  SHF.R.U64 R46, R46, 0x10, R47 ;  /* 0x000000102e2e7819 */ /* 0x000fe4000000122f */
[----:B------:R-:W-:Y:S02]  /*e280*/  SHF.R.U32.HI R49, RZ, 0x10, R49 ;  /* 0x00000010ff317819 */ /* 0x000fe40000011631 */
[----:B------:R-:W-:Y:S02]  /*e290*/  SHF.R.U32.HI R47, RZ, 0x10, R47 ;  /* 0x00000010ff2f7819 */ /* 0x000fe4000001162f */
[----:B------:R-:W-:Y:S02]  /*e2a0*/  PRMT R86, R86, 0x5410, R49 ;  /* 0x0000541056567816 */ /* 0x000fe40000000031 */
[----:B------:R-:W-:-:S02]  /*e2b0*/  PRMT R84, R84, 0x5410, R47 ;  /* 0x0000541054547816 */ /* 0x000fc4000000002f */
[----:B------:R-:W-:Y:S01]  /*e2c0*/  PRMT R83, R83, 0x5410, R46 ;  /* 0x0000541053537816 */ /* 0x000fe2000000002e */
[C---:B------:R-:W-:Y:S01]  /*e2d0*/  IMAD.U32 R50, R86.reuse, 0x10000, RZ ;  /* 0x0001000056327824 */ /* 0x040fe200078e00ff */
[----:B------:R-:W-:Y:S01]  /*e2e0*/  LOP3.LUT R86, R86, 0xffff0000, RZ, 0xc0, !PT ;  /* 0xffff000056567812 */ /* 0x000fe200078ec0ff */
[C---:B------:R-:W-:Y:S01]  /*e2f0*/  IMAD.U32 R51, R84.reuse, 0x10000, RZ ;  /* 0x0001000054337824 */ /* 0x040fe200078e00ff */
[----:B------:R-:W-:Y:S02]  /*e300*/  LOP3.LUT R84, R84, 0xffff0000, RZ, 0xc0, !PT ;  /* 0xffff000054547812 */ /* 0x000fe400078ec0ff */
[----:B------:R-:W-:Y:S02]  /*e310*/  PRMT R85, R85, 0x5410, R48 ;  /* 0x0000541055557816 */ /* 0x000fe40000000030 */
[C---:B0-----:R-:W-:Y:S01]  /*e320*/  LOP3.LUT R47, R6.reuse, 0xffff0000, RZ, 0xc0, !PT ;  /* 0xffff0000062f7812 */ /* 0x041fe200078ec0ff */
[----:B------:R-:W-:Y:S01]  /*e330*/  IMAD.U32 R46, R6, 0x10000, RZ ;  /* 0x00010000062e7824 */ /* 0x000fe200078e00ff */
[C---:B------:R-:W-:Y:S01]  /*e340*/  LOP3.LUT R49, R7.reuse, 0xffff0000, RZ, 0xc0, !PT ;  /* 0xffff000007317812 */ /* 0x040fe200078ec0ff */
[----:B------:R-:W-:-:S02]  /*e350*/  IMAD.U32 R48, R7, 0x10000, RZ ;  /* 0x0001000007307824 */ /* 0x000fc400078e00ff */
[C---:B------:R-:W-:Y:S01]  /*e360*/  FMUL.FTZ R52, R47.reuse, R50 ;  /* 0x000000322f347220 */ /* 0x040fe20000410000 */
[-C--:B------:R-:W-:Y:S01]  /*e370*/  FMUL.FTZ R53, R47, R51.reuse ;  /* 0x000000332f357220 */ /* 0x080fe20000410000 */
[----:B------:R-:W-:Y:S01]  /*e380*/  FMUL.FTZ R47, R49, R84 ;  /* 0x00000054312f7220 */ /* 0x000fe20000410000 */
[----:B------:R-:W-:Y:S02]  /*e390*/  IMAD.U32 R6, R4, 0x10000, RZ ;  /* 0x0001000004067824 */ /* 0x000fe400078e00ff */
[C---:B------:R-:W-:Y:S01]  /*e3a0*/  FFMA.FTZ R55, R46.reuse, R51, R52 ;  /* 0x000000332e377223 */ /* 0x040fe20000010034 */
[----:B------:R-:W-:Y:S02]  /*e3b0*/  IMAD.U32 R7, R5, 0x10000, RZ ;  /* 0x0001000005077824 */ /* 0x000fe400078e00ff */
[----:B------:R-:W-:Y:S01]  /*e3c0*/  FFMA.FTZ R54, R46, R50, -R53 ;  /* 0x000000322e367223 */ /* 0x000fe20000010835 */
[-C--:B------:R-:W-:Y:S01]  /*e3d0*/  FMUL.FTZ R51, R49, R86.reuse ;  /* 0x0000005631337220 */ /* 0x080fe20000410000 */
[----:B------:R-:W-:Y:S01]  /*e3e0*/  LOP3.LUT R4, R4, 0xffff0000, RZ, 0xc0, !PT ;  /* 0xffff000004047812 */ /* 0x000fe200078ec0ff */
[C---:B------:R-:W-:Y:S01]  /*e3f0*/  FFMA.FTZ R86, R48.reuse, R86, -R47 ;  /* 0x0000005630567223 */ /* 0x040fe2000001082f */
[----:B------:R-:W-:Y:S01]  /*e400*/  LOP3.LUT R5, R5, 0xffff0000, RZ, 0xc0, !PT ;  /* 0xffff000005057812 */ /* 0x000fe200078ec0ff */
[C---:B------:R-:W-:Y:S01]  /*e410*/  IMAD.U32 R49, R83.reuse, 0x10000, RZ ;  /* 0x0001000053317824 */ /* 0x040fe200078e00ff */
[----:B------:R-:W-:Y:S01]  /*e420*/  LOP3.LUT R50, R83, 0xffff0000, RZ, 0xc0, !PT ;  /* 0xffff000053327812 */ /* 0x000fe200078ec0ff */
[C---:B------:R-:W-:Y:S01]  /*e430*/  IMAD.U32 R47, R85.reuse, 0x10000, RZ ;  /* 0x00010000552f7824 */ /* 0x040fe200078e00ff */
        /* <DEDUP_REMOVED lines=15> */
.L_x_1710:
[----:B------:R-:W-:Y:S05]  /*e530*/  BSYNC B2 ;  /* 0x0000000000027941 */ /* 0x000fea0003800000 */
.L_x_1709:
[----:B------:R-:W-:Y:S04]  /*e540*/  BSSY B2, `(.L_x_1711) ;  /* 0x0000030000027945 */ /* 0x000fe80003800000 */
[----:B------:R-:W-:Y:S05]  /*e550*/  @P4 BRA `(.L_x_1712) ;  /* 0x0000000000b84947 */ /* 0x000fea0003800000 */
[----:B0123--:R-:W0:Y:S01]  /*e560*/  LDS.128 R4, [R3+0x14400] ;  /* 0x0144000003047984 */ /* 0x00fe220000000c00 */
        /* <DEDUP_REMOVED lines=45> */
.L_x_1712:
[----:B------:R-:W-:Y:S05]  /*e840*/  BSYNC B2 ;  /* 0x0000000000027941 */ /* 0x000fea0003800000 */
.L_x_1711:
[----:B------:R-:W-:Y:S05]  /*e850*/  @P5 BRA `(.L_x_1702) ;  /* 0x0000000000b85947 */ /* 0x000fea0003800000 */
[----:B01234-:R-:W0:Y:S01]  /*e860*/  LDS.128 R4, [R0+0x8000] ;  /* 0x0080000000047984 */ /* 0x01fe220000000c00 */
        /* <DEDUP_REMOVED lines=16> */
[C---:B------:R-:W-:Y:S01]  /*e970*/  FMUL.FTZ R46, R37.reuse, R42 ;  /* 0x0000002a252e7220 */ /* 0x040fe20000410000 */
[----:B------:R-:W-:Y:S01]  /*e980*/  FMUL.FTZ R45, R37, R43 ;  /* 0x0000002b252d7220 */ /* 0x000fe20000410000 */
[C---:B------:R-:W-:Y:S01]  /*e990*/  FMUL.FTZ R37, R39.reuse, R71 ;  /* 0x0000004727257220 */ /* 0x040fe20000410000 */
[----:B------:R-:W-:Y:S02]  /*e9a0*/  IMAD.U32 R6, R4, 0x10000, RZ ;  /* 0x0001000004067824 */ /* 0x000fe400078e00ff */
[----:B------:R-:W-:Y:S01]  /*e9b0*/  FFMA.FTZ R47, R36, R43, R46 ;  /* 0x0000002b242f7223 */ /* 0x000fe2000001002e */
[-C--:B------:R-:W-:Y:S01]  /*e9c0*/  FMUL.FTZ R43, R39, R66.reuse ;  /* 0x00000042272b7220 */ /* 0x080fe20000410000 */
[----:B------:R-:W-:Y:S01]  /*e9d0*/  FFMA.FTZ R66, R38, R66, -R37 ;  /* 0x0000004226427223 */ /* 0x000fe20000010825 */
[----:B------:R-:W-:Y:S02]  /*e9e0*/  IMAD.U32 R7, R5, 0x10000, RZ ;  /* 0x0001000005077824 */ /* 0x000fe400078e00ff */
[----:B------:R-:W-:Y:S01]  /*e9f0*/  FFMA.FTZ R44, R36, R42, -R45 ;  /* 0x0000002a242c7223 */ /* 0x000fe2000001082d */
[----:B------:R-:W-:Y:S01]  /*ea00*/  IMAD.U32 R37, R70, 0x10000, RZ ;  /* 0x0001000046257824 */ /* 0x000fe200078e00ff */
[----:B------:R-:W-:Y:S01]  /*ea10*/  LOP3.LUT R4, R4, 0xffff0000, RZ, 0xc0, !PT ;  /* 0xffff000004047812 */ /* 0x000fe200078ec0ff */
[----:B------:R-:W-:Y:S01]  /*ea20*/  IMAD.U32 R39, R73, 0x10000, RZ ;  /* 0x0001000049277824 */ /* 0x000fe200078e00ff */
[----:B------:R-:W-:Y:S01]  /*ea30*/  LOP3.LUT R5, R5, 0xffff0000, RZ, 0xc0, !PT ;  /* 0xffff000005057812 */ /* 0x000fe200078ec0ff */
[----:B------:R-:W-:Y:S01]  /*ea40*/  FFMA.FTZ R71, R38, R71, R43 ;  /* 0x0000004726477223 */ /* 0x000fe2000001002b */
[----:B------:R-:W-:Y:S01]  /*ea50*/  LOP3.LUT R36, R73, 0xffff0000, RZ, 0xc0, !PT ;  /* 0xffff000049247812 */ /* 0x000fe200078ec0ff */
[----:B------:R-:W-:Y:S01]  /*ea60*/  FMUL.FTZ R43, R4, R39 ;  /* 0x00000027042b7220 */ /* 0x000fe20000410000 */
[----:B------:R-:W-:Y:S01]  /*ea70*/  LOP3.LUT R70, R70, 0xffff0000, RZ, 0xc0, !PT ;  /* 0xffff000046467812 */ /* 0x000fe200078ec0ff */
[----:B------:R-:W-:-:S02]  /*ea80*/  FMUL.FTZ R38, R4, R37 ;  /* 0x0000002504267220 */ /* 0x000fc40000410000 */
[C---:B------:R-:W-:Y:S01]  /*ea90*/  FMUL.FTZ R42, R5.reuse, R36 ;  /* 0x00000024052a7220 */ /* 0x040fe20000410000 */
[C---:B------:R-:W-:Y:S01]  /*eaa0*/  FFMA.FTZ R4, R6.reuse, R37, -R43 ;  /* 0x0000002506047223 */ /* 0x040fe2000001082b */
[-C--:B------:R-:W-:Y:S01]  /*eab0*/  FMUL.FTZ R45, R5, R70.reuse ;  /* 0x00000046052d7220 */ /* 0x080fe20000410000 */
[----:B------:R-:W-:Y:S01]  /*eac0*/  FFMA.FTZ R39, R6, R39, R38 ;  /* 0x0000002706277223 */ /* 0x000fe20000010026 */
[----:B------:R-:W-:Y:S01]  /*ead0*/  FFMA.FTZ R5, R7, R70, -R42 ;  /* 0x0000004607057223 */ /* 0x000fe2000001082a */
[----:B------:R-:W-:Y:S01]  /*eae0*/  F2FP.BF16.F32.PACK_AB R6, R47, R44 ;  /* 0x0000002c2f06723e */ /* 0x000fe200000010ff */
[----:B------:R-:W-:Y:S01]  /*eaf0*/  FFMA.FTZ R36, R7, R36, R45 ;  /* 0x0000002407247223 */ /* 0x000fe2000001002d */
[----:B------:R-:W-:Y:S02]  /*eb00*/  F2FP.BF16.F32.PACK_AB R7, R71, R66 ;  /* 0x000000424707723e */ /* 0x000fe400000010ff */
[----:B------:R-:W-:Y:S02]  /*eb10*/  F2FP.BF16.F32.PACK_AB R4, R39, R4 ;  /* 0x000000042704723e */ /* 0x000fe400000010ff */
[----:B------:R-:W-:-:S05]  /*eb20*/  F2FP.BF16.F32.PACK_AB R5, R36, R5 ;  /* 0x000000052405723e */ /* 0x000fca00000010ff */
[----:B------:R0:W-:Y:S02]  /*eb30*/  STS.128 [R0+0x8000], R4 ;  /* 0x0080000400007388 */ /* 0x0001e40000000c00 */
.L_x_1702:
[----:B------:R-:W-:Y:S05]  /*eb40*/  BSYNC B1 ;  /* 0x0000000000017941 */ /* 0x000fea0003800000 */
.L_x_1701:
        /* <DEDUP_REMOVED lines=58> */
.L_x_1715:
[----:B------:R-:W-:Y:S05]  /*eef0*/  BSYNC B1 ;  /* 0x0000000000017941 */ /* 0x000fea0003800000 */
.L_x_1714:
[----:B------:R-:W-:Y:S04]  /*ef00*/  BSSY B1, `(.L_x_1716) ;  /* 0x0000030000017945 */ /* 0x000fe80003800000 */
[----:B------:R-:W-:Y:S05]  /*ef10*/  @P1 BRA `(.L_x_1717) ;  /* 0x0000000000b81947 */ /* 0x000fea0003800000 */
[----:B0-----:R-:W0:Y:S01]  /*ef20*/  LDS.128 R4, [R0+0x2000] ;  /* 0x0020000000047984 */ /* 0x001e220000000c00 */
[----:B------:R-:W-:Y:S02]  /*ef30*/  SHF.R.U64 R34, R34, 0x10, R35 ;  /* 0x0000001022227819 */ /* 0x000fe40000001223 */
[----:B------:R-:W-:Y:S02]  /*ef40*/  SHF.R.U64 R30, R32, 0x10, R33 ;  /* 0x00000010201e7819 */ /* 0x000fe40000001221 */
[----:B------:R-:W-:Y:S02]  /*ef50*/  SHF.R.U32.HI R35, RZ, 0x10, R35 ;  /* 0x00000010ff237819 */ /* 0x000fe40000011623 */
        /* <DEDUP_REMOVED lines=42> */
.L_x_1717:
[----:B------:R-:W-:Y:S05]  /*f200*/  BSYNC B1 ;  /* 0x0000000000017941 */ /* 0x000fea0003800000 */
.L_x_1716:
        /* <DEDUP_REMOVED lines=23> */
[C---:B------:R-:W-:Y:S01]  /*f380*/  FFMA.FTZ R35, R26.reuse, R31, R34 ;  /* 0x0000001f1a237223 */ /* 0x040fe20000010022 */
[----:B------:R-:W-:Y:S01]  /*f390*/  FMUL.FTZ R31, R29, R96 ;  /* 0x000000601d1f7220 */ /* 0x000fe20000410000 */
[C---:B------:R-:W-:Y:S02]  /*f3a0*/  IMAD.U32 R7, R5.reuse, 0x10000, RZ ;  /* 0x0001000005077824 */ /* 0x040fe400078e00ff */
[----:B------:R-:W-:Y:S01]  /*f3b0*/  FFMA.FTZ R32, R26, R30, -R33 ;  /* 0x0000001e1a207223 */ /* 0x000fe20000010821 */
[----:B------:R-:W-:Y:S01]  /*f3c0*/  IMAD.U32 R29, R90, 0x10000, RZ ;  /* 0x000100005a1d7824 */ /* 0x000fe200078e00ff */
[----:B------:R-:W-:Y:S01]  /*f3d0*/  LOP3.LUT R4, R4, 0xffff0000, RZ, 0xc0, !PT ;  /* 0xffff000004047812 */ /* 0x000fe200078ec0ff */
[----:B------:R-:W-:Y:S01]  /*f3e0*/  FFMA.FTZ R96, R28, R96, -R27 ;  /* 0x000000601c607223 */ /* 0x000fe2000001081b */
[----:B------:R-:W-:Y:S01]  /*f3f0*/  LOP3.LUT R5, R5, 0xffff0000, RZ, 0xc0, !PT ;  /* 0xffff000005057812 */ /* 0x000fe200078ec0ff */
[C---:B------:R-:W-:Y:S01]  /*f400*/  IMAD.U32 R27, R95.reuse, 0x10000, RZ ;  /* 0x000100005f1b7824 */ /* 0x040fe200078e00ff */
[----:B------:R-:W-:Y:S01]  /*f410*/  LOP3.LUT R90, R90, 0xffff0000, RZ, 0xc0, !PT ;  /* 0xffff00005a5a7812 */ /* 0x000fe200078ec0ff */
[----:B------:R-:W-:Y:S01]  /*f420*/  FFMA.FTZ R89, R28, R89, R31 ;  /* 0x000000591c597223 */ /* 0x000fe2000001001f */
[----:B------:R-:W-:Y:S01]  /*f430*/  LOP3.LUT R26, R95, 0xffff0000, RZ, 0xc0, !PT ;  /* 0xffff00005f1a7812 */ /* 0x000fe200078ec0ff */
[C---:B------:R-:W-:Y:S01]  /*f440*/  FMUL.FTZ R31, R4.reuse, R29 ;  /* 0x0000001d041f7220 */ /* 0x040fe20000410000 */
[----:B------:R-:W-:Y:S01]  /*f450*/  FMUL.FTZ R28, R4, R27 ;  /* 0x0000001b041c7220 */ /* 0x000fe20000410000 */
[----:B------:R-:W-:-:S02]  /*f460*/  FMUL.FTZ R30, R5, R90 ;  /* 0x0000005a051e7220 */ /* 0x000fc40000410000 */
[-C--:B------:R-:W-:Y:S01]  /*f470*/  FMUL.FTZ R33, R5, R26.reuse ;  /* 0x0000001a05217220 */ /* 0x080fe20000410000 */
[C---:B------:R-:W-:Y:S01]  /*f480*/  FFMA.FTZ R4, R6.reuse, R27, -R31 ;  /* 0x0000001b06047223 */ /* 0x040fe2000001081f */
[----:B------:R-:W-:Y:S01]  /*f490*/  FFMA.FTZ R29, R6, R29, R28 ;  /* 0x0000001d061d7223 */ /* 0x000fe2000001001c */
[C---:B------:R-:W-:Y:S01]  /*f4a0*/  FFMA.FTZ R5, R7.reuse, R26, -R30 ;  /* 0x0000001a07057223 */ /* 0x040fe2000001081e */
[----:B------:R-:W-:Y:S01]  /*f4b0*/  FFMA.FTZ R90, R7, R90, R33 ;  /* 0x0000005a075a7223 */ /* 0x000fe20000010021 */
[----:B------:R-:W-:Y:S02]  /*f4c0*/  F2FP.BF16.F32.PACK_AB R6, R35, R32 ;  /* 0x000000202306723e */ /* 0x000fe400000010ff */
[----:B------:R-:W-:Y:S02]  /*f4d0*/  F2FP.BF16.F32.PACK_AB R7, R89, R96 ;  /* 0x000000605907723e */ /* 0x000fe400000010ff */
[----:B------:R-:W-:Y:S02]  /*f4e0*/  F2FP.BF16.F32.PACK_AB R4, R29, R4 ;  /* 0x000000041d04723e */ /* 0x000fe400000010ff */
[----:B------:R-:W-:-:S05]  /*f4f0*/  F2FP.BF16.F32.PACK_AB R5, R90, R5 ;  /* 0x000000055a05723e */ /* 0x000fca00000010ff */
[----:B------:R2:W-:Y:S02]  /*f500*/  STS.128 [R3+0x12400], R4 ;  /* 0x0124000403007388 */ /* 0x0005e40000000c00 */
.L_x_1719:
[----:B------:R-:W-:Y:S05]  /*f510*/  BSYNC B1 ;  /* 0x0000000000017941 */ /* 0x000fea0003800000 */
.L_x_1718:
[----:B------:R-:W-:Y:S04]  /*f520*/  BSSY B1, `(.L_x_1720) ;  /* 0x0000030000017945 */ /* 0x000fe80003800000 */
[----:B------:R-:W-:Y:S05]  /*f530*/  @P3 BRA `(.L_x_1721) ;  /* 0x0000000000b83947 */ /* 0x000fea0003800000 */
[----:B012---:R-:W0:Y:S01]  /*f540*/  LDS.128 R4, [R0+0x6000] ;  /* 0x0060000000047984 */ /* 0x007e220000000c00 */
        /* <DEDUP_REMOVED lines=45> */
.L_x_1721:
[----:B------:R-:W-:Y:S05]  /*f820*/  BSYNC B1 ;  /* 0x0000000000017941 */ /* 0x000fea0003800000 */
.L_x_1720:
[----:B------:R-:W-:Y:S04]  /*f830*/  BSSY B1, `(.L_x_1722) ;  /* 0x0000030000017945 */ /* 0x000fe80003800000 */
[----:B------:R-:W-:Y:S05]  /*f840*/  @P4 BRA `(.L_x_1723) ;  /* 0x0000000000b84947 */ /* 0x000fea0003800000 */
[----:B0123--:R-:W0:Y:S01]  /*f850*/  LDS.128 R4, [R3+0x16400] ;  /* 0x0164000003047984 */ /* 0x00fe220000000c00 */
        /* <DEDUP_REMOVED lines=45> */
.L_x_1723:
[----:B------:R-:W-:Y:S05]  /*fb30*/  BSYNC B1 ;  /* 0x0000000000017941 */ /* 0x000fea0003800000 */
.L_x_1722:
        /* <DEDUP_REMOVED lines=15> */
[C---:B------:R-:W-:Y:S01]  /*fc30*/  IMAD.U32 R10, R7.reuse, 0x10000, RZ ;  /* 0x00010000070a7824 */ /* 0x040fe200078e00ff */
[----:B------:R-:W-:Y:S01]  /*fc40*/  LOP3.LUT R7, R7, 0xffff0000, RZ, 0xc0, !PT ;  /* 0xffff000007077812 */ /* 0x000fe200078ec0ff */
[----:B------:R-:W-:-:S02]  /*fc50*/  IMAD.U32 R8, R6, 0x10000, RZ ;  /* 0x0001000006087824 */ /* 0x000fc400078e00ff */
[CC--:B------:R-:W-:Y:S01]  /*fc60*/  FMUL.FTZ R13, R9.reuse, R12.reuse ;  /* 0x0000000c090d7220 */ /* 0x0c0fe20000410000 */
[----:B------:R-:W-:Y:S01]  /*fc70*/  FMUL.FTZ R9, R9, R11 ;  /* 0x0000000b09097220 */ /* 0x000fe20000410000 */
[C---:B------:R-:W-:Y:S01]  /*fc80*/  FMUL.FTZ R21, R7.reuse, R63 ;  /* 0x0000003f07157220 */ /* 0x040fe20000410000 */
[----:B------:R-:W-:Y:S02]  /*fc90*/  IMAD.U32 R3, R4, 0x10000, RZ ;  /* 0x0001000004037824 */ /* 0x000fe400078e00ff */
[C---:B------:R-:W-:Y:S01]  /*fca0*/  FFMA.FTZ R14, R8.reuse, R11, -R13 ;  /* 0x0000000b080e7223 */ /* 0x040fe2000001080d */
[----:B------:R-:W-:Y:S01]  /*fcb0*/  FFMA.FTZ R15, R8, R12, R9 ;  /* 0x0000000c080f7223 */ /* 0x000fe20000010009 */
[-C--:B------:R-:W-:Y:S01]  /*fcc0*/  FMUL.FTZ R9, R7, R65.reuse ;  /* 0x0000004107097220 */ /* 0x080fe20000410000 */
        /* <DEDUP_REMOVED lines=21> */
[----:B------:R0:W-:Y:S01]  /*fe20*/  STS.128 [R0+0xa000], R4 ;  /* 0x00a0000400007388 */ /* 0x0001e20000000c00 */
[----:B------:R-:W-:Y:S05]  /*fe30*/  BRA `(.L_x_1713) ;  /* 0x0000003800247947 */ /* 0x000fea0003800000 */
.L_x_1692:
[----:B------:R-:W2:Y:S01]  /*fe40*/  LDC R10, c[0x0][0x448] ;  /* 0x00011200ff0a7b82 */ /* 0x000ea20000000800 */
[----:B------:R-:W-:Y:S01]  /*fe50*/  IMAD R3, R209, 0x40, R64 ;  /* 0x00000040d1037824 */ /* 0x000fe200078e0240 */
[----:B------:R-:W-:Y:S01]  /*fe60*/  ULDC.64 UR4, c[0x0][0x3f8] ;  /* 0x0000fe0000047ab9 */ /* 0x000fe20000000a00 */
[----:B------:R-:W-:Y:S01]  /*fe70*/  ULDC.64 UR6, c[0x0][0x408] ;  /* 0x0001020000067ab9 */ /* 0x000fe20000000a00 */
[----:B------:R-:W-:Y:S02]  /*fe80*/  IMAD.MOV.U32 R4, RZ, RZ, R24 ;  /* 0x000000ffff047224 */ /* 0x000fe400078e0018 */
[----:B------:R-:W-:Y:S02]  /*fe90*/  IMAD.MOV.U32 R6, RZ, RZ, R140 ;  /* 0x000000ffff067224 */ /* 0x000fe400078e008c */
[----:B------:R-:W-:Y:S01]  /*fea0*/  IMAD.MOV.U32 R7, RZ, RZ, R29 ;  /* 0x000000ffff077224 */ /* 0x000fe200078e001d */
        /* <DEDUP_REMOVED lines=27> */
.L_x_2042:
        /* <DEDUP_REMOVED lines=9> */
[----:B0-----:R-:W-:Y:S02]  /*100f0*/  CS2R R32, SRZ ;  /* 0x0000000000207805 */ /* 0x001fe4000001ff00 */
[----:B------:R-:W-:Y:S02]  /*10100*/  CS2R R34, SRZ ;  /* 0x0000000000227805 */ /* 0x000fe4000001ff00 */
[----:B-1----:R-:W-:Y:S02]  /*10110*/  CS2R R28, SRZ ;  /* 0x00000000001c7805 */ /* 0x002fe4000001ff00 */
[----:B------:R-:W-:-:S02]  /*10120*/  CS2R R30, SRZ ;  /* 0x00000000001e7805 */ /* 0x000fc4000001ff00 */
[----:B------:R-:W-:Y:S02]  /*10130*/  CS2R R24, SRZ ;  /* 0x0000000000187805 */ /* 0x000fe4000001ff00 */
[----:B------:R-:W-:Y:S01]  /*10140*/  CS2R R26, SRZ ;  /* 0x00000000001a7805 */ /* 0x000fe2000001ff00 */
[----:B------:R-:W-:Y:S06]  /*10150*/  @P0 BRA `(.L_x_1726) ;  /* 0x0000000000980947 */ /* 0x000fec0003800000 */
[----:B------:R-:W-:Y:S01]  /*10160*/  ULDC UR4, c[0x0][0x3f4] ;  /* 0x0000fd0000047ab9 */ /* 0x000fe20000000800 */
[----:B----4-:R-:W-:Y:S01]  /*10170*/  IMAD.MOV.U32 R8, RZ, RZ, R0 ;  /* 0x000000ffff087224 */ /* 0x010fe200078e0000 */
[----:B------:R-:W-:Y:S01]  /*10180*/  ISETP.GE.AND P2, PT, R18, UR4, PT ;  /* 0x0000000412007c0c */ /* 0x000fe2000bf46270 */
[----:B---3--:R-:W-:Y:S01]  /*10190*/  IMAD.MOV.U32 R9, RZ, RZ, R3 ;  /* 0x000000ffff097224 */ /* 0x008fe200078e0003 */
[----:B------:R-:W-:Y:S01]  /*101a0*/  ISETP.GE.AND P3, PT, R167, UR4, PT ;  /* 0x00000004a7007c0c */ /* 0x000fe2000bf66270 */
[----:B------:R-:W-:Y:S01]  /*101b0*/  IMAD.MOV.U32 R24, RZ, RZ, R14 ;  /* 0x000000ffff187224 */ /* 0x000fe200078e000e */
[----:B------:R-:W-:Y:S01]  /*101c0*/  ISETP.GE.AND P4, PT, R168, UR4, PT ;  /* 0x00000004a8007c0c */ /* 0x000fe2000bf86270 */
[----:B------:R-:W-:Y:S01]  /*101d0*/  IMAD.MOV.U32 R25, RZ, RZ, R7 ;  /* 0x000000ffff197224 */ /* 0x000fe200078e0007 */
[----:B------:R-:W-:Y:S02]  /*101e0*/  CS2R R28, SRZ ;  /* 0x00000000001c7805 */ /* 0x000fe4000001ff00 */
[----:B------:R-:W-:-:S02]  /*101f0*/  CS2R R30, SRZ ;  /* 0x00000000001e7805 */ /* 0x000fc4000001ff00 */
[----:B------:R-:W-:Y:S02]  /*10200*/  CS2R R40, SRZ ;  /* 0x0000000000287805 */ /* 0x000fe4000001ff00 */
[----:B------:R-:W-:Y:S01]  /*10210*/  CS2R R42, SRZ ;  /* 0x00000000002a7805 */ /* 0x000fe2000001ff00 */
[----:B------:R-:W-:Y:S02]  /*10220*/  @!P2 IMAD.SHL.U32 R5, R18, 0x2, RZ ;  /* 0x000000021205a824 */ /* 0x000fe400078e00ff */
[----:B------:R-:W-:Y:S02]  /*10230*/  @!P3 IMAD.SHL.U32 R15, R170, 0x8, RZ ;  /* 0x00000008aa0fb824 */ /* 0x000fe400078e00ff */
[----:B------:R-:W-:Y:S01]  /*10240*/  @!P4 IMAD.SHL.U32 R27, R171, 0x8, RZ ;  /* 0x00000008ab1bc824 */ /* 0x000fe200078e00ff */
[-C--:B------:R-:W-:Y:S01]  /*10250*/  @!P2 IADD3 R4, P0, R0, R5.reuse, RZ ;  /* 0x000000050004a210 */ /* 0x080fe20007f1e0ff */
[----:B------:R-:W-:Y:S01]  /*10260*/  @!P3 IMAD.WIDE R10, R15, 0x2, R8 ;  /* 0x000000020f0ab825 */ /* 0x000fe200078e0208 */
[----:B------:R-:W-:-:S02]  /*10270*/  @!P2 IADD3 R6, P1, R14, R5, RZ ;  /* 0x000000050e06a210 */ /* 0x000fc40007f3e0ff */
[----:B------:R-:W-:Y:S01]  /*10280*/  @!P2 SHF.L.U64.HI R0, R18, 0x1, R19 ;  /* 0x000000011200a819 */ /* 0x000fe20000010213 */
[----:B------:R-:W-:Y:S01]  /*10290*/  @!P4 IMAD.WIDE R12, R27, 0x2, R8 ;  /* 0x000000021b0cc825 */ /* 0x000fe200078e0208 */
[----:B------:R-:W-:Y:S02]  /*102a0*/  CS2R R36, SRZ ;  /* 0x0000000000247805 */ /* 0x000fe4000001ff00 */
[----:B------:R-:W-:Y:S02]  /*102b0*/  CS2R R38, SRZ ;  /* 0x0000000000267805 */ /* 0x000fe4000001ff00 */
[----:B------:R-:W-:Y:S01]  /*102c0*/  CS2R R32, SRZ ;  /* 0x0000000000207805 */ /* 0x000fe2000001ff00 */
[----:B------:R-:W-:Y:S01]  /*102d0*/  @!P3 IMAD.WIDE R14, R15, 0x2, R24 ;  /* 0x000000020f0eb825 */ /* 0x000fe200078e0218 */
[----:B------:R-:W-:Y:S02]  /*102e0*/  CS2R R34, SRZ ;  /* 0x0000000000227805 */ /* 0x000fe4000001ff00 */
[----:B------:R-:W-:-:S02]  /*102f0*/  CS2R R44, SRZ ;  /* 0x00000000002c7805 */ /* 0x000fc4000001ff00 */
[----:B------:R-:W-:Y:S01]  /*10300*/  CS2R R46, SRZ ;  /* 0x00000000002e7805 */ /* 0x000fe2000001ff00 */
[----:B------:R-:W-:Y:S01]  /*10310*/  @!P4 IMAD.WIDE R8, R27, 0x2, R24 ;  /* 0x000000021b08c825 */ /* 0x000fe200078e0218 */
[----:B------:R-:W-:Y:S02]  /*10320*/  CS2R R24, SRZ ;  /* 0x0000000000187805 */ /* 0x000fe4000001ff00 */
[----:B------:R-:W-:Y:S01]  /*10330*/  CS2R R26, SRZ ;  /* 0x00000000001a7805 */ /* 0x000fe2000001ff00 */
[----:B------:R0:W5:Y:S01]  /*10340*/  @!P3 LD.E.128 R28, desc[UR60][R10.64] ;  /* 0x0000003c0a1cb980 */ /* 0x000162000c101d00 */
[--C-:B------:R-:W-:Y:S02]  /*10350*/  @!P2 IMAD.X R5, R3, 0x1, R0.reuse, P0 ;  /* 0x000000010305a824 */ /* 0x100fe400000e0600 */
[----:B------:R-:W-:Y:S01]  /*10360*/  @!P2 IMAD.X R7, R7, 0x1, R0, P1 ;  /* 0x000000010707a824 */ /* 0x000fe200008e0600 */
[----:B------:R0:W5:Y:S04]  /*10370*/  @!P3 LD.E.128 R40, desc[UR60][R14.64] ;  /* 0x0000003c0e28b980 */ /* 0x000168000c101d00 */
[----:B------:R0:W5:Y:S04]  /*10380*/  @!P4 LD.E.128 R24, desc[UR60][R12.64] ;  /* 0x0000003c0c18c980 */ /* 0x000168000c101d00 */
[----:B------:R0:W5:Y:S04]  /*10390*/  @!P4 LD.E.128 R36, desc[UR60][R8.64] ;  /* 0x0000003c0824c980 */ /* 0x000168000c101d00 */
[----:B------:R0:W5:Y:S04]  /*103a0*/  @!P2 LD.E.128 R32, desc[UR60][R4.64] ;  /* 0x0000003c0420a980 */ /* 0x000168000c101d00 */
[----:B------:R0:W5:Y:S02]  /*103b0*/  @!P2 LD.E.128 R44, desc[UR60][R6.64] ;  /* 0x0000003c062ca980 */ /* 0x000164000c101d00 */
.L_x_1726:
[----:B------:R-:W-:Y:S05]  /*103c0*/  BSYNC B1 ;  /* 0x0000000000017941 */ /* 0x000fea0003800000 */
.L_x_1725:
[----:B0----5:R-:W-:Y:S01]  /*103d0*/  IMAD.MOV.U32 R4, RZ, RZ, R46 ;  /* 0x000000ffff047224 */ /* 0x021fe200078e002e */
[----:B------:R-:W-:Y:S01]  /*103e0*/  UMOV UR4, 0xffffffff ;  /* 0xffffffff00047882 */ /* 0x000fe20000000000 */
[----:B------:R-:W-:Y:S02]  /*103f0*/  IMAD.MOV.U32 R5, RZ, RZ, R47 ;  /* 0x000000ffff057224 */ /* 0x000fe400078e002f */
[----:B----4-:R-:W-:Y:S01]  /*10400*/  IMAD.MOV.U32 R0, RZ, RZ, R44 ;  /* 0x000000ffff007224 */ /* 0x010fe200078e002c */
[----:B------:R-:W-:Y:S01]  /*10410*/  PRMT R71, R71, 0x5410, R4 ;  /* 0x0000541047477816 */ /* 0x000fe20000000004 */
[----:B---3--:R-:W-:Y:S01]  /*10420*/  IMAD.MOV.U32 R3, RZ, RZ, R45 ;  /* 0x000000ffff037224 */ /* 0x008fe200078e002d */
        /* <DEDUP_REMOVED lines=41> */
[----:B------:R-:W-:Y:S02]  /*106c0*/  CS2R R4, SRZ ;  /* 0x0000000000047805 */ /* 0x000fe4000001ff00 */
[----:B------:R-:W-:Y:S02]  /*106d0*/  PRMT R88, R0, 0x7610, R88 ;  /* 0x0000761000587816 */ /* 0x000fe40000000058 */
[----:B------:R-:W-:Y:S01]  /*106e0*/  PRMT R89, R3, 0x7610, R89 ;  /* 0x0000761003597816 */ /* 0x000fe20000000059 */
[----:B------:R-:W-:Y:S06]  /*106f0*/  BRA.DIV UR4, `(.L_x_1727) ;  /* 0x000001ce046c7947 */ /* 0x000fec000b800000 */
[----:B------:R0:W1:Y:S04]  /*10700*/  SHFL.IDX PT, R0, R21, 0x1, 0x1c1f ;  /* 0x003c1f0015007f89 */ /* 0x00006800000e0000 */
[----:B------:R0:W3:Y:S04]  /*10710*/  SHFL.IDX PT, R3, R20, 0x1, 0x1c1f ;  /* 0x003c1f0014037f89 */ /* 0x0000e800000e0000 */
[----:B--2---:R-:W2:Y:S04]  /*10720*/  SHFL.IDX PT, R61, R61, 0x1, 0x1c1f ;  /* 0x003c1f003d3d7f89 */ /* 0x004ea800000e0000 */
[----:B0-----:R-:W4:Y:S02]  /*10730*/  SHFL.IDX PT, R62, R62, 0x1, 0x1c1f ;  /* 0x003c1f003e3e7f89 */ /* 0x001f2400000e0000 */
.L_x_2048:
[----:B------:R-:W-:Y:S01]  /*10740*/  VIADD R64, R64, 0x40 ;  /* 0x0000004040407836 */ /* 0x000fe20000000000 */
        /* <DEDUP_REMOVED lines=14> */
[----:B------:R-:W-:Y:S01]  /*10830*/  ULDC UR4, c[0x0][0x3f4] ;  /* 0x0000fd0000047ab9 */ /* 0x000fe20000000800 */
[----:B---3--:R-:W-:Y:S01]  /*10840*/  IMAD.MOV.U32 R6, RZ, RZ, R3 ;  /* 0x000000ffff067224 */ /* 0x008fe200078e0003 */
[----:B------:R-:W-:Y:S01]  /*10850*/  ISETP.GE.AND P2, PT, R18, UR4, PT ;  /* 0x0000000412007c0c */ /* 0x000fe2000bf46270 */
[----:B-1----:R-:W-:Y:S01]  /*10860*/  IMAD.MOV.U32 R7, RZ, RZ, R0 ;  /* 0x000000ffff077224 */ /* 0x002fe200078e0000 */
[----:B------:R-:W-:Y:S01]  /*10870*/  ISETP.GE.AND P3, PT, R167, UR4, PT ;  /* 0x00000004a7007c0c */ /* 0x000fe2000bf66270 */
[----:B----4-:R-:W-:Y:S01]  /*10880*/  IMAD.MOV.U32 R8, RZ, RZ, R62 ;  /* 0x000000ffff087224 */ /* 0x010fe200078e003e */
[----:B------:R-:W-:Y:S01]  /*10890*/  ISETP.GE.AND P4, PT, R168, UR4, PT ;  /* 0x00000004a8007c0c */ /* 0x000fe2000bf86270 */
[----:B--2---:R-:W-:Y:S01]  /*108a0*/  IMAD.MOV.U32 R9, RZ, RZ, R61 ;  /* 0x000000ffff097224 */ /* 0x004fe200078e003d */
[----:B------:R-:W-:Y:S02]  /*108b0*/  CS2R R52, SRZ ;  /* 0x0000000000347805 */ /* 0x000fe4000001ff00 */
[----:B------:R-:W-:-:S02]  /*108c0*/  CS2R R54, SRZ ;  /* 0x0000000000367805 */ /* 0x000fc4000001ff00 */
[----:B------:R-:W-:Y:S02]  /*108d0*/  CS2R R10, SRZ ;  /* 0x00000000000a7805 */ /* 0x000fe4000001ff00 */
        /* <DEDUP_REMOVED lines=27> */
.L_x_1729:
[----:B------:R-:W-:Y:S05]  /*10a90*/  BSYNC B1 ;  /* 0x0000000000017941 */ /* 0x000fea0003800000 */
.L_x_1728:
[----:B---3-5:R-:W-:Y:S01]  /*10aa0*/  IMAD.MOV.U32 R3, RZ, RZ, R4 ;  /* 0x000000ffff037224 */ /* 0x028fe200078e0004 */
[----:B-1----:R-:W-:Y:S01]  /*10ab0*/  LEA.HI R0, R208, R208, RZ, 0x1 ;  /* 0x000000d0d0007211 */ /* 0x002fe200078f08ff */
[----:B------:R-:W-:Y:S01]  /*10ac0*/  IMAD.MOV.U32 R60, RZ, RZ, R7 ;  /* 0x000000ffff3c7224 */ /* 0x000fe200078e0007 */
[----:B------:R-:W-:Y:S01]  /*10ad0*/  VIADDMNMX R69, R69, -R188, 0x80, PT ;  /* 0x0000008045457446 */ /* 0x000fe200038009bc */
[----:B------:R-:W-:Y:S01]  /*10ae0*/  IMAD.MOV.U32 R20, RZ, RZ, R5 ;  /* 0x000000ffff147224 */ /* 0x000fe200078e0005 */
[----:B------:R-:W-:Y:S01]  /*10af0*/  PRMT R92, R3, 0x7610, R92 ;  /* 0x00007610035c7816 */ /* 0x000fe2000000005c */
[----:B------:R-:W-:Y:S01]  /*10b00*/  IMAD.MOV.U32 R21, RZ, RZ, R6 ;  /* 0x000000ffff157224 */ /* 0x000fe200078e0006 */
[----:B------:R-:W-:Y:S01]  /*10b10*/  LOP3.LUT R3, R0, 0xfffffffe, RZ, 0xc0, !PT ;  /* 0xfffffffe00037812 */ /* 0x000fe200078ec0ff */
[----:B----4-:R-:W-:Y:S01]  /*10b20*/  IMAD.MOV.U32 R62, RZ, RZ, R49 ;  /* 0x000000ffff3e7224 */ /* 0x010fe200078e0031 */
[----:B------:R-:W-:Y:S01]  /*10b30*/  PRMT R95, R60, 0x7610, R95 ;  /* 0x000076103c5f7816 */ /* 0x000fe2000000005f */
[----:B------:R-:W-:Y:S01]  /*10b40*/  IMAD.MOV.U32 R60, RZ, RZ, R48 ;  /* 0x000000ffff3c7224 */ /* 0x000fe200078e0030 */
[----:B------:R-:W-:Y:S01]  /*10b50*/  PRMT R93, R20, 0x7610, R93 ;  /* 0x00007610145d7816 */ /* 0x000fe2000000005d */
[----:B------:R-:W-:Y:S01]  /*10b60*/  IMAD.IADD R3, R208, 0x1, -R3 ;  /* 0x00000001d0037824 */ /* 0x000fe200078e0a03 */
[----:B------:R-:W-:Y:S01]  /*10b70*/  PRMT R94, R21, 0x7610, R94 ;  /* 0x00007610155e7816 */ /* 0x000fe2000000005e */
[----:B------:R-:W-:Y:S01]  /*10b80*/  IMAD.MOV.U32 R63, RZ, RZ, R50 ;  /* 0x000000ffff3f7224 */ /* 0x000fe200078e0032 */
[----:B------:R-:W-:Y:S01]  /*10b90*/  PRMT R96, R60, 0x7610, R96 ;  /* 0x000076103c607816 */ /* 0x000fe20000000060 */
[----:B------:R-:W-:Y:S01]  /*10ba0*/  IMAD.MOV.U32 R0, RZ, RZ, R8 ;  /* 0x000000ffff007224 */ /* 0x000fe200078e0008 */
[----:B--2---:R-:W-:Y:S01]  /*10bb0*/  SHF.L.U32 R61, R3, 0x1f, RZ ;  /* 0x0000001f033d7819 */ /* 0x004fe200000006ff */
[----:B------:R-:W-:Y:S01]  /*10bc0*/  IMAD.MOV.U32 R20, RZ, RZ, R9 ;  /* 0x000000ffff147224 */ /* 0x000fe200078e0009 */
[----:B------:R-:W-:Y:S01]  /*10bd0*/  PRMT R97, R62, 0x7610, R97 ;  /* 0x000076103e617816 */ /* 0x000fe20000000061 */
[----:B------:R-:W-:Y:S01]  /*10be0*/  IMAD.MOV.U32 R21, RZ, RZ, R10 ;  /* 0x000000ffff157224 */ /* 0x000fe200078e000a */
[----:B------:R-:W0:Y:S01]  /*10bf0*/  SYNCS.PHASECHK.TRANS64.TRYWAIT P0, [R2+URZ+0x2a800], R61 ;  /* 0x02a8003d020075a7 */ /* 0x000e22000800017f */
        /* <DEDUP_REMOVED lines=18> */
[----:B------:R-:W-:Y:S01]  /*10d20*/  BSSY B1, `(.L_x_1730) ;  /* 0x000000e000017945 */ /* 0x000fe20003800000 */
        /* <DEDUP_REMOVED lines=9> */
[----:B------:R-:W-:-:S02]  /*10dc0*/  ISETP.GE.AND P1, PT, R174, R69, PT ;  /* 0x00000045ae00720c */ /* 0x000fc40003f26270 */
[----:B------:R-:W-:Y:S02]  /*10dd0*/  PRMT R70, R63, 0x7610, R70 ;  /* 0x000076103f467816 */ /* 0x000fe40000000046 */
[----:B------:R-:W-:Y:S01]  /*10de0*/  PRMT R71, R64, 0x7610, R71 ;  /* 0x0000761040477816 */ /* 0x000fe20000000047 */
[----:B0-----:R-:W-:Y:S08]  /*10df0*/  @!P0 BRA `(.L_x_1731) ;  /* 0x000001c800208947 */ /* 0x001ff00003800000 */
.L_x_2049:
[----:B------:R-:W-:Y:S05]  /*10e00*/  BSYNC B1 ;  /* 0x0000000000017941 */ /* 0x000fea0003800000 */
.L_x_1730:
[----:B------:R-:W-:Y:S01]  /*10e10*/  BSSY B1, `(.L_x_1732) ;  /* 0x0000147000017945 */ /* 0x000fe20003800000 */
[----:B------:R-:W-:Y:S02]  /*10e20*/  PRMT R73, R60, 0x7610, R73 ;  /* 0x000076103c497816 */ /* 0x000fe40000000049 */
[----:B------:R-:W-:Y:S01]  /*10e30*/  PRMT R74, R62, 0x7610, R74 ;  /* 0x000076103e4a7816 */ /* 0x000fe2000000004a */
[----:B------:R-:W-:Y:S06]  /*10e40*/  @P1 BRA `(.L_x_1733) ;  /* 0x00000014000c1947 */ /* 0x000fec0003800000 */
[----:B------:R-:W1:Y:S01]  /*10e50*/  LDC R83, c[0x0][0x3f4] ;  /* 0x0000fd00ff537b82 */ /* 0x000e620000000800 */
[----:B------:R-:W-:Y:S01]  /*10e60*/  BSSY B2, `(.L_x_1734) ;  /* 0x000006f000027945 */ /* 0x000fe20003800000 */
[-C--:B-1----:R-:W-:Y:S02]  /*10e70*/  ISETP.GE.AND P0, PT, R18, R83.reuse, PT ;  /* 0x000000531200720c */ /* 0x082fe40003f06270 */
[-C--:B------:R-:W-:Y:S02]  /*10e80*/  ISETP.GE.AND P1, PT, R167, R83.reuse, PT ;  /* 0x00000053a700720c */ /* 0x080fe40003f26270 */
[----:B------:R-:W-:-:S09]  /*10e90*/  ISETP.GE.AND P2, PT, R168, R83, PT ;  /* 0x00000053a800720c */ /* 0x000fd20003f46270 */
[----:B------:R-:W-:Y:S05]  /*10ea0*/  @P0 BRA `(.L_x_1735) ;  /* 0x0000000400a80947 */ /* 0x000fea0003800000 */
[----:B------:R-:W-:Y:S02]  /*10eb0*/  LEA.HI R62, R83, R209, RZ, 0x1d ;  /* 0x000000d1533e7211 */ /* 0x000fe400078fe8ff */
[----:B0-----:R-:W-:Y:S02]  /*10ec0*/  LOP3.LUT R61, R185, 0x38, R18, 0xf8, !PT ;  /* 0x00000038b93d7812 */ /* 0x001fe400078ef812 */
[----:B------:R-:W-:Y:S01]  /*10ed0*/  SHF.R.S32.HI R63, RZ, 0x1f, R62 ;  /* 0x0000001fff3f7819 */ /* 0x000fe2000001143e */
[----:B------:R-:W-:Y:S01]  /*10ee0*/  IMAD.SHL.U32 R64, R62, 0x8, RZ ;  /* 0x000000083e407824 */ /* 0x000fe200078e00ff */
[----:B------:R-:W-:Y:S02]  /*10ef0*/  LOP3.LUT R60, R61, R186, RZ, 0x3c, !PT ;  /* 0x000000ba3d3c7212 */ /* 0x000fe400078e3cff */
[----:B------:R-:W-:Y:S02]  /*10f00*/  LEA.HI R62, R63, R62, RZ, 0x3 ;  /* 0x0000003e3f3e7211 */ /* 0x000fe400078f18ff */
[----:B------:R-:W-:Y:S01]  /*10f10*/  LOP3.LUT R63, R185, 0x38, R64, 0xf8, !PT ;  /* 0x00000038b93f7812 */ /* 0x000fe200078ef840 */
[----:B------:R-:W-:Y:S01]  /*10f20*/  IMAD.IADD R61, R187, 0x1, R60 ;  /* 0x00000001bb3d7824 */ /* 0x000fe200078e023c */
[----:B------:R-:W-:Y:S01]  /*10f30*/  SHF.R.U64 R116, R32, 0x10, R33 ;  /* 0x0000001020747819 */ /* 0x000fe20000001221 */
[----:B------:R-:W-:Y:S01]  /*10f40*/  IMAD.SHL.U32 R62, R62, 0x400, RZ ;  /* 0x000004003e3e7824 */ /* 0x000fe200078e00ff */
[----:B------:R-:W-:Y:S01]  /*10f50*/  LOP3.LUT R63, R63, R186, RZ, 0x3c, !PT ;  /* 0x000000ba3f3f7212 */ /* 0x000fe200078e3cff */
[----:B------:R-:W-:Y:S01]  /*10f60*/  IMAD R100, R61, 0x2, R2 ;  /* 0x000000023d647824 */ /* 0x000fe200078e0202 */
[----:B------:R-:W-:-:S02]  /*10f70*/  SHF.R.U64 R115, R44, 0x10, R45 ;  /* 0x000000102c737819 */ /* 0x000fc4000000122d */
[----:B------:R-:W-:Y:S02]  /*10f80*/  LOP3.LUT R62, R62, 0x7fffe000, RZ, 0xc0, !PT ;  /* 0x7fffe0003e3e7812 */ /* 0x000fe400078ec0ff */
[----:B------:R-:W-:Y:S02]  /*10f90*/  SHF.R.U32.HI R32, RZ, 0x10, R35 ;  /* 0x00000010ff207819 */ /* 0x000fe40000011623 */
[----:B------:R-:W-:Y:S02]  /*10fa0*/  IADD3 R101, R63, R62, R187 ;  /* 0x0000003e3f657210 */ /* 0x000fe40007ffe0bb */
[----:B------:R-:W0:Y:S01]  /*10fb0*/  LDS.128 R60, [R100+0xc400] ;  /* 0x00c40000643c7984 */ /* 0x000e220000000c00 */
[----:B------:R-:W-:Y:S02]  /*10fc0*/  SHF.R.U32.HI R113, RZ, 0x10, R45 ;  /* 0x00000010ff717819 */ /* 0x000fe4000001162d */
[----:B------:R-:W-:Y:S01]  /*10fd0*/  IMAD R101, R101, 0x2, R2 ;  /* 0x0000000265657824 */ /* 0x000fe200078e0202 */
[----:B------:R-:W-:-:S02]  /*10fe0*/  SHF.R.U32.HI R45, RZ, 0x10, R47 ;  /* 0x00000010ff2d7819 */ /* 0x000fc4000001162f */
[----:B------:R-:W-:Y:S02]  /*10ff0*/  PRMT R111, R111, 0x5410, R116 ;  /* 0x000054106f6f7816 */ /* 0x000fe40000000074 */
[----:B------:R-:W1:Y:S01]  /*11000*/  LDS.128 R64, [R101+0xc400] ;  /* 0x00c4000065407984 */ /* 0x000e620000000c00 */
[----:B------:R-:W-:Y:S02]  /*11010*/  SHF.R.U32.HI R114, RZ, 0x10, R33 ;  /* 0x00000010ff727819 */ /* 0x000fe40000011621 */
[----:B------:R-:W-:Y:S02]  /*11020*/  SHF.R.U64 R33, R34, 0x10, R35 ;  /* 0x0000001022217819 */ /* 0x000fe40000001223 */
[----:B------:R-:W-:Y:S02]  /*11030*/  PRMT R112, R112, 0x5410, R115 ;  /* 0x0000541070707816 */ /* 0x000fe40000000073 */
[----:B------:R-:W-:Y:S02]  /*11040*/  PRMT R35, R73, 0x5432, R32 ;  /* 0x0000543249237816 */ /* 0x000fe40000000020 */
[----:B------:R-:W-:Y:S01]  /*11050*/  PRMT R110, R110, 0x5410, R113 ;  /* 0x000054106e6e7816 */ /* 0x000fe20000000071 */
[----:B------:R-:W-:Y:S01]  /*11060*/  IMAD.U32 R122, R112, 0x10000, RZ ;  /* 0x00010000707a7824 */ /* 0x000fe200078e00ff */
[----:B------:R-:W-:-:S02]  /*11070*/  SHF.R.U64 R34, R46, 0x10, R47 ;  /* 0x000000102e227819 */ /* 0x000fc4000000122f */
[----:B------:R-:W-:Y:S01]  /*11080*/  PRMT R32, R70, 0x5432, R45 ;  /* 0x0000543246207816 */ /* 0x000fe2000000002d */
[----:B------:R-:W-:Y:S01]  /*11090*/  IMAD.U32 R121, R110, 0x10000, RZ ;  /* 0x000100006e797824 */ /* 0x000fe200078e00ff */
[----:B------:R-:W-:Y:S02]  /*110a0*/  PRMT R47, R75, 0x5432, R114 ;  /* 0x000054324b2f7816 */ /* 0x000fe40000000072 */
[----:B------:R-:W-:Y:S01]  /*110b0*/  PRMT R34, R71, 0x5432, R34 ;  /* 0x0000543247227816 */ /* 0x000fe20000000022 */
[----:B------:R-:W-:Y:S01]  /*110c0*/  IMAD.U32 R120, R32, 0x10000, RZ ;  /* 0x0001000020787824 */ /* 0x000fe200078e00ff */
[----:B------:R-:W-:Y:S01]  /*110d0*/  PRMT R33, R74, 0x5432, R33 ;  /* 0x000054324a217816 */ /* 0x000fe20000000021 */
        /* <DEDUP_REMOVED lines=10> */
[----:B------:R-:W-:Y:S01]  /*11180*/  IMAD.U32 R119, R64, 0x10000, RZ ;  /* 0x0001000040777824 */ /* 0x000fe200078e00ff */
[----:B------:R-:W-:Y:S01]  /*11190*/  LOP3.LUT R61, R66, 0xffff0000, RZ, 0xc0, !PT ;  /* 0xffff0000423d7812 */ /* 0x000fe200078ec0ff */
[----:B------:R-:W-:-:S02]  /*111a0*/  IMAD.U32 R65, R111, 0x10000, RZ ;  /* 0x000100006f417824 */ /* 0x000fc400078e00ff */
[----:B------:R-:W-:Y:S01]  /*111b0*/  FMUL.FTZ R124, R118, R121 ;  /* 0x00000079767c7220 */ /* 0x000fe20000410000 */
[----:B------:R-:W-:Y:S01]  /*111c0*/  IMAD.U32 R63, R66, 0x10000, RZ ;  /* 0x00010000423f7824 */ /* 0x000fe200078e00ff */
[C---:B------:R-:W-:Y:S01]  /*111d0*/  LOP3.LUT R66, R67.reuse, 0xffff0000, RZ, 0xc0, !PT ;  /* 0xffff000043427812 */ /* 0x040fe200078ec0ff */
[----:B------:R-:W-:Y:S02]  /*111e0*/  IMAD.U32 R117, R67, 0x10000, RZ ;  /* 0x0001000043757824 */ /* 0x000fe400078e00ff */
[C---:B------:R-:W-:Y:S01]  /*111f0*/  FMUL.FTZ R67, R119.reuse, R65 ;  /* 0x0000004177437220 */ /* 0x040fe20000410000 */
[-C--:B------:R-:W-:Y:S01]  /*11200*/  FMUL.FTZ R123, R119, R122.reuse ;  /* 0x0000007a777b7220 */ /* 0x080fe20000410000 */
[----:B------:R-:W-:Y:S01]  /*11210*/  IMAD.U32 R119, R47, 0x10000, RZ ;  /* 0x000100002f777824 */ /* 0x000fe200078e00ff */
[----:B------:R-:W-:Y:S01]  /*11220*/  LOP3.LUT R64, R64, 0xffff0000, RZ, 0xc0, !PT ;  /* 0xffff000040407812 */ /* 0x000fe200078ec0ff */
[----:B------:R-:W-:Y:S01]  /*11230*/  FFMA.FTZ R67, R116, R122, R67 ;  /* 0x0000007a74437223 */ /* 0x000fe20000010043 */
[----:B------:R-:W-:-:S02]  /*11240*/  IMAD.U32 R122, R35, 0x10000, RZ ;  /* 0x00010000237a7824 */ /* 0x000fc400078e00ff */
[----:B------:R-:W-:Y:S01]  /*11250*/  FFMA.FTZ R65, R116, R65, -R123 ;  /* 0x0000004174417223 */ /* 0x000fe2000001087b */
[-C--:B------:R-:W-:Y:S01]  /*11260*/  FMUL.FTZ R118, R118, R119.reuse ;  /* 0x0000007776767220 */ /* 0x080fe20000410000 */
[----:B------:R-:W-:Y:S01]  /*11270*/  FFMA.FTZ R116, R113, R119, -R124 ;  /* 0x0000007771747223 */ /* 0x000fe2000001087c */
[C---:B------:R-:W-:Y:S01]  /*11280*/  FMUL.FTZ R123, R117.reuse, R120 ;  /* 0x00000078757b7220 */ /* 0x040fe20000410000 */
[----:B------:R-:W-:Y:S01]  /*11290*/  LOP3.LUT R119, R112, 0xffff0000, RZ, 0xc0, !PT ;  /* 0xffff000070777812 */ /* 0x000fe200078ec0ff */
[-C--:B------:R-:W-:Y:S01]  /*112a0*/  FMUL.FTZ R117, R117, R122.reuse ;  /* 0x0000007a75757220 */ /* 0x080fe20000410000 */
[----:B------:R-:W-:Y:S01]  /*112b0*/  LOP3.LUT R111, R111, 0xffff0000, RZ, 0xc0, !PT ;  /* 0xffff00006f6f7812 */ /* 0x000fe200078ec0ff */
[----:B------:R-:W-:Y:S01]  /*112c0*/  FFMA.FTZ R113, R113, R121, R118 ;  /* 0x0000007971717223 */ /* 0x000fe20000010076 */
[C---:B------:R-:W-:Y:S01]  /*112d0*/  FFMA.FTZ R112, R114.reuse, R122, -R123 ;  /* 0x0000007a72707223 */ /* 0x040fe2000001087b */
[----:B------:R-:W-:Y:S01]  /*112e0*/  FFMA.FTZ R114, R114, R120, R117 ;  /* 0x0000007872727223 */ /* 0x000fe20000010075 */
[----:B------:R-:W-:Y:S01]  /*112f0*/  FMUL.FTZ R121, R64, R119 ;  /* 0x0000007740797220 */ /* 0x000fe20000410000 */
[----:B------:R-:W-:Y:S01]  /*11300*/  LOP3.LUT R117, R110, 0xffff0000, RZ, 0xc0, !PT ;  /* 0xffff00006e757812 */ /* 0x000fe200078ec0ff */
[-C--:B------:R-:W-:Y:S01]  /*11310*/  FMUL.FTZ R123, R64, R111.reuse ;  /* 0x0000006f407b7220 */ /* 0x080fe20000410000 */
[----:B------:R-:W-:Y:S01]  /*11320*/  LOP3.LUT R47, R47, 0xffff0000, RZ, 0xc0, !PT ;  /* 0xffff00002f2f7812 */ /* 0x000fe200078ec0ff */
[----:B------:R-:W-:Y:S01]  /*11330*/  FFMA.FTZ R64, R44, R111, -R121 ;  /* 0x0000006f2c407223 */ /* 0x000fe20000010879 */
[----:B------:R-:W-:-:S02]  /*11340*/  IMAD.U32 R111, R34, 0x10000, RZ ;  /* 0x00010000226f7824 */ /* 0x000fc400078e00ff */
[----:B------:R-:W-:Y:S01]  /*11350*/  FMUL.FTZ R121, R115, R117 ;  /* 0x0000007573797220 */ /* 0x000fe20000410000 */
[----:B------:R-:W-:Y:S02]  /*11360*/  IMAD.U32 R110, R33, 0x10000, RZ ;  /* 0x00010000216e7824 */ /* 0x000fe400078e00ff */
[----:B------:R-:W-:Y:S01]  /*11370*/  FMUL.FTZ R118, R115, R47 ;  /* 0x0000002f73767220 */ /* 0x000fe20000410000 */
[----:B------:R-:W-:Y:S01]  /*11380*/  FMUL.FTZ R115, R63, R111 ;  /* 0x0000006f3f737220 */ /* 0x000fe20000410000 */
[C---:B------:R-:W-:Y:S01]  /*11390*/  FFMA.FTZ R47, R60.reuse, R47, -R121 ;  /* 0x0000002f3c2f7223 */ /* 0x040fe20000010879 */
[----:B------:R-:W-:Y:S01]  /*113a0*/  LOP3.LUT R35, R35, 0xffff0000, RZ, 0xc0, !PT ;  /* 0xffff000023237812 */ /* 0x000fe200078ec0ff */
[----:B------:R-:W-:Y:S01]  /*113b0*/  FFMA.FTZ R60, R60, R117, R118 ;  /* 0x000000753c3c7223 */ /* 0x000fe20000010076 */
[-C--:B------:R-:W-:Y:S01]  /*113c0*/  FMUL.FTZ R117, R63, R110.reuse ;  /* 0x0000006e3f757220 */ /* 0x080fe20000410000 */
[----:B------:R-:W-:Y:S01]  /*113d0*/  FFMA.FTZ R63, R46, R110, -R115 ;  /* 0x0000006e2e3f7223 */ /* 0x000fe20000010873 */
[----:B------:R-:W-:Y:S01]  /*113e0*/  LOP3.LUT R110, R34, 0xffff0000, RZ, 0xc0, !PT ;  /* 0xffff0000226e7812 */ /* 0x000fe200078ec0ff */
[----:B------:R-:W-:Y:S01]  /*113f0*/  FFMA.FTZ R44, R44, R119, R123 ;  /* 0x000000772c2c7223 */ /* 0x000fe2000001007b */
[----:B------:R-:W-:Y:S01]  /*11400*/  LOP3.LUT R34, R33, 0xffff0000, RZ, 0xc0, !PT ;  /* 0xffff000021227812 */ /* 0x000fe200078ec0ff */
[----:B------:R-:W-:Y:S01]  /*11410*/  FFMA.FTZ R46, R46, R111, R117 ;  /* 0x0000006f2e2e7223 */ /* 0x000fe20000010075 */
[----:B------:R-:W-:Y:S01]  /*11420*/  LOP3.LUT R33, R32, 0xffff0000, RZ, 0xc0, !PT ;  /* 0xffff000020217812 */ /* 0x000fe200078ec0ff */
[C---:B------:R-:W-:Y:S01]  /*11430*/  FMUL.FTZ R32, R61.reuse, R110 ;  /* 0x0000006e3d207220 */ /* 0x040fe20000410000 */
[----:B------:R-:W-:Y:S01]  /*11440*/  F2FP.BF16.F32.PACK_AB R44, R44, R67 ;  /* 0x000000432c2c723e */ /* 0x000fe200000010ff */
[----:B------:R-:W-:-:S02]  /*11450*/  FMUL.FTZ R61, R61, R34 ;  /* 0x000000223d3d7220 */ /* 0x000fc40000410000 */
[C---:B------:R-:W-:Y:S01]  /*11460*/  FMUL.FTZ R111, R66.reuse, R33 ;  /* 0x00000021426f7220 */ /* 0x040fe20000410000 */
[-C--:B------:R-:W-:Y:S01]  /*11470*/  FMUL.FTZ R66, R66, R35.reuse ;  /* 0x0000002342427220 */ /* 0x080fe20000410000 */
[C---:B------:R-:W-:Y:S01]  /*11480*/  FFMA.FTZ R34, R45.reuse, R34, -R32 ;  /* 0x000000222d227223 */ /* 0x040fe20000010820 */
[----:B------:R-:W-:Y:S01]  /*11490*/  FFMA.FTZ R61, R45, R110, R61 ;  /* 0x0000006e2d3d7223 */ /* 0x000fe2000001003d */
[C---:B------:R-:W-:Y:S01]  /*114a0*/  FFMA.FTZ R35, R62.reuse, R35, -R111 ;  /* 0x000000233e237223 */ /* 0x040fe2000001086f */
[----:B------:R-:W-:Y:S01]  /*114b0*/  FFMA.FTZ R111, R62, R33, R66 ;  /* 0x000000213e6f7223 */ /* 0x000fe20000010042 */
[----:B------:R-:W-:Y:S02]  /*114c0*/  F2FP.BF16.F32.PACK_AB R32, R64, R65 ;  /* 0x000000414020723e */ /* 0x000fe400000010ff */
[----:B------:R-:W-:Y:S02]  /*114d0*/  F2FP.BF16.F32.PACK_AB R33, R47, R116 ;  /* 0x000000742f21723e */ /* 0x000fe400000010ff */
[----:B------:R-:W-:-:S02]  /*114e0*/  F2FP.BF16.F32.PACK_AB R34, R34, R63 ;  /* 0x0000003f2222723e */ /* 0x000fc400000010ff */
[----:B------:R-:W-:Y:S02]  /*114f0*/  F2FP.BF16.F32.PACK_AB R35, R35, R112 ;  /* 0x000000702323723e */ /* 0x000fe400000010ff */
[----:B------:R-:W-:Y:S02]  /*11500*/  F2FP.BF16.F32.PACK_AB R45, R60, R113 ;  /* 0x000000713c2d723e */ /* 0x000fe400000010ff */
[----:B------:R-:W-:Y:S01]  /*11510*/  F2FP.BF16.F32.PACK_AB R46, R61, R46 ;  /* 0x0000002e3d2e723e */ /* 0x000fe200000010ff */
[----:B------:R1:W-:Y:S01]  /*11520*/  STS.128 [R100+0xc400], R32 ;  /* 0x00c4002064007388 */ /* 0x0003e20000000c00 */
[----:B------:R-:W-:-:S05]  /*11530*/  F2FP.BF16.F32.PACK_AB R47, R111, R114 ;  /* 0x000000726f2f723e */ /* 0x000fca00000010ff */
[----:B------:R1:W-:Y:S02]  /*11540*/  STS.128 [R101+0xc400], R44 ;  /* 0x00c4002c65007388 */ /* 0x0003e40000000c00 */
.L_x_1735:
[----:B------:R-:W-:Y:S05]  /*11550*/  BSYNC B2 ;  /* 0x0000000000027941 */ /* 0x000fea0003800000 */
.L_x_1734:
[----:B------:R-:W-:Y:S04]  /*11560*/  BSSY B2, `(.L_x_1736) ;  /* 0x0000069000027945 */ /* 0x000fe80003800000 */
[----:B------:R-:W-:Y:S05]  /*11570*/  @P1 BRA `(.L_x_1737) ;  /* 0x00000004009c1947 */ /* 0x000fea0003800000 */
[----:B------:R-:W2:Y:S01]  /*11580*/  LDL R67, [R1+0x44] ;  /* 0x0000440001437983 */ /* 0x000ea20000100800 */
[----:B-1----:R-:W-:Y:S02]  /*11590*/  LEA.HI R32, R83, R170, RZ, 0x1d ;  /* 0x000000aa53207211 */ /* 0x002fe400078fe8ff */
[--C-:B0-----:R-:W-:Y:S02]  /*115a0*/  SHF.R.U64 R61, R30, 0x10, R31.reuse ;  /* 0x000000101e3d7819 */ /* 0x101fe4000000121f */
[----:B------:R-:W-:Y:S01]  /*115b0*/  SHF.R.S32.HI R33, RZ, 0x1f, R32 ;  /* 0x0000001fff217819 */ /* 0x000fe20000011420 */
[----:B------:R-:W-:Y:S01]  /*115c0*/  IMAD.SHL.U32 R34, R32, 0x8, RZ ;  /* 0x0000000820227824 */ /* 0x000fe200078e00ff */
[----:B------:R-:W-:Y:S02]  /*115d0*/  SHF.R.U32.HI R30, RZ, 0x10, R31 ;  /* 0x00000010ff1e7819 */ /* 0x000fe4000001161f */
[----:B------:R-:W-:Y:S02]  /*115e0*/  LEA.HI R32, R33, R32, RZ, 0x3 ;  /* 0x0000002021207211 */ /* 0x000fe400078f18ff */
[----:B------:R-:W-:-:S02]  /*115f0*/  LOP3.LUT R33, R185, 0x38, R34, 0xf8, !PT ;  /* 0x00000038b9217812 */ /* 0x000fc400078ef822 */
[----:B------:R-:W-:Y:S01]  /*11600*/  SHF.R.U64 R63, R28, 0x10, R29 ;  /* 0x000000101c3f7819 */ /* 0x000fe2000000121d */
[----:B------:R-:W-:Y:S01]  /*11610*/  IMAD.SHL.U32 R32, R32, 0x400, RZ ;  /* 0x0000040020207824 */ /* 0x000fe200078e00ff */
[----:B------:R-:W-:Y:S02]  /*11620*/  LOP3.LUT R33, R33, R186, RZ, 0x3c, !PT ;  /* 0x000000ba21217212 */ /* 0x000fe400078e3cff */
[----:B------:R-:W-:Y:S02]  /*11630*/  SHF.R.U64 R31, R40, 0x10, R41 ;  /* 0x00000010281f7819 */ /* 0x000fe40000001229 */
[----:B------:R-:W-:Y:S02]  /*11640*/  LOP3.LUT R32, R32, 0x7fffe000, RZ, 0xc0, !PT ;  /* 0x7fffe00020207812 */ /* 0x000fe400078ec0ff */
[----:B------:R-:W-:Y:S02]  /*11650*/  SHF.R.U32.HI R28, RZ, 0x10, R29 ;  /* 0x00000010ff1c7819 */ /* 0x000fe4000001161d */
[----:B------:R-:W-:-:S02]  /*11660*/  IADD3 R45, R33, R32, R187 ;  /* 0x00000020212d7210 */ /* 0x000fc40007ffe0bb */
[----:B------:R-:W-:Y:S02]  /*11670*/  SHF.R.U64 R29, R42, 0x10, R43 ;  /* 0x000000102a1d7819 */ /* 0x000fe4000000122b */
[----:B------:R-:W-:Y:S01]  /*11680*/  PRMT R102, R102, 0x5410, R31 ;  /* 0x0000541066667816 */ /* 0x000fe2000000001f */
[----:B------:R-:W-:Y:S01]  /*11690*/  IMAD R60, R45, 0x2, R2 ;  /* 0x000000022d3c7824 */ /* 0x000fe200078e0202 */
[----:B------:R-:W-:Y:S02]  /*116a0*/  SHF.R.U32.HI R40, RZ, 0x10, R41 ;  /* 0x00000010ff287819 */ /* 0x000fe40000011629 */
[----:B------:R-:W-:Y:S02]  /*116b0*/  PRMT R107, R107, 0x5410, R28 ;  /* 0x000054106b6b7816 */ /* 0x000fe4000000001c */
[----:B------:R-:W0:Y:S01]  /*116c0*/  LDS.128 R44, [R60+0xc400] ;  /* 0x00c400003c2c7984 */ /* 0x000e220000000c00 */
[----:B------:R-:W-:Y:S02]  /*116d0*/  PRMT R104, R104, 0x5410, R29 ;  /* 0x0000541068687816 */ /* 0x000fe4000000001d */
[----:B------:R-:W-:Y:S01]  /*116e0*/  PRMT R106, R106, 0x5410, R63 ;  /* 0x000054106a6a7816 */ /* 0x000fe2000000003f */
[----:B------:R-:W-:Y:S01]  /*116f0*/  IMAD.U32 R63, R102, 0x10000, RZ ;  /* 0x00010000663f7824 */ /* 0x000fe200078e00ff */
[----:B------:R-:W-:-:S02]  /*11700*/  PRMT R108, R108, 0x5410, R61 ;  /* 0x000054106c6c7816 */ /* 0x000fc4000000003d */
[----:B------:R-:W-:Y:S02]  /*11710*/  SHF.R.U32.HI R42, RZ, 0x10, R43 ;  /* 0x00000010ff2a7819 */ /* 0x000fe4000001162b */
[----:B------:R-:W-:Y:S02]  /*11720*/  PRMT R103, R103, 0x5410, R40 ;  /* 0x0000541067677816 */ /* 0x000fe40000000028 */
[----:B------:R-:W-:Y:S02]  /*11730*/  PRMT R109, R109, 0x5410, R30 ;  /* 0x000054106d6d7816 */ /* 0x000fe4000000001e */
[----:B------:R-:W-:Y:S01]  /*11740*/  PRMT R105, R105, 0x5410, R42 ;  /* 0x0000541069697816 */ /* 0x000fe2000000002a */
[C---:B------:R-:W-:Y:S01]  /*11750*/  IMAD.U32 R64, R103.reuse, 0x10000, RZ ;  /* 0x0001000067407824 */ /* 0x040fe200078e00ff */
[----:B------:R-:W-:Y:S02]  /*11760*/  LOP3.LUT R103, R103, 0xffff0000, RZ, 0xc0, !PT ;  /* 0xffff000067677812 */ /* 0x000fe400078ec0ff */
[----:B0-----:R-:W-:Y:S01]  /*11770*/  LOP3.LUT R62, R44, 0xffff0000, RZ, 0xc0, !PT ;  /* 0xffff00002c3e7812 */ /* 0x001fe200078ec0ff */
[----:B------:R-:W-:Y:S01]  /*11780*/  IMAD.U32 R41, R45, 0x10000, RZ ;  /* 0x000100002d297824 */ /* 0x000fe200078e00ff */
[----:B------:R-:W-:Y:S01]  /*11790*/  LOP3.LUT R31, R46, 0xffff0000, RZ, 0xc0, !PT ;  /* 0xffff00002e1f7812 */ /* 0x000fe200078ec0ff */
[----:B------:R-:W-:Y:S01]  /*117a0*/  IMAD.U32 R42, R47, 0x10000, RZ ;  /* 0x000100002f2a7824 */ /* 0x000fe200078e00ff */
[----:B------:R-:W-:Y:S01]  /*117b0*/  LOP3.LUT R45, R45, 0xffff0000, RZ, 0xc0, !PT ;  /* 0xffff00002d2d7812 */ /* 0x000fe200078ec0ff */
[----:B------:R-:W-:Y:S01]  /*117c0*/  FMUL.FTZ R66, R41, R64 ;  /* 0x0000004029427220 */ /* 0x000fe20000410000 */
[----:B--2---:R-:W0:Y:S02]  /*117d0*/  LDS.128 R32, [R67] ;  /* 0x0000000043207984 */ /* 0x004e240000000c00 */
[C---:B0-----:R-:W-:Y:S01]  /*117e0*/  IMAD.U32 R29, R34.reuse, 0x10000, RZ ;  /* 0x00010000221d7824 */ /* 0x041fe200078e00ff */
[----:B------:R-:W-:Y:S01]  /*117f0*/  LOP3.LUT R28, R34, 0xffff0000, RZ, 0xc0, !PT ;  /* 0xffff0000221c7812 */ /* 0x000fe200078ec0ff */
[C---:B------:R-:W-:Y:S01]  /*11800*/  IMAD.U32 R61, R35.reuse, 0x10000, RZ ;  /* 0x00010000233d7824 */ /* 0x040fe200078e00ff */
[----:B------:R-:W-:Y:S01]  /*11810*/  LOP3.LUT R34, R35, 0xffff0000, RZ, 0xc0, !PT ;  /* 0xffff000023227812 */ /* 0x000fe200078ec0ff */
[----:B------:R-:W-:Y:S01]  /*11820*/  IMAD.U32 R35, R44, 0x10000, RZ ;  /* 0x000100002c237824 */ /* 0x000fe200078e00ff */
[C---:B------:R-:W-:Y:S01]  /*11830*/  LOP3.LUT R30, R32.reuse, 0xffff0000, RZ, 0xc0, !PT ;  /* 0xffff0000201e7812 */ /* 0x040fe200078ec0ff */
[----:B------:R-:W-:Y:S01]  /*11840*/  IMAD.U32 R40, R32, 0x10000, RZ ;  /* 0x0001000020287824 */ /* 0x000fe200078e00ff */
[----:B------:R-:W-:Y:S01]  /*11850*/  LOP3.LUT R32, R33, 0xffff0000, RZ, 0xc0, !PT ;  /* 0xffff000021207812 */ /* 0x000fe200078ec0ff */
[----:B------:R-:W-:-:S02]  /*11860*/  IMAD.U32 R44, R106, 0x10000, RZ ;  /* 0x000100006a2c7824 */ /* 0x000fc400078e00ff */
[-C--:B------:R-:W-:Y:S01]  /*11870*/  FMUL.FTZ R65, R35, R63.reuse ;  /* 0x0000003f23417220 */ /* 0x080fe20000410000 */
[----:B------:R-:W-:Y:S02]  /*11880*/  IMAD.U32 R43, R33, 0x10000, RZ ;  /* 0x00010000212b7824 */ /* 0x000fe400078e00ff */
[----:B------:R-:W-:Y:S01]  /*11890*/  IMAD.U32 R33, R46, 0x10000, RZ ;  /* 0x000100002e217824 */ /* 0x000fe200078e00ff */
[----:B------:R-:W-:Y:S01]  /*118a0*/  LOP3.LUT R46, R47, 0xffff0000, RZ, 0xc0, !PT ;  /* 0xffff00002f2e7812 */ /* 0x000fe200078ec0ff */
[-C--:B------:R-:W-:Y:S01]  /*118b0*/  FMUL.FTZ R47, R35, R44.reuse ;  /* 0x0000002c232f7220 */ /* 0x080fe20000410000 */
[C---:B------:R-:W-:Y:S01]  /*118c0*/  FFMA.FTZ R35, R40.reuse, R44, -R65 ;  /* 0x0000002c28237223 */ /* 0x040fe20000010841 */
[C---:B------:R-:W-:Y:S01]  /*118d0*/  IMAD.U32 R44, R107.reuse, 0x10000, RZ ;  /* 0x000100006b2c7824 */ /* 0x040fe200078e00ff */
[----:B------:R-:W-:Y:S01]  /*118e0*/  LOP3.LUT R107, R107, 0xffff0000, RZ, 0xc0, !PT ;  /* 0xffff00006b6b7812 */ /* 0x000fe200078ec0ff */
[----:B------:R-:W-:Y:S02]  /*118f0*/  IMAD.U32 R65, R105, 0x10000, RZ ;  /* 0x0001000069417824 */ /* 0x000fe400078e00ff */
[----:B------:R-:W-:Y:S01]  /*11900*/  FFMA.FTZ R40, R40, R63, R47 ;  /* 0x0000003f28287223 */ /* 0x000fe2000001002f */
[----:B------:R-:W-:-:S02]  /*11910*/  IMAD.U32 R47, R109, 0x10000, RZ ;  /* 0x000100006d2f7824 */ /* 0x000fc400078e00ff */
[-C--:B------:R-:W-:Y:S01]  /*11920*/  FMUL.FTZ R100, R41, R44.reuse ;  /* 0x0000002c29647220 */ /* 0x080fe20000410000 */
[C---:B------:R-:W-:Y:S01]  /*11930*/  FFMA.FTZ R41, R43.reuse, R44, -R66 ;  /* 0x0000002c2b297223 */ /* 0x040fe20000010842 */
[----:B------:R-:W-:Y:S01]  /*11940*/  FMUL.FTZ R44, R42, R65 ;  /* 0x000000412a2c7220 */ /* 0x000fe20000410000 */
[----:B------:R-:W-:Y:S01]  /*11950*/  LOP3.LUT R63, R102, 0xffff0000, RZ, 0xc0, !PT ;  /* 0xffff0000663f7812 */ /* 0x000fe200078ec0ff */
[-C--:B------:R-:W-:Y:S01]  /*11960*/  FMUL.FTZ R66, R42, R47.reuse ;  /* 0x0000002f2a427220 */ /* 0x080fe20000410000 */
[----:B------:R-:W-:Y:S01]  /*11970*/  FFMA.FTZ R43, R43, R64, R100 ;  /* 0x000000402b2b7223 */ /* 0x000fe20000010064 */
[C---:B------:R-:W-:Y:S01]  /*11980*/  FFMA.FTZ R42, R61.reuse, R47, -R44 ;  /* 0x0000002f3d2a7223 */ /* 0x040fe2000001082c */
[----:B------:R-:W-:Y:S01]  /*11990*/  LOP3.LUT R47, R106, 0xffff0000, RZ, 0xc0, !PT ;  /* 0xffff00006a2f7812 */ /* 0x000fe200078ec0ff */
[----:B------:R-:W-:Y:S01]  /*119a0*/  FFMA.FTZ R44, R61, R65, R66 ;  /* 0x000000413d2c7223 */ /* 0x000fe20000010042 */
[----:B------:R-:W-:Y:S01]  /*119b0*/  FMUL.FTZ R61, R62, R63 ;  /* 0x0000003f3e3d7220 */ /* 0x000fe20000410000 */
[----:B------:R-:W-:Y:S01]  /*119c0*/  FMUL.FTZ R100, R45, R107 ;  /* 0x0000006b2d647220 */ /* 0x000fe20000410000 */
[----:B------:R-:W-:-:S02]  /*119d0*/  IMAD.U32 R64, R104, 0x10000, RZ ;  /* 0x0001000068407824 */ /* 0x000fc400078e00ff */
[-C--:B------:R-:W-:Y:S01]  /*119e0*/  FMUL.FTZ R65, R62, R47.reuse ;  /* 0x0000002f3e417220 */ /* 0x080fe20000410000 */
[----:B------:R-:W-:Y:S01]  /*119f0*/  FFMA.FTZ R66, R30, R47, -R61 ;  /* 0x0000002f1e427223 */ /* 0x000fe2000001083d */
[----:B------:R-:W-:Y:S01]  /*11a00*/  FMUL.FTZ R47, R45, R103 ;  /* 0x000000672d2f7220 */ /* 0x000fe20000410000 */
[----:B------:R-:W-:Y:S02]  /*11a10*/  IMAD.U32 R62, R108, 0x10000, RZ ;  /* 0x000100006c3e7824 */ /* 0x000fe400078e00ff */
[----:B------:R-:W-:Y:S01]  /*11a20*/  FFMA.FTZ R65, R30, R63, R65 ;  /* 0x0000003f1e417223 */ /* 0x000fe20000010041 */
[C---:B------:R-:W-:Y:S01]  /*11a30*/  FFMA.FTZ R100, R32.reuse, R103, R100 ;  /* 0x0000006720647223 */ /* 0x040fe20000010064 */
[----:B------:R-:W-:Y:S01]  /*11a40*/  FFMA.FTZ R30, R32, R107, -R47 ;  /* 0x0000006b201e7223 */ /* 0x000fe2000001082f */
[C---:B------:R-:W-:Y:S01]  /*11a50*/  FMUL.FTZ R102, R33.reuse, R64 ;  /* 0x0000004021667220 */ /* 0x040fe20000410000 */
[----:B------:R-:W-:Y:S01]  /*11a60*/  FMUL.FTZ R32, R33, R62 ;  /* 0x0000003e21207220 */ /* 0x000fe20000410000 */
[----:B------:R-:W-:-:S02]  /*11a70*/  LOP3.LUT R104, R104, 0xffff0000, RZ, 0xc0, !PT ;  /* 0xffff000068687812 */ /* 0x000fc400078ec0ff */
[----:B------:R-:W-:Y:S01]  /*11a80*/  LOP3.LUT R105, R105, 0xffff0000, RZ, 0xc0, !PT ;  /* 0xffff000069697812 */ /* 0x000fe200078ec0ff */
[C---:B------:R-:W-:Y:S01]  /*11a90*/  FFMA.FTZ R102, R29.reuse, R62, -R102 ;  /* 0x0000003e1d667223 */ /* 0x040fe20000010866 */
[----:B------:R-:W-:Y:S01]  /*11aa0*/  LOP3.LUT R108, R108, 0xffff0000, RZ, 0xc0, !PT ;  /* 0xffff00006c6c7812 */ /* 0x000fe200078ec0ff */
[----:B------:R-:W-:Y:S01]  /*11ab0*/  FFMA.FTZ R64, R29, R64, R32 ;  /* 0x000000401d407223 */ /* 0x000fe20000010020 */
[----:B------:R-:W-:Y:S01]  /*11ac0*/  LOP3.LUT R109, R109, 0xffff0000, RZ, 0xc0, !PT ;  /* 0xffff00006d6d7812 */ /* 0x000fe200078ec0ff */
[C---:B------:R-:W-:Y:S01]  /*11ad0*/  FMUL.FTZ R29, R31.reuse, R104 ;  /* 0x000000681f1d7220 */ /* 0x040fe20000410000 */
[C---:B------:R-:W-:Y:S01]  /*11ae0*/  FMUL.FTZ R47, R46.reuse, R105 ;  /* 0x000000692e2f7220 */ /* 0x040fe20000410000 */
[----:B------:R-:W-:Y:S01]  /*11af0*/  FMUL.FTZ R33, R31, R108 ;  /* 0x0000006c1f217220 */ /* 0x000fe20000410000 */
[----:B------:R-:W-:Y:S01]  /*11b00*/  F2FP.BF16.F32.PACK_AB R32, R65, R40 ;  /* 0x000000284120723e */ /* 0x000fe200000010ff */
[-C--:B------:R-:W-:Y:S01]  /*11b10*/  FMUL.FTZ R46, R46, R109.reuse ;  /* 0x0000006d2e2e7220 */ /* 0x080fe20000410000 */
        /* <DEDUP_REMOVED lines=13> */
.L_x_1737:
[----:B------:R-:W-:Y:S05]  /*11bf0*/  BSYNC B2 ;  /* 0x0000000000027941 */ /* 0x000fea0003800000 */
.L_x_1736:
[----:B------:R-:W-:Y:S05]  /*11c00*/  @P2 BRA `(.L_x_1733) ;  /* 0x00000004009c2947 */ /* 0x000fea0003800000 */
[----:B------:R-:W3:Y:S01]  /*11c10*/  LDL R43, [R1+0x3c] ;  /* 0x00003c00012b7983 */ /* 0x000ee20000100800 */
[----:B------:R-:W-:Y:S02]  /*11c20*/  LEA.HI R83, R83, R171, RZ, 0x1d ;  /* 0x000000ab53537211 */ /* 0x000fe400078fe8ff */
[----:B------:R-:W-:Y:S02]  /*11c30*/  SHF.R.U64 R41, R24, 0x10, R25 ;  /* 0x0000001018297819 */ /* 0x000fe40000001219 */
[----:B--2---:R-:W-:Y:S01]  /*11c40*/  SHF.R.S32.HI R30, RZ, 0x1f, R83 ;  /* 0x0000001fff1e7819 */ /* 0x004fe20000011453 */
[----:B------:R-:W-:Y:S01]  /*11c50*/  IMAD.SHL.U32 R28, R83, 0x8, RZ ;  /* 0x00000008531c7824 */ /* 0x000fe200078e00ff */
[----:B-1----:R-:W-:Y:S02]  /*11c60*/  SHF.R.U32.HI R44, RZ, 0x10, R25 ;  /* 0x00000010ff2c7819 */ /* 0x002fe40000011619 */
[----:B------:R-:W-:Y:S02]  /*11c70*/  LEA.HI R30, R30, R83, RZ, 0x3 ;  /* 0x000000531e1e7211 */ /* 0x000fe400078f18ff */
[----:B------:R-:W-:-:S02]  /*11c80*/  LOP3.LUT R29, R185, 0x38, R28, 0xf8, !PT ;  /* 0x00000038b91d7812 */ /* 0x000fc400078ef81c */
[----:B------:R-:W-:Y:S01]  /*11c90*/  SHF.R.U64 R25, R26, 0x10, R27 ;  /* 0x000000101a197819 */ /* 0x000fe2000000121b */
[----:B------:R-:W-:Y:S01]  /*11ca0*/  IMAD.SHL.U32 R30, R30, 0x400, RZ ;  /* 0x000004001e1e7824 */ /* 0x000fe200078e00ff */
[----:B------:R-:W-:Y:S02]  /*11cb0*/  LOP3.LUT R29, R29, R186, RZ, 0x3c, !PT ;  /* 0x000000ba1d1d7212 */ /* 0x000fe400078e3cff */
[----:B------:R-:W-:Y:S02]  /*11cc0*/  SHF.R.U64 R26, R36, 0x10, R37 ;  /* 0x00000010241a7819 */ /* 0x000fe40000001225 */
[----:B------:R-:W-:Y:S02]  /*11cd0*/  LOP3.LUT R30, R30, 0x7fffe000, RZ, 0xc0, !PT ;  /* 0x7fffe0001e1e7812 */ /* 0x000fe400078ec0ff */
[----:B------:R-:W-:Y:S02]  /*11ce0*/  SHF.R.U64 R24, R38, 0x10, R39 ;  /* 0x0000001026187819 */ /* 0x000fe40000001227 */
[----:B------:R-:W-:-:S02]  /*11cf0*/  IADD3 R33, R29, R30, R187 ;  /* 0x0000001e1d217210 */ /* 0x000fc40007ffe0bb */
[----:B------:R-:W-:Y:S02]  /*11d00*/  PRMT R90, R90, 0x5410, R25 ;  /* 0x000054105a5a7816 */ /* 0x000fe40000000019 */
[----:B------:R-:W-:Y:S01]  /*11d10*/  PRMT R87, R87, 0x5410, R26 ;  /* 0x0000541057577816 */ /* 0x000fe2000000001a */
[----:B------:R-:W-:Y:S01]  /*11d20*/  IMAD R40, R33, 0x2, R2 ;  /* 0x0000000221287824 */ /* 0x000fe200078e0202 */
[----:B------:R-:W-:Y:S02]  /*11d30*/  SHF.R.U32.HI R42, RZ, 0x10, R27 ;  /* 0x00000010ff2a7819 */ /* 0x000fe4000001161b */
[----:B------:R-:W-:Y:S02]  /*11d40*/  PRMT R85, R85, 0x5410, R24 ;  /* 0x0000541055557816 */ /* 0x000fe40000000018 */
[----:B------:R-:W1:Y:S01]  /*11d50*/  LDS.128 R32, [R40+0xc400] ;  /* 0x00c4000028207984 */ /* 0x000e620000000c00 */
[----:B------:R-:W-:Y:S02]  /*11d60*/  PRMT R88, R88, 0x5410, R41 ;  /* 0x0000541058587816 */ /* 0x000fe40000000029 */
[----:B------:R-:W-:Y:S01]  /*11d70*/  PRMT R89, R89, 0x5410, R44 ;  /* 0x0000541059597816 */ /* 0x000fe2000000002c */
[----:B------:R-:W-:Y:S01]  /*11d80*/  IMAD.U32 R44, R87, 0x10000, RZ ;  /* 0x00010000572c7824 */ /* 0x000fe200078e00ff */
[----:B------:R-:W-:-:S02]  /*11d90*/  SHF.R.U32.HI R37, RZ, 0x10, R37 ;  /* 0x00000010ff257819 */ /* 0x000fc40000011625 */
[----:B------:R-:W-:Y:S02]  /*11da0*/  SHF.R.U32.HI R39, RZ, 0x10, R39 ;  /* 0x00000010ff277819 */ /* 0x000fe40000011627 */
[----:B------:R-:W-:Y:S01]  /*11db0*/  PRMT R91, R91, 0x5410, R42 ;  /* 0x000054105b5b7816 */ /* 0x000fe2000000002a */
[----:B------:R-:W-:Y:S01]  /*11dc0*/  IMAD.U32 R42, R88, 0x10000, RZ ;  /* 0x00010000582a7824 */ /* 0x000fe200078e00ff */
[----:B------:R-:W-:Y:S02]  /*11dd0*/  PRMT R86, R86, 0x5410, R37 ;  /* 0x0000541056567816 */ /* 0x000fe40000000025 */
[----:B------:R-:W-:Y:S02]  /*11de0*/  PRMT R84, R84, 0x5410, R39 ;  /* 0x0000541054547816 */ /* 0x000fe40000000027 */
[----:B------:R-:W-:Y:S01]  /*11df0*/  LOP3.LUT R87, R87, 0xffff0000, RZ, 0xc0, !PT ;  /* 0xffff000057577812 */ /* 0x000fe200078ec0ff */
[C---:B------:R-:W-:Y:S01]  /*11e00*/  IMAD.U32 R46, R86.reuse, 0x10000, RZ ;  /* 0x00010000562e7824 */ /* 0x040fe200078e00ff */
[----:B------:R-:W-:Y:S01]  /*11e10*/  LOP3.LUT R86, R86, 0xffff0000, RZ, 0xc0, !PT ;  /* 0xffff000056567812 */ /* 0x000fe200078ec0ff */
[C---:B-1----:R-:W-:Y:S01]  /*11e20*/  IMAD.U32 R37, R33.reuse, 0x10000, RZ ;  /* 0x0001000021257824 */ /* 0x042fe200078e00ff */
[----:B------:R-:W-:Y:S01]  /*11e30*/  LOP3.LUT R33, R33, 0xffff0000, RZ, 0xc0, !PT ;  /* 0xffff000021217812 */ /* 0x000fe200078ec0ff */
[C---:B------:R-:W-:Y:S01]  /*11e40*/  IMAD.U32 R39, R35.reuse, 0x10000, RZ ;  /* 0x0001000023277824 */ /* 0x040fe200078e00ff */
[----:B------:R-:W-:Y:S01]  /*11e50*/  LOP3.LUT R35, R35, 0xffff0000, RZ, 0xc0, !PT ;  /* 0xffff000023237812 */ /* 0x000fe200078ec0ff */
[----:B------:R-:W-:Y:S01]  /*11e60*/  FMUL.FTZ R64, R37, R46 ;  /* 0x0000002e25407220 */ /* 0x000fe20000410000 */
[C---:B------:R-:W-:Y:S01]  /*11e70*/  IMAD.U32 R38, R34.reuse, 0x10000, RZ ;  /* 0x0001000022267824 */ /* 0x040fe200078e00ff */
[----:B------:R-:W-:Y:S01]  /*11e80*/  LOP3.LUT R34, R34, 0xffff0000, RZ, 0xc0, !PT ;  /* 0xffff000022227812 */ /* 0x000fe200078ec0ff */
[----:B---3--:R-:W1:Y:S02]  /*11e90*/  LDS.128 R28, [R43] ;  /* 0x000000002b1c7984 */ /* 0x008e640000000c00 */
[C---:B-1----:R-:W-:Y:S01]  /*11ea0*/  IMAD.U32 R25, R28.reuse, 0x10000, RZ ;  /* 0x000100001c197824 */ /* 0x042fe200078e00ff */
[----:B------:R-:W-:Y:S01]  /*11eb0*/  LOP3.LUT R26, R28, 0xffff0000, RZ, 0xc0, !PT ;  /* 0xffff00001c1a7812 */ /* 0x000fe200078ec0ff */
[C---:B------:R-:W-:Y:S01]  /*11ec0*/  IMAD.U32 R27, R29.reuse, 0x10000, RZ ;  /* 0x000100001d1b7824 */ /* 0x040fe200078e00ff */
[----:B------:R-:W-:Y:S01]  /*11ed0*/  LOP3.LUT R28, R29, 0xffff0000, RZ, 0xc0, !PT ;  /* 0xffff00001d1c7812 */ /* 0x000fe200078ec0ff */
[C---:B------:R-:W-:Y:S01]  /*11ee0*/  IMAD.U32 R29, R30.reuse, 0x10000, RZ ;  /* 0x000100001e1d7824 */ /* 0x040fe200078e00ff */
[----:B------:R-:W-:Y:S01]  /*11ef0*/  LOP3.LUT R24, R30, 0xffff0000, RZ, 0xc0, !PT ;  /* 0xffff00001e187812 */ /* 0x000fe200078ec0ff */
[C---:B------:R-:W-:Y:S01]  /*11f00*/  IMAD.U32 R36, R31.reuse, 0x10000, RZ ;  /* 0x000100001f247824 */ /* 0x040fe200078e00ff */
[----:B------:R-:W-:Y:S01]  /*11f10*/  LOP3.LUT R30, R31, 0xffff0000, RZ, 0xc0, !PT ;  /* 0xffff00001f1e7812 */ /* 0x000fe200078ec0ff */
[C---:B------:R-:W-:Y:S01]  /*11f20*/  IMAD.U32 R31, R32.reuse, 0x10000, RZ ;  /* 0x00010000201f7824 */ /* 0x040fe200078e00ff */
[----:B------:R-:W-:-:S03]  /*11f30*/  LOP3.LUT R32, R32, 0xffff0000, RZ, 0xc0, !PT ;  /* 0xffff000020207812 */ /* 0x000fc600078ec0ff */
[C---:B------:R-:W-:Y:S01]  /*11f40*/  FMUL.FTZ R60, R31.reuse, R44 ;  /* 0x0000002c1f3c7220 */ /* 0x040fe20000410000 */
[-C--:B------:R-:W-:Y:S01]  /*11f50*/  FMUL.FTZ R62, R31, R42.reuse ;  /* 0x0000002a1f3e7220 */ /* 0x080fe20000410000 */
[C---:B------:R-:W-:Y:S01]  /*11f60*/  IMAD.U32 R31, R84.reuse, 0x10000, RZ ;  /* 0x00010000541f7824 */ /* 0x040fe200078e00ff */
[----:B------:R-:W-:Y:S01]  /*11f70*/  LOP3.LUT R84, R84, 0xffff0000, RZ, 0xc0, !PT ;  /* 0xffff000054547812 */ /* 0x000fe200078ec0ff */
[----:B------:R-:W-:Y:S01]  /*11f80*/  FFMA.FTZ R60, R25, R42, -R60 ;  /* 0x0000002a193c7223 */ /* 0x000fe2000001083c */
[----:B------:R-:W-:Y:S02]  /*11f90*/  IMAD.U32 R42, R89, 0x10000, RZ ;  /* 0x00010000592a7824 */ /* 0x000fe400078e00ff */
[----:B------:R-:W-:Y:S01]  /*11fa0*/  FFMA.FTZ R62, R25, R44, R62 ;  /* 0x0000002c193e7223 */ /* 0x000fe2000001003e */
[----:B------:R-:W-:Y:S01]  /*11fb0*/  IMAD.U32 R25, R91, 0x10000, RZ ;  /* 0x000100005b197824 */ /* 0x000fe200078e00ff */
[----:B------:R-:W-:Y:S01]  /*11fc0*/  LOP3.LUT R89, R89, 0xffff0000, RZ, 0xc0, !PT ;  /* 0xffff000059597812 */ /* 0x000fe200078ec0ff */
[-C--:B------:R-:W-:Y:S01]  /*11fd0*/  FMUL.FTZ R44, R37, R42.reuse ;  /* 0x0000002a252c7220 */ /* 0x080fe20000410000 */
[----:B------:R-:W-:Y:S01]  /*11fe0*/  FMUL.FTZ R37, R39, R31 ;  /* 0x0000001f27257220 */ /* 0x000fe20000410000 */
[----:B------:R-:W-:Y:S01]  /*11ff0*/  FFMA.FTZ R64, R27, R42, -R64 ;  /* 0x0000002a1b407223 */ /* 0x000fe20000010840 */
[-C--:B------:R-:W-:Y:S01]  /*12000*/  FMUL.FTZ R42, R39, R25.reuse ;  /* 0x00000019272a7220 */ /* 0x080fe20000410000 */
[----:B------:R-:W-:Y:S01]  /*12010*/  FFMA.FTZ R44, R27, R46, R44 ;  /* 0x0000002e1b2c7223 */ /* 0x000fe2000001002c */
[----:B------:R-:W-:Y:S01]  /*12020*/  FFMA.FTZ R41, R36, R25, -R37 ;  /* 0x0000001924297223 */ /* 0x000fe20000010825 */
[----:B------:R-:W-:Y:S01]  /*12030*/  LOP3.LUT R25, R88, 0xffff0000, RZ, 0xc0, !PT ;  /* 0xffff000058197812 */ /* 0x000fe200078ec0ff */
[----:B------:R-:W-:Y:S01]  /*12040*/  FMUL.FTZ R27, R32, R87 ;  /* 0x00000057201b7220 */ /* 0x000fe20000410000 */
[----:B------:R-:W-:Y:S01]  /*12050*/  FFMA.FTZ R42, R36, R31, R42 ;  /* 0x0000001f242a7223 */ /* 0x000fe2000001002a */
[----:B------:R-:W-:Y:S01]  /*12060*/  LOP3.LUT R91, R91, 0xffff0000, RZ, 0xc0, !PT ;  /* 0xffff00005b5b7812 */ /* 0x000fe200078ec0ff */
[----:B------:R-:W-:Y:S01]  /*12070*/  FMUL.FTZ R39, R33, R86 ;  /* 0x0000005621277220 */ /* 0x000fe20000410000 */
[-C--:B------:R-:W-:Y:S01]  /*12080*/  FMUL.FTZ R37, R32, R25.reuse ;  /* 0x0000001920257220 */ /* 0x080fe20000410000 */
[----:B------:R-:W-:Y:S01]  /*12090*/  FFMA.FTZ R31, R26, R25, -R27 ;  /* 0x000000191a1f7223 */ /* 0x000fe2000001081b */
[C---:B------:R-:W-:Y:S01]  /*120a0*/  IMAD.U32 R27, R85.reuse, 0x10000, RZ ;  /* 0x00010000551b7824 */ /* 0x040fe200078e00ff */
[----:B------:R-:W-:Y:S01]  /*120b0*/  LOP3.LUT R85, R85, 0xffff0000, RZ, 0xc0, !PT ;  /* 0xffff000055557812 */ /* 0x000fe200078ec0ff */
[----:B------:R-:W-:-:S02]  /*120c0*/  IMAD.U32 R25, R90, 0x10000, RZ ;  /* 0x000100005a197824 */ /* 0x000fc400078e00ff */
[----:B------:R-:W-:Y:S01]  /*120d0*/  FFMA.FTZ R37, R26, R87, R37 ;  /* 0x000000571a257223 */ /* 0x000fe20000010025 */
[C---:B------:R-:W-:Y:S01]  /*120e0*/  FMUL.FTZ R26, R38.reuse, R27 ;  /* 0x0000001b261a7220 */ /* 0x040fe20000410000 */
[----:B------:R-:W-:Y:S01]  /*120f0*/  FMUL.FTZ R33, R33, R89 ;  /* 0x0000005921217220 */ /* 0x000fe20000410000 */
[----:B------:R-:W-:Y:S01]  /*12100*/  FMUL.FTZ R38, R38, R25 ;  /* 0x0000001926267220 */ /* 0x000fe20000410000 */
[----:B------:R-:W-:Y:S01]  /*12110*/  FFMA.FTZ R39, R28, R89, -R39 ;  /* 0x000000591c277223 */ /* 0x000fe20000010827 */
[C---:B------:R-:W-:Y:S01]  /*12120*/  FFMA.FTZ R26, R29.reuse, R25, -R26 ;  /* 0x000000191d1a7223 */ /* 0x040fe2000001081a */
[----:B------:R-:W-:Y:S01]  /*12130*/  LOP3.LUT R25, R90, 0xffff0000, RZ, 0xc0, !PT ;  /* 0xffff00005a197812 */ /* 0x000fe200078ec0ff */
[----:B------:R-:W-:Y:S01]  /*12140*/  FFMA.FTZ R38, R29, R27, R38 ;  /* 0x0000001b1d267223 */ /* 0x000fe20000010026 */
[C---:B------:R-:W-:Y:S01]  /*12150*/  FMUL.FTZ R27, R34.reuse, R85 ;  /* 0x00000055221b7220 */ /* 0x040fe20000410000 */
[C---:B------:R-:W-:Y:S01]  /*12160*/  FMUL.FTZ R29, R35.reuse, R84 ;  /* 0x00000054231d7220 */ /* 0x040fe20000410000 */
[----:B------:R-:W-:Y:S01]  /*12170*/  FMUL.FTZ R35, R35, R91 ;  /* 0x0000005b23237220 */ /* 0x000fe20000410000 */
[-C--:B------:R-:W-:Y:S01]  /*12180*/  FMUL.FTZ R34, R34, R25.reuse ;  /* 0x0000001922227220 */ /* 0x080fe20000410000 */
        /* <DEDUP_REMOVED lines=15> */
.L_x_1733:
[----:B------:R-:W-:Y:S05]  /*12280*/  BSYNC B1 ;  /* 0x0000000000017941 */ /* 0x000fea0003800000 */
.L_x_1732:
[----:B---3--:R-:W-:-:S05]  /*12290*/  VIADD R24, R174, 0x40 ;  /* 0x00000040ae187836 */ /* 0x008fca0000000000 */
[----:B------:R-:W-:-:S13]  /*122a0*/  ISETP.GE.AND P0, PT, R24, R69, PT ;  /* 0x000000451800720c */ /* 0x000fda0003f06270 */
[----:B------:R-:W-:Y:S05]  /*122b0*/  @P0 BRA `(.L_x_1713) ;  /* 0x0000001400040947 */ /* 0x000fea0003800000 */
[----:B-12---:R-:W1:Y:S01]  /*122c0*/  LDC R32, c[0x0][0x3f4] ;  /* 0x0000fd00ff207b82 */ /* 0x006e620000000800 */
[----:B------:R-:W-:Y:S01]  /*122d0*/  BSSY B1, `(.L_x_1738) ;  /* 0x000006d000017945 */ /* 0x000fe20003800000 */
[----:B------:R-:W-:Y:S02]  /*122e0*/  SHF.R.U32.HI R44, RZ, 0x3, R181 ;  /* 0x00000003ff2c7819 */ /* 0x000fe400000116b5 */
[-C--:B-1----:R-:W-:Y:S02]  /*122f0*/  ISETP.GE.AND P0, PT, R18, R32.reuse, PT ;  /* 0x000000201200720c */ /* 0x082fe40003f06270 */
[-C--:B------:R-:W-:Y:S02]  /*12300*/  ISETP.GE.AND P1, PT, R167, R32.reuse, PT ;  /* 0x00000020a700720c */ /* 0x080fe40003f26270 */
[----:B------:R-:W-:-:S09]  /*12310*/  ISETP.GE.AND P2, PT, R168, R32, PT ;  /* 0x00000020a800720c */ /* 0x000fd20003f46270 */
[----:B------:R-:W-:Y:S05]  /*12320*/  @P0 BRA `(.L_x_1739) ;  /* 0x00000004009c0947 */ /* 0x000fea0003800000 */
[----:B------:R-:W2:Y:S01]  /*12330*/  LDL R46, [R1+0x40] ;  /* 0x00004000012e7983 */ /* 0x000ea20000100800 */
[----:B------:R-:W-:Y:S02]  /*12340*/  LEA.HI R24, R32, R209, RZ, 0x1d ;  /* 0x000000d120187211 */ /* 0x000fe400078fe8ff */
[--C-:B------:R-:W-:Y:S02]  /*12350*/  SHF.R.U64 R35, R4, 0x10, R5.reuse ;  /* 0x0000001004237819 */ /* 0x100fe40000001205 */
[----:B------:R-:W-:Y:S01]  /*12360*/  SHF.R.S32.HI R25, RZ, 0x1f, R24 ;  /* 0x0000001fff197819 */ /* 0x000fe20000011418 */
[----:B------:R-:W-:Y:S01]  /*12370*/  IMAD.SHL.U32 R26, R24, 0x8, RZ ;  /* 0x00000008181a7824 */ /* 0x000fe200078e00ff */
[----:B------:R-:W-:Y:S02]  /*12380*/  SHF.R.U32.HI R4, RZ, 0x10, R5 ;  /* 0x00000010ff047819 */ /* 0x000fe40000011605 */
[----:B------:R-:W-:Y:S02]  /*12390*/  LEA.HI R25, R25, R24, RZ, 0x3 ;  /* 0x0000001819197211 */ /* 0x000fe400078f18ff */
[----:B------:R-:W-:-:S02]  /*123a0*/  LOP3.LUT R24, R181, 0x38, R26, 0xf8, !PT ;  /* 0x00000038b5187812 */ /* 0x000fc400078ef81a */
[--C-:B------:R-:W-:Y:S01]  /*123b0*/  SHF.R.U64 R5, R6, 0x10, R7.reuse ;  /* 0x0000001006057819 */ /* 0x100fe20000001207 */
[----:B------:R-:W-:Y:S01]  /*123c0*/  IMAD.SHL.U32 R26, R25, 0x400, RZ ;  /* 0x00000400191a7824 */ /* 0x000fe200078e00ff */
[----:B------:R-:W-:Y:S02]  /*123d0*/  LOP3.LUT R25, R24, R44, RZ, 0x3c, !PT ;  /* 0x0000002c18197212 */ /* 0x000fe400078e3cff */
[----:B------:R-:W-:Y:S02]  /*123e0*/  SHF.R.U32.HI R6, RZ, 0x10, R7 ;  /* 0x00000010ff067819 */ /* 0x000fe40000011607 */
[----:B------:R-:W-:Y:S02]  /*123f0*/  LOP3.LUT R26, R26, 0x7fffe000, RZ, 0xc0, !PT ;  /* 0x7fffe0001a1a7812 */ /* 0x000fe400078ec0ff */
[----:B------:R-:W-:Y:S02]  /*12400*/  SHF.R.U64 R39, R48, 0x10, R49 ;  /* 0x0000001030277819 */ /* 0x000fe40000001231 */
[----:B------:R-:W-:-:S02]  /*12410*/  IADD3 R33, R25, R26, R200 ;  /* 0x0000001a19217210 */ /* 0x000fc40007ffe0c8 */
[----:B------:R-:W-:Y:S02]  /*12420*/  PRMT R92, R92, 0x5410, R35 ;  /* 0x000054105c5c7816 */ /* 0x000fe40000000023 */
[----:B------:R-:W-:Y:S01]  /*12430*/  PRMT R93, R93, 0x5410, R4 ;  /* 0x000054105d5d7816 */ /* 0x000fe20000000004 */
[----:B------:R-:W-:Y:S01]  /*12440*/  IMAD R33, R33, 0x2, R2 ;  /* 0x0000000221217824 */ /* 0x000fe200078e0202 */
[----:B------:R-:W-:Y:S02]  /*12450*/  PRMT R94, R94, 0x5410, R5 ;  /* 0x000054105e5e7816 */ /* 0x000fe40000000005 */
[----:B------:R-:W-:Y:S01]  /*12460*/  PRMT R95, R95, 0x5410, R6 ;  /* 0x000054105f5f7816 */ /* 0x000fe20000000006 */
[----:B------:R-:W-:Y:S01]  /*12470*/  IMAD.U32 R40, R93, 0x10000, RZ ;  /* 0x000100005d287824 */ /* 0x000fe200078e00ff */
[----:B------:R-:W1:Y:S01]  /*12480*/  LDS.128 R28, [R33+0xc400] ;  /* 0x00c40000211c7984 */ /* 0x000e620000000c00 */
[----:B------:R-:W-:Y:S01]  /*12490*/  PRMT R96, R96, 0x5410, R39 ;  /* 0x0000541060607816 */ /* 0x000fe20000000027 */
[----:B------:R-:W-:Y:S01]  /*124a0*/  IMAD.U32 R39, R92, 0x10000, RZ ;  /* 0x000100005c277824 */ /* 0x000fe200078e00ff */
[----:B------:R-:W-:-:S02]  /*124b0*/  SHF.R.U32.HI R48, RZ, 0x10, R49 ;  /* 0x00000010ff307819 */ /* 0x000fc40000011631 */
[--C-:B------:R-:W-:Y:S01]  /*124c0*/  SHF.R.U64 R37, R50, 0x10, R51.reuse ;  /* 0x0000001032257819 */ /* 0x100fe20000001233 */
[----:B------:R-:W-:Y:S01]  /*124d0*/  IMAD.U32 R38, R96, 0x10000, RZ ;  /* 0x0001000060267824 */ /* 0x000fe200078e00ff */
[----:B------:R-:W-:Y:S02]  /*124e0*/  SHF.R.U32.HI R50, RZ, 0x10, R51 ;  /* 0x00000010ff327819 */ /* 0x000fe40000011633 */
[----:B------:R-:W-:Y:S02]  /*124f0*/  PRMT R97, R97, 0x5410, R48 ;  /* 0x0000541061617816 */ /* 0x000fe40000000030 */
[----:B------:R-:W-:Y:S02]  /*12500*/  PRMT R99, R99, 0x5410, R50 ;  /* 0x0000541063637816 */ /* 0x000fe40000000032 */
[----:B------:R-:W-:Y:S02]  /*12510*/  PRMT R98, R98, 0x5410, R37 ;  /* 0x0000541062627816 */ /* 0x000fe40000000025 */
[----:B------:R-:W-:-:S02]  /*12520*/  LOP3.LUT R92, R92, 0xffff0000, RZ, 0xc0, !PT ;  /* 0xffff00005c5c7812 */ /* 0x000fc400078ec0ff */
[----:B------:R-:W-:Y:S02]  /*12530*/  LOP3.LUT R96, R96, 0xffff0000, RZ, 0xc0, !PT ;  /* 0xffff000060607812 */ /* 0x000fe400078ec0ff */
        /* <DEDUP_REMOVED lines=8> */
[----:B--2---:R-:W1:Y:S02]  /*125c0*/  LDS.128 R24, [R46] ;  /* 0x000000002e187984 */ /* 0x004e640000000c00 */
        /* <DEDUP_REMOVED lines=10> */
[CC--:B------:R-:W-:Y:S01]  /*12670*/  FMUL.FTZ R41, R27.reuse, R39.reuse ;  /* 0x000000271b297220 */ /* 0x0c0fe20000410000 */
[-C--:B------:R-:W-:Y:S01]  /*12680*/  FMUL.FTZ R43, R27, R38.reuse ;  /* 0x000000261b2b7220 */ /* 0x080fe20000410000 */
[C---:B------:R-:W-:Y:S01]  /*12690*/  IMAD.U32 R27, R97.reuse, 0x10000, RZ ;  /* 0x00010000611b7824 */ /* 0x040fe200078e00ff */
[----:B------:R-:W-:Y:S01]  /*126a0*/  LOP3.LUT R97, R97, 0xffff0000, RZ, 0xc0, !PT ;  /* 0xffff000061617812 */ /* 0x000fe200078ec0ff */
[C---:B------:R-:W-:Y:S01]  /*126b0*/  FFMA.FTZ R41, R4.reuse, R38, -R41 ;  /* 0x0000002604297223 */ /* 0x040fe20000010829 */
[----:B------:R-:W-:Y:S02]  /*126c0*/  IMAD.U32 R38, R95, 0x10000, RZ ;  /* 0x000100005f267824 */ /* 0x000fe400078e00ff */
[----:B------:R-:W-:Y:S01]  /*126d0*/  FFMA.FTZ R43, R4, R39, R43 ;  /* 0x00000027042b7223 */ /* 0x000fe2000001002b */
[----:B------:R-:W-:Y:S02]  /*126e0*/  IMAD.U32 R4, R99, 0x10000, RZ ;  /* 0x0001000063047824 */ /* 0x000fe400078e00ff */
[-C--:B------:R-:W-:Y:S01]  /*126f0*/  FMUL.FTZ R35, R35, R27.reuse ;  /* 0x0000001b23237220 */ /* 0x080fe20000410000 */
[C---:B------:R-:W-:Y:S01]  /*12700*/  FFMA.FTZ R45, R6.reuse, R27, -R45 ;  /* 0x0000001b062d7223 */ /* 0x040fe2000001082d */
[C---:B------:R-:W-:Y:S01]  /*12710*/  FMUL.FTZ R27, R37.reuse, R38 ;  /* 0x00000026251b7220 */ /* 0x040fe20000410000 */
[----:B------:R-:W-:Y:S01]  /*12720*/  FMUL.FTZ R39, R37, R4 ;  /* 0x0000000425277220 */ /* 0x000fe20000410000 */
[----:B------:R-:W-:Y:S01]  /*12730*/  FFMA.FTZ R35, R6, R40, R35 ;  /* 0x0000002806237223 */ /* 0x000fe20000010023 */
[----:B------:R-:W-:-:S02]  /*12740*/  IMAD.U32 R6, R94, 0x10000, RZ ;  /* 0x000100005e067824 */ /* 0x000fc400078e00ff */
[----:B------:R-:W-:Y:S01]  /*12750*/  FFMA.FTZ R37, R34, R4, -R27 ;  /* 0x0000000422257223 */ /* 0x000fe2000001081b */
[C---:B------:R-:W-:Y:S01]  /*12760*/  FMUL.FTZ R4, R28.reuse, R92 ;  /* 0x0000005c1c047220 */ /* 0x040fe20000410000 */
[----:B------:R-:W-:Y:S01]  /*12770*/  FMUL.FTZ R28, R28, R96 ;  /* 0x000000601c1c7220 */ /* 0x000fe20000410000 */
[----:B------:R-:W-:Y:S01]  /*12780*/  FMUL.FTZ R40, R36, R6 ;  /* 0x0000000624287220 */ /* 0x000fe20000410000 */
[----:B------:R-:W-:Y:S01]  /*12790*/  LOP3.LUT R94, R94, 0xffff0000, RZ, 0xc0, !PT ;  /* 0xffff00005e5e7812 */ /* 0x000fe200078ec0ff */
[----:B------:R-:W-:Y:S01]  /*127a0*/  FFMA.FTZ R96, R5, R96, -R4 ;  /* 0x0000006005607223 */ /* 0x000fe20000010804 */
[C---:B------:R-:W-:Y:S01]  /*127b0*/  IMAD.U32 R4, R98.reuse, 0x10000, RZ ;  /* 0x0001000062047824 */ /* 0x040fe200078e00ff */
[----:B------:R-:W-:Y:S01]  /*127c0*/  LOP3.LUT R98, R98, 0xffff0000, RZ, 0xc0, !PT ;  /* 0xffff000062627812 */ /* 0x000fe200078ec0ff */
[----:B------:R-:W-:Y:S01]  /*127d0*/  FFMA.FTZ R39, R34, R38, R39 ;  /* 0x0000002622277223 */ /* 0x000fe20000010027 */
[----:B------:R-:W-:Y:S01]  /*127e0*/  LOP3.LUT R95, R95, 0xffff0000, RZ, 0xc0, !PT ;  /* 0xffff00005f5f7812 */ /* 0x000fe200078ec0ff */
[-C--:B------:R-:W-:Y:S01]  /*127f0*/  FMUL.FTZ R36, R36, R4.reuse ;  /* 0x0000000424247220 */ /* 0x080fe20000410000 */
[----:B------:R-:W-:Y:S01]  /*12800*/  LOP3.LUT R99, R99, 0xffff0000, RZ, 0xc0, !PT ;  /* 0xffff000063637812 */ /* 0x000fe200078ec0ff */
[----:B------:R-:W-:Y:S01]  /*12810*/  FFMA.FTZ R40, R7, R4, -R40 ;  /* 0x0000000407287223 */ /* 0x000fe20000010828 */
[C---:B------:R-:W-:Y:S01]  /*12820*/  FMUL.FTZ R27, R29.reuse, R93 ;  /* 0x0000005d1d1b7220 */ /* 0x040fe20000410000 */
[----:B------:R-:W-:Y:S01]  /*12830*/  FMUL.FTZ R38, R29, R97 ;  /* 0x000000611d267220 */ /* 0x000fe20000410000 */
[----:B------:R-:W-:Y:S01]  /*12840*/  FFMA.FTZ R28, R5, R92, R28 ;  /* 0x0000005c051c7223 */ /* 0x000fe2000001001c */
[C---:B------:R-:W-:Y:S01]  /*12850*/  FMUL.FTZ R4, R30.reuse, R94 ;  /* 0x0000005e1e047220 */ /* 0x040fe20000410000 */
[----:B------:R-:W-:Y:S01]  /*12860*/  FFMA.FTZ R36, R7, R6, R36 ;  /* 0x0000000607247223 */ /* 0x000fe20000010024 */
[-C--:B------:R-:W-:Y:S01]  /*12870*/  FMUL.FTZ R5, R30, R98.reuse ;  /* 0x000000621e057220 */ /* 0x080fe20000410000 */
[C---:B------:R-:W-:Y:S01]  /*12880*/  FMUL.FTZ R29, R31.reuse, R95 ;  /* 0x0000005f1f1d7220 */ /* 0x040fe20000410000 */
[----:B------:R-:W-:Y:S01]  /*12890*/  FMUL.FTZ R6, R31, R99 ;  /* 0x000000631f067220 */ /* 0x000fe20000410000 */
[----:B------:R-:W-:Y:S01]  /*128a0*/  FFMA.FTZ R34, R24, R97, -R27 ;  /* 0x0000006118227223 */ /* 0x000fe2000001081b */
[C---:B------:R-:W-:Y:S01]  /*128b0*/  FFMA.FTZ R7, R25.reuse, R98, -R4 ;  /* 0x0000006219077223 */ /* 0x040fe20000010804 */
[----:B------:R-:W-:Y:S01]  /*128c0*/  FFMA.FTZ R27, R25, R94, R5 ;  /* 0x0000005e191b7223 */ /* 0x000fe20000010005 */
        /* <DEDUP_REMOVED lines=13> */
.L_x_1739:
[----:B------:R-:W-:Y:S05]  /*129a0*/  BSYNC B1 ;  /* 0x0000000000017941 */ /* 0x000fea0003800000 */
.L_x_1738:
[----:B------:R-:W-:Y:S04]  /*129b0*/  BSSY B1, `(.L_x_1740) ;  /* 0x0000069000017945 */ /* 0x000fe80003800000 */
[----:B------:R-:W-:Y:S05]  /*129c0*/  @P1 BRA `(.L_x_1741) ;  /* 0x00000004009c1947 */ /* 0x000fea0003800000 */
[----:B------:R-:W2:Y:S01]  /*129d0*/  LDL R41, [R1+0x38] ;  /* 0x0000380001297983 */ /* 0x000ea20000100800 */
[----:B-1----:R-:W-:Y:S02]  /*129e0*/  LEA.HI R4, R32, R170, RZ, 0x1d ;  /* 0x000000aa20047211 */ /* 0x002fe400078fe8ff */
[----:B------:R-:W-:Y:S02]  /*129f0*/  SHF.R.U64 R30, R8, 0x10, R9 ;  /* 0x00000010081e7819 */ /* 0x000fe40000001209 */
[----:B------:R-:W-:Y:S01]  /*12a00*/  SHF.R.S32.HI R5, RZ, 0x1f, R4 ;  /* 0x0000001fff057819 */ /* 0x000fe20000011404 */
[----:B------:R-:W-:Y:S01]  /*12a10*/  IMAD.SHL.U32 R6, R4, 0x8, RZ ;  /* 0x0000000804067824 */ /* 0x000fe200078e00ff */
[----:B------:R-:W-:Y:S02]  /*12a20*/  SHF.R.U64 R36, R52, 0x10, R53 ;  /* 0x0000001034247819 */ /* 0x000fe40000001235 */
[----:B------:R-:W-:Y:S02]  /*12a30*/  LEA.HI R5, R5, R4, RZ, 0x3 ;  /* 0x0000000405057211 */ /* 0x000fe400078f18ff */
[----:B------:R-:W-:-:S02]  /*12a40*/  LOP3.LUT R4, R181, 0x38, R6, 0xf8, !PT ;  /* 0x00000038b5047812 */ /* 0x000fc400078ef806 */
[----:B------:R-:W-:Y:S01]  /*12a50*/  PRMT R75, R75, 0x5410, R30 ;  /* 0x000054104b4b7816 */ /* 0x000fe2000000001e */
[----:B------:R-:W-:Y:S01]  /*12a60*/  IMAD.SHL.U32 R6, R5, 0x400, RZ ;  /* 0x0000040005067824 */ /* 0x000fe200078e00ff */
[----:B------:R-:W-:Y:S02]  /*12a70*/  LOP3.LUT R5, R4, R44, RZ, 0x3c, !PT ;  /* 0x0000002c04057212 */ /* 0x000fe400078e3cff */
[----:B------:R-:W-:Y:S01]  /*12a80*/  SHF.R.U64 R34, R54, 0x10, R55 ;  /* 0x0000001036227819 */ /* 0x000fe20000001237 */
[----:B------:R-:W-:Y:S01]  /*12a90*/  IMAD.U32 R35, R75, 0x10000, RZ ;  /* 0x000100004b237824 */ /* 0x000fe200078e00ff */
[----:B------:R-:W-:Y:S02]  /*12aa0*/  LOP3.LUT R6, R6, 0x7fffe000, RZ, 0xc0, !PT ;  /* 0x7fffe00006067812 */ /* 0x000fe400078ec0ff */
[----:B------:R-:W-:Y:S02]  /*12ab0*/  PRMT R79, R79, 0x5410, R36 ;  /* 0x000054104f4f7816 */ /* 0x000fe40000000024 */
[----:B------:R-:W-:-:S02]  /*12ac0*/  IADD3 R25, R5, R6, R200 ;  /* 0x0000000605197210 */ /* 0x000fc40007ffe0c8 */
[----:B------:R-:W-:Y:S02]  /*12ad0*/  SHF.R.U32.HI R9, RZ, 0x10, R9 ;  /* 0x00000010ff097819 */ /* 0x000fe40000011609 */
[----:B------:R-:W-:Y:S01]  /*12ae0*/  SHF.R.U32.HI R53, RZ, 0x10, R53 ;  /* 0x00000010ff357819 */ /* 0x000fe20000011635 */
[----:B------:R-:W-:Y:S01]  /*12af0*/  IMAD R28, R25, 0x2, R2 ;  /* 0x00000002191c7824 */ /* 0x000fe200078e0202 */
[--C-:B------:R-:W-:Y:S02]  /*12b00*/  SHF.R.U64 R8, R10, 0x10, R11.reuse ;  /* 0x000000100a087819 */ /* 0x100fe4000000120b */
[----:B------:R-:W-:Y:S02]  /*12b10*/  SHF.R.U32.HI R11, RZ, 0x10, R11 ;  /* 0x00000010ff0b7819 */ /* 0x000fe4000001160b */
[----:B------:R-:W1:Y:S01]  /*12b20*/  LDS.128 R24, [R28+0xc400] ;  /* 0x00c400001c187984 */ /* 0x000e620000000c00 */
[----:B------:R-:W-:Y:S01]  /*12b30*/  PRMT R81, R81, 0x5410, R34 ;  /* 0x0000541051517816 */ /* 0x000fe20000000022 */
[----:B------:R-:W-:Y:S01]  /*12b40*/  IMAD.U32 R34, R79, 0x10000, RZ ;  /* 0x000100004f227824 */ /* 0x000fe200078e00ff */
[----:B------:R-:W-:-:S02]  /*12b50*/  SHF.R.U32.HI R55, RZ, 0x10, R55 ;  /* 0x00000010ff377819 */ /* 0x000fc40000011637 */
[----:B------:R-:W-:Y:S02]  /*12b60*/  PRMT R76, R76, 0x5410, R9 ;  /* 0x000054104c4c7816 */ /* 0x000fe40000000009 */
[----:B------:R-:W-:Y:S02]  /*12b70*/  PRMT R80, R80, 0x5410, R53 ;  /* 0x0000541050507816 */ /* 0x000fe40000000035 */
[----:B------:R-:W-:Y:S01]  /*12b80*/  PRMT R77, R77, 0x5410, R8 ;  /* 0x000054104d4d7816 */ /* 0x000fe20000000008 */
[----:B------:R-:W-:Y:S01]  /*12b90*/  IMAD.U32 R36, R76, 0x10000, RZ ;  /* 0x000100004c247824 */ /* 0x000fe200078e00ff */
        /* <DEDUP_REMOVED lines=9> */
[C---:B------:R-:W-:Y:S01]  /*12c30*/  FMUL.FTZ R37, R29.reuse, R35 ;  /* 0x000000231d257220 */ /* 0x040fe20000410000 */
[----:B------:R-:W-:Y:S01]  /*12c40*/  FMUL.FTZ R39, R29, R34 ;  /* 0x000000221d277220 */ /* 0x000fe20000410000 */
[----:B------:R-:W-:Y:S02]  /*12c50*/  IMAD.U32 R29, R80, 0x10000, RZ ;  /* 0x00010000501d7824 */ /* 0x000fe400078e00ff */
[----:B------:R-:W-:Y:S01]  /*12c60*/  FMUL.FTZ R38, R30, R36 ;  /* 0x000000241e267220 */ /* 0x000fe20000410000 */
[----:B------:R-:W-:Y:S01]  /*12c70*/  IMAD.U32 R33, R27, 0x10000, RZ ;  /* 0x000100001b217824 */ /* 0x000fe200078e00ff */
[----:B------:R-:W-:Y:S01]  /*12c80*/  LOP3.LUT R80, R80, 0xffff0000, RZ, 0xc0, !PT ;  /* 0xffff000050507812 */ /* 0x000fe200078ec0ff */
[----:B------:R-:W-:Y:S01]  /*12c90*/  FMUL.FTZ R30, R30, R29 ;  /* 0x0000001d1e1e7220 */ /* 0x000fe20000410000 */
[C---:B------:R-:W-:Y:S01]  /*12ca0*/  IMAD.U32 R31, R26.reuse, 0x10000, RZ ;  /* 0x000100001a1f7824 */ /* 0x040fe200078e00ff */
[----:B------:R-:W-:-:S02]  /*12cb0*/  LOP3.LUT R26, R26, 0xffff0000, RZ, 0xc0, !PT ;  /* 0xffff00001a1a7812 */ /* 0x000fc400078ec0ff */
[----:B------:R-:W-:Y:S01]  /*12cc0*/  LOP3.LUT R27, R27, 0xffff0000, RZ, 0xc0, !PT ;  /* 0xffff00001b1b7812 */ /* 0x000fe200078ec0ff */
[----:B--2---:R-:W1:Y:S02]  /*12cd0*/  LDS.128 R4, [R41] ;  /* 0x0000000029047984 */ /* 0x004e640000000c00 */
[C---:B-1----:R-:W-:Y:S01]  /*12ce0*/  IMAD.U32 R8, R4.reuse, 0x10000, RZ ;  /* 0x0001000004087824 */ /* 0x042fe200078e00ff */
[----:B------:R-:W-:Y:S01]  /*12cf0*/  LOP3.LUT R4, R4, 0xffff0000, RZ, 0xc0, !PT ;  /* 0xffff000004047812 */ /* 0x000fe200078ec0ff */
[C---:B------:R-:W-:Y:S01]  /*12d00*/  IMAD.U32 R9, R5.reuse, 0x10000, RZ ;  /* 0x0001000005097824 */ /* 0x040fe200078e00ff */
[----:B------:R-:W-:Y:S01]  /*12d10*/  LOP3.LUT R5, R5, 0xffff0000, RZ, 0xc0, !PT ;  /* 0xffff000005057812 */ /* 0x000fe200078ec0ff */
[----:B------:R-:W-:Y:S01]  /*12d20*/  FFMA.FTZ R37, R8, R34, -R37 ;  /* 0x0000002208257223 */ /* 0x000fe20000010825 */
[----:B------:R-:W-:Y:S02]  /*12d30*/  IMAD.U32 R34, R78, 0x10000, RZ ;  /* 0x000100004e227824 */ /* 0x000fe400078e00ff */
[----:B------:R-:W-:Y:S01]  /*12d40*/  FFMA.FTZ R39, R8, R35, R39 ;  /* 0x0000002308277223 */ /* 0x000fe20000010027 */
[----:B------:R-:W-:-:S02]  /*12d50*/  IMAD.U32 R8, R82, 0x10000, RZ ;  /* 0x0001000052087824 */ /* 0x000fc400078e00ff */
[----:B------:R-:W-:Y:S01]  /*12d60*/  FFMA.FTZ R38, R9, R29, -R38 ;  /* 0x0000001d09267223 */ /* 0x000fe20000010826 */
[----:B------:R-:W-:Y:S01]  /*12d70*/  FMUL.FTZ R40, R33, R34 ;  /* 0x0000002221287220 */ /* 0x000fe20000410000 */
[----:B------:R-:W-:Y:S02]  /*12d80*/  IMAD.U32 R11, R7, 0x10000, RZ ;  /* 0x00010000070b7824 */ /* 0x000fe400078e00ff */
[----:B------:R-:W-:Y:S01]  /*12d90*/  FMUL.FTZ R33, R33, R8 ;  /* 0x0000000821217220 */ /* 0x000fe20000410000 */
[----:B------:R-:W-:Y:S01]  /*12da0*/  FFMA.FTZ R36, R9, R36, R30 ;  /* 0x0000002409247223 */ /* 0x000fe2000001001e */
[C---:B------:R-:W-:Y:S01]  /*12db0*/  FMUL.FTZ R9, R24.reuse, R75 ;  /* 0x0000004b18097220 */ /* 0x040fe20000410000 */
[C---:B------:R-:W-:Y:S01]  /*12dc0*/  FFMA.FTZ R40, R11.reuse, R8, -R40 ;  /* 0x000000080b287223 */ /* 0x040fe20000010828 */
[----:B------:R-:W-:Y:S01]  /*12dd0*/  FFMA.FTZ R33, R11, R34, R33 ;  /* 0x000000220b217223 */ /* 0x000fe20000010021 */
[-C--:B------:R-:W-:Y:S01]  /*12de0*/  FMUL.FTZ R11, R24, R79.reuse ;  /* 0x0000004f180b7220 */ /* 0x080fe20000410000 */
[----:B------:R-:W-:Y:S01]  /*12df0*/  FFMA.FTZ R24, R4, R79, -R9 ;  /* 0x0000004f04187223 */ /* 0x000fe20000010809 */
[----:B------:R-:W-:-:S02]  /*12e00*/  IMAD.U32 R9, R77, 0x10000, RZ ;  /* 0x000100004d097824 */ /* 0x000fc400078e00ff */
[----:B------:R-:W-:Y:S01]  /*12e10*/  FMUL.FTZ R34, R25, R76 ;  /* 0x0000004c19227220 */ /* 0x000fe20000410000 */
[----:B------:R-:W-:Y:S02]  /*12e20*/  IMAD.U32 R8, R81, 0x10000, RZ ;  /* 0x0001000051087824 */ /* 0x000fe400078e00ff */
[----:B------:R-:W-:Y:S01]  /*12e30*/  FMUL.FTZ R25, R25, R80 ;  /* 0x0000005019197220 */ /* 0x000fe20000410000 */
[----:B------:R-:W-:Y:S02]  /*12e40*/  IMAD.U32 R10, R6, 0x10000, RZ ;  /* 0x00010000060a7824 */ /* 0x000fe400078e00ff */
[----:B------:R-:W-:Y:S01]  /*12e50*/  FMUL.FTZ R29, R31, R9 ;  /* 0x000000091f1d7220 */ /* 0x000fe20000410000 */
[----:B------:R-:W-:Y:S01]  /*12e60*/  LOP3.LUT R77, R77, 0xffff0000, RZ, 0xc0, !PT ;  /* 0xffff00004d4d7812 */ /* 0x000fe200078ec0ff */
[----:B------:R-:W-:Y:S01]  /*12e70*/  FMUL.FTZ R31, R31, R8 ;  /* 0x000000081f1f7220 */ /* 0x000fe20000410000 */
[----:B------:R-:W-:Y:S01]  /*12e80*/  LOP3.LUT R78, R78, 0xffff0000, RZ, 0xc0, !PT ;  /* 0xffff00004e4e7812 */ /* 0x000fe200078ec0ff */
[----:B------:R-:W-:Y:S01]  /*12e90*/  FFMA.FTZ R30, R4, R75, R11 ;  /* 0x0000004b041e7223 */ /* 0x000fe2000001000b */
[----:B------:R-:W-:Y:S01]  /*12ea0*/  LOP3.LUT R81, R81, 0xffff0000, RZ, 0xc0, !PT ;  /* 0xffff000051517812 */ /* 0x000fe200078ec0ff */
[C---:B------:R-:W-:Y:S01]  /*12eb0*/  FFMA.FTZ R11, R5.reuse, R80, -R34 ;  /* 0x00000050050b7223 */ /* 0x040fe20000010822 */
[----:B------:R-:W-:Y:S01]  /*12ec0*/  LOP3.LUT R82, R82, 0xffff0000, RZ, 0xc0, !PT ;  /* 0xffff000052527812 */ /* 0x000fe200078ec0ff */
[----:B------:R-:W-:Y:S01]  /*12ed0*/  FFMA.FTZ R25, R5, R76, R25 ;  /* 0x0000004c05197223 */ /* 0x000fe20000010019 */
[----:B------:R-:W-:Y:S01]  /*12ee0*/  LOP3.LUT R6, R6, 0xffff0000, RZ, 0xc0, !PT ;  /* 0xffff000006067812 */ /* 0x000fe200078ec0ff */
[C---:B------:R-:W-:Y:S01]  /*12ef0*/  FFMA.FTZ R29, R10.reuse, R8, -R29 ;  /* 0x000000080a1d7223 */ /* 0x040fe2000001081d */
[----:B------:R-:W-:Y:S01]  /*12f00*/  LOP3.LUT R7, R7, 0xffff0000, RZ, 0xc0, !PT ;  /* 0xffff000007077812 */ /* 0x000fe200078ec0ff */
[----:B------:R-:W-:Y:S01]  /*12f10*/  FFMA.FTZ R10, R10, R9, R31 ;  /* 0x000000090a0a7223 */ /* 0x000fe2000001001f */
[C---:B------:R-:W-:Y:S01]  /*12f20*/  FMUL.FTZ R5, R26.reuse, R77 ;  /* 0x0000004d1a057220 */ /* 0x040fe20000410000 */
[C---:B------:R-:W-:Y:S01]  /*12f30*/  FMUL.FTZ R8, R27.reuse, R78 ;  /* 0x0000004e1b087220 */ /* 0x040fe20000410000 */
[-C--:B------:R-:W-:Y:S01]  /*12f40*/  FMUL.FTZ R4, R26, R81.reuse ;  /* 0x000000511a047220 */ /* 0x080fe20000410000 */
        /* <DEDUP_REMOVED lines=15> */
.L_x_1741:
[----:B------:R-:W-:Y:S05]  /*13040*/  BSYNC B1 ;  /* 0x0000000000017941 */ /* 0x000fea0003800000 */
.L_x_1740:
[----:B------:R-:W-:Y:S05]  /*13050*/  @P2 BRA `(.L_x_1713) ;  /* 0x00000004009c2947 */ /* 0x000fea0003800000 */
[----:B------:R-:W3:Y:S01]  /*13060*/  LDL R34, [R1+0x34] ;  /* 0x0000340001227983 */ /* 0x000ee20000100800 */
[----:B------:R-:W-:Y:S02]  /*13070*/  LEA.HI R32, R32, R171, RZ, 0x1d ;  /* 0x000000ab20207211 */ /* 0x000fe400078fe8ff */
[----:B-1----:R-:W-:Y:S02]  /*13080*/  SHF.R.U64 R26, R58, 0x10, R59 ;  /* 0x000000103a1a7819 */ /* 0x002fe4000000123b */
[----:B--2---:R-:W-:Y:S01]  /*13090*/  SHF.R.S32.HI R5, RZ, 0x1f, R32 ;  /* 0x0000001fff057819 */ /* 0x004fe20000011420 */
[----:B------:R-:W-:Y:S01]  /*130a0*/  IMAD.SHL.U32 R4, R32, 0x8, RZ ;  /* 0x0000000820047824 */ /* 0x000fe200078e00ff */
[----:B------:R-:W-:Y:S02]  /*130b0*/  SHF.R.U64 R25, R12, 0x10, R13 ;  /* 0x000000100c197819 */ /* 0x000fe4000000120d */
[----:B------:R-:W-:Y:S02]  /*130c0*/  LEA.HI R5, R5, R32, RZ, 0x3 ;  /* 0x0000002005057211 */ /* 0x000fe400078f18ff */
[----:B------:R-:W-:-:S02]  /*130d0*/  LOP3.LUT R4, R181, 0x38, R4, 0xf8, !PT ;  /* 0x00000038b5047812 */ /* 0x000fc400078ef804 */
[----:B------:R-:W-:Y:S01]  /*130e0*/  SHF.R.U32.HI R28, RZ, 0x10, R13 ;  /* 0x00000010ff1c7819 */ /* 0x000fe2000001160d */
[----:B------:R-:W-:Y:S01]  /*130f0*/  IMAD.SHL.U32 R6, R5, 0x400, RZ ;  /* 0x0000040005067824 */ /* 0x000fe200078e00ff */
[----:B------:R-:W-:Y:S02]  /*13100*/  LOP3.LUT R5, R4, R44, RZ, 0x3c, !PT ;  /* 0x0000002c04057212 */ /* 0x000fe400078e3cff */
[----:B------:R-:W-:Y:S02]  /*13110*/  SHF.R.U64 R13, R14, 0x10, R15 ;  /* 0x000000100e0d7819 */ /* 0x000fe4000000120f */
[----:B------:R-:W-:Y:S02]  /*13120*/  LOP3.LUT R6, R6, 0x7fffe000, RZ, 0xc0, !PT ;  /* 0x7fffe00006067812 */ /* 0x000fe400078ec0ff */
[----:B------:R-:W-:Y:S02]  /*13130*/  PRMT R73, R73, 0x5410, R26 ;  /* 0x0000541049497816 */ /* 0x000fe4000000001a */
[----:B------:R-:W-:-:S02]  /*13140*/  IADD3 R9, R5, R6, R200 ;  /* 0x0000000605097210 */ /* 0x000fc40007ffe0c8 */
[----:B------:R-:W-:Y:S02]  /*13150*/  SHF.R.U64 R27, R56, 0x10, R57 ;  /* 0x00000010381b7819 */ /* 0x000fe40000001239 */
[----:B------:R-:W-:Y:S01]  /*13160*/  SHF.R.U32.HI R14, RZ, 0x10, R15 ;  /* 0x00000010ff0e7819 */ /* 0x000fe2000001160f */
[----:B------:R-:W-:Y:S01]  /*13170*/  IMAD R24, R9, 0x2, R2 ;  /* 0x0000000209187824 */ /* 0x000fe200078e0202 */
[----:B------:R-:W-:Y:S02]  /*13180*/  PRMT R26, R0, 0x5410, R25 ;  /* 0x00005410001a7816 */ /* 0x000fe40000000019 */
[----:B------:R-:W-:Y:S02]  /*13190*/  PRMT R70, R70, 0x5410, R27 ;  /* 0x0000541046467816 */ /* 0x000fe4000000001b */
[----:B------:R-:W1:Y:S01]  /*131a0*/  LDS.128 R8, [R24+0xc400] ;  /* 0x00c4000018087984 */ /* 0x000e620000000c00 */
[----:B------:R-:W-:Y:S01]  /*131b0*/  PRMT R31, R21, 0x5410, R14 ;  /* 0x00005410151f7816 */ /* 0x000fe2000000000e */
[----:B------:R-:W-:Y:S01]  /*131c0*/  IMAD.U32 R27, R26, 0x10000, RZ ;  /* 0x000100001a1b7824 */ /* 0x000fe200078e00ff */
[----:B------:R-:W-:Y:S01]  /*131d0*/  SHF.R.U32.HI R56, RZ, 0x10, R57 ;  /* 0x00000010ff387819 */ /* 0x000fe20000011639 */
[----:B------:R-:W-:Y:S01]  /*131e0*/  IMAD.U32 R25, R70, 0x10000, RZ ;  /* 0x0001000046197824 */ /* 0x000fe200078e00ff */
[----:B------:R-:W-:Y:S01]  /*131f0*/  PRMT R28, R3, 0x5410, R28 ;  /* 0x00005410031c7816 */ /* 0x000fe2000000001c */
[----:B------:R-:W-:Y:S01]  /*13200*/  IMAD.U32 R32, R31, 0x10000, RZ ;  /* 0x000100001f207824 */ /* 0x000fe200078e00ff */
[----:B------:R-:W-:-:S02]  /*13210*/  SHF.R.U32.HI R59, RZ, 0x10, R59 ;  /* 0x00000010ff3b7819 */ /* 0x000fc4000001163b */
[----:B------:R-:W-:Y:S01]  /*13220*/  PRMT R71, R71, 0x5410, R56 ;  /* 0x0000541047477816 */ /* 0x000fe20000000038 */
[----:B------:R-:W-:Y:S01]  /*13230*/  IMAD.U32 R29, R28, 0x10000, RZ ;  /* 0x000100001c1d7824 */ /* 0x000fe200078e00ff */
[----:B------:R-:W-:Y:S02]  /*13240*/  PRMT R74, R74, 0x5410, R59 ;  /* 0x000054104a4a7816 */ /* 0x000fe4000000003b */
[----:B------:R-:W-:Y:S02]  /*13250*/  PRMT R30, R20, 0x5410, R13 ;  /* 0x00005410141e7816 */ /* 0x000fe4000000000d */
[----:B------:R-:W-:Y:S02]  /*13260*/  LOP3.LUT R26, R26, 0xffff0000, RZ, 0xc0, !PT ;  /* 0xffff00001a1a7812 */ /* 0x000fe400078ec0ff */
[----:B------:R-:W-:Y:S02]  /*13270*/  LOP3.LUT R70, R70, 0xffff0000, RZ, 0xc0, !PT ;  /* 0xffff000046467812 */ /* 0x000fe400078ec0ff */
[----:B------:R-:W-:Y:S01]  /*13280*/  LOP3.LUT R28, R28, 0xffff0000, RZ, 0xc0, !PT ;  /* 0xffff00001c1c7812 */ /* 0x000fe200078ec0ff */
[C---:B-1----:R-:W-:Y:S01]  /*13290*/  IMAD.U32 R14, R8.reuse, 0x10000, RZ ;  /* 0x00010000080e7824 */ /* 0x042fe200078e00ff */
[----:B------:R-:W-:Y:S01]  /*132a0*/  LOP3.LUT R8, R8, 0xffff0000, RZ, 0xc0, !PT ;  /* 0xffff000008087812 */ /* 0x000fe200078ec0ff */
[C---:B------:R-:W-:Y:S01]  /*132b0*/  IMAD.U32 R15, R9.reuse, 0x10000, RZ ;  /* 0x00010000090f7824 */ /* 0x040fe200078e00ff */
[----:B------:R-:W-:Y:S01]  /*132c0*/  LOP3.LUT R9, R9, 0xffff0000, RZ, 0xc0, !PT ;  /* 0xffff000009097812 */ /* 0x000fe200078ec0ff */
[C---:B------:R-:W-:Y:S01]  /*132d0*/  FMUL.FTZ R33, R14.reuse, R27 ;  /* 0x0000001b0e217220 */ /* 0x040fe20000410000 */
[-C--:B------:R-:W-:Y:S01]  /*132e0*/  FMUL.FTZ R35, R14, R25.reuse ;  /* 0x000000190e237220 */ /* 0x080fe20000410000 */
[C---:B------:R-:W-:Y:S01]  /*132f0*/  IMAD.U32 R14, R71.reuse, 0x10000, RZ ;  /* 0x00010000470e7824 */ /* 0x040fe200078e00ff */
[----:B------:R-:W-:Y:S01]  /*13300*/  LOP3.LUT R71, R71, 0xffff0000, RZ, 0xc0, !PT ;  /* 0xffff000047477812 */ /* 0x000fe200078ec0ff */
[C---:B------:R-:W-:Y:S01]  /*13310*/  IMAD.U32 R21, R11.reuse, 0x10000, RZ ;  /* 0x000100000b157824 */ /* 0x040fe200078e00ff */
[----:B------:R-:W-:Y:S01]  /*13320*/  LOP3.LUT R11, R11, 0xffff0000, RZ, 0xc0, !PT ;  /* 0xffff00000b0b7812 */ /* 0x000fe200078ec0ff */
[C---:B------:R-:W-:Y:S01]  /*13330*/  IMAD.U32 R20, R10.reuse, 0x10000, RZ ;  /* 0x000100000a147824 */ /* 0x040fe200078e00ff */
[----:B------:R-:W-:Y:S01]  /*13340*/  LOP3.LUT R10, R10, 0xffff0000, RZ, 0xc0, !PT ;  /* 0xffff00000a0a7812 */ /* 0x000fe200078ec0ff */
[----:B---3--:R-:W1:Y:S02]  /*13350*/  LDS.128 R4, [R34] ;  /* 0x0000000022047984 */ /* 0x008e640000000c00 */
[C---:B-1----:R-:W-:Y:S01]  /*13360*/  IMAD.U32 R0, R4.reuse, 0x10000, RZ ;  /* 0x0001000004007824 */ /* 0x042fe200078e00ff */
[----:B------:R-:W-:Y:S01]  /*13370*/  LOP3.LUT R3, R4, 0xffff0000, RZ, 0xc0, !PT ;  /* 0xffff000004037812 */ /* 0x000fe200078ec0ff */
[C---:B------:R-:W-:Y:S01]  /*13380*/  IMAD.U32 R12, R5.reuse, 0x10000, RZ ;  /* 0x00010000050c7824 */ /* 0x040fe200078e00ff */
[----:B------:R-:W-:Y:S01]  /*13390*/  LOP3.LUT R4, R5, 0xffff0000, RZ, 0xc0, !PT ;  /* 0xffff000005047812 */ /* 0x000fe200078ec0ff */
[C---:B------:R-:W-:Y:S01]  /*133a0*/  FFMA.FTZ R33, R0.reuse, R25, -R33 ;  /* 0x0000001900217223 */ /* 0x040fe20000010821 */
[----:B------:R-:W-:Y:S01]  /*133b0*/  FMUL.FTZ R25, R15, R29 ;  /* 0x0000001d0f197220 */ /* 0x000fe20000410000 */
[----:B------:R-:W-:Y:S01]  /*133c0*/  FFMA.FTZ R35, R0, R27, R35 ;  /* 0x0000001b00237223 */ /* 0x000fe20000010023 */
[----:B------:R-:W-:-:S02]  /*133d0*/  IMAD.U32 R0, R74, 0x10000, RZ ;  /* 0x000100004a007824 */ /* 0x000fc400078e00ff */
[-C--:B------:R-:W-:Y:S01]  /*133e0*/  FMUL.FTZ R15, R15, R14.reuse ;  /* 0x0000000e0f0f7220 */ /* 0x080fe20000410000 */
[C---:B------:R-:W-:Y:S01]  /*133f0*/  FFMA.FTZ R25, R12.reuse, R14, -R25 ;  /* 0x0000000e0c197223 */ /* 0x040fe20000010819 */
[----:B------:R-:W-:Y:S02]  /*13400*/  IMAD.U32 R13, R7, 0x10000, RZ ;  /* 0x00010000070d7824 */ /* 0x000fe400078e00ff */
[C---:B------:R-:W-:Y:S01]  /*13410*/  FMUL.FTZ R14, R21.reuse, R32 ;  /* 0x00000020150e7220 */ /* 0x040fe20000410000 */
[----:B------:R-:W-:Y:S01]  /*13420*/  FMUL.FTZ R27, R21, R0 ;  /* 0x00000000151b7220 */ /* 0x000fe20000410000 */
[----:B------:R-:W-:Y:S01]  /*13430*/  FFMA.FTZ R15, R12, R29, R15 ;  /* 0x0000001d0c0f7223 */ /* 0x000fe2000001000f */
[C---:B------:R-:W-:Y:S01]  /*13440*/  FMUL.FTZ R12, R8.reuse, R70 ;  /* 0x00000046080c7220 */ /* 0x040fe20000410000 */
[----:B------:R-:W-:Y:S01]  /*13450*/  FFMA.FTZ R21, R13, R0, -R14 ;  /* 0x000000000d157223 */ /* 0x000fe2000001080e */
[----:B------:R-:W-:Y:S01]  /*13460*/  FMUL.FTZ R0, R8, R26 ;  /* 0x0000001a08007220 */ /* 0x000fe20000410000 */
[----:B------:R-:W-:-:S02]  /*13470*/  IMAD.U32 R8, R30, 0x10000, RZ ;  /* 0x000100001e087824 */ /* 0x000fc400078e00ff */
[C---:B------:R-:W-:Y:S01]  /*13480*/  FFMA.FTZ R12, R3.reuse, R26, R12 ;  /* 0x0000001a030c7223 */ /* 0x040fe2000001000c */
[----:B------:R-:W-:Y:S02]  /*13490*/  IMAD.U32 R5, R6, 0x10000, RZ ;  /* 0x0001000006057824 */ /* 0x000fe400078e00ff */
[----:B------:R-:W-:Y:S01]  /*134a0*/  FFMA.FTZ R70, R3, R70, -R0 ;  /* 0x0000004603467223 */ /* 0x000fe20000010800 */
[----:B------:R-:W-:Y:S02]  /*134b0*/  IMAD.U32 R0, R73, 0x10000, RZ ;  /* 0x0001000049007824 */ /* 0x000fe400078e00ff */
[C---:B------:R-:W-:Y:S01]  /*134c0*/  FMUL.FTZ R26, R20.reuse, R8 ;  /* 0x00000008141a7220 */ /* 0x040fe20000410000 */
[----:B------:R-:W-:Y:S01]  /*134d0*/  FFMA.FTZ R27, R13, R32, R27 ;  /* 0x000000200d1b7223 */ /* 0x000fe2000001001b */
[----:B------:R-:W-:Y:S01]  /*134e0*/  FMUL.FTZ R13, R9, R28 ;  /* 0x0000001c090d7220 */ /* 0x000fe20000410000 */
[-C--:B------:R-:W-:Y:S01]  /*134f0*/  FMUL.FTZ R20, R20, R0.reuse ;  /* 0x0000000014147220 */ /* 0x080fe20000410000 */
[----:B------:R-:W-:Y:S01]  /*13500*/  FFMA.FTZ R26, R5, R0, -R26 ;  /* 0x00000000051a7223 */ /* 0x000fe2000001081a */
[-C--:B------:R-:W-:Y:S01]  /*13510*/  FMUL.FTZ R9, R9, R71.reuse ;  /* 0x0000004709097220 */ /* 0x080fe20000410000 */
[----:B------:R-:W-:Y:S01]  /*13520*/  LOP3.LUT R3, R30, 0xffff0000, RZ, 0xc0, !PT ;  /* 0xffff00001e037812 */ /* 0x000fe200078ec0ff */
[C---:B------:R-:W-:Y:S01]  /*13530*/  FFMA.FTZ R14, R4.reuse, R71, -R13 ;  /* 0x00000047040e7223 */ /* 0x040fe2000001080d */
[----:B------:R-:W-:Y:S01]  /*13540*/  LOP3.LUT R0, R31, 0xffff0000, RZ, 0xc0, !PT ;  /* 0xffff00001f007812 */ /* 0x000fe200078ec0ff */
[----:B------:R-:W-:Y:S01]  /*13550*/  FFMA.FTZ R28, R4, R28, R9 ;  /* 0x0000001c041c7223 */ /* 0x000fe20000010009 */
        /* <DEDUP_REMOVED lines=8> */
[-C--:B------:R-:W-:Y:S01]  /*135e0*/  FMUL.FTZ R11, R11, R74.reuse ;  /* 0x0000004a0b0b7220 */ /* 0x080fe20000410000 */
[----:B------:R-:W-:Y:S01]  /*135f0*/  FFMA.FTZ R73, R6, R73, -R5 ;  /* 0x0000004906497223 */ /* 0x000fe20000010805 */
[----:B------:R-:W-:Y:S01]  /*13600*/  F2FP.BF16.F32.PACK_AB R5, R14, R25 ;  /* 0x000000190e05723e */ /* 0x000fe200000010ff */
[C---:B------:R-:W-:Y:S01]  /*13610*/  FFMA.FTZ R74, R7.reuse, R74, -R4 ;  /* 0x0000004a074a7223 */ /* 0x040fe20000010804 */
        /* <DEDUP_REMOVED lines=11> */
.L_x_1713:
[----:B------:R-:W-:Y:S05]  /*136d0*/  BSYNC B0 ;  /* 0x0000000000007941 */ /* 0x000fea0003800000 */
.L_x_1691:
        /* <DEDUP_REMOVED lines=8> */
.L_x_1689:
[----:B01-3--:R-:W3:Y:S02]  /*13760*/  LDL R0, [R1+0x30] ;  /* 0x0000300001007983 */ /* 0x00bee40000100800 */
[----:B---3--:R-:W-:-:S13]  /*13770*/  R2UR UR4, R0 ;  /* 0x00000000000472ca */ /* 0x008fda00000e0000 */
[----:B------:R-:W-:-:S05]  /*13780*/  IMAD.U32 R0, RZ, RZ, UR4 ;  /* 0x00000004ff007e24 */ /* 0x000fca000f8e00ff */
[----:B------:R-:W-:-:S13]  /*13790*/  ISETP.NE.AND P0, PT, R0, 0x3, PT ;  /* 0x000000030000780c */ /* 0x000fda0003f05270 */
[----:B------:R-:W-:Y:S05]  /*137a0*/  @!P0 BRA `(.L_x_1742) ;  /* 0x0000000000048947 */ /* 0x000fea0003800000 */
[----:B------:R-:W-:Y:S01]  /*137b0*/  BPT.TRAP 0x1 ;  /* 0x000000040000795c */ /* 0x000fe20000300000 */
.L_x_1742:
[----:B------:R-:W-:Y:S01]  /*137c0*/  IMAD R21, R23, 0x8, R2 ;  /* 0x0000000817157824 */ /* 0x000fe200078e0202 */
[----:B------:R-:W-:-:S04]  /*137d0*/  SHF.L.U32 R0, R164, 0x1f, RZ ;  /* 0x0000001fa4007819 */ /* 0x000fc800000006ff */
[----:B------:R0:W1:Y:S01]  /*137e0*/  SYNCS.PHASECHK.TRANS64.TRYWAIT P1, [R21+URZ+0x2a830], R0 ;  /* 0x02a83000150075a7 */ /* 0x000062000802017f */
[----:B------:R-:W-:Y:S05]  /*137f0*/  @!P0 BRA `(.L_x_1743) ;  /* 0x0000000000048947 */ /* 0x000fea0003800000 */
[----:B------:R-:W-:Y:S01]  /*13800*/  BPT.TRAP 0x1 ;  /* 0x000000040000795c */ /* 0x000fe20000300000 */
.L_x_1743:
[----:B-1----:R-:W-:Y:S05]  /*13810*/  @P1 BRA `(.L_x_1744) ;  /* 0x0000000000081947 */ /* 0x002fea0003800000 */
[----:B------:R-:W1:Y:S02]  /*13820*/  SYNCS.PHASECHK.TRANS64.TRYWAIT P1, [R21+URZ+0x2a830], R0 ;  /* 0x02a83000150075a7 */ /* 0x000e64000802017f */
[----:B-1----:R-:W-:Y:S05]  /*13830*/  @!P1 BRA `(.L_x_1745) ;  /* 0x0000019c00a49947 */ /* 0x002fea0003800000 */
.L_x_1744:
[----:B------:R-:W-:Y:S05]  /*13840*/  WARPSYNC.ALL ;  /* 0x0000000000007948 */ /* 0x000fea0003800000 */
[----:B01----:R-:W-:Y:S01]  /*13850*/  VIADD R0, R2, 0x18400 ;  /* 0x0001840002007836 */ /* 0x003fe20000000000 */
[----:B------:R-:W-:Y:S01]  /*13860*/  R2UR UR4, R68 ;  /* 0x00000000440472ca */ /* 0x000fe200000e0000 */
[----:B--2-4-:R-:W-:Y:S01]  /*13870*/  IMAD.MOV.U32 R5, RZ, RZ, 0x40000040 ;  /* 0x40000040ff057424 */ /* 0x014fe200078e00ff */
[----:B------:R-:W-:Y:S01]  /*13880*/  WARPGROUP.ARRIVE ;  /* 0x00000000000079c5 */ /* 0x000fe20000000000 */
[----:B------:R-:W-:Y:S01]  /*13890*/  UMOV UR9, 0x40000040 ;  /* 0x4000004000097882 */ /* 0x000fe20000000000 */
        /* <DEDUP_REMOVED lines=10> */
[----:B------:R-:W-:Y:S01]  /*13940*/  IMAD.MOV.U32 R5, RZ, RZ, 0x40000040 ;  /* 0x40000040ff057424 */ /* 0x000fe200078e00ff */
        /* <DEDUP_REMOVED lines=22> */
[----:B------:R-:W-:Y:S01]  /*13ab0*/  IMAD.MOV.U32 R9, RZ, RZ, 0x40000040 ;  /* 0x40000040ff097424 */ /* 0x000fe200078e00ff */
[----:B------:R-:W-:Y:S01]  /*13ac0*/  UIADD3 UR36, UR4, 0x806, URZ ;  /* 0x0000080604247890 */ /* 0x000fe2000fffe03f */
[----:B0-----:R-:W-:Y:S01]  /*13ad0*/  IMAD.U32 R10, RZ, RZ, UR8 ;  /* 0x00000008ff0a7e24 */ /* 0x001fe2000f8e00ff */
[----:B------:R-:W-:Y:S01]  /*13ae0*/  UMOV UR37, 0x40000040 ;  /* 0x4000004000257882 */ /* 0x000fe20000000000 */
        /* <DEDUP_REMOVED lines=64> */
[----:B------:R-:W-:-:S03]  /*13ef0*/  IMAD.MOV.U32 R9, RZ, RZ, 0x40000040 ;  /* 0x40000040ff097424 */ /* 0x000fc600078e00ff */
[----:B------:R-:W-:Y:S01]  /*13f00*/  R2UR UR46, R8 ;  /* 0x00000000082e72ca */ /* 0x000fe200000e0000 */
[C---:B------:R-:W-:Y:S01]  /*13f10*/  VIADD R8, R4.reuse, 0x604 ;  /* 0x0000060404087836 */ /* 0x040fe20000000000 */
[----:B------:R-:W-:Y:S01]  /*13f20*/  R2UR UR47, R9 ;  /* 0x00000000092f72ca */ /* 0x000fe200000e0000 */
[----:B------:R-:W-:Y:S02]  /*13f30*/  IMAD.MOV.U32 R9, RZ, RZ, 0x40000040 ;  /* 0x40000040ff097424 */ /* 0x000fe400078e00ff */
[----:B------:R-:W-:Y:S01]  /*13f40*/  VIADD R4, R4, 0x606 ;  /* 0x0000060604047836 */ /* 0x000fe20000000000 */
[----:B------:R-:W-:Y:S02]  /*13f50*/  R2UR UR42, R8 ;  /* 0x00000000082a72ca */ /* 0x000fe400000e0000 */
[----:B------:R-:W-:Y:S02]  /*13f60*/  R2UR UR43, R9 ;  /* 0x00000000092b72ca */ /* 0x000fe400000e0000 */
[----:B------:R-:W-:Y:S01]  /*13f70*/  R2UR UR38, R4 ;  /* 0x00000000042672ca */ /* 0x000fe200000e0000 */
        /* <DEDUP_REMOVED lines=24> */
.L_x_1746:
[----:B------:R-:W0:Y:S01]  /*14100*/  LDC R224, c[0x0][0x448] ;  /* 0x00011200ffe07b82 */ /* 0x000e220000000800 */
[----:B------:R-:W-:Y:S01]  /*14110*/  ULDC UR4, c[0x0][0x9d8] ;  /* 0x0002760000047ab9 */ /* 0x000fe20000000800 */
[----:B------:R-:W-:Y:S02]  /*14120*/  VIADD R21, R21, 0x2a840 ;  /* 0x0002a84015157836 */ /* 0x000fe40000000000 */
[----:B------:R-:W-:Y:S01]  /*14130*/  FMUL.FTZ R15, R38, UR4 ;  /* 0x00000004260f7c20 */ /* 0x000fe20008410000 */
[----:B------:R-:W-:Y:S01]  /*14140*/  FMUL.FTZ R38, R58, UR4 ;  /* 0x000000043a267c20 */ /* 0x000fe20008410000 */
[----:B------:R-:W-:Y:S02]  /*14150*/  IMAD.IADD R58, R202, 0x1, R188 ;  /* 0x00000001ca3a7824 */ /* 0x000fe400078e02bc */
[----:B------:R-:W-:Y:S01]  /*14160*/  FMUL.FTZ R74, R28, UR4 ;  /* 0x000000041c4a7c20 */ /* 0x000fe20008410000 */
[----:B------:R-:W-:Y:S01]  /*14170*/  FMUL.FTZ R14, R39, UR4 ;  /* 0x00000004270e7c20 */ /* 0x000fe20008410000 */
[----:B------:R-:W-:Y:S01]  /*14180*/  FMUL.FTZ R28, R47, UR4 ;  /* 0x000000042f1c7c20 */ /* 0x000fe20008410000 */
[----:B------:R-:W-:Y:S01]  /*14190*/  FMUL.FTZ R39, R59, UR4 ;  /* 0x000000043b277c20 */ /* 0x000fe20008410000 */
[----:B------:R-:W-:Y:S01]  /*141a0*/  FMUL.FTZ R47, R49, UR4 ;  /* 0x00000004312f7c20 */ /* 0x000fe20008410000 */
[----:B------:R-:W-:Y:S01]  /*141b0*/  FMUL.FTZ R3, R27, UR4 ;  /* 0x000000041b037c20 */ /* 0x000fe20008410000 */
[----:B------:R-:W-:-:S02]  /*141c0*/  IMAD.MOV.U32 R49, RZ, RZ, -0x60 ;  /* 0xffffffa0ff317424 */ /* 0x000fc400078e00ff */
        /* <DEDUP_REMOVED lines=11> */
[----:B0-----:R-:W-:Y:S01]  /*14280*/  ISETP.NE.AND P1, PT, R224, 0x1, PT ;  /* 0x00000001e000780c */ /* 0x001fe20003f25270 */
[----:B------:R-:W-:Y:S01]  /*14290*/  FMUL.FTZ R13, R24, UR4 ;  /* 0x00000004180d7c20 */ /* 0x000fe20008410000 */
[----:B------:R-:W-:Y:S01]  /*142a0*/  LOP3.LUT R16, R16, 0xffefffff, RZ, 0xc0, !PT ;  /* 0xffefffff10107812 */ /* 0x000fe200078ec0ff */
        /* <DEDUP_REMOVED lines=8> */
[----:B------:R-:W-:-:S02]  /*14330*/  IMAD R49, R72, R49, 0x61 ;  /* 0x0000006148317424 */ /* 0x000fc400078e0231 */
[----:B------:R-:W-:Y:S01]  /*14340*/  FMUL.FTZ R29, R29, UR4 ;  /* 0x000000041d1d7c20 */ /* 0x000fe20008410000 */
[----:B------:R-:W0:Y:S01]  /*14350*/  @P1 LDC R5, c[0x0][0x44c] ;  /* 0x00011300ff051b82 */ /* 0x000e220000000800 */
[----:B------:R-:W-:Y:S01]  /*14360*/  FMUL.FTZ R32, R32, UR4 ;  /* 0x0000000420207c20 */ /* 0x000fe20008410000 */
[----:B------:R-:W-:Y:S01]  /*14370*/  FMUL.FTZ R33, R33, UR4 ;  /* 0x0000000421217c20 */ /* 0x000fe20008410000 */
[----:B------:R-:W-:Y:S01]  /*14380*/  FMUL.FTZ R36, R36, UR4 ;  /* 0x0000000424247c20 */ /* 0x000fe20008410000 */
[----:B------:R-:W-:Y:S01]  /*14390*/  FMUL.FTZ R37, R37, UR4 ;  /* 0x0000000425257c20 */ /* 0x000fe20008410000 */
[----:B------:R-:W-:Y:S01]  /*143a0*/  FMUL.FTZ R40, R40, UR4 ;  /* 0x0000000428287c20 */ /* 0x000fe20008410000 */
        /* <DEDUP_REMOVED lines=13> */
[----:B------:R-:W-:Y:S01]  /*14480*/  @P1 LOP3.LUT R16, R16, 0x100000, RZ, 0xfc, !PT ;  /* 0x0010000010101812 */ /* 0x000fe200078efcff */
[----:B------:R-:W-:Y:S01]  /*14490*/  FMUL.FTZ R69, R69, UR4 ;  /* 0x0000000445457c20 */ /* 0x000fe20008410000 */
[----:B------:R-:W2:Y:S01]  /*144a0*/  MUFU.TANH R13, R13 ;  /* 0x0000000d000d7308 */ /* 0x000ea20000002400 */
[----:B------:R-:W-:Y:S01]  /*144b0*/  ULDC UR38, c[0x0][0x9dc] ;  /* 0x0002770000267ab9 */ /* 0x000fe20000000800 */
[----:B------:R-:W-:Y:S01]  /*144c0*/  FMUL.FTZ R70, R70, UR4 ;  /* 0x0000000446467c20 */ /* 0x000fe20008410000 */
[----:B0-----:R-:W-:Y:S01]  /*144d0*/  @P1 IMAD.HI.U32 R4, R58, R5, RZ ;  /* 0x000000053a041227 */ /* 0x001fe200078e00ff */
[----:B------:R-:W-:Y:S01]  /*144e0*/  ULOP3.LUT UR38, URZ, UR38, URZ, 0x33, !UPT ;  /* 0x000000263f267292 */ /* 0x000fe2000f8e333f */
[----:B------:R-:W-:-:S02]  /*144f0*/  LOP3.LUT R16, R16, 0xfff7ffff, RZ, 0xc0, !PT ;  /* 0xfff7ffff10107812 */ /* 0x000fc400078ec0ff */
[----:B------:R-:W-:Y:S01]  /*14500*/  IMAD R5, R72, -0x60, R166 ;  /* 0xffffffa048057824 */ /* 0x000fe200078e02a6 */
[----:B------:R-:W0:Y:S01]  /*14510*/  MUFU.TANH R73, R73 ;  /* 0x0000004900497308 */ /* 0x000e220000002400 */
[----:B------:R-:W-:Y:S01]  /*14520*/  VIADD R83, R49, 0xffffffff ;  /* 0xffffffff31537836 */ /* 0x000fe20000000000 */
[----:B-1----:R-:W-:Y:S02]  /*14530*/  @P1 SHF.R.U32.HI R58, RZ, R9, R4 ;  /* 0x00000009ff3a1219 */ /* 0x002fe40000011604 */
[----:B------:R-:W1:Y:S01]  /*14540*/  LDC.64 R8, c[0x0][0x9e0] ;  /* 0x00027800ff087b82 */ /* 0x000e620000000a00 */
[----:B------:R-:W-:Y:S01]  /*14550*/  PRMT R4, R172, 0x654, R21 ;  /* 0x00000654ac047816 */ /* 0x000fe20000000015 */
[--C-:B------:R-:W-:Y:S01]  /*14560*/  IMAD.IADD R62, R83, 0x1, -R182.reuse ;  /* 0x00000001533e7824 */ /* 0x100fe200078e0ab6 */
[----:B------:R-:W3:Y:S01]  /*14570*/  SHFL.IDX PT, R59, R58, RZ, 0x1c1f ;  /* 0x001c1fff3a3b7589 */ /* 0x000ee200000e0000 */
[----:B------:R-:W4:Y:S01]  /*14580*/  MUFU.TANH R0, R0 ;  /* 0x0000000000007308 */ /* 0x000f220000002400 */
[----:B------:R-:W-:Y:S01]  /*14590*/  IADD3 R76, -R182, 0x60, R5 ;  /* 0x00000060b64c7810 */ /* 0x000fe20007ffe105 */
[----:B------:R2:W-:Y:S06]  /*145a0*/  SYNCS.ARRIVE.TRANS64.RED.A1T0 RZ, [R4+URZ], RZ ;  /* 0x000000ff04ff79a7 */ /* 0x0005ec000810043f */
[----:B------:R-:W0:Y:S01]  /*145b0*/  MUFU.TANH R3, R3 ;  /* 0x0000000300037308 */ /* 0x000e220000002400 */
[----:B--2---:R-:W-:-:S07]  /*145c0*/  IADD3 R4, R166, R49, -R182 ;  /* 0x00000031a6047210 */ /* 0x004fce0007ffe8b6 */
[----:B------:R-:W2:Y:S01]  /*145d0*/  MUFU.TANH R74, R74 ;  /* 0x0000004a004a7308 */ /* 0x000ea20000002400 */
[----:B------:R-:W-:Y:S01]  /*145e0*/  IMAD.IADD R57, R4, 0x1, -R165 ;  /* 0x0000000104397824 */ /* 0x000fe200078e0aa5 */
[----:B-1----:R-:W-:-:S03]  /*145f0*/  ISETP.GE.AND P1, PT, R9, 0x1, PT ;  /* 0x000000010900780c */ /* 0x002fc60003f26270 */
[----:B------:R-:W-:-:S03]  /*14600*/  IMAD.IADD R81, R57, 0x1, R8 ;  /* 0x0000000139517824 */ /* 0x000fc600078e0208 */
[----:B------:R-:W1:Y:S02]  /*14610*/  MUFU.TANH R29, R29 ;  /* 0x0000001d001d7308 */ /* 0x000e640000002400 */
[----:B---3--:R-:W-:-:S06]  /*14620*/  VIADDMNMX R64, R59, R81, R76, PT ;  /* 0x000000513b407246 */ /* 0x008fcc000380014c */
[----:B------:R-:W3:Y:S01]  /*14630*/  MUFU.TANH R10, R10 ;  /* 0x0000000a000a7308 */ /* 0x000ee20000002400 */
[----:B------:R-:W-:-:S07]  /*14640*/  @P1 LOP3.LUT R16, R16, 0x80000, RZ, 0xfc, !PT ;  /* 0x0008000010101812 */ /* 0x000fce00078efcff */
        /* <DEDUP_REMOVED lines=41> */
[----:B----4-:R-:W-:-:S04]  /*148e0*/  VIADD R70, R57, UR38 ;  /* 0x0000002639467c36 */ /* 0x010fc80008000000 */
[----:B------:R-:W-:Y:S01]  /*148f0*/  IMAD.IADD R66, R70, 0x1, R59 ;  /* 0x0000000146427824 */ /* 0x000fe200078e023b */
[----:B-123--:R-:W-:Y:S06]  /*14900*/  @!P1 BRA `(.L_x_1747) ;  /* 0x00000000004c9947 */ /* 0x00efec0003800000 */
[----:B------:R-:W-:Y:S01]  /*14910*/  IADD3 R49, -R165, R166, R59 ;  /* 0x000000a6a5317210 */ /* 0x000fe20007ffe13b */
[----:B------:R-:W-:Y:S03]  /*14920*/  BSSY B0, `(.L_x_1748) ;  /* 0x000000e000007945 */ /* 0x000fe60003800000 */
[----:B------:R-:W-:-:S13]  /*14930*/  ISETP.GT.AND P1, PT, R49, -0x1, PT ;  /* 0xffffffff3100780c */ /* 0x000fda0003f24270 */
[----:B------:R-:W-:Y:S05]  /*14940*/  @P1 BRA `(.L_x_1749) ;  /* 0x00000000001c1947 */ /* 0x000fea0003800000 */
[----:B------:R-:W-:Y:S02]  /*14950*/  ISETP.NE.AND P1, PT, R9, 0x1, PT ;  /* 0x000000010900780c */ /* 0x000fe40003f25270 */
[----:B------:R-:W-:-:S11]  /*14960*/  LOP3.LUT R49, RZ, R49, RZ, 0x33, !PT ;  /* 0x00000031ff317212 */ /* 0x000fd600078e33ff */
[----:B------:R-:W1:Y:S02]  /*14970*/  @P1 LDC.64 R4, c[0x0][0x9e8] ;  /* 0x00027a00ff041b82 */ /* 0x000e640000000a00 */
[----:B-1----:R-:W-:-:S05]  /*14980*/  @P1 IMAD.HI.U32 R4, R49, R4, RZ ;  /* 0x0000000431041227 */ /* 0x002fca00078e00ff */
[----:B------:R-:W-:-:S04]  /*14990*/  @P1 SHF.R.U32.HI R49, RZ, R5, R4 ;  /* 0x00000005ff311219 */ /* 0x000fc80000011604 */
[----:B------:R-:W-:Y:S01]  /*149a0*/  LOP3.LUT R49, RZ, R49, RZ, 0x33, !PT ;  /* 0x00000031ff317212 */ /* 0x000fe200078e33ff */
[----:B------:R-:W-:Y:S06]  /*149b0*/  BRA `(.L_x_1750) ;  /* 0x0000000000107947 */ /* 0x000fec0003800000 */
.L_x_1749:
[----:B------:R-:W-:-:S13]  /*149c0*/  ISETP.NE.AND P1, PT, R9, 0x1, PT ;  /* 0x000000010900780c */ /* 0x000fda0003f25270 */
[----:B------:R-:W1:Y:S02]  /*149d0*/  @P1 LDC.64 R4, c[0x0][0x9e8] ;  /* 0x00027a00ff041b82 */ /* 0x000e640000000a00 */
[----:B-1----:R-:W-:-:S05]  /*149e0*/  @P1 IMAD.HI.U32 R4, R49, R4, RZ ;  /* 0x0000000431041227 */ /* 0x002fca00078e00ff */
[----:B------:R-:W-:-:S07]  /*149f0*/  @P1 SHF.R.U32.HI R49, RZ, R5, R4 ;  /* 0x00000005ff311219 */ /* 0x000fce0000011604 */
.L_x_1750:
[----:B------:R-:W-:Y:S05]  /*14a00*/  BSYNC B0 ;  /* 0x0000000000007941 */ /* 0x000fea0003800000 */
.L_x_1748:
[----:B------:R-:W-:-:S05]  /*14a10*/  IMAD R49, R49, R9, R62 ;  /* 0x0000000931317224 */ /* 0x000fca00078e023e */
[----:B------:R-:W-:Y:S02]  /*14a20*/  VIMNMX R66, R66, R49, !PT ;  /* 0x0000003142427248 */ /* 0x000fe40007fe0100 */
[----:B------:R-:W-:-:S07]  /*14a30*/  VIADDMNMX R64, R49, R9, R64, PT ;  /* 0x0000000931407246 */ /* 0x000fce0003800140 */
.L_x_1747:
[C---:B------:R-:W-:Y:S01]  /*14a40*/  ISETP.GE.AND P6, PT, R83.reuse, 0x9, PT ;  /* 0x000000095300780c */ /* 0x040fe20003fc6270 */
[----:B------:R-:W1:Y:S01]  /*14a50*/  SHFL.IDX PT, R5, R58, 0x1, 0x1c1f ;  /* 0x003c1f003a057f89 */ /* 0x000e6200000e0000 */
[C---:B------:R-:W-:Y:S02]  /*14a60*/  ISETP.GE.AND P1, PT, R83.reuse, 0x2, PT ;  /* 0x000000025300780c */ /* 0x040fe40003f26270 */
[C---:B------:R-:W-:Y:S02]  /*14a70*/  ISETP.GT.AND P2, PT, R66.reuse, 0x8, !P6 ;  /* 0x000000084200780c */ /* 0x040fe40007744270 */
[----:B------:R-:W-:Y:S02]  /*14a80*/  ISETP.GT.AND P3, PT, R66, 0x1, !P1 ;  /* 0x000000014200780c */ /* 0x000fe40004f64270 */
[----:B------:R-:W-:Y:S02]  /*14a90*/  ISETP.LT.OR P2, PT, R64, 0x9, P2 ;  /* 0x000000094000780c */ /* 0x000fe40001741670 */
[----:B------:R-:W-:-:S02]  /*14aa0*/  ISETP.GE.AND P4, PT, R83, 0xa, PT ;  /* 0x0000000a5300780c */ /* 0x000fc40003f86270 */
[----:B------:R-:W-:Y:S02]  /*14ab0*/  FSEL R77, R74, -INF , !P2 ;  /* 0xff8000004a4d7808 */ /* 0x000fe40005000000 */
[----:B------:R-:W-:Y:S02]  /*14ac0*/  ISETP.LT.OR P3, PT, R64, 0x2, P3 ;  /* 0x000000024000780c */ /* 0x000fe40001f61670 */
[----:B------:R-:W-:Y:S02]  /*14ad0*/  ISETP.GT.AND P2, PT, R66, 0x9, !P4 ;  /* 0x000000094200780c */ /* 0x000fe40006744270 */
[----:B0-----:R-:W-:Y:S02]  /*14ae0*/  FSEL R79, R73, -INF , !P3 ;  /* 0xff800000494f7808 */ /* 0x001fe40005800000 */
        /* <DEDUP_REMOVED lines=17> */
[----:B------:R-:W-:Y:S01]  /*14c00*/  FSEL R71, R36, -INF , !P2 ;  /* 0xff80000024477808 */ /* 0x000fe20005000000 */
[----:B-1----:R-:W-:Y:S01]  /*14c10*/  IMAD.IADD R36, R70, 0x1, R5 ;  /* 0x0000000146247824 */ /* 0x002fe200078e0205 */
        /* <DEDUP_REMOVED lines=71> */
[----:B------:R-:W-:Y:S02]  /*15090*/  VIADDMNMX R32, R5, R81, R76, PT ;  /* 0x0000005105207246 */ /* 0x000fe4000380014c */
        /* <DEDUP_REMOVED lines=16> */
[----:B------:R-:W-:-:S13]  /*151a0*/  ISETP.GE.AND P5, PT, R9, 0x1, PT ;  /* 0x000000010900780c */ /* 0x000fda0003fa6270 */
[----:B------:R-:W-:Y:S05]  /*151b0*/  @!P5 BRA `(.L_x_1751) ;  /* 0x00000000004cd947 */ /* 0x000fea0003800000 */
[----:B------:R-:W-:Y:S01]  /*151c0*/  IADD3 R81, -R165, R166, R5 ;  /* 0x000000a6a5517210 */ /* 0x000fe20007ffe105 */
[----:B------:R-:W-:Y:S03]  /*151d0*/  BSSY B0, `(.L_x_1752) ;  /* 0x000000e000007945 */ /* 0x000fe60003800000 */
        /* <DEDUP_REMOVED lines=9> */
.L_x_1753:
[----:B------:R-:W-:-:S13]  /*15270*/  ISETP.NE.AND P5, PT, R9, 0x1, PT ;  /* 0x000000010900780c */ /* 0x000fda0003fa5270 */
[----:B------:R-:W0:Y:S02]  /*15280*/  @P5 LDC.64 R4, c[0x0][0x9e8] ;  /* 0x00027a00ff045b82 */ /* 0x000e240000000a00 */
[----:B0-----:R-:W-:-:S05]  /*15290*/  @P5 IMAD.HI.U32 R4, R81, R4, RZ ;  /* 0x0000000451045227 */ /* 0x001fca00078e00ff */
[----:B------:R-:W-:-:S07]  /*152a0*/  @P5 SHF.R.U32.HI R81, RZ, R5, R4 ;  /* 0x00000005ff515219 */ /* 0x000fce0000011604 */
.L_x_1754:
[----:B------:R-:W-:Y:S05]  /*152b0*/  BSYNC B0 ;  /* 0x0000000000007941 */ /* 0x000fea0003800000 */
.L_x_1752:
[----:B------:R-:W-:-:S05]  /*152c0*/  IMAD R81, R81, R9, R62 ;  /* 0x0000000951517224 */ /* 0x000fca00078e023e */
[----:B------:R-:W-:Y:S02]  /*152d0*/  VIMNMX R36, R36, R81, !PT ;  /* 0x0000005124247248 */ /* 0x000fe40007fe0100 */
[----:B------:R-:W-:-:S07]  /*152e0*/  VIADDMNMX R32, R81, R9, R32, PT ;  /* 0x0000000951207246 */ /* 0x000fce0003800120 */
.L_x_1751:
        /* <DEDUP_REMOVED lines=11> */
[----:B------:R-:W-:Y:S02]  /*153a0*/  FMNMX.FTZ R4, R99, R79, !PT ;  /* 0x0000004f63047209 */ /* 0x000fe40007810000 */
[----:B------:R-:W-:-:S02]  /*153b0*/  FSEL R93, R7, -INF , !P1 ;  /* 0xff800000075d7808 */ /* 0x000fc40004800000 */
[----:B------:R-:W-:Y:S02]  /*153c0*/  ISETP.NE.AND P1, PT, R78, RZ, PT ;  /* 0x000000ff4e00720c */ /* 0x000fe40003f25270 */
[----:B------:R-:W-:Y:S02]  /*153d0*/  ISETP.NE.AND P5, PT, R84, RZ, PT ;  /* 0x000000ff5400720c */ /* 0x000fe40003fa5270 */
        /* <DEDUP_REMOVED lines=18> */
[----:B------:R-:W-:Y:S02]  /*15500*/  ISETP.NE.AND P5, PT, R89, RZ, PT ;  /* 0x000000ff5900720c */ /* 0x000fe40003fa5270 */
[----:B------:R-:W-:Y:S02]  /*15510*/  ISETP.LT.OR P1, PT, R32, 0x1a, P1 ;  /* 0x0000001a2000780c */ /* 0x000fe40000f21670 */
[----:B------:R-:W-:Y:S02]  /*15520*/  FMNMX.FTZ R4, R61, R4, !PT ;  /* 0x000000043d047209 */ /* 0x000fe40007810000 */
[----:B------:R-:W-:Y:S01]  /*15530*/  FSEL R89, R14, -INF , !P1 ;  /* 0xff8000000e597808 */ /* 0x000fe20004800000 */
[----:B------:R-:W-:Y:S01]  /*15540*/  IMAD.U32 R14, RZ, RZ, UR4 ;  /* 0x00000004ff0e7e24 */ /* 0x000fe2000f8e00ff */
[----:B------:R-:W-:-:S02]  /*15550*/  ISETP.NE.AND P1, PT, R85, RZ, PT ;  /* 0x000000ff5500720c */ /* 0x000fc40003f25270 */
[----:B------:R-:W-:Y:S02]  /*15560*/  FMNMX.FTZ R4, R75, R4, !PT ;  /* 0x000000044b047209 */ /* 0x000fe40007810000 */
[----:B------:R-:W-:Y:S02]  /*15570*/  ISETP.GT.AND P1, PT, R36, 0x20, !P1 ;  /* 0x000000202400780c */ /* 0x000fe40004f24270 */
[----:B------:R-:W-:Y:S02]  /*15580*/  FMNMX.FTZ R4, R49, R4, !PT ;  /* 0x0000000431047209 */ /* 0x000fe40007810000 */
        /* <DEDUP_REMOVED lines=31> */
[----:B------:R-:W-:Y:S01]  /*15780*/  ISETP.NE.AND P1, PT, R94, RZ, PT ;  /* 0x000000ff5e00720c */ /* 0x000fe20003f25270 */
[----:B------:R-:W0:Y:S01]  /*15790*/  SHFL.BFLY PT, R4, R3, 0x2, 0x1f ;  /* 0x0c401f0003047f89 */ /* 0x000e2200000e0000 */
[----:B------:R-:W-:-:S02]  /*157a0*/  ISETP.GT.AND P4, PT, R36, RZ, !P4 ;  /* 0x000000ff2400720c */ /* 0x000fc40006784270 */
[----:B------:R-:W-:Y:S02]  /*157b0*/  ISETP.GT.AND P1, PT, R36, 0x31, !P1 ;  /* 0x000000312400780c */ /* 0x000fe40004f24270 */
[C---:B------:R-:W-:Y:S02]  /*157c0*/  ISETP.LT.OR P4, PT, R32.reuse, 0x1, P4 ;  /* 0x000000012000780c */ /* 0x040fe40002781670 */
[----:B------:R-:W-:Y:S02]  /*157d0*/  ISETP.LT.OR P1, PT, R32, 0x32, P1 ;  /* 0x000000322000780c */ /* 0x000fe40000f21670 */
[----:B------:R-:W-:Y:S02]  /*157e0*/  FSEL R0, R0, -INF , !P4 ;  /* 0xff80000000007808 */ /* 0x000fe40006000000 */
[----:B------:R-:W-:Y:S02]  /*157f0*/  FSEL R31, R31, -INF , !P1 ;  /* 0xff8000001f1f7808 */ /* 0x000fe40004800000 */
[----:B------:R-:W-:-:S02]  /*15800*/  ISETP.NE.AND P1, PT, R96, RZ, PT ;  /* 0x000000ff6000720c */ /* 0x000fc40003f25270 */
[----:B------:R-:W-:Y:S02]  /*15810*/  FMNMX.FTZ R12, R0, R95, !PT ;  /* 0x0000005f000c7209 */ /* 0x000fe40007810000 */
        /* <DEDUP_REMOVED lines=8> */
[----:B0-----:R-:W-:Y:S02]  /*158a0*/  FMNMX.FTZ R26, R3, R4, !PT ;  /* 0x00000004031a7209 */ /* 0x001fe40007810000 */
[----:B------:R-:W-:Y:S02]  /*158b0*/  ISETP.LT.OR P1, PT, R32, 0x3a, P1 ;  /* 0x0000003a2000780c */ /* 0x000fe40000f21670 */
[----:B------:R-:W-:Y:S01]  /*158c0*/  FMNMX.FTZ R12, R91, R12, !PT ;  /* 0x0000000c5b0c7209 */ /* 0x000fe20007810000 */
[----:B------:R-:W0:Y:S01]  /*158d0*/  SHFL.BFLY PT, R97, R26, 0x1, 0x1f ;  /* 0x0c201f001a617f89 */ /* 0x000e2200000e0000 */
        /* <DEDUP_REMOVED lines=13> */
[----:B------:R-:W-:Y:S02]  /*159b0*/  FMNMX.FTZ R12, R85, R12, !PT ;  /* 0x0000000c550c7209 */ /* 0x000fe40007810000 */
[----:B------:R-:W-:Y:S02]  /*159c0*/  ISETP.GT.AND P1, PT, R36, 0x48, !P5 ;  /* 0x000000482400780c */ /* 0x000fe40006f24270 */
[----:B0-----:R-:W-:Y:S02]  /*159d0*/  FMNMX.FTZ R4, R26, R97, !PT ;  /* 0x000000611a047209 */ /* 0x001fe40007810000 */
[----:B------:R-:W-:Y:S02]  /*159e0*/  FMNMX.FTZ R12, R25, R12, !PT ;  /* 0x0000000c190c7209 */ /* 0x000fe40007810000 */
[----:B------:R-:W-:Y:S01]  /*159f0*/  ISETP.LT.OR P1, PT, R32, 0x49, P1 ;  /* 0x000000492000780c */ /* 0x000fe20000f21670 */
[----:B------:R-:W-:Y:S01]  /*15a00*/  FMUL.FTZ R10, R4, R14 ;  /* 0x0000000e040a7220 */ /* 0x000fe20000410000 */
[----:B------:R-:W-:-:S02]  /*15a10*/  FMNMX.FTZ R12, R31, R12, !PT ;  /* 0x0000000c1f0c7209 */ /* 0x000fc40007810000 */
[----:B------:R-:W-:Y:S02]  /*15a20*/  FSEL R43, R43, -INF , !P1 ;  /* 0xff8000002b2b7808 */ /* 0x000fe40004800000 */
[----:B------:R-:W-:Y:S02]  /*15a30*/  FSETP.NEU.FTZ.AND P1, PT, R4, -INF , PT ;  /* 0xff8000000400780b */ /* 0x000fe40003f3d000 */
[----:B------:R-:W-:Y:S02]  /*15a40*/  ISETP.NE.AND P5, PT, R52, RZ, PT ;  /* 0x000000ff3400720c */ /* 0x000fe40003fa5270 */
[----:B------:R-:W-:Y:S02]  /*15a50*/  FMNMX.FTZ R12, R81, R12, !PT ;  /* 0x0000000c510c7209 */ /* 0x000fe40007810000 */
[----:B------:R-:W-:Y:S02]  /*15a60*/  FSEL R10, R10, RZ, P1 ;  /* 0x000000ff0a0a7208 */ /* 0x000fe40000800000 */
[----:B------:R-:W-:-:S02]  /*15a70*/  ISETP.GT.AND P1, PT, R36, 0x49, !P5 ;  /* 0x000000492400780c */ /* 0x000fc40006f24270 */
[----:B------:R-:W-:Y:S01]  /*15a80*/  FMNMX.FTZ R12, R35, R12, !PT ;  /* 0x0000000c230c7209 */ /* 0x000fe20007810000 */
[-CC-:B------:R-:W-:Y:S01]  /*15a90*/  FFMA.FTZ R148, R69, R14.reuse, -R10.reuse ;  /* 0x0000000e45947223 */ /* 0x180fe2000001080a */
[----:B------:R-:W-:Y:S01]  /*15aa0*/  ISETP.LT.OR P1, PT, R32, 0x4a, P1 ;  /* 0x0000004a2000780c */ /* 0x000fe20000f21670 */
[-CC-:B------:R-:W-:Y:S01]  /*15ab0*/  FFMA.FTZ R154, R71, R14.reuse, -R10.reuse ;  /* 0x0000000e479a7223 */ /* 0x180fe2000001080a */
[----:B------:R-:W-:Y:S01]  /*15ac0*/  ISETP.NE.AND P6, PT, R40, RZ, PT ;  /* 0x000000ff2800720c */ /* 0x000fe20003fc5270 */
[--C-:B------:R-:W-:Y:S01]  /*15ad0*/  FFMA.FTZ R152, R73, R14, -R10.reuse ;  /* 0x0000000e49987223 */ /* 0x100fe2000001080a */
[----:B------:R-:W-:Y:S01]  /*15ae0*/  FMNMX.FTZ R12, R83, R12, !PT ;  /* 0x0000000c530c7209 */ /* 0x000fe20007810000 */
[-CC-:B------:R-:W-:Y:S01]  /*15af0*/  FFMA.FTZ R156, R99, R14.reuse, -R10.reuse ;  /* 0x0000000e639c7223 */ /* 0x180fe2000001080a */
[----:B------:R-:W-:Y:S01]  /*15b00*/  FSEL R97, R42, -INF , !P1 ;  /* 0xff8000002a617808 */ /* 0x000fe20004800000 */
[-CC-:B------:R-:W-:Y:S01]  /*15b10*/  FFMA.FTZ R79, R79, R14.reuse, -R10.reuse ;  /* 0x0000000e4f4f7223 */ /* 0x180fe2000001080a */
[C---:B------:R-:W-:Y:S01]  /*15b20*/  ISETP.GT.AND P1, PT, R36.reuse, 0x50, !P6 ;  /* 0x000000502400780c */ /* 0x040fe20007724270 */
[--C-:B------:R-:W-:Y:S01]  /*15b30*/  FFMA.FTZ R158, R77, R14, -R10.reuse ;  /* 0x0000000e4d9e7223 */ /* 0x100fe2000001080a */
[----:B------:R-:W-:Y:S01]  /*15b40*/  FMNMX.FTZ R12, R39, R12, !PT ;  /* 0x0000000c270c7209 */ /* 0x000fe20007810000 */
[----:B------:R-:W-:Y:S01]  /*15b50*/  MUFU.EX2 R156, R156 ;  /* 0x0000009c009c7308 */ /* 0x000fe20000000800 */
[----:B------:R-:W-:Y:S01]  /*15b60*/  ISETP.GT.AND P2, PT, R36, 0x51, !P2 ;  /* 0x000000512400780c */ /* 0x000fe20005744270 */
[-CC-:B------:R-:W-:Y:S01]  /*15b70*/  FFMA.FTZ R65, R65, R14.reuse, -R10.reuse ;  /* 0x0000000e41417223 */ /* 0x180fe2000001080a */
[----:B------:R-:W-:Y:S01]  /*15b80*/  ISETP.LT.OR P1, PT, R32, 0x51, P1 ;  /* 0x000000512000780c */ /* 0x000fe20000f21670 */
[--C-:B------:R-:W-:Y:S01]  /*15b90*/  FFMA.FTZ R144, R45, R14, -R10.reuse ;  /* 0x0000000e2d907223 */ /* 0x100fe2000001080a */
[----:B------:R-:W-:Y:S01]  /*15ba0*/  FMNMX.FTZ R12, R43, R12, !PT ;  /* 0x0000000c2b0c7209 */ /* 0x000fe20007810000 */
[-CC-:B------:R-:W-:Y:S01]  /*15bb0*/  FFMA.FTZ R146, R33, R14.reuse, -R10.reuse ;  /* 0x0000000e21927223 */ /* 0x180fe2000001080a */
[----:B------:R-:W-:Y:S01]  /*15bc0*/  ISETP.NE.AND P5, PT, R46, RZ, PT ;  /* 0x000000ff2e00720c */ /* 0x000fe20003fa5270 */
[----:B------:R-:W0:Y:S01]  /*15bd0*/  MUFU.EX2 R79, R79 ;  /* 0x0000004f004f7308 */ /* 0x000e220000000800 */
[----:B------:R-:W-:Y:S01]  /*15be0*/  ISETP.GT.AND P3, PT, R36, 0x58, !P3 ;  /* 0x000000582400780c */ /* 0x000fe20005f64270 */
[-CC-:B-----5:R-:W-:Y:S01]  /*15bf0*/  FFMA.FTZ R140, R41, R14.reuse, -R10.reuse ;  /* 0x0000000e298c7223 */ /* 0x1a0fe2000001080a */
[----:B------:R-:W-:Y:S01]  /*15c00*/  ISETP.LT.OR P2, PT, R32, 0x52, P2 ;  /* 0x000000522000780c */ /* 0x000fe20001741670 */
[-CC-:B------:R-:W-:Y:S01]  /*15c10*/  FFMA.FTZ R142, R47, R14.reuse, -R10.reuse ;  /* 0x0000000e2f8e7223 */ /* 0x180fe2000001080a */
[----:B------:R-:W-:Y:S01]  /*15c20*/  FSEL R69, R24, -INF , !P1 ;  /* 0xff80000018457808 */ /* 0x000fe20004800000 */
[--C-:B------:R-:W-:Y:S01]  /*15c30*/  FFMA.FTZ R136, R37, R14, -R10.reuse ;  /* 0x0000000e25887223 */ /* 0x100fe2000001080a */
[----:B------:R-:W-:Y:S01]  /*15c40*/  FMNMX.FTZ R12, R97, R12, !PT ;  /* 0x0000000c610c7209 */ /* 0x000fe20007810000 */
[----:B------:R-:W1:Y:S01]  /*15c50*/  MUFU.EX2 R158, R158 ;  /* 0x0000009e009e7308 */ /* 0x000e620000000800 */
[----:B------:R-:W-:Y:S01]  /*15c60*/  ISETP.GT.AND P4, PT, R36, 0x59, !P5 ;  /* 0x000000592400780c */ /* 0x000fe20006f84270 */
[-CC-:B------:R-:W-:Y:S01]  /*15c70*/  FFMA.FTZ R67, R67, R14.reuse, -R10.reuse ;  /* 0x0000000e43437223 */ /* 0x180fe2000001080a */
[----:B------:R-:W-:Y:S01]  /*15c80*/  ISETP.LT.OR P3, PT, R32, 0x59, P3 ;  /* 0x000000592000780c */ /* 0x000fe20001f61670 */
[-CC-:B------:R-:W-:Y:S01]  /*15c90*/  FFMA.FTZ R63, R63, R14.reuse, -R10.reuse ;  /* 0x0000000e3f3f7223 */ /* 0x180fe2000001080a */
[----:B------:R-:W-:Y:S01]  /*15ca0*/  FSEL R71, R20, -INF , !P2 ;  /* 0xff80000014477808 */ /* 0x000fe20005000000 */
[--C-:B------:R-:W-:Y:S01]  /*15cb0*/  FFMA.FTZ R20, R61, R14, -R10.reuse ;  /* 0x0000000e3d147223 */ /* 0x100fe2000001080a */
[----:B------:R-:W-:Y:S01]  /*15cc0*/  FMNMX.FTZ R12, R69, R12, !PT ;  /* 0x0000000c450c7209 */ /* 0x000fe20007810000 */
[----:B------:R-:W2:Y:S01]  /*15cd0*/  MUFU.EX2 R65, R65 ;  /* 0x0000004100417308 */ /* 0x000ea20000000800 */
[----:B------:R-:W-:Y:S01]  /*15ce0*/  ISETP.LT.OR P4, PT, R32, 0x5a, P4 ;  /* 0x0000005a2000780c */ /* 0x000fe20002781670 */
[-CC-:B------:R-:W-:Y:S01]  /*15cf0*/  FFMA.FTZ R150, R75, R14.reuse, -R10.reuse ;  /* 0x0000000e4b967223 */ /* 0x180fe2000001080a */
[----:B------:R-:W-:Y:S01]  /*15d00*/  FSEL R61, R21, -INF , !P3 ;  /* 0xff800000153d7808 */ /* 0x000fe20005800000 */
[--C-:B------:R-:W-:Y:S01]  /*15d10*/  FFMA.FTZ R49, R49, R14, -R10.reuse ;  /* 0x0000000e31317223 */ /* 0x100fe2000001080a */
[----:B------:R-:W-:Y:S01]  /*15d20*/  FMNMX.FTZ R12, R71, R12, !PT ;  /* 0x0000000c470c7209 */ /* 0x000fe20007810000 */
[--C-:B------:R-:W-:Y:S01]  /*15d30*/  FFMA.FTZ R45, R59, R14, -R10.reuse ;  /* 0x0000000e3b2d7223 */ /* 0x100fe2000001080a */
[----:B------:R-:W-:Y:S01]  /*15d40*/  FSEL R73, R44, -INF , !P4 ;  /* 0xff8000002c497808 */ /* 0x000fe20006000000 */
[----:B------:R3:W-:Y:S01]  /*15d50*/  MUFU.EX2 R21, R20 ;  /* 0x0000001400157308 */ /* 0x0007e20000000800 */
[----:B------:R-:W-:Y:S01]  /*15d60*/  FMNMX.FTZ R12, R61, R12, !PT ;  /* 0x0000000c3d0c7209 */ /* 0x000fe20007810000 */
[-CC-:B------:R-:W-:Y:S01]  /*15d70*/  FFMA.FTZ R33, R57, R14.reuse, -R10.reuse ;  /* 0x0000000e39217223 */ /* 0x180fe2000001080a */
[-CC-:B------:R-:W-:Y:S01]  /*15d80*/  FFMA.FTZ R41, R55, R14.reuse, -R10.reuse ;  /* 0x0000000e37297223 */ /* 0x180fe2000001080a */
[--C-:B------:R-:W-:Y:S01]  /*15d90*/  FFMA.FTZ R47, R53, R14, -R10.reuse ;  /* 0x0000000e352f7223 */ /* 0x100fe2000001080a */
[----:B------:R-:W-:Y:S01]  /*15da0*/  FMNMX.FTZ R12, R73, R12, !PT ;  /* 0x0000000c490c7209 */ /* 0x000fe20007810000 */
[-CC-:B------:R-:W-:Y:S01]  /*15db0*/  FFMA.FTZ R37, R51, R14.reuse, -R10.reuse ;  /* 0x0000000e33257223 */ /* 0x180fe2000001080a */
[-CC-:B------:R-:W-:Y:S01]  /*15dc0*/  FFMA.FTZ R138, R29, R14.reuse, -R10.reuse ;  /* 0x0000000e1d8a7223 */ /* 0x180fe2000001080a */
[----:B------:R-:W-:Y:S01]  /*15dd0*/  FFMA.FTZ R13, R13, R14, -R10 ;  /* 0x0000000e0d0d7223 */ /* 0x000fe2000001080a */
[----:B------:R-:W4:Y:S01]  /*15de0*/  MUFU.EX2 R152, R152 ;  /* 0x0000009800987308 */ /* 0x000f220000000800 */
[----:B------:R-:W3:Y:S01]  /*15df0*/  SHFL.BFLY PT, R3, R12, 0x2, 0x1f ;  /* 0x0c401f000c037f89 */ /* 0x000ee200000e0000 */
[----:B------:R-:W-:Y:S01]  /*15e00*/  ISETP.NE.AND P5, PT, R224, 0x1, PT ;  /* 0x00000001e000780c */ /* 0x000fe20003fa5270 */
[----:B------:R-:W-:-:S05]  /*15e10*/  IMAD.MOV.U32 R40, RZ, RZ, R188 ;  /* 0x000000ffff287224 */ /* 0x000fca00078e00bc */
[----:B------:R-:W4:Y:S07]  /*15e20*/  MUFU.EX2 R67, R67 ;  /* 0x0000004300437308 */ /* 0x000f2e0000000800 */
[----:B------:R-:W4:Y:S01]  /*15e30*/  @P5 LDC R42, c[0x0][0x450] ;  /* 0x00011400ff2a5b82 */ /* 0x000f220000000800 */
[----:B------:R-:W4:Y:S08]  /*15e40*/  MUFU.EX2 R154, R154 ;  /* 0x0000009a009a7308 */ /* 0x000f300000000800 */
[----:B------:R-:W4:Y:S01]  /*15e50*/  MUFU.EX2 R63, R63 ;  /* 0x0000003f003f7308 */ /* 0x000f220000000800 */
[----:B---3--:R-:W-:-:S05]  /*15e60*/  FMNMX.FTZ R20, R12, R3, !PT ;  /* 0x000000030c147209 */ /* 0x008fca0007810000 */
[----:B------:R-:W3:Y:S02]  /*15e70*/  SHFL.BFLY PT, R3, R20, 0x1, 0x1f ;  /* 0x0c201f0014037f89 */ /* 0x000ee400000e0000 */
[----:B------:R-:W-:Y:S08]  /*15e80*/  MUFU.EX2 R148, R148 ;  /* 0x0000009400947308 */ /* 0x000ff00000000800 */
[----:B------:R-:W-:Y:S08]  /*15e90*/  MUFU.EX2 R150, R150 ;  /* 0x0000009600967308 */ /* 0x000ff00000000800 */
[----:B------:R-:W-:Y:S01]  /*15ea0*/  MUFU.EX2 R49, R49 ;  /* 0x0000003100317308 */ /* 0x000fe20000000800 */
[----:B---3--:R-:W-:-:S07]  /*15eb0*/  FMNMX.FTZ R3, R20, R3, !PT ;  /* 0x0000000314037209 */ /* 0x008fce0007810000 */
[----:B------:R-:W-:Y:S01]  /*15ec0*/  MUFU.EX2 R144, R144 ;  /* 0x0000009000907308 */ /* 0x000fe20000000800 */
[C---:B------:R-:W-:Y:S01]  /*15ed0*/  FSETP.NEU.FTZ.AND P1, PT, R3.reuse, -INF , PT ;  /* 0xff8000000300780b */ /* 0x040fe20003f3d000 */
[----:B------:R-:W-:-:S05]  /*15ee0*/  FMUL.FTZ R32, R3, R14 ;  /* 0x0000000e03207220 */ /* 0x000fca0000410000 */
[----:B------:R-:W-:Y:S01]  /*15ef0*/  FSEL R32, R32, RZ, P1 ;  /* 0x000000ff20207208 */ /* 0x000fe20000800000 */
[----:B------:R-:W-:Y:S04]  /*15f00*/  MUFU.EX2 R45, R45 ;  /* 0x0000002d002d7308 */ /* 0x000fe80000000800 */
[-CC-:B------:R-:W-:Y:S01]  /*15f10*/  FFMA.FTZ R157, R0, R14.reuse, -R32.reuse ;  /* 0x0000000e009d7223 */ /* 0x180fe20000010820 */
[-CC-:B------:R-:W-:Y:S01]  /*15f20*/  FFMA.FTZ R0, R95, R14.reuse, -R32.reuse ;  /* 0x0000000e5f007223 */ /* 0x180fe20000010820 */
[-CC-:B------:R-:W-:Y:S01]  /*15f30*/  FFMA.FTZ R159, R5, R14.reuse, -R32.reuse ;  /* 0x0000000e059f7223 */ /* 0x180fe20000010820 */
[-CC-:B------:R-:W-:Y:S01]  /*15f40*/  FFMA.FTZ R10, R93, R14.reuse, -R32.reuse ;  /* 0x0000000e5d0a7223 */ /* 0x180fe20000010820 */
[-CC-:B------:R-:W-:Y:S01]  /*15f50*/  FFMA.FTZ R153, R7, R14.reuse, -R32.reuse ;  /* 0x0000000e07997223 */ /* 0x180fe20000010820 */
[----:B0-----:R-:W-:Y:S01]  /*15f60*/  FADD.FTZ R5, R156, R79 ;  /* 0x0000004f9c057221 */ /* 0x001fe20000010000 */
[----:B------:R-:W-:Y:S01]  /*15f70*/  MUFU.EX2 R157, R157 ;  /* 0x0000009d009d7308 */ /* 0x000fe20000000800 */
[-CC-:B------:R-:W-:Y:S01]  /*15f80*/  FFMA.FTZ R12, R91, R14.reuse, -R32.reuse ;  /* 0x0000000e5b0c7223 */ /* 0x180fe20000010820 */
[-CC-:B------:R-:W-:Y:S01]  /*15f90*/  FFMA.FTZ R155, R15, R14.reuse, -R32.reuse ;  /* 0x0000000e0f9b7223 */ /* 0x180fe20000010820 */
[----:B-1----:R-:W-:Y:S01]  /*15fa0*/  FADD.FTZ R30, R158, R5 ;  /* 0x000000059e1e7221 */ /* 0x002fe20000010000 */
[-CC-:B------:R-:W-:Y:S01]  /*15fb0*/  FFMA.FTZ R20, R89, R14.reuse, -R32.reuse ;  /* 0x0000000e59147223 */ /* 0x180fe20000010820 */
[-CC-:B------:R-:W-:Y:S01]  /*15fc0*/  FFMA.FTZ R149, R11, R14.reuse, -R32.reuse ;  /* 0x0000000e0b957223 */ /* 0x180fe20000010820 */
[-C--:B------:R-:W-:Y:S01]  /*15fd0*/  FFMA.FTZ R24, R87, R14.reuse, -R32 ;  /* 0x0000000e57187223 */ /* 0x080fe20000010820 */
[----:B--2---:R-:W-:Y:S01]  /*15fe0*/  FADD.FTZ R5, R65, R30 ;  /* 0x0000001e41057221 */ /* 0x004fe20000010000 */
[----:B------:R-:W0:Y:S01]  /*15ff0*/  MUFU.EX2 R0, R0 ;  /* 0x0000000000007308 */ /* 0x000e220000000800 */
[-CC-:B------:R-:W-:Y:S01]  /*16000*/  FFMA.FTZ R151, R27, R14.reuse, -R32.reuse ;  /* 0x0000000e1b977223 */ /* 0x180fe20000010820 */
[-CC-:B------:R-:W-:Y:S01]  /*16010*/  FFMA.FTZ R26, R85, R14.reuse, -R32.reuse ;  /* 0x0000000e551a7223 */ /* 0x180fe20000010820 */
[----:B----4-:R-:W-:Y:S01]  /*16020*/  FADD.FTZ R30, R152, R5 ;  /* 0x00000005981e7221 */ /* 0x010fe20000010000 */
[-CC-:B------:R-:W-:Y:S01]  /*16030*/  FFMA.FTZ R145, R25, R14.reuse, -R32.reuse ;  /* 0x0000000e19917223 */ /* 0x180fe20000010820 */
[----:B------:R-:W1:Y:S01]  /*16040*/  @P5 LDC R11, c[0x0][0x44c] ;  /* 0x00011300ff0b5b82 */ /* 0x000e620000000800 */
[-C--:B------:R-:W-:Y:S01]  /*16050*/  FFMA.FTZ R28, R31, R14.reuse, -R32 ;  /* 0x0000000e1f1c7223 */ /* 0x080fe20000010820 */
[----:B------:R-:W-:Y:S01]  /*16060*/  FADD.FTZ R7, R67, R30 ;  /* 0x0000001e43077221 */ /* 0x000fe20000010000 */
[----:B------:R-:W2:Y:S01]  /*16070*/  MUFU.EX2 R159, R159 ;  /* 0x0000009f009f7308 */ /* 0x000ea20000000800 */
[-CC-:B------:R-:W-:Y:S01]  /*16080*/  FFMA.FTZ R147, R81, R14.reuse, -R32.reuse ;  /* 0x0000000e51937223 */ /* 0x180fe20000010820 */
[-CC-:B------:R-:W-:Y:S01]  /*16090*/  FFMA.FTZ R30, R35, R14.reuse, -R32.reuse ;  /* 0x0000000e231e7223 */ /* 0x180fe20000010820 */
[----:B------:R-:W-:Y:S01]  /*160a0*/  FADD.FTZ R36, R154, R7 ;  /* 0x000000079a247221 */ /* 0x000fe20000010000 */
[-CC-:B------:R-:W-:Y:S01]  /*160b0*/  FFMA.FTZ R141, R83, R14.reuse, -R32.reuse ;  /* 0x0000000e538d7223 */ /* 0x180fe20000010820 */
[-CC-:B------:R-:W-:Y:S01]  /*160c0*/  FFMA.FTZ R39, R39, R14.reuse, -R32.reuse ;  /* 0x0000000e27277223 */ /* 0x180fe20000010820 */
[-C--:B------:R-:W-:Y:S01]  /*160d0*/  FFMA.FTZ R43, R43, R14.reuse, -R32 ;  /* 0x0000000e2b2b7223 */ /* 0x080fe20000010820 */
[----:B------:R-:W-:Y:S01]  /*160e0*/  FADD.FTZ R7, R63, R36 ;  /* 0x000000243f077221 */ /* 0x000fe20000010000 */
[----:B------:R-:W3:Y:S01]  /*160f0*/  MUFU.EX2 R10, R10 ;  /* 0x0000000a000a7308 */ /* 0x000ee20000000800 */
[----:B0-----:R-:W-:Y:S01]  /*16100*/  FADD.FTZ R34, R157, R0 ;  /* 0x000000009d227221 */ /* 0x001fe20000010000 */
[-CC-:B------:R-:W-:Y:S01]  /*16110*/  FFMA.FTZ R97, R97, R14.reuse, -R32.reuse ;  /* 0x0000000e61617223 */ /* 0x180fe20000010820 */
[----:B------:R-:W-:Y:S01]  /*16120*/  FADD.FTZ R36, R148, R7 ;  /* 0x0000000794247221 */ /* 0x000fe20000010000 */
[-CC-:B------:R-:W-:Y:S01]  /*16130*/  FFMA.FTZ R69, R69, R14.reuse, -R32.reuse ;  /* 0x0000000e45457223 */ /* 0x180fe20000010820 */
[-CC-:B------:R-:W-:Y:S01]  /*16140*/  FFMA.FTZ R71, R71, R14.reuse, -R32.reuse ;  /* 0x0000000e47477223 */ /* 0x180fe20000010820 */
[-C--:B------:R-:W-:Y:S01]  /*16150*/  FFMA.FTZ R61, R61, R14.reuse, -R32 ;  /* 0x0000000e3d3d7223 */ /* 0x080fe20000010820 */
[----:B------:R-:W-:Y:S01]  /*16160*/  FADD.FTZ R7, R21, R36 ;  /* 0x0000002415077221 */ /* 0x000fe20000010000 */
[----:B------:R-:W0:Y:S01]  /*16170*/  MUFU.EX2 R153, R153 ;  /* 0x0000009900997308 */ /* 0x000e220000000800 */
[----:B--2---:R-:W-:Y:S01]  /*16180*/  FADD.FTZ R5, R159, R34 ;  /* 0x000000229f057221 */ /* 0x004fe20000010000 */
[----:B------:R-:W-:Y:S01]  /*16190*/  FFMA.FTZ R73, R73, R14, -R32 ;  /* 0x0000000e49497223 */ /* 0x000fe20000010820 */
[----:B------:R-:W-:Y:S01]  /*161a0*/  FADD.FTZ R38, R150, R7 ;  /* 0x0000000796267221 */ /* 0x000fe20000010000 */
[----:B------:R-:W-:Y:S01]  /*161b0*/  F2FP.BF16.F32.PACK_AB R157, R0, R157 ;  /* 0x0000009d009d723e */ /* 0x000fe200000010ff */
[----:B-1----:R-:W-:Y:S01]  /*161c0*/  @P5 IMAD.HI.U32 R11, R188, R11, RZ ;  /* 0x0000000bbc0b5227 */ /* 0x002fe200078e00ff */
[----:B------:R-:W-:-:S03]  /*161d0*/  F2FP.BF16.F32.PACK_AB R156, R79, R156 ;  /* 0x0000009c4f9c723e */ /* 0x000fc600000010ff */
[----:B------:R-:W-:Y:S01]  /*161e0*/  FADD.FTZ R7, R49, R38 ;  /* 0x0000002631077221 */ /* 0x000fe20000010000 */
[----:B------:R-:W1:Y:S01]  /*161f0*/  MUFU.EX2 R12, R12 ;  /* 0x0000000c000c7308 */ /* 0x000e620000000800 */
[----:B---3--:R-:W-:Y:S01]  /*16200*/  FADD.FTZ R34, R10, R5 ;  /* 0x000000050a227221 */ /* 0x008fe20000010000 */
[----:B------:R-:W-:Y:S01]  /*16210*/  @P5 SHF.R.U32.HI R40, RZ, R42, R11 ;  /* 0x0000002aff285219 */ /* 0x000fe2000001160b */
[----:B------:R-:W-:Y:S01]  /*16220*/  FADD.FTZ R38, R144, R7 ;  /* 0x0000000790267221 */ /* 0x000fe20000010000 */
[----:B------:R-:W-:Y:S02]  /*16230*/  ISETP.GE.AND P5, PT, R9, 0x1, PT ;  /* 0x000000010900780c */ /* 0x000fe40003fa6270 */
[----:B------:R-:W-:Y:S01]  /*16240*/  F2FP.BF16.F32.PACK_AB R158, R65, R158 ;  /* 0x0000009e419e723e */ /* 0x000fe200000010ff */
[----:B------:R-:W-:Y:S01]  /*16250*/  FADD.FTZ R7, R45, R38 ;  /* 0x000000262d077221 */ /* 0x000fe20000010000 */
[----:B------:R-:W2:Y:S01]  /*16260*/  MUFU.EX2 R155, R155 ;  /* 0x0000009b009b7308 */ /* 0x000ea20000000800 */
[----:B0-----:R-:W-:Y:S01]  /*16270*/  FADD.FTZ R5, R153, R34 ;  /* 0x0000002299057221 */ /* 0x001fe20000010000 */
[----:B------:R-:W-:Y:S01]  /*16280*/  IMAD.IADD R193, R193, 0x1, R40 ;  /* 0x00000001c1c17824 */ /* 0x000fe200078e0228 */
[----:B------:R-:W-:-:S02]  /*16290*/  F2FP.BF16.F32.PACK_AB R152, R67, R152 ;  /* 0x000000984398723e */ /* 0x000fc400000010ff */
[----:B------:R-:W-:Y:S01]  /*162a0*/  F2FP.BF16.F32.PACK_AB R154, R63, R154 ;  /* 0x0000009a3f9a723e */ /* 0x000fe200000010ff */
[----:B------:R-:W-:Y:S01]  /*162b0*/  IMAD.IADD R8, R193, 0x1, R8 ;  /* 0x00000001c1087824 */ /* 0x000fe200078e0208 */
[----:B------:R-:W-:Y:S01]  /*162c0*/  F2FP.BF16.F32.PACK_AB R148, R21, R148 ;  /* 0x000000941594723e */ /* 0x000fe200000010ff */
[----:B------:R-:W0:Y:S01]  /*162d0*/  MUFU.EX2 R20, R20 ;  /* 0x0000001400147308 */ /* 0x000e220000000800 */
[----:B-1----:R-:W-:Y:S01]  /*162e0*/  FADD.FTZ R34, R12, R5 ;  /* 0x000000050c227221 */ /* 0x002fe20000010000 */
[----:B------:R-:W-:Y:S02]  /*162f0*/  F2FP.BF16.F32.PACK_AB R150, R49, R150 ;  /* 0x000000963196723e */ /* 0x000fe400000010ff */
[----:B------:R-:W-:Y:S02]  /*16300*/  F2FP.BF16.F32.PACK_AB R144, R45, R144 ;  /* 0x000000902d90723e */ /* 0x000fe400000010ff */
[----:B------:R-:W-:Y:S02]  /*16310*/  F2FP.BF16.F32.PACK_AB R159, R10, R159 ;  /* 0x0000009f0a9f723e */ /* 0x000fe400000010ff */
[----:B------:R-:W1:Y:S01]  /*16320*/  MUFU.EX2 R149, R149 ;  /* 0x0000009500957308 */ /* 0x000e620000000800 */
[----:B--2---:R-:W-:Y:S01]  /*16330*/  FADD.FTZ R5, R155, R34 ;  /* 0x000000229b057221 */ /* 0x004fe20000010000 */
[----:B------:R-:W-:-:S06]  /*16340*/  F2FP.BF16.F32.PACK_AB R153, R12, R153 ;  /* 0x000000990c99723e */ /* 0x000fcc00000010ff */
        /* <DEDUP_REMOVED lines=12> */
[----:B------:R-:W-:-:S06]  /*16410*/  F2FP.BF16.F32.PACK_AB R151, R26, R151 ;  /* 0x000000971a97723e */ /* 0x000fcc00000010ff */
[----:B------:R-:W1:Y:S01]  /*16420*/  MUFU.EX2 R33, R33 ;  /* 0x0000002100217308 */ /* 0x000e620000000800 */
[----:B--2---:R-:W-:-:S07]  /*16430*/  FADD.FTZ R38, R146, R7 ;  /* 0x0000000792267221 */ /* 0x004fce0000010000 */
[----:B------:R-:W2:Y:S01]  /*16440*/  MUFU.EX2 R28, R28 ;  /* 0x0000001c001c7308 */ /* 0x000ea20000000800 */
[----:B0-----:R-:W-:-:S07]  /*16450*/  FADD.FTZ R5, R145, R36 ;  /* 0x0000002491057221 */ /* 0x001fce0000010000 */
[----:B------:R-:W0:Y:S01]  /*16460*/  MUFU.EX2 R140, R140 ;  /* 0x0000008c008c7308 */ /* 0x000e220000000800 */
[C---:B-1----:R-:W-:Y:S01]  /*16470*/  FADD.FTZ R7, R33.reuse, R38 ;  /* 0x0000002621077221 */ /* 0x042fe20000010000 */
[----:B------:R-:W-:-:S06]  /*16480*/  F2FP.BF16.F32.PACK_AB R146, R33, R146 ;  /* 0x000000922192723e */ /* 0x000fcc00000010ff */
        /* <DEDUP_REMOVED lines=16> */
[----:B--2---:R-:W-:-:S07]  /*16590*/  FADD.FTZ R5, R141, R38 ;  /* 0x000000268d057221 */ /* 0x004fce0000010000 */
[----:B------:R-:W2:Y:S01]  /*165a0*/  MUFU.EX2 R136, R136 ;  /* 0x0000008800887308 */ /* 0x000ea20000000800 */
[C---:B0-----:R-:W-:Y:S01]  /*165b0*/  FADD.FTZ R7, R47.reuse, R40 ;  /* 0x000000282f077221 */ /* 0x041fe20000010000 */
[----:B------:R-:W-:-:S06]  /*165c0*/  F2FP.BF16.F32.PACK_AB R142, R47, R142 ;  /* 0x0000008e2f8e723e */ /* 0x000fcc00000010ff */
        /* <DEDUP_REMOVED lines=21> */
[----:B0-----:R-:W-:-:S04]  /*16720*/  FADD.FTZ R7, R61, R0 ;  /* 0x000000003d077221 */ /* 0x001fc80000010000 */
[C---:B-1----:R-:W-:Y:S01]  /*16730*/  FADD.FTZ R0, R38.reuse, R7 ;  /* 0x0000000726007221 */ /* 0x042fe20000010000 */
[----:B------:R-:W-:Y:S01]  /*16740*/  F2FP.BF16.F32.PACK_AB R139, R38, R61 ;  /* 0x0000003d268b723e */ /* 0x000fe200000010ff */
[----:B------:R-:W-:Y:S02]  /*16750*/  VIADD R7, R72, 0xfffffffe ;  /* 0xfffffffe48077836 */ /* 0x000fe40000000000 */
[C---:B--2---:R-:W-:Y:S01]  /*16760*/  FADD.FTZ R5, R13.reuse, R42 ;  /* 0x0000002a0d057221 */ /* 0x044fe20000010000 */
[----:B------:R-:W-:Y:S01]  /*16770*/  F2FP.BF16.F32.PACK_AB R138, R13, R138 ;  /* 0x0000008a0d8a723e */ /* 0x000fe200000010ff */
        /* <DEDUP_REMOVED lines=12> */
.L_x_1757:
[----:B------:R-:W-:-:S13]  /*16840*/  ISETP.NE.AND P1, PT, R9, 0x1, PT ;  /* 0x000000010900780c */ /* 0x000fda0003f25270 */
[----:B------:R-:W0:Y:S02]  /*16850*/  @P1 LDC.64 R10, c[0x0][0x9e8] ;  /* 0x00027a00ff0a1b82 */ /* 0x000e240000000a00 */
[----:B0-----:R-:W-:-:S05]  /*16860*/  @P1 IMAD.HI.U32 R10, R12, R10, RZ ;  /* 0x0000000a0c0a1227 */ /* 0x001fca00078e00ff */
[----:B------:R-:W-:-:S07]  /*16870*/  @P1 SHF.R.U32.HI R12, RZ, R11, R10 ;  /* 0x0000000bff0c1219 */ /* 0x000fce000001160a */
.L_x_1758:
[----:B------:R-:W-:Y:S05]  /*16880*/  BSYNC B0 ;  /* 0x0000000000007941 */ /* 0x000fea0003800000 */
.L_x_1756:
[----:B------:R-:W-:-:S05]  /*16890*/  IMAD R9, R12, R9, R9 ;  /* 0x000000090c097224 */ /* 0x000fca00078e0209 */
[----:B------:R-:W-:-:S07]  /*168a0*/  VIMNMX R8, R8, R9, PT ;  /* 0x0000000908087248 */ /* 0x000fce0003fe0100 */
.L_x_1755:
[----:B------:R-:W-:Y:S01]  /*168b0*/  IMAD.HI R8, R8, 0x2aaaaaab, RZ ;  /* 0x2aaaaaab08087827 */ /* 0x000fe200078e02ff */
[----:B------:R-:W-:Y:S01]  /*168c0*/  ULDC UR47, c[0x0][0x9e4] ;  /* 0x00027900002f7ab9 */ /* 0x000fe20000000800 */
[----:B------:R-:W-:Y:S01]  /*168d0*/  ULDC UR46, c[0x0][0x9e4] ;  /* 0x00027900002e7ab9 */ /* 0x000fe20000000800 */
[----:B------:R-:W-:Y:S01]  /*168e0*/  ULDC UR39, c[0x0][0x9d8] ;  /* 0x0002760000277ab9 */ /* 0x000fe20000000800 */
[----:B------:R-:W-:Y:S01]  /*168f0*/  ULDC UR43, c[0x0][0x9d8] ;  /* 0x00027600002b7ab9 */ /* 0x000fe20000000800 */
[----:B------:R-:W-:Y:S01]  /*16900*/  SHF.R.U32.HI R9, RZ, 0x1f, R8 ;  /* 0x0000001fff097819 */ /* 0x000fe20000011608 */
[----:B------:R-:W-:Y:S01]  /*16910*/  ULDC UR42, c[0x0][0x9d8] ;  /* 0x00027600002a7ab9 */ /* 0x000fe20000000800 */
[----:B------:R-:W-:Y:S01]  /*16920*/  ULDC UR50, c[0x0][0x988] ;  /* 0x0002620000327ab9 */ /* 0x000fe20000000800 */
[----:B------:R-:W-:Y:S01]  /*16930*/  ULDC UR54, c[0x0][0x988] ;  /* 0x0002620000367ab9 */ /* 0x000fe20000000800 */
[----:B------:R-:W-:Y:S01]  /*16940*/  LEA.HI.SX32 R8, R8, R9, 0x1c ;  /* 0x0000000908087211 */ /* 0x000fe200078fe2ff */
[----:B------:R-:W-:Y:S01]  /*16950*/  ULDC UR51, c[0x0][0x988] ;  /* 0x0002620000337ab9 */ /* 0x000fe20000000800 */
[----:B------:R-:W-:Y:S01]  /*16960*/  ULDC UR58, c[0x0][0x9e0] ;  /* 0x00027800003a7ab9 */ /* 0x000fe20000000800 */
[----:B------:R-:W-:Y:S01]  /*16970*/  ULDC UR55, c[0x0][0x9e0] ;  /* 0x0002780000377ab9 */ /* 0x000fe20000000800 */
[----:B------:R-:W-:Y:S01]  /*16980*/  VIMNMX R8, R201, R8, !PT ;  /* 0x00000008c9087248 */ /* 0x000fe20007fe0100 */
[----:B------:R-:W-:Y:S01]  /*16990*/  BSSY B1, `(.L_x_1759) ;  /* 0x00003c3000017945 */ /* 0x000fe20003800000 */
[----:B------:R-:W-:Y:S01]  /*169a0*/  IMAD.MOV.U32 R9, RZ, RZ, 0x3f800000 ;  /* 0x3f800000ff097424 */ /* 0x000fe200078e00ff */
[----:B------:R-:W-:-:S02]  /*169b0*/  CS2R R86, SRZ ;  /* 0x0000000000567805 */ /* 0x000fc4000001ff00 */
[----:B------:R-:W-:Y:S01]  /*169c0*/  ISETP.GE.AND P1, PT, R7, R8, PT ;  /* 0x000000080700720c */ /* 0x000fe20003f26270 */
[----:B------:R-:W-:Y:S01]  /*169d0*/  IMAD.MOV.U32 R94, RZ, RZ, 0x3f800000 ;  /* 0x3f800000ff5e7424 */ /* 0x000fe200078e00ff */
        /* <DEDUP_REMOVED lines=31> */
[----:B------:R-:W-:Y:S06]  /*16bd0*/  @!P1 BRA `(.L_x_1760) ;  /* 0x0000003800789947 */ /* 0x000fec0003800000 */
[----:B------:R-:W-:Y:S01]  /*16be0*/  BSSY B0, `(.L_x_1761) ;  /* 0x0000399000007945 */ /* 0x000fe20003800000 */
[----:B------:R-:W-:Y:S02]  /*16bf0*/  IMAD.MOV.U32 R9, RZ, RZ, 0x3f800000 ;  /* 0x3f800000ff097424 */ /* 0x000fe400078e00ff */
[----:B------:R-:W-:-:S07]  /*16c00*/  IMAD.MOV.U32 R87, RZ, RZ, RZ ;  /* 0x000000ffff577224 */ /* 0x000fce00078e00ff */
.L_x_1782:
[----:B------:R-:W-:-:S05]  /*16c10*/  VIADD R12, R23, 0x1 ;  /* 0x00000001170c7836 */ /* 0x000fca0000000000 */
[----:B------:R-:W-:-:S04]  /*16c20*/  ISETP.NE.AND P1, PT, R12, 0x2, PT ;  /* 0x000000020c00780c */ /* 0x000fc80003f25270 */
[----:B------:R-:W-:Y:S02]  /*16c30*/  SEL R13, RZ, 0x1, P1 ;  /* 0x00000001ff0d7807 */ /* 0x000fe40000800000 */
[----:B------:R-:W-:Y:S02]  /*16c40*/  SEL R12, R12, RZ, P1 ;  /* 0x000000ff0c0c7207 */ /* 0x000fe40000800000 */
[----:B------:R-:W-:Y:S01]  /*16c50*/  LOP3.LUT R13, R164, R13, RZ, 0x3c, !PT ;  /* 0x0000000da40d7212 */ /* 0x000fe200078e3cff */
[----:B------:R-:W-:Y:S06]  /*16c60*/  @!P0 BRA `(.L_x_1762) ;  /* 0x0000000000048947 */ /* 0x000fec0003800000 */
[----:B------:R-:W-:Y:S01]  /*16c70*/  BPT.TRAP 0x1 ;  /* 0x000000040000795c */ /* 0x000fe20000300000 */
.L_x_1762:
[----:B------:R-:W-:Y:S01]  /*16c80*/  IMAD R20, R12, 0x8, R2 ;  /* 0x000000080c147824 */ /* 0x000fe200078e0202 */
[----:B------:R-:W-:-:S04]  /*16c90*/  SHF.L.U32 R11, R13, 0x1f, RZ ;  /* 0x0000001f0d0b7819 */ /* 0x000fc800000006ff */
[----:B------:R0:W1:Y:S01]  /*16ca0*/  SYNCS.PHASECHK.TRANS64.TRYWAIT P1, [R20+URZ+0x2a830], R11 ;  /* 0x02a8300b140075a7 */ /* 0x000062000802017f */
[----:B------:R-:W-:Y:S05]  /*16cb0*/  @!P0 BRA `(.L_x_1763) ;  /* 0x0000000000048947 */ /* 0x000fea0003800000 */
[----:B------:R-:W-:Y:S01]  /*16cc0*/  BPT.TRAP 0x1 ;  /* 0x000000040000795c */ /* 0x000fe20000300000 */
.L_x_1763:
[----:B------:R-:W-:Y:S01]  /*16cd0*/  IMAD R95, R12, 0x900, R6 ;  /* 0x000009000c5f7824 */ /* 0x000fe200078e0206 */
[----:B------:R-:W-:Y:S03]  /*16ce0*/  BSSY B2, `(.L_x_1764) ;  /* 0x0000006000027945 */ /* 0x000fe60003800000 */
[C---:B------:R-:W-:Y:S02]  /*16cf0*/  VIADD R90, R95.reuse, 0x2 ;  /* 0x000000025f5a7836 */ /* 0x040fe40000000000 */
[----:B------:R-:W-:Y:S01]  /*16d00*/  VIADD R92, R95, 0x4 ;  /* 0x000000045f5c7836 */ /* 0x000fe20000000000 */
[----:B-1----:R-:W-:Y:S06]  /*16d10*/  @P1 BRA `(.L_x_1765) ;  /* 0x0000000000081947 */ /* 0x002fec0003800000 */
[----:B------:R-:W1:Y:S02]  /*16d20*/  SYNCS.PHASECHK.TRANS64.TRYWAIT P1, [R20+URZ+0x2a830], R11 ;  /* 0x02a8300b140075a7 */ /* 0x000e64000802017f */
[----:B-1----:R-:W-:Y:S05]  /*16d30*/  @!P1 BRA `(.L_x_1766) ;  /* 0x0000016800789947 */ /* 0x002fea0003800000 */
.L_x_1765:
[----:B------:R-:W-:Y:S05]  /*16d40*/  BSYNC B2 ;  /* 0x0000000000027941 */ /* 0x000fea0003800000 */
.L_x_1764:
[----:B------:R-:W2:Y:S01]  /*16d50*/  LDL.64 R96, [R1+0x28] ;  /* 0x0000280001607983 */ /* 0x000ea20000100a00 */
[----:B------:R-:W-:Y:S01]  /*16d60*/  IMAD.MOV.U32 R88, RZ, RZ, R95 ;  /* 0x000000ffff587224 */ /* 0x000fe200078e005f */
[----:B------:R-:W-:Y:S01]  /*16d70*/  MOV R197, UR50 ;  /* 0x0000003200c57c02 */ /* 0x000fe20008000f00 */
[----:B------:R-:W-:Y:S01]  /*16d80*/  IMAD.MOV.U32 R89, RZ, RZ, 0x40000040 ;  /* 0x40000040ff597424 */ /* 0x000fe200078e00ff */
[----:B------:R-:W-:Y:S01]  /*16d90*/  MOV R193, UR46 ;  /* 0x0000002e00c17c02 */ /* 0x000fe20008000f00 */
[----:B------:R-:W-:Y:S01]  /*16da0*/  IMAD.MOV.U32 R91, RZ, RZ, 0x40000040 ;  /* 0x40000040ff5b7424 */ /* 0x000fe200078e00ff */
[----:B------:R-:W-:Y:S01]  /*16db0*/  R2UR UR50, R88 ;  /* 0x00000000583272ca */ /* 0x000fe200000e0000 */
[C---:B------:R-:W-:Y:S01]  /*16dc0*/  VIADD R88, R95.reuse, 0x6 ;  /* 0x000000065f587836 */ /* 0x040fe20000000000 */
[----:B01----:R-:W-:Y:S01]  /*16dd0*/  MOV R11, UR38 ;  /* 0x00000026000b7c02 */ /* 0x003fe20008000f00 */
[----:B------:R-:W-:Y:S01]  /*16de0*/  IMAD.MOV.U32 R93, RZ, RZ, 0x40000040 ;  /* 0x40000040ff5d7424 */ /* 0x000fe200078e00ff */
[----:B------:R-:W-:Y:S01]  /*16df0*/  R2UR UR46, R90 ;  /* 0x000000005a2e72ca */ /* 0x000fe200000e0000 */
[C---:B------:R-:W-:Y:S01]  /*16e00*/  VIADD R90, R95.reuse, 0x300 ;  /* 0x000003005f5a7836 */ /* 0x040fe20000000000 */
[----:B------:R-:W-:Y:S01]  /*16e10*/  R2UR UR38, R88 ;  /* 0x00000000582672ca */ /* 0x000fe200000e0000 */
[C---:B------:R-:W-:Y:S01]  /*16e20*/  VIADD R88, R95.reuse, 0x302 ;  /* 0x000003025f587836 */ /* 0x040fe20000000000 */
[----:B------:R-:W-:Y:S01]  /*16e30*/  MOV R189, UR42 ;  /* 0x0000002a00bd7c02 */ /* 0x000fe20008000f00 */
[-C--:B------:R-:W-:Y:S01]  /*16e40*/  FMUL.FTZ R24, R24, R94.reuse ;  /* 0x0000005e18187220 */ /* 0x080fe20000410000 */
[----:B------:R-:W-:Y:S01]  /*16e50*/  R2UR UR42, R92 ;  /* 0x000000005c2a72ca */ /* 0x000fe200000e0000 */
[C---:B------:R-:W-:Y:S01]  /*16e60*/  VIADD R92, R95.reuse, 0x304 ;  /* 0x000003045f5c7836 */ /* 0x040fe20000000000 */
[----:B------:R-:W-:Y:S01]  /*16e70*/  R2UR UR34, R90 ;  /* 0x000000005a2272ca */ /* 0x000fe200000e0000 */
[C---:B------:R-:W-:Y:S01]  /*16e80*/  VIADD R90, R95.reuse, 0x306 ;  /* 0x000003065f5a7836 */ /* 0x040fe20000000000 */
[----:B------:R-:W-:Y:S01]  /*16e90*/  R2UR UR30, R88 ;  /* 0x00000000581e72ca */ /* 0x000fe200000e0000 */
[----:B------:R-:W-:Y:S01]  /*16ea0*/  VIADD R88, R95, 0x600 ;  /* 0x000006005f587836 */ /* 0x000fe20000000000 */
[----:B------:R-:W-:Y:S01]  /*16eb0*/  MOV R196, UR51 ;  /* 0x0000003300c47c02 */ /* 0x000fe20008000f00 */
[-C--:B------:R-:W-:Y:S01]  /*16ec0*/  FMUL.FTZ R25, R25, R94.reuse ;  /* 0x0000005e19197220 */ /* 0x080fe20000410000 */
[----:B------:R-:W-:Y:S01]  /*16ed0*/  MOV R198, UR49 ;  /* 0x0000003100c67c02 */ /* 0x000fe20008000f00 */
[-C--:B------:R-:W-:Y:S01]  /*16ee0*/  FMUL.FTZ R28, R28, R94.reuse ;  /* 0x0000005e1c1c7220 */ /* 0x080fe20000410000 */
[----:B------:R-:W-:Y:S01]  /*16ef0*/  MOV R199, UR48 ;  /* 0x0000003000c77c02 */ /* 0x000fe20008000f00 */
[-C--:B------:R-:W-:Y:S01]  /*16f00*/  FMUL.FTZ R29, R29, R94.reuse ;  /* 0x0000005e1d1d7220 */ /* 0x080fe20000410000 */
        /* <DEDUP_REMOVED lines=94> */
[----:B------:R-:W-:Y:S02]  /*174f0*/  R2UR UR51, R196 ;  /* 0x00000000c43372ca */ /* 0x000fe400000e0000 */
[----:B------:R-:W-:Y:S02]  /*17500*/  R2UR UR50, R197 ;  /* 0x00000000c53272ca */ /* 0x000fe400000e0000 */
[----:B------:R-:W2:Y:S01]  /*17510*/  LDL.64 R196, [R1+0x20] ;  /* 0x0000200001c47983 */ /* 0x000ea20000100a00 */
[----:B------:R-:W-:Y:S02]  /*17520*/  WARPGROUP.DEPBAR.LE gsb0, 0x0 ;  /* 0x00008000000079c5 */ /* 0x000fe40000010000 */
[----:B------:R-:W-:Y:S01]  /*17530*/  WARPGROUP.ARRIVE ;  /* 0x00000000000079c5 */ /* 0x000fe20000000000 */
[----:B--2---:R-:W-:Y:S02]  /*17540*/  R2UR UR44, R196 ;  /* 0x00000000c42c72ca */ /* 0x004fe400000e0000 */
[----:B------:R-:W-:-:S02]  /*17550*/  R2UR UR45, R197 ;  /* 0x00000000c52d72ca */ /* 0x000fc400000e0000 */
[----:B------:R-:W-:Y:S01]  /*17560*/  R2UR UR49, R198 ;  /* 0x00000000c63172ca */ /* 0x000fe200000e0000 */
[----:B------:R-:W2:Y:S10]  /*17570*/  LDL.64 R196, [R1] ;  /* 0x0000000001c47983 */ /* 0x000eb40000100a00 */
[----:B------:R-:W-:Y:S01]  /*17580*/  HGMMA.64x96x16.F32.BF16 R88, gdesc[UR44], R88, gsb0 ;  /* 0x016000002c5879f0 */ /* 0x000fe20008001858 */
[----:B------:R-:W-:-:S02]  /*17590*/  R2UR UR45, R194 ;  /* 0x00000000c22d72ca */ /* 0x000fc400000e0000 */
[----:B------:R-:W-:Y:S02]  /*175a0*/  R2UR UR44, R195 ;  /* 0x00000000c32c72ca */ /* 0x000fe400000e0000 */
[----:B------:R-:W3:Y:S01]  /*175b0*/  LDL.64 R194, [R1+0x18] ;  /* 0x0000180001c27983 */ /* 0x000ee20000100a00 */
[----:B------:R-:W-:Y:S02]  /*175c0*/  R2UR UR47, R192 ;  /* 0x00000000c02f72ca */ /* 0x000fe400000e0000 */
[----:B------:R-:W-:Y:S02]  /*175d0*/  R2UR UR46, R193 ;  /* 0x00000000c12e72ca */ /* 0x000fe400000e0000 */
[----:B------:R-:W4:Y:S01]  /*175e0*/  LDL.64 R192, [R1+0x10] ;  /* 0x0000100001c07983 */ /* 0x000f220000100a00 */
[----:B------:R-:W-:-:S03]  /*175f0*/  R2UR UR48, R199 ;  /* 0x00000000c73072ca */ /* 0x000fc600000e0000 */
[----:B------:R-:W5:Y:S01]  /*17600*/  LDL.64 R198, [R1+0x8] ;  /* 0x0000080001c67983 */ /* 0x000f620000100a00 */
[----:B------:R-:W-:Y:S02]  /*17610*/  WARPGROUP.DEPBAR.LE gsb0, 0x0 ;  /* 0x00008000000079c5 */ /* 0x000fe40000010000 */
[----:B------:R-:W-:Y:S01]  /*17620*/  WARPGROUP.ARRIVE ;  /* 0x00000000000079c5 */ /* 0x000fe20000000000 */
[----:B---3--:R-:W-:Y:S02]  /*17630*/  R2UR UR40, R194 ;  /* 0x00000000c22872ca */ /* 0x008fe400000e0000 */
[----:B------:R-:W-:-:S13]  /*17640*/  R2UR UR41, R195 ;  /* 0x00000000c32972ca */ /* 0x000fda00000e0000 */
[----:B------:R-:W-:Y:S01]  /*17650*/  HGMMA.64x96x16.F32.BF16 R88, gdesc[UR40], R88, gsb0 ;  /* 0x01600000285879f0 */ /* 0x000fe20008001858 */
[----:B----4-:R-:W-:Y:S02]  /*17660*/  R2UR UR36, R192 ;  /* 0x00000000c02472ca */ /* 0x010fe400000e0000 */
[----:B------:R-:W-:Y:S02]  /*17670*/  R2UR UR37, R193 ;  /* 0x00000000c12572ca */ /* 0x000fe400000e0000 */
[----:B-----5:R-:W-:Y:S02]  /*17680*/  R2UR UR32, R198 ;  /* 0x00000000c62072ca */ /* 0x020fe400000e0000 */
[----:B------:R-:W-:Y:S01]  /*17690*/  R2UR UR33, R199 ;  /* 0x00000000c72172ca */ /* 0x000fe200000e0000 */
[----:B------:R-:W-:Y:S02]  /*176a0*/  WARPGROUP.DEPBAR.LE gsb0, 0x0 ;  /* 0x00008000000079c5 */ /* 0x000fe40000010000 */
[----:B------:R-:W-:-:S06]  /*176b0*/  WARPGROUP.ARRIVE ;  /* 0x00000000000079c5 */ /* 0x000fcc0000000000 */
        /* <DEDUP_REMOVED lines=47> */
[----:B------:R-:W-:Y:S02]  /*179b0*/  WARPGROUP.DEPBAR.LE gsb0, 0x0 ;  /* 0x00008000000079c5 */ /* 0x000fe40000010000 */
[----:B------:R-:W-:-:S12]  /*179c0*/  @!P0 BRA `(.L_x_1767) ;  /* 0x0000000000048947 */ /* 0x000fd80003800000 */
[----:B------:R-:W-:Y:S01]  /*179d0*/  BPT.TRAP 0x1 ;  /* 0x000000040000795c */ /* 0x000fe20000300000 */
.L_x_1767:
[----:B------:R-:W-:Y:S01]  /*179e0*/  SHF.L.U32 R9, R164, 0x1f, RZ ;  /* 0x0000001fa4097819 */ /* 0x000fe200000006ff */
[----:B------:R-:W-:-:S04]  /*179f0*/  IMAD R21, R23, 0x8, R2 ;  /* 0x0000000817157824 */ /* 0x000fc800078e0202 */
[----:B------:R0:W1:Y:S01]  /*17a00*/  SYNCS.PHASECHK.TRANS64.TRYWAIT P1, [R21+URZ+0x2a850], R9 ;  /* 0x02a85009150075a7 */ /* 0x000062000802017f */
[----:B------:R-:W-:Y:S05]  /*17a10*/  @!P0 BRA `(.L_x_1768) ;  /* 0x0000000000048947 */ /* 0x000fea0003800000 */
[----:B------:R-:W-:Y:S01]  /*17a20*/  BPT.TRAP 0x1 ;  /* 0x000000040000795c */ /* 0x000fe20000300000 */
.L_x_1768:
[----:B------:R-:W-:Y:S04]  /*17a30*/  BSSY B2, `(.L_x_1769) ;  /* 0x0000004000027945 */ /* 0x000fe80003800000 */
[----:B-1----:R-:W-:Y:S05]  /*17a40*/  @P1 BRA `(.L_x_1770) ;  /* 0x0000000000081947 */ /* 0x002fea0003800000 */
[----:B------:R-:W1:Y:S02]  /*17a50*/  SYNCS.PHASECHK.TRANS64.TRYWAIT P1, [R21+URZ+0x2a850], R9 ;  /* 0x02a85009150075a7 */ /* 0x000e64000802017f */
[----:B-1----:R-:W-:Y:S05]  /*17a60*/  @!P1 BRA `(.L_x_1771) ;  /* 0x0000015c00409947 */ /* 0x002fea0003800000 */
.L_x_1770:
[----:B------:R-:W-:Y:S05]  /*17a70*/  BSYNC B2 ;  /* 0x0000000000027941 */ /* 0x000fea0003800000 */
.L_x_1769:
        /* <DEDUP_REMOVED lines=9> */
[----:B------:R-:W-:-:S04]  /*17b10*/  IMAD R10, R23, 0x600, R9 ;  /* 0x00000600170a7824 */ /* 0x000fc800078e0209 */
[C---:B------:R-:W-:Y:S01]  /*17b20*/  VIADD R14, R10.reuse, 0x80 ;  /* 0x000000800a0e7836 */ /* 0x040fe20000000000 */
[----:B------:R-:W-:-:S13]  /*17b30*/  R2UR UR6, R10 ;  /* 0x000000000a0672ca */ /* 0x000fda00000e0000 */
        /* <DEDUP_REMOVED lines=36> */
.L_x_1772:
[----:B------:R-:W-:Y:S01]  /*17d80*/  ISETP.NE.AND P2, PT, R224, 0x1, PT ;  /* 0x00000001e000780c */ /* 0x000fe20003f45270 */
        /* <DEDUP_REMOVED lines=11> */
[----:B------:R-:W-:Y:S01]  /*17e40*/  IMAD.IADD R131, R202, 0x1, R188 ;  /* 0x00000001ca837824 */ /* 0x000fe200078e02bc */
        /* <DEDUP_REMOVED lines=36> */
[----:B------:R-:W-:Y:S01]  /*18090*/  FMUL.FTZ R121, R127, UR43 ;  /* 0x0000002b7f797c20 */ /* 0x000fe20008410000 */
[----:B------:R-:W0:Y:S01]  /*180a0*/  SHFL.IDX PT, R138, R131, RZ, 0x1c1f ;  /* 0x001c1fff838a7589 */ /* 0x000e2200000e0000 */
[----:B------:R-:W-:Y:S01]  /*180b0*/  FMUL.FTZ R126, R128, UR43 ;  /* 0x0000002b807e7c20 */ /* 0x000fe20008410000 */
[----:B------:R-:W-:-:S02]  /*180c0*/  VIADD R11, R20, 0x2a840 ;  /* 0x0002a840140b7836 */ /* 0x000fc40000000000 */
[----:B------:R-:W-:Y:S01]  /*180d0*/  FMUL.FTZ R127, R129, UR43 ;  /* 0x0000002b817f7c20 */ /* 0x000fe20008410000 */
[----:B------:R-:W-:Y:S02]  /*180e0*/  IMAD R133, R7, -0x60, RZ ;  /* 0xffffffa007857824 */ /* 0x000fe400078e02ff */
[----:B------:R-:W-:Y:S01]  /*180f0*/  FMUL.FTZ R20, R134, UR43 ;  /* 0x0000002b86147c20 */ /* 0x000fe20008410000 */
[----:B------:R-:W-:Y:S01]  /*18100*/  FMUL.FTZ R128, R135, UR43 ;  /* 0x0000002b87807c20 */ /* 0x000fe20008410000 */
[----:B------:R-:W-:Y:S01]  /*18110*/  LOP3.LUT P1, RZ, R16, 0x80000, RZ, 0xc0, !PT ;  /* 0x0008000010ff7812 */ /* 0x000fe2000782c0ff */
[----:B------:R-:W1:Y:S01]  /*18120*/  MUFU.TANH R15, R15 ;  /* 0x0000000f000f7308 */ /* 0x000e620000002400 */
[----:B------:R-:W-:Y:S01]  /*18130*/  IADD3 R136, -R182, 0x1, R133 ;  /* 0x00000001b6887810 */ /* 0x000fe20007ffe185 */
[----:B------:R-:W-:Y:S01]  /*18140*/  IMAD.IADD R129, R133, 0x1, -R182 ;  /* 0x0000000185817824 */ /* 0x000fe200078e0ab6 */
[----:B------:R-:W-:Y:S02]  /*18150*/  PRMT R10, R172, 0x654, R11 ;  /* 0x00000654ac0a7816 */ /* 0x000fe4000000000b */
[----:B------:R-:W-:-:S02]  /*18160*/  IADD3 R136, -R165, R136, R166 ;  /* 0x00000088a5887210 */ /* 0x000fc40007ffe1a6 */
[----:B------:R2:W-:Y:S01]  /*18170*/  SYNCS.ARRIVE.TRANS64.RED.A1T0 RZ, [R10+URZ], RZ ;  /* 0x000000ff0aff79a7 */ /* 0x0005e2000810043f */
[----:B------:R-:W3:Y:S02]  /*18180*/  MUFU.TANH R23, R23 ;  /* 0x0000001700177308 */ /* 0x000ee40000002400 */
[C---:B------:R-:W-:Y:S02]  /*18190*/  VIADD R137, R136.reuse, UR58 ;  /* 0x0000003a88897c36 */ /* 0x040fe40008000000 */
[----:B------:R-:W-:-:S04]  /*181a0*/  VIADD R136, R136, UR38 ;  /* 0x0000002688887c36 */ /* 0x000fc80008000000 */
[----:B------:R-:W4:Y:S01]  /*181b0*/  MUFU.TANH R9, R9 ;  /* 0x0000000900097308 */ /* 0x000f220000002400 */
[--C-:B0-----:R-:W-:Y:S02]  /*181c0*/  IMAD.IADD R135, R137, 0x1, R138.reuse ;  /* 0x0000000189877824 */ /* 0x101fe400078e028a */
        /* <DEDUP_REMOVED lines=59> */
.L_x_1775:
[----:B------:R-:W-:-:S05]  /*18580*/  IMAD.U32 R139, RZ, RZ, UR47 ;  /* 0x0000002fff8b7e24 */ /* 0x000fca000f8e00ff */
[----:B------:R-:W-:-:S13]  /*18590*/  ISETP.NE.AND P1, PT, R139, 0x1, PT ;  /* 0x000000018b00780c */ /* 0x000fda0003f25270 */
[----:B------:R-:W1:Y:S02]  /*185a0*/  @P1 LDC.64 R10, c[0x0][0x9e8] ;  /* 0x00027a00ff0a1b82 */ /* 0x000e640000000a00 */
[----:B-1----:R-:W-:-:S05]  /*185b0*/  @P1 IMAD.HI.U32 R10, R138, R10, RZ ;  /* 0x0000000a8a0a1227 */ /* 0x002fca00078e00ff */
[----:B------:R-:W-:-:S07]  /*185c0*/  @P1 SHF.R.U32.HI R138, RZ, R11, R10 ;  /* 0x0000000bff8a1219 */ /* 0x000fce000001160a */
.L_x_1776:
[----:B------:R-:W-:Y:S05]  /*185d0*/  BSYNC B2 ;  /* 0x0000000000027941 */ /* 0x000fea0003800000 */
.L_x_1774:
[----:B------:R-:W-:-:S05]  /*185e0*/  IMAD R138, R138, R139, R129 ;  /* 0x0000008b8a8a7224 */ /* 0x000fca00078e0281 */
[----:B------:R-:W-:Y:S02]  /*185f0*/  VIADDMNMX R135, R138, R139, R135, PT ;  /* 0x0000008b8a877246 */ /* 0x000fe40003800187 */
[----:B------:R-:W-:-:S07]  /*18600*/  VIMNMX R134, R134, R138, !PT ;  /* 0x0000008a86867248 */ /* 0x000fce0007fe0100 */
.L_x_1773:
[C---:B------:R-:W-:Y:S01]  /*18610*/  ISETP.GE.AND P1, PT, R133.reuse, 0x2, PT ;  /* 0x000000028500780c */ /* 0x040fe20003f26270 */
[----:B------:R-:W1:Y:S01]  /*18620*/  SHFL.IDX PT, R131, R131, 0x1, 0x1c1f ;  /* 0x003c1f0083837f89 */ /* 0x000e6200000e0000 */
[C---:B------:R-:W-:Y:S02]  /*18630*/  ISETP.GE.AND P2, PT, R133.reuse, 0x9, PT ;  /* 0x000000098500780c */ /* 0x040fe40003f46270 */
[C---:B------:R-:W-:Y:S02]  /*18640*/  ISETP.GT.AND P4, PT, R134.reuse, 0x1, !P1 ;  /* 0x000000018600780c */ /* 0x040fe40004f84270 */
[----:B------:R-:W-:Y:S02]  /*18650*/  ISETP.GE.AND P5, PT, R133, 0xa, PT ;  /* 0x0000000a8500780c */ /* 0x000fe40003fa6270 */
[----:B------:R-:W-:Y:S02]  /*18660*/  ISETP.GT.AND P3, PT, R134, 0x8, !P2 ;  /* 0x000000088600780c */ /* 0x000fe40005764270 */
[----:B------:R-:W-:-:S02]  /*18670*/  ISETP.LT.OR P4, PT, R135, 0x2, P4 ;  /* 0x000000028700780c */ /* 0x000fc40002781670 */
[----:B------:R-:W-:Y:S02]  /*18680*/  ISETP.LT.OR P3, PT, R135, 0x9, P3 ;  /* 0x000000098700780c */ /* 0x000fe40001f61670 */
[----:B------:R-:W-:Y:S02]  /*18690*/  FSEL R23, R23, -INF , !P4 ;  /* 0xff80000017177808 */ /* 0x000fe40006000000 */
[----:B------:R-:W-:Y:S02]  /*186a0*/  ISETP.GE.AND P4, PT, R133, 0x11, PT ;  /* 0x000000118500780c */ /* 0x000fe40003f86270 */
[----:B------:R-:W-:Y:S02]  /*186b0*/  LOP3.LUT R16, R16, 0xfffffffb, RZ, 0xc0, !PT ;  /* 0xfffffffb10107812 */ /* 0x000fe400078ec0ff */
[----:B0-----:R-:W-:Y:S02]  /*186c0*/  FSEL R90, R90, -INF , !P3 ;  /* 0xff8000005a5a7808 */ /* 0x001fe40005800000 */
[----:B------:R-:W-:-:S02]  /*186d0*/  ISETP.GT.AND P3, PT, R134, 0x9, !P5 ;  /* 0x000000098600780c */ /* 0x000fc40006f64270 */
[----:B------:R-:W-:Y:S01]  /*186e0*/  @P5 LOP3.LUT R16, R16, 0x4, RZ, 0xfc, !PT ;  /* 0x0000000410105812 */ /* 0x000fe200078efcff */
[--C-:B-1----:R-:W-:Y:S01]  /*186f0*/  IMAD.IADD R137, R137, 0x1, R131.reuse ;  /* 0x0000000189897824 */ /* 0x102fe200078e0283 */
[----:B------:R-:W-:Y:S01]  /*18700*/  ISETP.LT.OR P3, PT, R135, 0xa, P3 ;  /* 0x0000000a8700780c */ /* 0x000fe20001f61670 */
[----:B------:R-:W-:Y:S01]  /*18710*/  IMAD.IADD R136, R136, 0x1, R131 ;  /* 0x0000000188887824 */ /* 0x000fe200078e0283 */
[----:B------:R-:W-:Y:S02]  /*18720*/  LOP3.LUT R16, R16, 0xfffffff7, RZ, 0xc0, !PT ;  /* 0xfffffff710107812 */ /* 0x000fe400078ec0ff */
[----:B------:R-:W-:Y:S02]  /*18730*/  FSEL R91, R91, -INF , !P3 ;  /* 0xff8000005b5b7808 */ /* 0x000fe40005800000 */
[----:B------:R-:W-:Y:S02]  /*18740*/  @P4 LOP3.LUT R16, R16, 0x8, RZ, 0xfc, !PT ;  /* 0x0000000810104812 */ /* 0x000fe400078efcff */
[----:B------:R-:W-:-:S02]  /*18750*/  ISETP.GT.AND P3, PT, R134, 0x10, !P4 ;  /* 0x000000108600780c */ /* 0x000fc40006764270 */
[----:B------:R-:W-:Y:S02]  /*18760*/  ISETP.GE.AND P4, PT, R133, 0x12, PT ;  /* 0x000000128500780c */ /* 0x000fe40003f86270 */
[----:B------:R-:W-:Y:S02]  /*18770*/  ISETP.LT.OR P3, PT, R135, 0x11, P3 ;  /* 0x000000118700780c */ /* 0x000fe40001f61670 */
[----:B------:R-:W-:Y:S02]  /*18780*/  LOP3.LUT R16, R16, 0xffffffef, RZ, 0xc0, !PT ;  /* 0xffffffef10107812 */ /* 0x000fe400078ec0ff */
[----:B------:R-:W-:Y:S02]  /*18790*/  FSEL R94, R94, -INF , !P3 ;  /* 0xff8000005e5e7808 */ /* 0x000fe40005800000 */
[----:B------:R-:W-:-:S04]  /*187a0*/  ISETP.GT.AND P3, PT, R134, 0x11, !P4 ;  /* 0x000000118600780c */ /* 0x000fc80006764270 */
[----:B------:R-:W-:Y:S02]  /*187b0*/  ISETP.LT.OR P3, PT, R135, 0x12, P3 ;  /* 0x000000128700780c */ /* 0x000fe40001f61670 */
[----:B------:R-:W-:Y:S02]  /*187c0*/  @P4 LOP3.LUT R16, R16, 0x10, RZ, 0xfc, !PT ;  /* 0x0000001010104812 */ /* 0x000fe400078efcff */
[----:B------:R-:W-:Y:S02]  /*187d0*/  ISETP.GE.AND P4, PT, R133, 0x19, PT ;  /* 0x000000198500780c */ /* 0x000fe40003f86270 */
[----:B------:R-:W-:Y:S02]  /*187e0*/  LOP3.LUT R16, R16, 0xfffbffff, RZ, 0xc0, !PT ;  /* 0xfffbffff10107812 */ /* 0x000fe400078ec0ff */
[----:B------:R-:W-:Y:S02]  /*187f0*/  FSEL R95, R95, -INF , !P3 ;  /* 0xff8000005f5f7808 */ /* 0x000fe40005800000 */
[----:B------:R-:W-:-:S04]  /*18800*/  ISETP.GT.AND P3, PT, R134, 0x18, !P4 ;  /* 0x000000188600780c */ /* 0x000fc80006764270 */
[----:B------:R-:W-:-:S03]  /*18810*/  ISETP.LT.OR P3, PT, R135, 0x19, P3 ;  /* 0x000000198700780c */ /* 0x000fc60001f61670 */
        /* <DEDUP_REMOVED lines=68> */
[----:B------:R-:W-:Y:S02]  /*18c60*/  FSEL R119, R119, -INF , !P3 ;  /* 0xff80000077777808 */ /* 0x000fe40005800000 */
[----:B------:R-:W-:Y:S02]  /*18c70*/  LOP3.LUT R16, R16, 0xffffffbf, RZ, 0xc0, !PT ;  /* 0xffffffbf10107812 */ /* 0x000fe400078ec0ff */
[----:B------:R-:W-:-:S04]  /*18c80*/  ISETP.GT.AND P3, PT, R134, 0x48, !P4 ;  /* 0x000000488600780c */ /* 0x000fc80006764270 */
[----:B------:R-:W-:-:S03]  /*18c90*/  ISETP.LT.OR P3, PT, R135, 0x49, P3 ;  /* 0x000000498700780c */ /* 0x000fc60001f61670 */
[----:B------:R-:W-:Y:S02]  /*18ca0*/  @P4 LOP3.LUT R16, R16, 0x40, RZ, 0xfc, !PT ;  /* 0x0000004010104812 */ /* 0x000fe400078efcff */
[----:B------:R-:W-:Y:S02]  /*18cb0*/  ISETP.GE.AND P4, PT, R133, 0x4a, PT ;  /* 0x0000004a8500780c */ /* 0x000fe40003f86270 */
[----:B------:R-:W-:Y:S02]  /*18cc0*/  FSEL R122, R122, -INF , !P3 ;  /* 0xff8000007a7a7808 */ /* 0x000fe40005800000 */
[----:B------:R-:W-:Y:S02]  /*18cd0*/  ISETP.GT.AND P3, PT, R134, 0x49, !P4 ;  /* 0x000000498600780c */ /* 0x000fe40006764270 */
[----:B------:R-:W-:Y:S02]  /*18ce0*/  LOP3.LUT R16, R16, 0xffffffdf, RZ, 0xc0, !PT ;  /* 0xffffffdf10107812 */ /* 0x000fe400078ec0ff */
[----:B------:R-:W-:-:S04]  /*18cf0*/  ISETP.LT.OR P3, PT, R135, 0x4a, P3 ;  /* 0x0000004a8700780c */ /* 0x000fc80001f61670 */
[----:B------:R-:W-:Y:S02]  /*18d00*/  FSEL R123, R123, -INF , !P3 ;  /* 0xff8000007b7b7808 */ /* 0x000fe40005800000 */
[----:B------:R-:W-:Y:S02]  /*18d10*/  ISETP.GE.AND P3, PT, R133, 0x51, PT ;  /* 0x000000518500780c */ /* 0x000fe40003f66270 */
[----:B------:R-:W-:Y:S02]  /*18d20*/  @P4 LOP3.LUT R16, R16, 0x20, RZ, 0xfc, !PT ;  /* 0x0000002010104812 */ /* 0x000fe400078efcff */
[----:B------:R-:W-:Y:S02]  /*18d30*/  ISETP.GT.AND P4, PT, R134, 0x50, !P3 ;  /* 0x000000508600780c */ /* 0x000fe40005f84270 */
[----:B------:R-:W-:Y:S02]  /*18d40*/  LOP3.LUT R16, R16, 0xfffffffd, RZ, 0xc0, !PT ;  /* 0xfffffffd10107812 */ /* 0x000fe400078ec0ff */
        /* <DEDUP_REMOVED lines=10> */
[----:B------:R-:W-:-:S13]  /*18df0*/  ISETP.GE.AND P6, PT, R133, 0x1, PT ;  /* 0x000000018500780c */ /* 0x000fda0003fc6270 */
[----:B------:R-:W-:Y:S02]  /*18e00*/  @P6 LOP3.LUT R16, R16, 0x2, RZ, 0xfc, !PT ;  /* 0x0000000210106812 */ /* 0x000fe400078efcff */
[----:B------:R-:W-:Y:S02]  /*18e10*/  ISETP.GT.AND P6, PT, R134, RZ, !P6 ;  /* 0x000000ff8600720c */ /* 0x000fe400077c4270 */
[----:B------:R-:W-:Y:S02]  /*18e20*/  LOP3.LUT R16, R16, 0xfffffffe, RZ, 0xc0, !PT ;  /* 0xfffffffe10107812 */ /* 0x000fe400078ec0ff */
[----:B------:R-:W-:-:S04]  /*18e30*/  ISETP.LT.OR P6, PT, R135, 0x1, P6 ;  /* 0x000000018700780c */ /* 0x000fc800037c1670 */
[----:B------:R-:W-:Y:S02]  /*18e40*/  FSEL R15, R15, -INF , !P6 ;  /* 0xff8000000f0f7808 */ /* 0x000fe40007000000 */
[----:B------:R-:W-:-:S13]  /*18e50*/  ISETP.GE.AND P6, PT, R133, 0x5a, PT ;  /* 0x0000005a8500780c */ /* 0x000fda0003fc6270 */
[----:B------:R-:W-:Y:S02]  /*18e60*/  @P6 LOP3.LUT R16, R16, 0x1, RZ, 0xfc, !PT ;  /* 0x0000000110106812 */ /* 0x000fe400078efcff */
[----:B------:R-:W-:-:S04]  /*18e70*/  ISETP.GT.AND P6, PT, R134, 0x59, !P6 ;  /* 0x000000598600780c */ /* 0x000fc800077c4270 */
[----:B------:R-:W-:-:S04]  /*18e80*/  ISETP.LT.OR P6, PT, R135, 0x5a, P6 ;  /* 0x0000005a8700780c */ /* 0x000fc800037c1670 */
[----:B------:R-:W-:Y:S02]  /*18e90*/  FSEL R132, R132, -INF , !P6 ;  /* 0xff80000084847808 */ /* 0x000fe40007000000 */
[----:B------:R-:W-:-:S13]  /*18ea0*/  LOP3.LUT P6, RZ, R16, 0x80000, RZ, 0xc0, !PT ;  /* 0x0008000010ff7812 */ /* 0x000fda00078cc0ff */
[----:B------:R-:W-:Y:S05]  /*18eb0*/  @!P6 BRA `(.L_x_1777) ;  /* 0x000000000054e947 */ /* 0x000fea0003800000 */
        /* <DEDUP_REMOVED lines=12> */
.L_x_1779:
[----:B------:R-:W-:-:S05]  /*18f80*/  IMAD.U32 R133, RZ, RZ, UR47 ;  /* 0x0000002fff857e24 */ /* 0x000fca000f8e00ff */
[----:B------:R-:W-:-:S13]  /*18f90*/  ISETP.NE.AND P6, PT, R133, 0x1, PT ;  /* 0x000000018500780c */ /* 0x000fda0003fc5270 */
[----:B------:R-:W0:Y:S02]  /*18fa0*/  @P6 LDC.64 R10, c[0x0][0x9e8] ;  /* 0x00027a00ff0a6b82 */ /* 0x000e240000000a00 */
[----:B0-----:R-:W-:-:S05]  /*18fb0*/  @P6 IMAD.HI.U32 R10, R131, R10, RZ ;  /* 0x0000000a830a6227 */ /* 0x001fca00078e00ff */
[----:B------:R-:W-:-:S07]  /*18fc0*/  @P6 SHF.R.U32.HI R131, RZ, R11, R10 ;  /* 0x0000000bff836219 */ /* 0x000fce000001160a */
.L_x_1780:
[----:B------:R-:W-:Y:S05]  /*18fd0*/  BSYNC B2 ;  /* 0x0000000000027941 */ /* 0x000fea0003800000 */
.L_x_1778:
[----:B------:R-:W-:-:S05]  /*18fe0*/  IMAD R10, R131, R133, R129 ;  /* 0x00000085830a7224 */ /* 0x000fca00078e0281 */
[----:B------:R-:W-:Y:S02]  /*18ff0*/  VIADDMNMX R137, R10, R133, R137, PT ;  /* 0x000000850a897246 */ /* 0x000fe40003800189 */
[----:B------:R-:W-:-:S07]  /*19000*/  VIMNMX R136, R136, R10, !PT ;  /* 0x0000000a88887248 */ /* 0x000fce0007fe0100 */
.L_x_1777:
[C---:B------:R-:W-:Y:S02]  /*19010*/  ISETP.GT.AND P1, PT, R136.reuse, 0x1, !P1 ;  /* 0x000000018800780c */ /* 0x040fe40004f24270 */
[----:B------:R-:W-:Y:S02]  /*19020*/  ISETP.GT.AND P2, PT, R136, 0x8, !P2 ;  /* 0x000000088800780c */ /* 0x000fe40005744270 */
[C---:B------:R-:W-:Y:S02]  /*19030*/  ISETP.LT.OR P1, PT, R137.reuse, 0x2, P1 ;  /* 0x000000028900780c */ /* 0x040fe40000f21670 */
[----:B------:R-:W-:Y:S02]  /*19040*/  ISETP.LT.OR P2, PT, R137, 0x9, P2 ;  /* 0x000000098900780c */ /* 0x000fe40001741670 */
[----:B------:R-:W-:Y:S01]  /*19050*/  FSEL R11, R14, -INF , !P1 ;  /* 0xff8000000e0b7808 */ /* 0x000fe20004800000 */
[----:B------:R-:W-:Y:S01]  /*19060*/  IMAD.U32 R14, RZ, RZ, UR54 ;  /* 0x00000036ff0e7e24 */ /* 0x000fe2000f8e00ff */
[----:B------:R-:W-:-:S02]  /*19070*/  LOP3.LUT P1, RZ, R16, 0x4, RZ, 0xc0, !PT ;  /* 0x0000000410ff7812 */ /* 0x000fc4000782c0ff */
[----:B------:R-:W-:Y:S02]  /*19080*/  FSEL R88, R88, -INF , !P2 ;  /* 0xff80000058587808 */ /* 0x000fe40005000000 */
[----:B------:R-:W-:Y:S02]  /*19090*/  ISETP.GT.AND P1, PT, R136, 0x9, !P1 ;  /* 0x000000098800780c */ /* 0x000fe40004f24270 */
[C---:B------:R-:W-:Y:S02]  /*190a0*/  LOP3.LUT P2, RZ, R16.reuse, 0x20000, RZ, 0xc0, !PT ;  /* 0x0002000010ff7812 */ /* 0x040fe4000784c0ff */
[----:B------:R-:W-:Y:S02]  /*190b0*/  ISETP.LT.OR P1, PT, R137, 0xa, P1 ;  /* 0x0000000a8900780c */ /* 0x000fe40000f21670 */
[----:B------:R-:W-:Y:S02]  /*190c0*/  LOP3.LUT P6, RZ, R16, 0x10000, RZ, 0xc0, !PT ;  /* 0x0001000010ff7812 */ /* 0x000fe400078cc0ff */
[----:B------:R-:W-:-:S02]  /*190d0*/  FSEL R89, R89, -INF , !P1 ;  /* 0xff80000059597808 */ /* 0x000fc40004800000 */
[----:B------:R-:W-:Y:S02]  /*190e0*/  LOP3.LUT P1, RZ, R16, 0x8, RZ, 0xc0, !PT ;  /* 0x0000000810ff7812 */ /* 0x000fe4000782c0ff */
[----:B------:R-:W-:Y:S02]  /*190f0*/  FMNMX.FTZ R10, R15, R4, !PT ;  /* 0x000000040f0a7209 */ /* 0x000fe40007810000 */
[----:B------:R-:W-:Y:S02]  /*19100*/  ISETP.GT.AND P1, PT, R136, 0x10, !P1 ;  /* 0x000000108800780c */ /* 0x000fe40004f24270 */
[----:B------:R-:W-:Y:S02]  /*19110*/  FMNMX.FTZ R129, R23, R10, !PT ;  /* 0x0000000a17817209 */ /* 0x000fe40007810000 */
[----:B------:R-:W-:Y:S02]  /*19120*/  ISETP.LT.OR P1, PT, R137, 0x11, P1 ;  /* 0x000000118900780c */ /* 0x000fe40000f21670 */
[----:B------:R-:W-:-:S02]  /*19130*/  FMNMX.FTZ R10, R90, R129, !PT ;  /* 0x000000815a0a7209 */ /* 0x000fc40007810000 */
[----:B------:R-:W-:Y:S02]  /*19140*/  FSEL R92, R92, -INF , !P1 ;  /* 0xff8000005c5c7808 */ /* 0x000fe40004800000 */
[----:B------:R-:W-:Y:S02]  /*19150*/  LOP3.LUT P1, RZ, R16, 0x10, RZ, 0xc0, !PT ;  /* 0x0000001010ff7812 */ /* 0x000fe4000782c0ff */
[----:B------:R-:W-:Y:S02]  /*19160*/  FMNMX.FTZ R129, R91, R10, !PT ;  /* 0x0000000a5b817209 */ /* 0x000fe40007810000 */
[----:B------:R-:W-:Y:S02]  /*19170*/  ISETP.GT.AND P1, PT, R136, 0x11, !P1 ;  /* 0x000000118800780c */ /* 0x000fe40004f24270 */
[----:B------:R-:W-:Y:S02]  /*19180*/  FMNMX.FTZ R10, R94, R129, !PT ;  /* 0x000000815e0a7209 */ /* 0x000fe40007810000 */
[----:B------:R-:W-:-:S02]  /*19190*/  ISETP.LT.OR P1, PT, R137, 0x12, P1 ;  /* 0x000000128900780c */ /* 0x000fc40000f21670 */
[----:B------:R-:W-:Y:S02]  /*191a0*/  FMNMX.FTZ R129, R95, R10, !PT ;  /* 0x0000000a5f817209 */ /* 0x000fe40007810000 */
[----:B------:R-:W-:Y:S02]  /*191b0*/  FSEL R93, R93, -INF , !P1 ;  /* 0xff8000005d5d7808 */ /* 0x000fe40004800000 */
[----:B------:R-:W-:Y:S02]  /*191c0*/  LOP3.LUT P1, RZ, R16, 0x40000, RZ, 0xc0, !PT ;  /* 0x0004000010ff7812 */ /* 0x000fe4000782c0ff */
        /* <DEDUP_REMOVED lines=30> */
[----:B------:R-:W-:Y:S02]  /*193b0*/  LOP3.LUT P1, RZ, R16, 0x2000, RZ, 0xc0, !PT ;  /* 0x0000200010ff7812 */ /* 0x000fe4000782c0ff */
[----:B------:R-:W-:Y:S02]  /*193c0*/  FMNMX.FTZ R129, R123, R10, !PT ;  /* 0x0000000a7b817209 */ /* 0x000fe40007810000 */
[----:B------:R-:W-:-:S02]  /*193d0*/  ISETP.GT.AND P1, PT, R136, 0x29, !P1 ;  /* 0x000000298800780c */ /* 0x000fc40004f24270 */
[----:B------:R-:W-:Y:S02]  /*193e0*/  FMNMX.FTZ R10, R126, R129, !PT ;  /* 0x000000817e0a7209 */ /* 0x000fe40007810000 */
[----:B------:R-:W-:Y:S02]  /*193f0*/  ISETP.LT.OR P1, PT, R137, 0x2a, P1 ;  /* 0x0000002a8900780c */ /* 0x000fe40000f21670 */
[----:B------:R-:W-:Y:S02]  /*19400*/  FMNMX.FTZ R129, R127, R10, !PT ;  /* 0x0000000a7f817209 */ /* 0x000fe40007810000 */
[----:B------:R-:W-:Y:S02]  /*19410*/  FSEL R105, R105, -INF , !P1 ;  /* 0xff80000069697808 */ /* 0x000fe40004800000 */
[----:B------:R-:W-:Y:S02]  /*19420*/  LOP3.LUT P1, RZ, R16, 0x1000, RZ, 0xc0, !PT ;  /* 0x0000100010ff7812 */ /* 0x000fe4000782c0ff */
[----:B------:R-:W-:-:S02]  /*19430*/  FMNMX.FTZ R129, R130, R129, !PT ;  /* 0x0000008182817209 */ /* 0x000fc40007810000 */
[----:B------:R-:W-:Y:S02]  /*19440*/  ISETP.GT.AND P1, PT, R136, 0x30, !P1 ;  /* 0x000000308800780c */ /* 0x000fe40004f24270 */
[----:B------:R-:W-:Y:S02]  /*19450*/  FMNMX.FTZ R131, R132, R129, !PT ;  /* 0x0000008184837209 */ /* 0x000fe40007810000 */
[----:B------:R-:W-:Y:S02]  /*19460*/  ISETP.LT.OR P1, PT, R137, 0x31, P1 ;  /* 0x000000318900780c */ /* 0x000fe40000f21670 */
[----:B------:R-:W-:Y:S01]  /*19470*/  LOP3.LUT P2, RZ, R16, 0x40, RZ, 0xc0, !PT ;  /* 0x0000004010ff7812 */ /* 0x000fe2000784c0ff */
[----:B------:R-:W0:Y:S01]  /*19480*/  SHFL.BFLY PT, R10, R131, 0x2, 0x1f ;  /* 0x0c401f00830a7f89 */ /* 0x000e2200000e0000 */
[----:B------:R-:W-:Y:S02]  /*19490*/  FSEL R108, R108, -INF , !P1 ;  /* 0xff8000006c6c7808 */ /* 0x000fe40004800000 */
[----:B------:R-:W-:-:S02]  /*194a0*/  LOP3.LUT P1, RZ, R16, 0x800, RZ, 0xc0, !PT ;  /* 0x0000080010ff7812 */ /* 0x000fc4000782c0ff */
[----:B------:R-:W-:Y:S02]  /*194b0*/  LOP3.LUT P6, RZ, R16, 0x20, RZ, 0xc0, !PT ;  /* 0x0000002010ff7812 */ /* 0x000fe400078cc0ff */
[C---:B------:R-:W-:Y:S02]  /*194c0*/  ISETP.GT.AND P1, PT, R136.reuse, 0x31, !P1 ;  /* 0x000000318800780c */ /* 0x040fe40004f24270 */
[----:B------:R-:W-:Y:S02]  /*194d0*/  ISETP.GT.AND P3, PT, R136, 0x50, !P3 ;  /* 0x000000508800780c */ /* 0x000fe40005f64270 */
[C---:B------:R-:W-:Y:S02]  /*194e0*/  ISETP.LT.OR P1, PT, R137.reuse, 0x32, P1 ;  /* 0x000000328900780c */ /* 0x040fe40000f21670 */
[----:B------:R-:W-:Y:S02]  /*194f0*/  ISETP.LT.OR P3, PT, R137, 0x51, P3 ;  /* 0x000000518900780c */ /* 0x000fe40001f61670 */
[----:B------:R-:W-:-:S02]  /*19500*/  FSEL R109, R109, -INF , !P1 ;  /* 0xff8000006d6d7808 */ /* 0x000fc40004800000 */
[----:B------:R-:W-:Y:S02]  /*19510*/  LOP3.LUT P1, RZ, R16, 0x400, RZ, 0xc0, !PT ;  /* 0x0000040010ff7812 */ /* 0x000fe4000782c0ff */
[C---:B------:R-:W-:Y:S02]  /*19520*/  ISETP.GT.AND P4, PT, R136.reuse, 0x51, !P4 ;  /* 0x000000518800780c */ /* 0x040fe40006784270 */
[----:B------:R-:W-:Y:S02]  /*19530*/  ISETP.GT.AND P1, PT, R136, 0x38, !P1 ;  /* 0x000000388800780c */ /* 0x000fe40004f24270 */
[----:B------:R-:W-:Y:S02]  /*19540*/  FSEL R125, R125, -INF , !P3 ;  /* 0xff8000007d7d7808 */ /* 0x000fe40005800000 */
[----:B------:R-:W-:Y:S02]  /*19550*/  ISETP.LT.OR P1, PT, R137, 0x39, P1 ;  /* 0x000000398900780c */ /* 0x000fe40000f21670 */
[----:B0-----:R-:W-:-:S02]  /*19560*/  FMNMX.FTZ R133, R131, R10, !PT ;  /* 0x0000000a83857209 */ /* 0x001fc40007810000 */
[----:B------:R-:W-:Y:S02]  /*19570*/  FSEL R112, R112, -INF , !P1 ;  /* 0xff80000070707808 */ /* 0x000fe40004800000 */
[----:B------:R-:W-:Y:S01]  /*19580*/  LOP3.LUT P1, RZ, R16, 0x200, RZ, 0xc0, !PT ;  /* 0x0000020010ff7812 */ /* 0x000fe2000782c0ff */
[----:B------:R-:W0:Y:S01]  /*19590*/  SHFL.BFLY PT, R10, R133, 0x1, 0x1f ;  /* 0x0c201f00850a7f89 */ /* 0x000e2200000e0000 */
[C---:B------:R-:W-:Y:S02]  /*195a0*/  ISETP.GT.AND P5, PT, R136.reuse, 0x58, !P5 ;  /* 0x000000588800780c */ /* 0x040fe40006fa4270 */
[----:B------:R-:W-:Y:S02]  /*195b0*/  ISETP.GT.AND P1, PT, R136, 0x39, !P1 ;  /* 0x000000398800780c */ /* 0x000fe40004f24270 */
[C---:B------:R-:W-:Y:S02]  /*195c0*/  ISETP.LT.OR P4, PT, R137.reuse, 0x52, P4 ;  /* 0x000000528900780c */ /* 0x040fe40002781670 */
[----:B------:R-:W-:-:S02]  /*195d0*/  ISETP.LT.OR P1, PT, R137, 0x3a, P1 ;  /* 0x0000003a8900780c */ /* 0x000fc40000f21670 */
[----:B------:R-:W-:Y:S02]  /*195e0*/  ISETP.LT.OR P5, PT, R137, 0x59, P5 ;  /* 0x000000598900780c */ /* 0x000fe40002fa1670 */
[----:B------:R-:W-:Y:S02]  /*195f0*/  FSEL R113, R113, -INF , !P1 ;  /* 0xff80000071717808 */ /* 0x000fe40004800000 */
[----:B------:R-:W-:Y:S02]  /*19600*/  LOP3.LUT P1, RZ, R16, 0x100, RZ, 0xc0, !PT ;  /* 0x0000010010ff7812 */ /* 0x000fe4000782c0ff */
[----:B------:R-:W-:Y:S02]  /*19610*/  FSEL R124, R124, -INF , !P4 ;  /* 0xff8000007c7c7808 */ /* 0x000fe40006000000 */
[----:B------:R-:W-:-:S04]  /*19620*/  ISETP.GT.AND P1, PT, R136, 0x40, !P1 ;  /* 0x000000408800780c */ /* 0x000fc80004f24270 */
[----:B------:R-:W-:Y:S02]  /*19630*/  ISETP.LT.OR P1, PT, R137, 0x41, P1 ;  /* 0x000000418900780c */ /* 0x000fe40000f21670 */
[----:B0-----:R-:W-:Y:S02]  /*19640*/  FMNMX.FTZ R10, R133, R10, !PT ;  /* 0x0000000a850a7209 */ /* 0x001fe40007810000 */
[----:B------:R-:W-:Y:S02]  /*19650*/  FSEL R116, R116, -INF , !P1 ;  /* 0xff80000074747808 */ /* 0x000fe40004800000 */
[----:B------:R-:W-:Y:S01]  /*19660*/  LOP3.LUT P1, RZ, R16, 0x80, RZ, 0xc0, !PT ;  /* 0x0000008010ff7812 */ /* 0x000fe2000782c0ff */
[----:B------:R-:W-:-:S03]  /*19670*/  FMUL.FTZ R129, R10, R14 ;  /* 0x0000000e0a817220 */ /* 0x000fc60000410000 */
[----:B------:R-:W-:-:S04]  /*19680*/  ISETP.GT.AND P1, PT, R136, 0x41, !P1 ;  /* 0x000000418800780c */ /* 0x000fc80004f24270 */
[----:B------:R-:W-:-:S04]  /*19690*/  ISETP.LT.OR P1, PT, R137, 0x42, P1 ;  /* 0x000000428900780c */ /* 0x000fc80000f21670 */
[----:B------:R-:W-:Y:S02]  /*196a0*/  FSEL R117, R117, -INF , !P1 ;  /* 0xff80000075757808 */ /* 0x000fe40004800000 */
[----:B------:R-:W-:Y:S02]  /*196b0*/  ISETP.GT.AND P1, PT, R136, 0x48, !P2 ;  /* 0x000000488800780c */ /* 0x000fe40005724270 */
[----:B------:R-:W-:Y:S02]  /*196c0*/  LOP3.LUT P2, RZ, R16, 0x2, RZ, 0xc0, !PT ;  /* 0x0000000210ff7812 */ /* 0x000fe4000784c0ff */
[----:B------:R-:W-:-:S04]  /*196d0*/  ISETP.LT.OR P1, PT, R137, 0x49, P1 ;  /* 0x000000498900780c */ /* 0x000fc80000f21670 */
[----:B------:R-:W-:Y:S02]  /*196e0*/  FSEL R120, R120, -INF , !P1 ;  /* 0xff80000078787808 */ /* 0x000fe40004800000 */
[----:B------:R-:W-:Y:S02]  /*196f0*/  ISETP.GT.AND P1, PT, R136, 0x49, !P6 ;  /* 0x000000498800780c */ /* 0x000fe40007724270 */
[----:B------:R-:W-:Y:S02]  /*19700*/  LOP3.LUT P6, RZ, R16, 0x1, RZ, 0xc0, !PT ;  /* 0x0000000110ff7812 */ /* 0x000fe400078cc0ff */
[----:B------:R-:W-:-:S04]  /*19710*/  ISETP.LT.OR P1, PT, R137, 0x4a, P1 ;  /* 0x0000004a8900780c */ /* 0x000fc80000f21670 */
[----:B------:R-:W-:Y:S02]  /*19720*/  FSEL R121, R121, -INF , !P1 ;  /* 0xff80000079797808 */ /* 0x000fe40004800000 */
[C---:B------:R-:W-:Y:S02]  /*19730*/  ISETP.GT.AND P1, PT, R136.reuse, RZ, !P2 ;  /* 0x000000ff8800720c */ /* 0x040fe40005724270 */
[----:B------:R-:W-:Y:S02]  /*19740*/  ISETP.GT.AND P2, PT, R136, 0x59, !P6 ;  /* 0x000000598800780c */ /* 0x000fe40007744270 */
[C---:B------:R-:W-:Y:S02]  /*19750*/  ISETP.LT.OR P1, PT, R137.reuse, 0x1, P1 ;  /* 0x000000018900780c */ /* 0x040fe40000f21670 */
[----:B------:R-:W-:Y:S02]  /*19760*/  ISETP.LT.OR P2, PT, R137, 0x5a, P2 ;  /* 0x0000005a8900780c */ /* 0x000fe40001741670 */
[----:B------:R-:W-:-:S02]  /*19770*/  FSEL R9, R9, -INF , !P1 ;  /* 0xff80000009097808 */ /* 0x000fc40004800000 */
[----:B------:R-:W-:Y:S02]  /*19780*/  FSETP.NEU.FTZ.AND P1, PT, R10, -INF , PT ;  /* 0xff8000000a00780b */ /* 0x000fe40003f3d000 */
[----:B------:R-:W-:Y:S02]  /*19790*/  FSEL R128, R128, -INF , !P2 ;  /* 0xff80000080807808 */ /* 0x000fe40005000000 */
[----:B------:R-:W-:-:S05]  /*197a0*/  FSEL R129, R129, RZ, P1 ;  /* 0x000000ff81817208 */ /* 0x000fca0000800000 */
[-CC-:B------:R-:W-:Y:S01]  /*197b0*/  FFMA.FTZ R156, R15, R14.reuse, -R129.reuse ;  /* 0x0000000e0f9c7223 */ /* 0x180fe20000010881 */
[----:B------:R-:W-:Y:S01]  /*197c0*/  FMNMX.FTZ R15, R9, R3, !PT ;  /* 0x00000003090f7209 */ /* 0x000fe20007810000 */
[-CC-:B------:R-:W-:Y:S01]  /*197d0*/  FFMA.FTZ R152, R94, R14.reuse, -R129.reuse ;  /* 0x0000000e5e987223 */ /* 0x180fe20000010881 */
[-CC-:B------:R-:W-:Y:S01]  /*197e0*/  FFMA.FTZ R158, R90, R14.reuse, -R129.reuse ;  /* 0x0000000e5a9e7223 */ /* 0x180fe20000010881 */
[-CC-:B------:R-:W-:Y:S01]  /*197f0*/  FFMA.FTZ R90, R95, R14.reuse, -R129.reuse ;  /* 0x0000000e5f5a7223 */ /* 0x180fe20000010881 */
[----:B------:R-:W-:Y:S01]  /*19800*/  FMNMX.FTZ R15, R11, R15, !PT ;  /* 0x0000000f0b0f7209 */ /* 0x000fe20007810000 */
[-CC-:B------:R-:W-:Y:S01]  /*19810*/  FFMA.FTZ R95, R107, R14.reuse, -R129.reuse ;  /* 0x0000000e6b5f7223 */ /* 0x180fe20000010881 */
[----:B------:R-:W-:Y:S01]  /*19820*/  FSEL R107, R20, -INF , !P5 ;  /* 0xff800000146b7808 */ /* 0x000fe20006800000 */
[-CC-:B------:R-:W-:Y:S01]  /*19830*/  FFMA.FTZ R150, R106, R14.reuse, -R129.reuse ;  /* 0x0000000e6a967223 */ /* 0x180fe20000010881 */
[----:B------:R-:W-:Y:S01]  /*19840*/  FMNMX.FTZ R15, R88, R15, !PT ;  /* 0x0000000f580f7209 */ /* 0x000fe20007810000 */
[-CC-:B------:R-:W-:Y:S01]  /*19850*/  FFMA.FTZ R144, R110, R14.reuse, -R129.reuse ;  /* 0x0000000e6e907223 */ /* 0x180fe20000010881 */
[-CC-:B------:R-:W-:Y:S01]  /*19860*/  FFMA.FTZ R106, R111, R14.reuse, -R129.reuse ;  /* 0x0000000e6f6a7223 */ /* 0x180fe20000010881 */
[----:B------:R-:W-:Y:S01]  /*19870*/  FSEL R110, R10, RZ, P1 ;  /* 0x000000ff0a6e7208 */ /* 0x000fe20000800000 */
[-CC-:B------:R-:W-:Y:S01]  /*19880*/  FFMA.FTZ R131, R23, R14.reuse, -R129.reuse ;  /* 0x0000000e17837223 */ /* 0x180fe20000010881 */
[----:B------:R-:W-:Y:S01]  /*19890*/  FMNMX.FTZ R15, R89, R15, !PT ;  /* 0x0000000f590f7209 */ /* 0x000fe20007810000 */
[-CC-:B------:R-:W-:Y:S01]  /*198a0*/  FFMA.FTZ R146, R114, R14.reuse, -R129.reuse ;  /* 0x0000000e72927223 */ /* 0x180fe20000010881 */
[----:B------:R-:W-:Y:S01]  /*198b0*/  MUFU.EX2 R156, R156 ;  /* 0x0000009c009c7308 */ /* 0x000fe20000000800 */
[----:B------:R-:W-:Y:S01]  /*198c0*/  FADD.FTZ R110, -R110, R4 ;  /* 0x000000046e6e7221 */ /* 0x000fe20000010100 */
[----:B------:R-:W-:Y:S01]  /*198d0*/  FMNMX.FTZ R15, R92, R15, !PT ;  /* 0x0000000f5c0f7209 */ /* 0x000fe20007810000 */
[-CC-:B------:R-:W-:Y:S01]  /*198e0*/  FFMA.FTZ R91, R91, R14.reuse, -R129.reuse ;  /* 0x0000000e5b5b7223 */ /* 0x180fe20000010881 */
[-CC-:B------:R-:W-:Y:S01]  /*198f0*/  FFMA.FTZ R154, R98, R14.reuse, -R129.reuse ;  /* 0x0000000e629a7223 */ /* 0x180fe20000010881 */
[-C--:B------:R-:W-:Y:S01]  /*19900*/  FMUL.FTZ R110, R110, R14.reuse ;  /* 0x0000000e6e6e7220 */ /* 0x080fe20000410000 */
[----:B------:R-:W-:Y:S01]  /*19910*/  FMNMX.FTZ R15, R93, R15, !PT ;  /* 0x0000000f5d0f7209 */ /* 0x000fe20007810000 */
[-CC-:B------:R-:W-:Y:S01]  /*19920*/  FFMA.FTZ R23, R99, R14.reuse, -R129.reuse ;  /* 0x0000000e63177223 */ /* 0x180fe20000010881 */
[----:B------:R-:W-:Y:S01]  /*19930*/  MUFU.EX2 R131, R131 ;  /* 0x0000008300837308 */ /* 0x000fe20000000800 */
[-CC-:B------:R-:W-:Y:S01]  /*19940*/  FFMA.FTZ R148, R102, R14.reuse, -R129.reuse ;  /* 0x0000000e66947223 */ /* 0x180fe20000010881 */
[----:B------:R-:W-:Y:S01]  /*19950*/  FMNMX.FTZ R15, R96, R15, !PT ;  /* 0x0000000f600f7209 */ /* 0x000fe20007810000 */
[-CC-:B------:R-:W-:Y:S01]  /*19960*/  FFMA.FTZ R103, R103, R14.reuse, -R129.reuse ;  /* 0x0000000e67677223 */ /* 0x180fe20000010881 */
[-CC-:B------:R-:W-:Y:S01]  /*19970*/  FFMA.FTZ R140, R118, R14.reuse, -R129.reuse ;  /* 0x0000000e768c7223 */ /* 0x180fe20000010881 */
[-CC-:B------:R-:W-:Y:S01]  /*19980*/  FFMA.FTZ R102, R119, R14.reuse, -R129.reuse ;  /* 0x0000000e77667223 */ /* 0x180fe20000010881 */
[----:B------:R-:W-:Y:S01]  /*19990*/  FMNMX.FTZ R15, R97, R15, !PT ;  /* 0x0000000f610f7209 */ /* 0x000fe20007810000 */
[-CC-:B------:R-:W-:Y:S01]  /*199a0*/  FFMA.FTZ R142, R122, R14.reuse, -R129.reuse ;  /* 0x0000000e7a8e7223 */ /* 0x180fe20000010881 */
[----:B------:R-:W-:Y:S01]  /*199b0*/  MUFU.EX2 R158, R158 ;  /* 0x0000009e009e7308 */ /* 0x000fe20000000800 */
[-CC-:B------:R-:W-:Y:S01]  /*199c0*/  FFMA.FTZ R99, R123, R14.reuse, -R129.reuse ;  /* 0x0000000e7b637223 */ /* 0x180fe20000010881 */
[----:B------:R-:W-:Y:S01]  /*199d0*/  FMNMX.FTZ R15, R100, R15, !PT ;  /* 0x0000000f640f7209 */ /* 0x000fe20007810000 */
[-CC-:B------:R-:W-:Y:S01]  /*199e0*/  FFMA.FTZ R136, R126, R14.reuse, -R129.reuse ;  /* 0x0000000e7e887223 */ /* 0x180fe20000010881 */
[-CC-:B------:R-:W-:Y:S01]  /*199f0*/  FFMA.FTZ R98, R127, R14.reuse, -R129.reuse ;  /* 0x0000000e7f627223 */ /* 0x180fe20000010881 */
[----:B------:R-:W-:Y:S01]  /*19a00*/  FFMA.FTZ R138, R130, R14, -R129 ;  /* 0x0000000e828a7223 */ /* 0x000fe20000010881 */
[----:B------:R-:W-:-:S02]  /*19a10*/  FMNMX.FTZ R15, R101, R15, !PT ;  /* 0x0000000f650f7209 */ /* 0x000fc40007810000 */
[----:B------:R-:W-:Y:S02]  /*19a20*/  MUFU.EX2 R91, R91 ;  /* 0x0000005b005b7308 */ /* 0x000fe40000000800 */
[----:B------:R-:W-:-:S04]  /*19a30*/  FMNMX.FTZ R15, R104, R15, !PT ;  /* 0x0000000f680f7209 */ /* 0x000fc80007810000 */
[----:B------:R-:W-:Y:S02]  /*19a40*/  FMNMX.FTZ R15, R105, R15, !PT ;  /* 0x0000000f690f7209 */ /* 0x000fe40007810000 */
        /* <DEDUP_REMOVED lines=15> */
[----:B------:R0:W-:Y:S02]  /*19b40*/  MUFU.EX2 R15, R103 ;  /* 0x00000067000f7308 */ /* 0x0001e40000000800 */
[----:B------:R-:W-:-:S04]  /*19b50*/  FMNMX.FTZ R20, R107, R94, !PT ;  /* 0x0000005e6b147209 */ /* 0x000fc80007810000 */
[----:B------:R-:W-:Y:S02]  /*19b60*/  FMNMX.FTZ R20, R128, R20, !PT ;  /* 0x0000001480147209 */ /* 0x000fe40007810000 */
[----:B------:R-:W-:Y:S01]  /*19b70*/  MUFU.EX2 R150, R150 ;  /* 0x0000009600967308 */ /* 0x000fe20000000800 */
[-CC-:B0-----:R-:W-:Y:S01]  /*19b80*/  FFMA.FTZ R103, R115, R14.reuse, -R129.reuse ;  /* 0x0000000e73677223 */ /* 0x181fe20000010881 */
[----:B------:R-:W-:Y:S01]  /*19b90*/  FFMA.FTZ R129, R132, R14, -R129 ;  /* 0x0000000e84817223 */ /* 0x000fe20000010881 */
[----:B------:R-:W0:Y:S05]  /*19ba0*/  SHFL.BFLY PT, R94, R20, 0x2, 0x1f ;  /* 0x0c401f00145e7f89 */ /* 0x000e2a00000e0000 */
[----:B------:R-:W-:Y:S08]  /*19bb0*/  MUFU.EX2 R95, R95 ;  /* 0x0000005f005f7308 */ /* 0x000ff00000000800 */
[----:B------:R-:W-:Y:S08]  /*19bc0*/  MUFU.EX2 R144, R144 ;  /* 0x0000009000907308 */ /* 0x000ff00000000800 */
[----:B------:R-:W-:Y:S01]  /*19bd0*/  MUFU.EX2 R106, R106 ;  /* 0x0000006a006a7308 */ /* 0x000fe20000000800 */
[----:B0-----:R-:W-:-:S05]  /*19be0*/  FMNMX.FTZ R20, R20, R94, !PT ;  /* 0x0000005e14147209 */ /* 0x001fca0007810000 */
[----:B------:R-:W0:Y:S02]  /*19bf0*/  SHFL.BFLY PT, R94, R20, 0x1, 0x1f ;  /* 0x0c201f00145e7f89 */ /* 0x000e2400000e0000 */
[----:B------:R-:W-:Y:S08]  /*19c00*/  MUFU.EX2 R146, R146 ;  /* 0x0000009200927308 */ /* 0x000ff00000000800 */
[----:B------:R-:W-:Y:S08]  /*19c10*/  MUFU.EX2 R103, R103 ;  /* 0x0000006700677308 */ /* 0x000ff00000000800 */
[----:B------:R-:W-:Y:S01]  /*19c20*/  MUFU.EX2 R140, R140 ;  /* 0x0000008c008c7308 */ /* 0x000fe20000000800 */
[----:B0-----:R-:W-:-:S07]  /*19c30*/  FMNMX.FTZ R20, R20, R94, !PT ;  /* 0x0000005e14147209 */ /* 0x001fce0007810000 */
[----:B------:R-:W-:Y:S01]  /*19c40*/  MUFU.EX2 R102, R102 ;  /* 0x0000006600667308 */ /* 0x000fe20000000800 */
[C---:B------:R-:W-:Y:S01]  /*19c50*/  FSETP.NEU.FTZ.AND P1, PT, R20.reuse, -INF , PT ;  /* 0xff8000001400780b */ /* 0x040fe20003f3d000 */
[----:B------:R-:W-:-:S06]  /*19c60*/  FMUL.FTZ R111, R20, R14 ;  /* 0x0000000e146f7220 */ /* 0x000fcc0000410000 */
[----:B------:R-:W0:Y:S01]  /*19c70*/  MUFU.EX2 R94, R110 ;  /* 0x0000006e005e7308 */ /* 0x000e220000000800 */
[----:B------:R-:W-:-:S05]  /*19c80*/  FSEL R111, R111, RZ, P1 ;  /* 0x000000ff6f6f7208 */ /* 0x000fca0000800000 */
        /* <DEDUP_REMOVED lines=11> */
[----:B0-----:R-:W-:Y:S01]  /*19d40*/  FFMA.FTZ R5, R94, R5, R156 ;  /* 0x000000055e057223 */ /* 0x001fe2000001009c */
[-C--:B------:R-:W-:Y:S01]  /*19d50*/  FFMA.FTZ R151, R104, R14.reuse, -R111 ;  /* 0x0000000e68977223 */ /* 0x080fe2000001086f */
[----:B------:R-:W-:Y:S01]  /*19d60*/  MUFU.EX2 R157, R157 ;  /* 0x0000009d009d7308 */ /* 0x000fe20000000800 */
[----:B-1----:R-:W-:Y:S01]  /*19d70*/  FSEL R9, R20, RZ, P1 ;  /* 0x000000ff14097208 */ /* 0x002fe20000800000 */
[----:B------:R-:W-:Y:S01]  /*19d80*/  FADD.FTZ R5, R131, R5 ;  /* 0x0000000583057221 */ /* 0x000fe20000010000 */
[-CC-:B------:R-:W-:Y:S01]  /*19d90*/  FFMA.FTZ R100, R105, R14.reuse, -R111.reuse ;  /* 0x0000000e69647223 */ /* 0x180fe2000001086f */
[-CC-:B------:R-:W-:Y:S01]  /*19da0*/  FFMA.FTZ R145, R108, R14.reuse, -R111.reuse ;  /* 0x0000000e6c917223 */ /* 0x180fe2000001086f */
[-C--:B------:R-:W-:Y:S01]  /*19db0*/  FFMA.FTZ R97, R109, R14.reuse, -R111 ;  /* 0x0000000e6d617223 */ /* 0x080fe2000001086f */
[----:B------:R-:W-:Y:S01]  /*19dc0*/  FADD.FTZ R9, -R9, R3 ;  /* 0x0000000309097221 */ /* 0x000fe20000010100 */
[----:B------:R-:W-:Y:S01]  /*19dd0*/  FADD.FTZ R5, R158, R5 ;  /* 0x000000059e057221 */ /* 0x000fe20000010000 */
[----:B------:R-:W-:Y:S01]  /*19de0*/  MUFU.EX2 R114, R114 ;  /* 0x0000007200727308 */ /* 0x000fe20000000800 */
[-C--:B------:R-:W-:Y:S01]  /*19df0*/  FFMA.FTZ R147, R112, R14.reuse, -R111 ;  /* 0x0000000e70937223 */ /* 0x080fe2000001086f */
[-C--:B------:R-:W-:Y:S01]  /*19e00*/  FMUL.FTZ R9, R9, R14.reuse ;  /* 0x0000000e09097220 */ /* 0x080fe20000410000 */
[----:B------:R-:W-:Y:S01]  /*19e10*/  FADD.FTZ R5, R91, R5 ;  /* 0x000000055b057221 */ /* 0x000fe20000010000 */
[-CC-:B------:R-:W-:Y:S01]  /*19e20*/  FFMA.FTZ R96, R113, R14.reuse, -R111.reuse ;  /* 0x0000000e71607223 */ /* 0x180fe2000001086f */
[-CC-:B------:R-:W-:Y:S01]  /*19e30*/  FFMA.FTZ R141, R116, R14.reuse, -R111.reuse ;  /* 0x0000000e748d7223 */ /* 0x180fe2000001086f */
[-C--:B------:R-:W-:Y:S01]  /*19e40*/  FFMA.FTZ R93, R117, R14.reuse, -R111 ;  /* 0x0000000e755d7223 */ /* 0x080fe2000001086f */
[----:B------:R-:W-:Y:S01]  /*19e50*/  FADD.FTZ R5, R152, R5 ;  /* 0x0000000598057221 */ /* 0x000fe20000010000 */
[----:B------:R-:W0:Y:S01]  /*19e60*/  MUFU.EX2 R9, R9 ;  /* 0x0000000900097308 */ /* 0x000e220000000800 */
[-CC-:B------:R-:W-:Y:S01]  /*19e70*/  FFMA.FTZ R143, R120, R14.reuse, -R111.reuse ;  /* 0x0000000e788f7223 */ /* 0x180fe2000001086f */
[-C--:B------:R-:W-:Y:S01]  /*19e80*/  FFMA.FTZ R92, R121, R14.reuse, -R111 ;  /* 0x0000000e795c7223 */ /* 0x080fe2000001086f */
[----:B------:R-:W-:Y:S01]  /*19e90*/  FADD.FTZ R5, R90, R5 ;  /* 0x000000055a057221 */ /* 0x000fe20000010000 */
[-CC-:B------:R-:W-:Y:S01]  /*19ea0*/  FFMA.FTZ R137, R125, R14.reuse, -R111.reuse ;  /* 0x0000000e7d897223 */ /* 0x180fe2000001086f */
[-CC-:B------:R-:W-:Y:S01]  /*19eb0*/  FFMA.FTZ R3, R124, R14.reuse, -R111.reuse ;  /* 0x0000000e7c037223 */ /* 0x180fe2000001086f */
[-C--:B------:R-:W-:Y:S01]  /*19ec0*/  FFMA.FTZ R139, R107, R14.reuse, -R111 ;  /* 0x0000000e6b8b7223 */ /* 0x080fe2000001086f */
[----:B------:R-:W-:Y:S01]  /*19ed0*/  FADD.FTZ R5, R154, R5 ;  /* 0x000000059a057221 */ /* 0x000fe20000010000 */
[----:B------:R-:W1:Y:S01]  /*19ee0*/  MUFU.EX2 R159, R159 ;  /* 0x0000009f009f7308 */ /* 0x000e620000000800 */
[----:B------:R-:W-:-:S02]  /*19ef0*/  FFMA.FTZ R101, R128, R14, -R111 ;  /* 0x0000000e80657223 */ /* 0x000fc4000001086f */
[----:B------:R-:W-:-:S04]  /*19f00*/  FADD.FTZ R5, R23, R5 ;  /* 0x0000000517057221 */ /* 0x000fc80000010000 */
[----:B------:R-:W-:Y:S01]  /*19f10*/  FADD.FTZ R5, R148, R5 ;  /* 0x0000000594057221 */ /* 0x000fe20000010000 */
[----:B------:R-:W2:Y:S01]  /*19f20*/  MUFU.EX2 R153, R153 ;  /* 0x0000009900997308 */ /* 0x000ea20000000800 */
[----:B0-----:R-:W-:Y:S02]  /*19f30*/  FFMA.FTZ R0, R9, R0, R157 ;  /* 0x0000000009007223 */ /* 0x001fe4000001009d */
[----:B------:R-:W-:Y:S02]  /*19f40*/  FADD.FTZ R5, R15, R5 ;  /* 0x000000050f057221 */ /* 0x000fe40000010000 */
[----:B------:R-:W-:Y:S02]  /*19f50*/  FADD.FTZ R0, R114, R0 ;  /* 0x0000000072007221 */ /* 0x000fe40000010000 */
[----:B------:R-:W-:Y:S01]  /*19f60*/  FADD.FTZ R5, R150, R5 ;  /* 0x0000000596057221 */ /* 0x000fe20000010000 */
[----:B------:R-:W0:Y:S01]  /*19f70*/  MUFU.EX2 R89, R89 ;  /* 0x0000005900597308 */ /* 0x000e220000000800 */
[----:B-1----:R-:W-:-:S02]  /*19f80*/  FADD.FTZ R0, R159, R0 ;  /* 0x000000009f007221 */ /* 0x002fc40000010000 */
[----:B------:R-:W-:Y:S02]  /*19f90*/  FADD.FTZ R5, R95, R5 ;  /* 0x000000055f057221 */ /* 0x000fe40000010000 */
[----:B------:R-:W-:Y:S02]  /*19fa0*/  FADD.FTZ R0, R110, R0 ;  /* 0x000000006e007221 */ /* 0x000fe40000010000 */
[----:B------:R-:W-:Y:S01]  /*19fb0*/  FADD.FTZ R5, R144, R5 ;  /* 0x0000000590057221 */ /* 0x000fe20000010000 */
[----:B------:R-:W1:Y:S01]  /*19fc0*/  MUFU.EX2 R155, R155 ;  /* 0x0000009b009b7308 */ /* 0x000e620000000800 */
[----:B--2---:R-:W-:Y:S02]  /*19fd0*/  FADD.FTZ R0, R153, R0 ;  /* 0x0000000099007221 */ /* 0x004fe40000010000 */
[----:B------:R-:W-:-:S04]  /*19fe0*/  FADD.FTZ R5, R106, R5 ;  /* 0x000000056a057221 */ /* 0x000fc80000010000 */
[----:B------:R-:W-:Y:S01]  /*19ff0*/  FADD.FTZ R5, R146, R5 ;  /* 0x0000000592057221 */ /* 0x000fe20000010000 */
[----:B------:R-:W2:Y:S01]  /*1a000*/  MUFU.EX2 R88, R88 ;  /* 0x0000005800587308 */ /* 0x000ea20000000800 */
[----:B0-----:R-:W-:Y:S02]  /*1a010*/  FADD.FTZ R0, R89, R0 ;  /* 0x0000000059007221 */ /* 0x001fe40000010000 */
[----:B------:R-:W-:-:S04]  /*1a020*/  FADD.FTZ R5, R103, R5 ;  /* 0x0000000567057221 */ /* 0x000fc80000010000 */
[----:B------:R-:W-:Y:S01]  /*1a030*/  FADD.FTZ R5, R140, R5 ;  /* 0x000000058c057221 */ /* 0x000fe20000010000 */
[----:B------:R-:W0:Y:S01]  /*1a040*/  MUFU.EX2 R149, R149 ;  /* 0x0000009500957308 */ /* 0x000e220000000800 */
[----:B-1----:R-:W-:Y:S02]  /*1a050*/  FADD.FTZ R0, R155, R0 ;  /* 0x000000009b007221 */ /* 0x002fe40000010000 */
[----:B------:R-:W-:-:S05]  /*1a060*/  FADD.FTZ R5, R102, R5 ;  /* 0x0000000566057221 */ /* 0x000fca0000010000 */
        /* <DEDUP_REMOVED lines=46> */
.L_x_1781:
[----:B------:R-:W-:Y:S01]  /*1a350*/  ISETP.GT.AND P1, PT, R7, R8, PT ;  /* 0x000000080700720c */ /* 0x000fe20003f24270 */
[----:B------:R-:W-:Y:S01]  /*1a360*/  VIADD R21, R21, 0x2a860 ;  /* 0x0002a86015157836 */ /* 0x000fe20000000000 */
[----:B------:R-:W-:Y:S01]  /*1a370*/  F2FP.BF16.F32.PACK_AB R154, R23, R154 ;  /* 0x0000009a179a723e */ /* 0x000fe200000010ff */
[----:B------:R-:W-:Y:S01]  /*1a380*/  VIADD R7, R7, 0xffffffff ;  /* 0xffffffff07077836 */ /* 0x000fe20000000000 */
[----:B------:R-:W-:Y:S01]  /*1a390*/  F2FP.BF16.F32.PACK_AB R137, R3, R137 ;  /* 0x000000890389723e */ /* 0x000fe200000010ff */
[----:B------:R-:W-:Y:S01]  /*1a3a0*/  IMAD.MOV.U32 R3, RZ, RZ, R20 ;  /* 0x000000ffff037224 */ /* 0x000fe200078e0014 */
[----:B------:R-:W-:Y:S01]  /*1a3b0*/  PRMT R21, R172, 0x654, R21 ;  /* 0x00000654ac157816 */ /* 0x000fe20000000015 */
[----:B------:R-:W-:Y:S01]  /*1a3c0*/  IMAD.MOV.U32 R164, RZ, RZ, R13 ;  /* 0x000000ffffa47224 */ /* 0x000fe200078e000d */
[----:B------:R-:W-:Y:S01]  /*1a3d0*/  F2FP.BF16.F32.PACK_AB R138, R4, R138 ;  /* 0x0000008a048a723e */ /* 0x000fe200000010ff */
[----:B------:R-:W-:Y:S01]  /*1a3e0*/  IMAD.MOV.U32 R4, RZ, RZ, R10 ;  /* 0x000000ffff047224 */ /* 0x000fe200078e000a */
[----:B------:R0:W-:Y:S01]  /*1a3f0*/  SYNCS.ARRIVE.TRANS64.RED.A1T0 RZ, [R21+URZ], RZ ;  /* 0x000000ff15ff79a7 */ /* 0x0001e2000810043f */
        /* <DEDUP_REMOVED lines=23> */
[----:B------:R-:W-:Y:S05]  /*1a570*/  BSYNC B0 ;  /* 0x0000000000007941 */ /* 0x000fea0003800000 */
.L_x_1761:
[----:B------:R-:W-:Y:S02]  /*1a580*/  IMAD.MOV.U32 R3, RZ, RZ, R20 ;  /* 0x000000ffff037224 */ /* 0x000fe400078e0014 */
[----:B------:R-:W-:Y:S02]  /*1a590*/  IMAD.MOV.U32 R4, RZ, RZ, R10 ;  /* 0x000000ffff047224 */ /* 0x000fe400078e000a */
[----:B------:R-:W-:Y:S02]  /*1a5a0*/  IMAD.MOV.U32 R23, RZ, RZ, R12 ;  /* 0x000000ffff177224 */ /* 0x000fe400078e000c */
[----:B------:R-:W-:-:S07]  /*1a5b0*/  IMAD.MOV.U32 R164, RZ, RZ, R13 ;  /* 0x000000ffffa47224 */ /* 0x000fce00078e000d */
.L_x_1760:
[----:B------:R-:W-:Y:S05]  /*1a5c0*/  BSYNC B1 ;  /* 0x0000000000017941 */ /* 0x000fea0003800000 */
.L_x_1759:
[----:B------:R-:W0:Y:S01]  /*1a5d0*/  LDC R226, c[0x0][0x448] ;  /* 0x00011200ffe27b82 */ /* 0x000e220000000800 */
[----:B------:R-:W-:Y:S01]  /*1a5e0*/  VIADD R8, R188, 0x7f ;  /* 0x0000007fbc087836 */ /* 0x000fe20000000000 */
[----:B------:R-:W-:Y:S01]  /*1a5f0*/  LOP3.LUT R16, R16, 0xfff7ffff, RZ, 0xc0, !PT ;  /* 0xfff7ffff10107812 */ /* 0x000fe200078ec0ff */
[----:B------:R-:W-:Y:S01]  /*1a600*/  ULDC UR4, c[0x0][0x9dc] ;  /* 0x0002770000047ab9 */ /* 0x000fe20000000800 */
[----:B------:R-:W-:-:S04]  /*1a610*/  IADD3 R13, R166, 0x1, -R165 ;  /* 0x00000001a60d7810 */ /* 0x000fc80007ffe8a5 */
[----:B------:R-:W1:Y:S01]  /*1a620*/  LDC R224, c[0x0][0x9e4] ;  /* 0x00027900ffe07b82 */ /* 0x000e620000000800 */
[----:B0-----:R-:W-:-:S13]  /*1a630*/  ISETP.NE.AND P1, PT, R226, 0x1, PT ;  /* 0x00000001e200780c */ /* 0x001fda0003f25270 */
[----:B------:R-:W0:Y:S01]  /*1a640*/  @P1 LDC R11, c[0x0][0x44c] ;  /* 0x00011300ff0b1b82 */ /* 0x000e220000000800 */
[----:B------:R-:W-:-:S04]  /*1a650*/  @P1 LOP3.LUT R16, R16, 0x80000, RZ, 0xfc, !PT ;  /* 0x0008000010101812 */ /* 0x000fc800078efcff */
[----:B------:R-:W-:-:S03]  /*1a660*/  LOP3.LUT R16, R16, 0xffefffff, RZ, 0xc0, !PT ;  /* 0xffefffff10107812 */ /* 0x000fc600078ec0ff */
[----:B------:R-:W2:Y:S01]  /*1a670*/  @P1 LDC R10, c[0x0][0x450] ;  /* 0x00011400ff0a1b82 */ /* 0x000ea20000000800 */
[----:B0-----:R-:W-:-:S05]  /*1a680*/  @P1 IMAD.HI.U32 R11, R8, R11, RZ ;  /* 0x0000000b080b1227 */ /* 0x001fca00078e00ff */
[----:B--2---:R-:W-:Y:S02]  /*1a690*/  @P1 SHF.R.U32.HI R8, RZ, R10, R11 ;  /* 0x0000000aff081219 */ /* 0x004fe4000001160b */
[----:B-1----:R-:W-:-:S03]  /*1a6a0*/  ISETP.GE.AND P1, PT, R224, 0x1, PT ;  /* 0x00000001e000780c */ /* 0x002fc60003f26270 */
[----:B------:R-:W-:-:S04]  /*1a6b0*/  IMAD.IADD R8, R13, 0x1, R8 ;  /* 0x000000010d087824 */ /* 0x000fc800078e0208 */
[----:B------:R-:W-:-:S06]  /*1a6c0*/  VIADD R12, R8, -UR4 ;  /* 0x80000004080c7c36 */ /* 0x000fcc0008000000 */
[----:B------:R-:W-:Y:S01]  /*1a6d0*/  @P1 LOP3.LUT R16, R16, 0x100000, RZ, 0xfc, !PT ;  /* 0x0010000010101812 */ /* 0x000fe200078efcff */
        /* <DEDUP_REMOVED lines=11> */
.L_x_1785:
[----:B------:R-:W-:-:S13]  /*1a790*/  ISETP.NE.AND P1, PT, R224, 0x1, PT ;  /* 0x00000001e000780c */ /* 0x000fda0003f25270 */
[----:B------:R-:W0:Y:S02]  /*1a7a0*/  @P1 LDC.64 R10, c[0x0][0x9e8] ;  /* 0x00027a00ff0a1b82 */ /* 0x000e240000000a00 */
[----:B0-----:R-:W-:-:S05]  /*1a7b0*/  @P1 IMAD.HI.U32 R10, R8, R10, RZ ;  /* 0x0000000a080a1227 */ /* 0x001fca00078e00ff */
[----:B------:R-:W-:-:S07]  /*1a7c0*/  @P1 SHF.R.U32.HI R8, RZ, R11, R10 ;  /* 0x0000000bff081219 */ /* 0x000fce000001160a */
.L_x_1786:
[----:B------:R-:W-:Y:S05]  /*1a7d0*/  BSYNC B0 ;  /* 0x0000000000007941 */ /* 0x000fea0003800000 */
.L_x_1784:
[----:B------:R-:W-:-:S05]  /*1a7e0*/  IMAD R11, R8, R224, RZ ;  /* 0x000000e0080b7224 */ /* 0x000fca00078e02ff */
[----:B------:R-:W-:-:S07]  /*1a7f0*/  VIMNMX R12, R12, R11, !PT ;  /* 0x0000000b0c0c7248 */ /* 0x000fce0007fe0100 */
.L_x_1783:
[----:B------:R-:W-:Y:S01]  /*1a800*/  VIADD R12, R12, 0x5f ;  /* 0x0000005f0c0c7836 */ /* 0x000fe20000000000 */
[----:B------:R-:W-:Y:S03]  /*1a810*/  BSSY B0, `(.L_x_1787) ;  /* 0x000027d000007945 */ /* 0x000fe60003800000 */
[----:B------:R-:W-:-:S05]  /*1a820*/  IMAD.HI R12, R12, 0x2aaaaaab, RZ ;  /* 0x2aaaaaab0c0c7827 */ /* 0x000fca00078e02ff */
[----:B------:R-:W-:-:S04]  /*1a830*/  SHF.R.U32.HI R11, RZ, 0x1f, R12 ;  /* 0x0000001fff0b7819 */ /* 0x000fc8000001160c */
[----:B------:R-:W-:-:S04]  /*1a840*/  LEA.HI.SX32 R8, R12, R11, 0x1c ;  /* 0x0000000b0c087211 */ /* 0x000fc800078fe2ff */
[----:B------:R-:W-:-:S04]  /*1a850*/  VIMNMX R8, R201, R8, !PT ;  /* 0x00000008c9087248 */ /* 0x000fc80007fe0100 */
[----:B------:R-:W-:-:S13]  /*1a860*/  ISETP.GE.AND P1, PT, R7, R8, PT ;  /* 0x000000080700720c */ /* 0x000fda0003f26270 */
[----:B------:R-:W-:Y:S05]  /*1a870*/  @!P1 BRA `(.L_x_1788) ;  /* 0x0000002400d89947 */ /* 0x000fea0003800000 */
[----:B------:R-:W-:Y:S01]  /*1a880*/  BSSY B1, `(.L_x_1788) ;  /* 0x0000275000017945 */ /* 0x000fe20003800000 */
[----:B------:R-:W-:Y:S02]  /*1a890*/  IMAD.MOV.U32 R10, RZ, RZ, R3 ;  /* 0x000000ffff0a7224 */ /* 0x000fe400078e0003 */
[----:B------:R-:W-:Y:S02]  /*1a8a0*/  IMAD.MOV.U32 R11, RZ, RZ, R4 ;  /* 0x000000ffff0b7224 */ /* 0x000fe400078e0004 */
[----:B------:R-:W-:Y:S02]  /*1a8b0*/  IMAD.MOV.U32 R12, RZ, RZ, R164 ;  /* 0x000000ffff0c7224 */ /* 0x000fe400078e00a4 */
[----:B------:R-:W-:-:S07]  /*1a8c0*/  IMAD.MOV.U32 R13, RZ, RZ, R23 ;  /* 0x000000ffff0d7224 */ /* 0x000fce00078e0017 */
.L_x_1801:
[----:B------:R-:W-:-:S04]  /*1a8d0*/  ISETP.NE.AND P1, PT, R13, 0x1, PT ;  /* 0x000000010d00780c */ /* 0x000fc80003f25270 */
[----:B------:R-:W-:-:S04]  /*1a8e0*/  SEL R3, RZ, 0x1, P1 ;  /* 0x00000001ff037807 */ /* 0x000fc80000800000 */
[----:B------:R-:W-:Y:S01]  /*1a8f0*/  LOP3.LUT R164, R12, R3, RZ, 0x3c, !PT ;  /* 0x000000030ca47212 */ /* 0x000fe200078e3cff */
[----:B------:R-:W-:Y:S06]  /*1a900*/  @!P0 BRA `(.L_x_1789) ;  /* 0x0000000000048947 */ /* 0x000fec0003800000 */
[----:B------:R-:W-:Y:S01]  /*1a910*/  BPT.TRAP 0x1 ;  /* 0x000000040000795c */ /* 0x000fe20000300000 */
.L_x_1789:
        /* <DEDUP_REMOVED lines=8> */
.L_x_1790:
[----:B------:R-:W-:Y:S01]  /*1a9a0*/  IMAD R95, R23, 0x900, R6 ;  /* 0x00000900175f7824 */ /* 0x000fe200078e0206 */
[----:B------:R-:W-:Y:S03]  /*1a9b0*/  BSSY B2, `(.L_x_1791) ;  /* 0x0000006000027945 */ /* 0x000fe60003800000 */
[C---:B------:R-:W-:Y:S02]  /*1a9c0*/  VIADD R90, R95.reuse, 0x2 ;  /* 0x000000025f5a7836 */ /* 0x040fe40000000000 */
[----:B------:R-:W-:Y:S01]  /*1a9d0*/  VIADD R92, R95, 0x4 ;  /* 0x000000045f5c7836 */ /* 0x000fe20000000000 */
[----:B-1----:R-:W-:Y:S06]  /*1a9e0*/  @P1 BRA `(.L_x_1792) ;  /* 0x0000000000081947 */ /* 0x002fec0003800000 */
[----:B------:R-:W1:Y:S02]  /*1a9f0*/  SYNCS.PHASECHK.TRANS64.TRYWAIT P1, [R20+URZ+0x2a830], R3 ;  /* 0x02a83003140075a7 */ /* 0x000e64000802017f */
[----:B-1----:R-:W-:Y:S05]  /*1aa00*/  @!P1 BRA `(.L_x_1793) ;  /* 0x0000012c006c9947 */ /* 0x002fea0003800000 */
.L_x_1792:
[----:B------:R-:W-:Y:S05]  /*1aa10*/  BSYNC B2 ;  /* 0x0000000000027941 */ /* 0x000fea0003800000 */
.L_x_1791:
        /* <DEDUP_REMOVED lines=8> */
[----:B------:R-:W-:Y:S01]  /*1aaa0*/  MOV R4, UR38 ;  /* 0x0000002600047c02 */ /* 0x000fe20008000f00 */
        /* <DEDUP_REMOVED lines=31> */
[----:B01----:R-:W-:Y:S01]  /*1aca0*/  MOV R3, UR39 ;  /* 0x0000002700037c02 */ /* 0x003fe20008000f00 */
        /* <DEDUP_REMOVED lines=160> */
.L_x_1794:
[----:B------:R-:W-:Y:S01]  /*1b6b0*/  SHF.L.U32 R3, R12, 0x1f, RZ ;  /* 0x0000001f0c037819 */ /* 0x000fe200000006ff */
[----:B------:R-:W-:-:S04]  /*1b6c0*/  IMAD R21, R13, 0x8, R2 ;  /* 0x000000080d157824 */ /* 0x000fc800078e0202 */
[----:B------:R0:W1:Y:S01]  /*1b6d0*/  SYNCS.PHASECHK.TRANS64.TRYWAIT P1, [R21+URZ+0x2a850], R3 ;  /* 0x02a85003150075a7 */ /* 0x000062000802017f */
[----:B------:R-:W-:Y:S05]  /*1b6e0*/  @!P0 BRA `(.L_x_1795) ;  /* 0x0000000000048947 */ /* 0x000fea0003800000 */
[----:B------:R-:W-:Y:S01]  /*1b6f0*/  BPT.TRAP 0x1 ;  /* 0x000000040000795c */ /* 0x000fe20000300000 */
.L_x_1795:
[----:B------:R-:W-:Y:S04]  /*1b700*/  BSSY B2, `(.L_x_1796) ;  /* 0x0000004000027945 */ /* 0x000fe80003800000 */
[----:B-1----:R-:W-:Y:S05]  /*1b710*/  @P1 BRA `(.L_x_1797) ;  /* 0x0000000000081947 */ /* 0x002fea0003800000 */
[----:B------:R-:W1:Y:S02]  /*1b720*/  SYNCS.PHASECHK.TRANS64.TRYWAIT P1, [R21+URZ+0x2a850], R3 ;  /* 0x02a85003150075a7 */ /* 0x000e64000802017f */
[----:B-1----:R-:W-:Y:S05]  /*1b730*/  @!P1 BRA `(.L_x_1798) ;  /* 0x0000012000349947 */ /* 0x002fea0003800000 */
.L_x_1797:
[----:B------:R-:W-:Y:S05]  /*1b740*/  BSYNC B2 ;  /* 0x0000000000027941 */ /* 0x000fea0003800000 */
.L_x_1796:
[----:B01----:R-:W-:Y:S01]  /*1b750*/  VIADD R3, R2, 0x400 ;  /* 0x0000040002037836 */ /* 0x003fe20000000000 */
[----:B------:R-:W-:Y:S01]  /*1b760*/  WARPGROUP.ARRIVE ;  /* 0x00000000000079c5 */ /* 0x000fe20000000000 */
[----:B------:R-:W-:-:S03]  /*1b770*/  IMAD.MOV.U32 R15, RZ, RZ, 0x40000040 ;  /* 0x40000040ff0f7424 */ /* 0x000fc600078e00ff */
[----:B------:R-:W-:-:S04]  /*1b780*/  SHF.R.U32.HI R3, RZ, 0x4, R3 ;  /* 0x00000004ff037819 */ /* 0x000fc80000011603 */
[----:B------:R-:W-:-:S04]  /*1b790*/  LOP3.LUT R3, R3, 0x3fff, RZ, 0xc0, !PT ;  /* 0x00003fff03037812 */ /* 0x000fc800078ec0ff */
[----:B------:R-:W-:-:S05]  /*1b7a0*/  LOP3.LUT R3, R3, 0x3000000, RZ, 0xfc, !PT ;  /* 0x0300000003037812 */ /* 0x000fca00078efcff */
[----:B------:R-:W-:Y:S02]  /*1b7b0*/  IMAD R12, R13, 0x600, R3 ;  /* 0x000006000d0c7824 */ /* 0x000fe400078e0203 */
[----:B------:R-:W-:Y:S02]  /*1b7c0*/  IMAD.MOV.U32 R13, RZ, RZ, 0x40000040 ;  /* 0x40000040ff0d7424 */ /* 0x000fe400078e00ff */
[C---:B------:R-:W-:Y:S01]  /*1b7d0*/  VIADD R14, R12.reuse, 0x80 ;  /* 0x000000800c0e7836 */ /* 0x040fe20000000000 */
[----:B------:R-:W-:Y:S02]  /*1b7e0*/  R2UR UR6, R12 ;  /* 0x000000000c0672ca */ /* 0x000fe400000e0000 */
[----:B------:R-:W-:Y:S01]  /*1b7f0*/  R2UR UR7, R13 ;  /* 0x000000000d0772ca */ /* 0x000fe200000e0000 */
[----:B------:R-:W-:-:S12]  /*1b800*/  IMAD.MOV.U32 R13, RZ, RZ, 0x40000040 ;  /* 0x40000040ff0d7424 */ /* 0x000fd800078e00ff */
        /* <DEDUP_REMOVED lines=36> */
.L_x_1799:
        /* <DEDUP_REMOVED lines=60> */
[----:B------:R-:W-:-:S02]  /*1be10*/  VIADD R20, R20, 0x2a840 ;  /* 0x0002a84014147836 */ /* 0x000fc40000000000 */
[----:B------:R-:W1:Y:S01]  /*1be20*/  MUFU.TANH R92, R92 ;  /* 0x0000005c005c7308 */ /* 0x000e620000002400 */
[----:B--2---:R-:W-:Y:S02]  /*1be30*/  FMNMX.FTZ R4, R91, R4, !PT ;  /* 0x000000045b047209 */ /* 0x004fe40007810000 */
[----:B------:R-:W-:-:S04]  /*1be40*/  PRMT R20, R172, 0x654, R20 ;  /* 0x00000654ac147816 */ /* 0x000fc80000000014 */
[----:B------:R2:W-:Y:S01]  /*1be50*/  SYNCS.ARRIVE.TRANS64.RED.A1T0 RZ, [R20+URZ], RZ ;  /* 0x000000ff14ff79a7 */ /* 0x0005e2000810043f */
        /* <DEDUP_REMOVED lines=79> */
[----:B0-----:R-:W-:Y:S02]  /*1c350*/  FMNMX.FTZ R9, R132, R4, !PT ;  /* 0x0000000484097209 */ /* 0x001fe40007810000 */
[----:B-1----:R-:W-:-:S05]  /*1c360*/  FMNMX.FTZ R4, R131, R3, !PT ;  /* 0x0000000383047209 */ /* 0x002fca0007810000 */
[----:B------:R-:W0:Y:S01]  /*1c370*/  SHFL.BFLY PT, R14, R4, 0x2, 0x1f ;  /* 0x0c401f00040e7f89 */ /* 0x000e2200000e0000 */
[----:B---3--:R-:W-:-:S05]  /*1c380*/  FMNMX.FTZ R3, R133, R9, !PT ;  /* 0x0000000985037209 */ /* 0x008fca0007810000 */
        /* <DEDUP_REMOVED lines=8> */
[-C--:B------:R-:W-:Y:S01]  /*1c410*/  FMUL.FTZ R11, R4, R14.reuse ;  /* 0x0000000e040b7220 */ /* 0x080fe20000410000 */
[----:B-1----:R-:W-:Y:S02]  /*1c420*/  FMNMX.FTZ R3, R3, R9, !PT ;  /* 0x0000000903037209 */ /* 0x002fe40007810000 */
[-C--:B------:R-:W-:Y:S01]  /*1c430*/  FMUL.FTZ R94, R94, R14.reuse ;  /* 0x0000000e5e5e7220 */ /* 0x080fe20000410000 */
[-CC-:B------:R-:W-:Y:S01]  /*1c440*/  FFMA.FTZ R154, R98, R14.reuse, -R11.reuse ;  /* 0x0000000e629a7223 */ /* 0x180fe2000001080b */
[-CC-:B------:R-:W-:Y:S01]  /*1c450*/  FFMA.FTZ R98, R99, R14.reuse, -R11.reuse ;  /* 0x0000000e63627223 */ /* 0x180fe2000001080b */
[-CC-:B------:R-:W-:Y:S01]  /*1c460*/  FFMA.FTZ R156, R12, R14.reuse, -R11.reuse ;  /* 0x0000000e0c9c7223 */ /* 0x180fe2000001080b */
[C---:B------:R-:W-:Y:S01]  /*1c470*/  FADD.FTZ R9, -R3.reuse, R10 ;  /* 0x0000000a03097221 */ /* 0x040fe20000010100 */
[-C--:B------:R-:W-:Y:S01]  /*1c480*/  FMUL.FTZ R99, R3, R14.reuse ;  /* 0x0000000e03637220 */ /* 0x080fe20000410000 */
[-CC-:B------:R-:W-:Y:S01]  /*1c490*/  FFMA.FTZ R152, R93, R14.reuse, -R11.reuse ;  /* 0x0000000e5d987223 */ /* 0x180fe2000001080b */
[-C--:B------:R-:W-:Y:S01]  /*1c4a0*/  FFMA.FTZ R93, R107, R14.reuse, -R11 ;  /* 0x0000000e6b5d7223 */ /* 0x080fe2000001080b */
[-C--:B------:R-:W-:Y:S01]  /*1c4b0*/  FMUL.FTZ R9, R9, R14.reuse ;  /* 0x0000000e09097220 */ /* 0x080fe20000410000 */
[-C--:B------:R-:W-:Y:S01]  /*1c4c0*/  FFMA.FTZ R157, R15, R14.reuse, -R99 ;  /* 0x0000000e0f9d7223 */ /* 0x080fe20000010863 */
[-C--:B------:R-:W-:Y:S01]  /*1c4d0*/  FFMA.FTZ R137, R13, R14.reuse, -R11 ;  /* 0x0000000e0d897223 */ /* 0x080fe2000001080b */
[-C--:B------:R-:W-:Y:S01]  /*1c4e0*/  FFMA.FTZ R107, R88, R14.reuse, -R99 ;  /* 0x0000000e586b7223 */ /* 0x080fe20000010863 */
[----:B------:R-:W-:Y:S01]  /*1c4f0*/  MUFU.EX2 R94, R94 ;  /* 0x0000005e005e7308 */ /* 0x000fe20000000800 */
[-C--:B------:R-:W-:Y:S01]  /*1c500*/  FFMA.FTZ R158, R89, R14.reuse, -R11 ;  /* 0x0000000e599e7223 */ /* 0x080fe2000001080b */
[-C--:B------:R-:W-:Y:S01]  /*1c510*/  FFMA.FTZ R159, R91, R14.reuse, -R99 ;  /* 0x0000000e5b9f7223 */ /* 0x080fe20000010863 */
[-CC-:B------:R-:W-:Y:S01]  /*1c520*/  FFMA.FTZ R150, R106, R14.reuse, -R11.reuse ;  /* 0x0000000e6a967223 */ /* 0x180fe2000001080b */
[-C--:B------:R-:W-:Y:S01]  /*1c530*/  FFMA.FTZ R135, R90, R14.reuse, -R11 ;  /* 0x0000000e5a877223 */ /* 0x080fe2000001080b */
[-CC-:B------:R-:W-:Y:S01]  /*1c540*/  FFMA.FTZ R106, R92, R14.reuse, -R99.reuse ;  /* 0x0000000e5c6a7223 */ /* 0x180fe20000010863 */
[-C--:B------:R-:W-:Y:S01]  /*1c550*/  FFMA.FTZ R153, R96, R14.reuse, -R99 ;  /* 0x0000000e60997223 */ /* 0x080fe20000010863 */
[-CC-:B------:R-:W-:Y:S01]  /*1c560*/  FFMA.FTZ R134, R95, R14.reuse, -R11.reuse ;  /* 0x0000000e5f867223 */ /* 0x180fe2000001080b */
[----:B------:R-:W-:Y:S01]  /*1c570*/  MUFU.EX2 R9, R9 ;  /* 0x0000000900097308 */ /* 0x000fe20000000800 */
[-C--:B------:R-:W-:Y:S01]  /*1c580*/  FFMA.FTZ R95, R103, R14.reuse, -R11 ;  /* 0x0000000e675f7223 */ /* 0x080fe2000001080b */
[-CC-:B------:R-:W-:Y:S01]  /*1c590*/  FFMA.FTZ R103, R97, R14.reuse, -R99.reuse ;  /* 0x0000000e61677223 */ /* 0x180fe20000010863 */
[-C--:B------:R-:W-:Y:S01]  /*1c5a0*/  FFMA.FTZ R155, R100, R14.reuse, -R99 ;  /* 0x0000000e649b7223 */ /* 0x080fe20000010863 */
[-C--:B------:R-:W-:Y:S01]  /*1c5b0*/  FFMA.FTZ R148, R102, R14.reuse, -R11 ;  /* 0x0000000e66947223 */ /* 0x080fe2000001080b */
[-CC-:B------:R-:W-:Y:S01]  /*1c5c0*/  FFMA.FTZ R102, R101, R14.reuse, -R99.reuse ;  /* 0x0000000e65667223 */ /* 0x180fe20000010863 */
[-CC-:B------:R-:W-:Y:S01]  /*1c5d0*/  FFMA.FTZ R149, R104, R14.reuse, -R99.reuse ;  /* 0x0000000e68957223 */ /* 0x180fe20000010863 */
[-CC-:B------:R-:W-:Y:S01]  /*1c5e0*/  FFMA.FTZ R101, R105, R14.reuse, -R99.reuse ;  /* 0x0000000e69657223 */ /* 0x180fe20000010863 */
[----:B------:R-:W0:Y:S01]  /*1c5f0*/  MUFU.EX2 R156, R156 ;  /* 0x0000009c009c7308 */ /* 0x000e220000000800 */
[-CC-:B------:R-:W-:Y:S01]  /*1c600*/  FFMA.FTZ R151, R108, R14.reuse, -R99.reuse ;  /* 0x0000000e6c977223 */ /* 0x180fe20000010863 */
[-C--:B------:R-:W-:Y:S01]  /*1c610*/  FFMA.FTZ R100, R109, R14.reuse, -R99 ;  /* 0x0000000e6d647223 */ /* 0x080fe20000010863 */
[-C--:B------:R-:W-:Y:S01]  /*1c620*/  FFMA.FTZ R144, R110, R14.reuse, -R11 ;  /* 0x0000000e6e907223 */ /* 0x080fe2000001080b */
[-C--:B------:R-:W-:Y:S01]  /*1c630*/  FFMA.FTZ R145, R112, R14.reuse, -R99 ;  /* 0x0000000e70917223 */ /* 0x080fe20000010863 */
[-C--:B------:R-:W-:Y:S01]  /*1c640*/  FFMA.FTZ R90, R111, R14.reuse, -R11 ;  /* 0x0000000e6f5a7223 */ /* 0x080fe2000001080b */
[-C--:B------:R-:W-:Y:S01]  /*1c650*/  FFMA.FTZ R97, R113, R14.reuse, -R99 ;  /* 0x0000000e71617223 */ /* 0x080fe20000010863 */
[-C--:B------:R-:W-:Y:S01]  /*1c660*/  FFMA.FTZ R146, R114, R14.reuse, -R11 ;  /* 0x0000000e72927223 */ /* 0x080fe2000001080b */
[----:B------:R-:W1:Y:S01]  /*1c670*/  MUFU.EX2 R157, R157 ;  /* 0x0000009d009d7308 */ /* 0x000e620000000800 */
[-C--:B------:R-:W-:Y:S01]  /*1c680*/  FFMA.FTZ R147, R116, R14.reuse, -R99 ;  /* 0x0000000e74937223 */ /* 0x080fe20000010863 */
[-C--:B------:R-:W-:Y:S01]  /*1c690*/  FFMA.FTZ R89, R115, R14.reuse, -R11 ;  /* 0x0000000e73597223 */ /* 0x080fe2000001080b */
[-C--:B------:R-:W-:Y:S01]  /*1c6a0*/  FFMA.FTZ R96, R117, R14.reuse, -R99 ;  /* 0x0000000e75607223 */ /* 0x080fe20000010863 */
[-C--:B------:R-:W-:Y:S01]  /*1c6b0*/  FFMA.FTZ R140, R118, R14.reuse, -R11 ;  /* 0x0000000e768c7223 */ /* 0x080fe2000001080b */
[-C--:B------:R-:W-:Y:S01]  /*1c6c0*/  FFMA.FTZ R141, R120, R14.reuse, -R99 ;  /* 0x0000000e788d7223 */ /* 0x080fe20000010863 */
[-C--:B------:R-:W-:Y:S01]  /*1c6d0*/  FFMA.FTZ R13, R119, R14.reuse, -R11 ;  /* 0x0000000e770d7223 */ /* 0x080fe2000001080b */
[-C--:B------:R-:W-:Y:S01]  /*1c6e0*/  FFMA.FTZ R92, R121, R14.reuse, -R99 ;  /* 0x0000000e795c7223 */ /* 0x080fe20000010863 */
[----:B------:R-:W3:Y:S01]  /*1c6f0*/  MUFU.EX2 R137, R137 ;  /* 0x0000008900897308 */ /* 0x000ee20000000800 */
[----:B0-----:R-:W-:Y:S01]  /*1c700*/  FFMA.FTZ R5, R94, R5, R156 ;  /* 0x000000055e057223 */ /* 0x001fe2000001009c */
[-C--:B------:R-:W-:Y:S01]  /*1c710*/  FFMA.FTZ R142, R122, R14.reuse, -R11 ;  /* 0x0000000e7a8e7223 */ /* 0x080fe2000001080b */
[-C--:B------:R-:W-:Y:S01]  /*1c720*/  FFMA.FTZ R143, R124, R14.reuse, -R99 ;  /* 0x0000000e7c8f7223 */ /* 0x080fe20000010863 */
[-C--:B------:R-:W-:Y:S01]  /*1c730*/  FFMA.FTZ R12, R123, R14.reuse, -R11 ;  /* 0x0000000e7b0c7223 */ /* 0x080fe2000001080b */
[-C--:B------:R-:W-:Y:S01]  /*1c740*/  FFMA.FTZ R91, R125, R14.reuse, -R99 ;  /* 0x0000000e7d5b7223 */ /* 0x080fe20000010863 */
[-C--:B------:R-:W-:Y:S01]  /*1c750*/  FFMA.FTZ R136, R126, R14.reuse, -R11 ;  /* 0x0000000e7e887223 */ /* 0x080fe2000001080b */
[----:B------:R-:W-:Y:S01]  /*1c760*/  FFMA.FTZ R15, R128, R14, -R99 ;  /* 0x0000000e800f7223 */ /* 0x000fe20000010863 */
[----:B------:R-:W0:Y:S01]  /*1c770*/  MUFU.EX2 R107, R107 ;  /* 0x0000006b006b7308 */ /* 0x000e220000000800 */
[----:B-1----:R-:W-:Y:S01]  /*1c780*/  FFMA.FTZ R0, R9, R0, R157 ;  /* 0x0000000009007223 */ /* 0x002fe2000001009d */
[-C--:B------:R-:W-:Y:S01]  /*1c790*/  FFMA.FTZ R10, R127, R14.reuse, -R11 ;  /* 0x0000000e7f0a7223 */ /* 0x080fe2000001080b */
[-C--:B------:R-:W-:Y:S01]  /*1c7a0*/  FFMA.FTZ R88, R129, R14.reuse, -R99 ;  /* 0x0000000e81587223 */ /* 0x080fe20000010863 */
[-C--:B------:R-:W-:Y:S01]  /*1c7b0*/  FFMA.FTZ R138, R130, R14.reuse, -R11 ;  /* 0x0000000e828a7223 */ /* 0x080fe2000001080b */
[-C--:B------:R-:W-:Y:S01]  /*1c7c0*/  FFMA.FTZ R139, R132, R14.reuse, -R99 ;  /* 0x0000000e848b7223 */ /* 0x080fe20000010863 */
[-C--:B------:R-:W-:Y:S01]  /*1c7d0*/  FFMA.FTZ R11, R131, R14.reuse, -R11 ;  /* 0x0000000e830b7223 */ /* 0x080fe2000001080b */
[----:B------:R-:W-:Y:S01]  /*1c7e0*/  FFMA.FTZ R99, R133, R14, -R99 ;  /* 0x0000000e85637223 */ /* 0x000fe20000010863 */
[----:B------:R-:W1:Y:S01]  /*1c7f0*/  MUFU.EX2 R158, R158 ;  /* 0x0000009e009e7308 */ /* 0x000e620000000800 */
[----:B---3--:R-:W-:-:S07]  /*1c800*/  FADD.FTZ R5, R137, R5 ;  /* 0x0000000589057221 */ /* 0x008fce0000010000 */
[----:B------:R-:W3:Y:S01]  /*1c810*/  MUFU.EX2 R159, R159 ;  /* 0x0000009f009f7308 */ /* 0x000ee20000000800 */
[----:B0-----:R-:W-:-:S07]  /*1c820*/  FADD.FTZ R0, R107, R0 ;  /* 0x000000006b007221 */ /* 0x001fce0000010000 */
[----:B------:R-:W0:Y:S01]  /*1c830*/  MUFU.EX2 R135, R135 ;  /* 0x0000008700877308 */ /* 0x000e220000000800 */
[----:B-1----:R-:W-:-:S07]  /*1c840*/  FADD.FTZ R5, R158, R5 ;  /* 0x000000059e057221 */ /* 0x002fce0000010000 */
        /* <DEDUP_REMOVED lines=80> */
[----:B--2---:R-:W2:Y:S01]  /*1cd50*/  MUFU.EX2 R20, R99 ;  /* 0x0000006300147308 */ /* 0x004ea20000000800 */
[----:B0-----:R-:W-:Y:S01]  /*1cd60*/  FADD.FTZ R0, R139, R0 ;  /* 0x000000008b007221 */ /* 0x001fe20000010000 */
[----:B-1----:R-:W-:-:S03]  /*1cd70*/  FADD.FTZ R5, R11, R5 ;  /* 0x000000050b057221 */ /* 0x002fc60000010000 */
[----:B--2---:R-:W-:Y:S01]  /*1cd80*/  FADD.FTZ R0, R20, R0 ;  /* 0x0000000014007221 */ /* 0x004fe20000010000 */
[----:B------:R-:W-:Y:S06]  /*1cd90*/  @!P0 BRA `(.L_x_1800) ;  /* 0x0000000000048947 */ /* 0x000fec0003800000 */
[----:B------:R-:W-:Y:S01]  /*1cda0*/  BPT.TRAP 0x1 ;  /* 0x000000040000795c */ /* 0x000fe20000300000 */
.L_x_1800:
[----:B------:R-:W-:Y:S01]  /*1cdb0*/  ISETP.GT.AND P1, PT, R7, R8, PT ;  /* 0x000000080700720c */ /* 0x000fe20003f24270 */
[----:B------:R-:W-:Y:S01]  /*1cdc0*/  VIADD R21, R21, 0x2a860 ;  /* 0x0002a86015157836 */ /* 0x000fe20000000000 */
[----:B------:R-:W-:Y:S01]  /*1cdd0*/  F2FP.BF16.F32.PACK_AB R156, R137, R156 ;  /* 0x0000009c899c723e */ /* 0x000fe200000010ff */
[----:B------:R-:W-:Y:S01]  /*1cde0*/  VIADD R7, R7, 0xffffffff ;  /* 0xffffffff07077836 */ /* 0x000fe20000000000 */
        /* <DEDUP_REMOVED lines=29> */
[----:B0-----:R-:W-:Y:S06]  /*1cfc0*/  @P1 BRA `(.L_x_1801) ;  /* 0xffffffd800401947 */ /* 0x001fec000383ffff */
[----:B------:R-:W-:Y:S05]  /*1cfd0*/  BSYNC B1 ;  /* 0x0000000000017941 */ /* 0x000fea0003800000 */
.L_x_1788:
[----:B------:R-:W-:Y:S05]  /*1cfe0*/  BSYNC B0 ;  /* 0x0000000000007941 */ /* 0x000fea0003800000 */
.L_x_1787:
[----:B------:R-:W-:Y:S01]  /*1cff0*/  ISETP.GE.AND P1, PT, R7, R201, PT ;  /* 0x000000c90700720c */ /* 0x000fe20003f26270 */
[----:B------:R-:W-:-:S12]  /*1d000*/  BSSY B0, `(.L_x_1802) ;  /* 0x000039d000007945 */ /* 0x000fd80003800000 */
[----:B------:R-:W-:Y:S05]  /*1d010*/  @!P1 BRA `(.L_x_1803) ;  /* 0x00000038006c9947 */ /* 0x000fea0003800000 */
[----:B------:R-:W-:Y:S02]  /*1d020*/  IMAD.MOV.U32 R10, RZ, RZ, R3 ;  /* 0x000000ffff0a7224 */ /* 0x000fe400078e0003 */
[----:B------:R-:W-:Y:S02]  /*1d030*/  IMAD.MOV.U32 R11, RZ, RZ, R4 ;  /* 0x000000ffff0b7224 */ /* 0x000fe400078e0004 */
[----:B------:R-:W-:Y:S02]  /*1d040*/  IMAD.MOV.U32 R8, RZ, RZ, R164 ;  /* 0x000000ffff087224 */ /* 0x000fe400078e00a4 */
[----:B------:R-:W-:-:S07]  /*1d050*/  IMAD.MOV.U32 R12, RZ, RZ, R23 ;  /* 0x000000ffff0c7224 */ /* 0x000fce00078e0017 */
.L_x_1824:
[----:B------:R-:W-:-:S04]  /*1d060*/  ISETP.NE.AND P1, PT, R12, 0x1, PT ;  /* 0x000000010c00780c */ /* 0x000fc80003f25270 */
[----:B------:R-:W-:-:S04]  /*1d070*/  SEL R3, RZ, 0x1, P1 ;  /* 0x00000001ff037807 */ /* 0x000fc80000800000 */
[----:B------:R-:W-:Y:S01]  /*1d080*/  LOP3.LUT R164, R8, R3, RZ, 0x3c, !PT ;  /* 0x0000000308a47212 */ /* 0x000fe200078e3cff */
[----:B------:R-:W-:Y:S06]  /*1d090*/  @!P0 BRA `(.L_x_1804) ;  /* 0x0000000000048947 */ /* 0x000fec0003800000 */
[----:B------:R-:W-:Y:S01]  /*1d0a0*/  BPT.TRAP 0x1 ;  /* 0x000000040000795c */ /* 0x000fe20000300000 */
.L_x_1804:
        /* <DEDUP_REMOVED lines=8> */
.L_x_1805:
[----:B------:R-:W-:Y:S01]  /*1d130*/  IMAD R95, R23, 0x900, R6 ;  /* 0x00000900175f7824 */ /* 0x000fe200078e0206 */
[----:B------:R-:W-:Y:S03]  /*1d140*/  BSSY B1, `(.L_x_1806) ;  /* 0x0000006000017945 */ /* 0x000fe60003800000 */
[C---:B------:R-:W-:Y:S02]  /*1d150*/  VIADD R90, R95.reuse, 0x2 ;  /* 0x000000025f5a7836 */ /* 0x040fe40000000000 */
[----:B------:R-:W-:Y:S01]  /*1d160*/  VIADD R92, R95, 0x4 ;  /* 0x000000045f5c7836 */ /* 0x000fe20000000000 */
[----:B-1----:R-:W-:Y:S06]  /*1d170*/  @P1 BRA `(.L_x_1807) ;  /* 0x0000000000081947 */ /* 0x002fec0003800000 */
[----:B------:R-:W1:Y:S02]  /*1d180*/  SYNCS.PHASECHK.TRANS64.TRYWAIT P1, [R3+URZ+0x2a830], R4 ;  /* 0x02a83004030075a7 */ /* 0x000e64000802017f */
[----:B-1----:R-:W-:Y:S05]  /*1d190*/  @!P1 BRA `(.L_x_1808) ;  /* 0x0000010400b09947 */ /* 0x002fea0003800000 */
.L_x_1807:
[----:B------:R-:W-:Y:S05]  /*1d1a0*/  BSYNC B1 ;  /* 0x0000000000017941 */ /* 0x000fea0003800000 */
.L_x_1806:
        /* <DEDUP_REMOVED lines=125> */
[----:B------:R-:W-:Y:S01]  /*1d980*/  R2UR UR51, R195 ;  /* 0x00000000c33372ca */ /* 0x000fe200000e0000 */
[----:B------:R-:W-:Y:S02]  /*1d990*/  WARPGROUP.DEPBAR.LE gsb0, 0x0 ;  /* 0x00008000000079c5 */ /* 0x000fe40000010000 */
[----:B------:R-:W-:Y:S01]  /*1d9a0*/  WARPGROUP.ARRIVE ;  /* 0x00000000000079c5 */ /* 0x000fe20000000000 */
[----:B--2---:R-:W-:-:S02]  /*1d9b0*/  R2UR UR44, R196 ;  /* 0x00000000c42c72ca */ /* 0x004fc400000e0000 */
[----:B------:R-:W-:Y:S02]  /*1d9c0*/  R2UR UR45, R197 ;  /* 0x00000000c52d72ca */ /* 0x000fe400000e0000 */
[----:B------:R-:W-:Y:S01]  /*1d9d0*/  R2UR UR48, R198 ;  /* 0x00000000c63072ca */ /* 0x000fe200000e0000 */
[----:B------:R-:W2:Y:S04]  /*1d9e0*/  LDL.64 R196, [R1] ;  /* 0x0000000001c47983 */ /* 0x000ea80000100a00 */
[----:B------:R-:W3:Y:S06]  /*1d9f0*/  LDL.64 R198, [R1+0x8] ;  /* 0x0000080001c67983 */ /* 0x000eec0000100a00 */
[----:B------:R-:W-:Y:S01]  /*1da00*/  HGMMA.64x96x16.F32.BF16 R88, gdesc[UR44], R88, gsb0 ;  /* 0x016000002c5879f0 */ /* 0x000fe20008001858 */
[----:B------:R-:W-:-:S02]  /*1da10*/  R2UR UR44, R194 ;  /* 0x00000000c22c72ca */ /* 0x000fc400000e0000 */
[----:B------:R-:W4:Y:S01]  /*1da20*/  LDL.64 R194, [R1+0x18] ;  /* 0x0000180001c27983 */ /* 0x000f220000100a00 */
[----:B------:R-:W-:Y:S02]  /*1da30*/  R2UR UR46, R192 ;  /* 0x00000000c02e72ca */ /* 0x000fe400000e0000 */
[----:B------:R-:W-:Y:S02]  /*1da40*/  R2UR UR45, R193 ;  /* 0x00000000c12d72ca */ /* 0x000fe400000e0000 */
[----:B------:R-:W5:Y:S01]  /*1da50*/  LDL.64 R192, [R1+0x10] ;  /* 0x0000100001c07983 */ /* 0x000f620000100a00 */
[----:B------:R-:W-:Y:S02]  /*1da60*/  WARPGROUP.DEPBAR.LE gsb0, 0x0 ;  /* 0x00008000000079c5 */ /* 0x000fe40000010000 */
[----:B------:R-:W-:Y:S01]  /*1da70*/  WARPGROUP.ARRIVE ;  /* 0x00000000000079c5 */ /* 0x000fe20000000000 */
[----:B----4-:R-:W-:Y:S02]  /*1da80*/  R2UR UR40, R194 ;  /* 0x00000000c22872ca */ /* 0x010fe400000e0000 */
[----:B------:R-:W-:-:S13]  /*1da90*/  R2UR UR41, R195 ;  /* 0x00000000c32972ca */ /* 0x000fda00000e0000 */
[----:B------:R-:W-:Y:S01]  /*1daa0*/  HGMMA.64x96x16.F32.BF16 R88, gdesc[UR40], R88, gsb0 ;  /* 0x01600000285879f0 */ /* 0x000fe20008001858 */
[----:B-----5:R-:W-:Y:S02]  /*1dab0*/  R2UR UR36, R192 ;  /* 0x00000000c02472ca */ /* 0x020fe400000e0000 */
[----:B------:R-:W-:Y:S02]  /*1dac0*/  R2UR UR37, R193 ;  /* 0x00000000c12572ca */ /* 0x000fe400000e0000 */
[----:B---3--:R-:W-:Y:S02]  /*1dad0*/  R2UR UR32, R198 ;  /* 0x00000000c62072ca */ /* 0x008fe400000e0000 */
        /* <DEDUP_REMOVED lines=49> */
[----:B------:R-:W-:Y:S02]  /*1ddf0*/  R2UR UR39, R4 ;  /* 0x00000000042772ca */ /* 0x000fe400000e0000 */
[----:B------:R-:W-:Y:S01]  /*1de00*/  R2UR UR38, R13 ;  /* 0x000000000d2672ca */ /* 0x000fe200000e0000 */
[----:B------:R-:W-:Y:S02]  /*1de10*/  WARPGROUP.DEPBAR.LE gsb0, 0x0 ;  /* 0x00008000000079c5 */ /* 0x000fe40000010000 */
[----:B------:R-:W-:-:S12]  /*1de20*/  @!P0 BRA `(.L_x_1809) ;  /* 0x0000000000048947 */ /* 0x000fd80003800000 */
[----:B------:R-:W-:Y:S01]  /*1de30*/  BPT.TRAP 0x1 ;  /* 0x000000040000795c */ /* 0x000fe20000300000 */
.L_x_1809:
[----:B------:R-:W-:Y:S01]  /*1de40*/  SHF.L.U32 R4, R8, 0x1f, RZ ;  /* 0x0000001f08047819 */ /* 0x000fe200000006ff */
[----:B------:R-:W-:-:S04]  /*1de50*/  IMAD R15, R12, 0x8, R2 ;  /* 0x000000080c0f7824 */ /* 0x000fc800078e0202 */
[----:B------:R0:W1:Y:S01]  /*1de60*/  SYNCS.PHASECHK.TRANS64.TRYWAIT P1, [R15+URZ+0x2a850], R4 ;  /* 0x02a850040f0075a7 */ /* 0x000062000802017f */
[----:B------:R-:W-:Y:S05]  /*1de70*/  @!P0 BRA `(.L_x_1810) ;  /* 0x0000000000048947 */ /* 0x000fea0003800000 */
[----:B------:R-:W-:Y:S01]  /*1de80*/  BPT.TRAP 0x1 ;  /* 0x000000040000795c */ /* 0x000fe20000300000 */
.L_x_1810:
[----:B------:R-:W-:Y:S04]  /*1de90*/  BSSY B1, `(.L_x_1811) ;  /* 0x0000004000017945 */ /* 0x000fe80003800000 */
[----:B-1----:R-:W-:Y:S05]  /*1dea0*/  @P1 BRA `(.L_x_1812) ;  /* 0x0000000000081947 */ /* 0x002fea0003800000 */
[----:B------:R-:W1:Y:S02]  /*1deb0*/  SYNCS.PHASECHK.TRANS64.TRYWAIT P1, [R15+URZ+0x2a850], R4 ;  /* 0x02a850040f0075a7 */ /* 0x000e64000802017f */
[----:B-1----:R-:W-:Y:S05]  /*1dec0*/  @!P1 BRA `(.L_x_1813) ;  /* 0x000000f800789947 */ /* 0x002fea0003800000 */
.L_x_1812:
[----:B------:R-:W-:Y:S05]  /*1ded0*/  BSYNC B1 ;  /* 0x0000000000017941 */ /* 0x000fea0003800000 */
.L_x_1811:
        /* <DEDUP_REMOVED lines=48> */
.L_x_1814:
        /* <DEDUP_REMOVED lines=8> */
[----:B------:R-:W-:Y:S02]  /*1e260*/  IMAD.IADD R129, R202, 0x1, R188 ;  /* 0x00000001ca817824 */ /* 0x000fe400078e02bc */
[----:B------:R-:W-:Y:S01]  /*1e270*/  FMUL.FTZ R14, R89, UR39 ;  /* 0x00000027590e7c20 */ /* 0x000fe20008410000 */
[----:B------:R-:W-:Y:S01]  /*1e280*/  FMUL.FTZ R89, R93, UR39 ;  /* 0x000000275d597c20 */ /* 0x000fe20008410000 */
[----:B------:R-:W-:Y:S01]  /*1e290*/  FMUL.FTZ R93, R97, UR39 ;  /* 0x00000027615d7c20 */ /* 0x000fe20008410000 */
        /* <DEDUP_REMOVED lines=39> */
[----:B------:R-:W-:-:S02]  /*1e510*/  VIADD R9, R3, 0x2a840 ;  /* 0x0002a84003097836 */ /* 0x000fc40000000000 */
[----:B------:R-:W-:Y:S01]  /*1e520*/  FMUL.FTZ R119, R127, UR39 ;  /* 0x000000277f777c20 */ /* 0x000fe20008410000 */
[----:B------:R-:W-:Y:S02]  /*1e530*/  IMAD R132, R7, -0x60, RZ ;  /* 0xffffffa007847824 */ /* 0x000fe400078e02ff */
[----:B------:R-:W-:Y:S01]  /*1e540*/  FMUL.FTZ R130, R133, UR39 ;  /* 0x0000002785827c20 */ /* 0x000fe20008410000 */
[----:B------:R-:W-:Y:S01]  /*1e550*/  FMUL.FTZ R3, R134, UR39 ;  /* 0x0000002786037c20 */ /* 0x000fe20008410000 */
[----:B------:R-:W-:Y:S01]  /*1e560*/  FMUL.FTZ R126, R135, UR39 ;  /* 0x00000027877e7c20 */ /* 0x000fe20008410000 */
[----:B------:R-:W-:Y:S01]  /*1e570*/  ISETP.GE.AND P1, PT, R224, 0x1, PT ;  /* 0x00000001e000780c */ /* 0x000fe20003f26270 */
[----:B------:R-:W1:Y:S01]  /*1e580*/  MUFU.TANH R13, R13 ;  /* 0x0000000d000d7308 */ /* 0x000e620000002400 */
[----:B------:R-:W-:Y:S01]  /*1e590*/  IADD3 R135, -R182, 0x1, R132 ;  /* 0x00000001b6877810 */ /* 0x000fe20007ffe184 */
[----:B------:R-:W-:Y:S01]  /*1e5a0*/  IMAD.IADD R127, R132, 0x1, -R182 ;  /* 0x00000001847f7824 */ /* 0x000fe200078e0ab6 */
[----:B------:R-:W-:-:S02]  /*1e5b0*/  PRMT R8, R172, 0x654, R9 ;  /* 0x00000654ac087816 */ /* 0x000fc40000000009 */
[----:B------:R-:W-:Y:S02]  /*1e5c0*/  IADD3 R135, -R165, R135, R166 ;  /* 0x00000087a5877210 */ /* 0x000fe40007ffe1a6 */
        /* <DEDUP_REMOVED lines=65> */
.L_x_1817:
[----:B------:R-:W-:-:S05]  /*1e9e0*/  IMAD.U32 R137, RZ, RZ, UR46 ;  /* 0x0000002eff897e24 */ /* 0x000fca000f8e00ff */
[----:B------:R-:W-:-:S13]  /*1e9f0*/  ISETP.NE.AND P1, PT, R137, 0x1, PT ;  /* 0x000000018900780c */ /* 0x000fda0003f25270 */
[----:B------:R-:W1:Y:S02]  /*1ea00*/  @P1 LDC.64 R8, c[0x0][0x9e8] ;  /* 0x00027a00ff081b82 */ /* 0x000e640000000a00 */
[----:B-1----:R-:W-:-:S05]  /*1ea10*/  @P1 IMAD.HI.U32 R8, R131, R8, RZ ;  /* 0x0000000883081227 */ /* 0x002fca00078e00ff */
[----:B------:R-:W-:-:S07]  /*1ea20*/  @P1 SHF.R.U32.HI R131, RZ, R9, R8 ;  /* 0x00000009ff831219 */ /* 0x000fce0000011608 */
.L_x_1818:
[----:B------:R-:W-:Y:S05]  /*1ea30*/  BSYNC B1 ;  /* 0x0000000000017941 */ /* 0x000fea0003800000 */
.L_x_1816:
[----:B------:R-:W-:-:S05]  /*1ea40*/  IMAD R131, R131, R137, R127 ;  /* 0x0000008983837224 */ /* 0x000fca00078e027f */
[----:B------:R-:W-:Y:S02]  /*1ea50*/  VIADDMNMX R134, R131, R137, R134, PT ;  /* 0x0000008983867246 */ /* 0x000fe40003800186 */
[----:B------:R-:W-:-:S07]  /*1ea60*/  VIMNMX R133, R133, R131, !PT ;  /* 0x0000008385857248 */ /* 0x000fce0007fe0100 */
.L_x_1815:
[C---:B------:R-:W-:Y:S02]  /*1ea70*/  ISETP.GE.AND P1, PT, R132.reuse, 0x2, PT ;  /* 0x000000028400780c */ /* 0x040fe40003f26270 */
[C---:B------:R-:W-:Y:S02]  /*1ea80*/  ISETP.GE.AND P2, PT, R132.reuse, 0x9, PT ;  /* 0x000000098400780c */ /* 0x040fe40003f46270 */
[C---:B------:R-:W-:Y:S02]  /*1ea90*/  ISETP.GT.AND P4, PT, R133.reuse, 0x1, !P1 ;  /* 0x000000018500780c */ /* 0x040fe40004f84270 */
[----:B------:R-:W-:Y:S02]  /*1eaa0*/  ISETP.GE.AND P5, PT, R132, 0xa, PT ;  /* 0x0000000a8400780c */ /* 0x000fe40003fa6270 */
[----:B------:R-:W-:Y:S02]  /*1eab0*/  ISETP.GT.AND P3, PT, R133, 0x8, !P2 ;  /* 0x000000088500780c */ /* 0x000fe40005764270 */
[----:B------:R-:W-:-:S02]  /*1eac0*/  ISETP.LT.OR P4, PT, R134, 0x2, P4 ;  /* 0x000000028600780c */ /* 0x000fc40002781670 */
[----:B------:R-:W-:Y:S02]  /*1ead0*/  ISETP.LT.OR P3, PT, R134, 0x9, P3 ;  /* 0x000000098600780c */ /* 0x000fe40001f61670 */
[----:B------:R-:W-:Y:S02]  /*1eae0*/  FSEL R131, R14, -INF , !P4 ;  /* 0xff8000000e837808 */ /* 0x000fe40006000000 */
[----:B------:R-:W-:Y:S01]  /*1eaf0*/  ISETP.GE.AND P4, PT, R132, 0x11, PT ;  /* 0x000000118400780c */ /* 0x000fe20003f86270 */
[----:B------:R-:W1:Y:S01]  /*1eb00*/  SHFL.IDX PT, R14, R129, 0x1, 0x1c1f ;  /* 0x003c1f00810e7f89 */ /* 0x000e6200000e0000 */
[----:B------:R-:W-:Y:S02]  /*1eb10*/  LOP3.LUT R16, R16, 0xfffffffb, RZ, 0xc0, !PT ;  /* 0xfffffffb10107812 */ /* 0x000fe400078ec0ff */
[----:B0-----:R-:W-:Y:S02]  /*1eb20*/  FSEL R88, R88, -INF , !P3 ;  /* 0xff80000058587808 */ /* 0x001fe40005800000 */
[----:B------:R-:W-:-:S02]  /*1eb30*/  ISETP.GT.AND P3, PT, R133, 0x9, !P5 ;  /* 0x000000098500780c */ /* 0x000fc40006f64270 */
[----:B------:R-:W-:Y:S02]  /*1eb40*/  @P5 LOP3.LUT R16, R16, 0x4, RZ, 0xfc, !PT ;  /* 0x0000000410105812 */ /* 0x000fe400078efcff */
[----:B------:R-:W-:Y:S02]  /*1eb50*/  ISETP.LT.OR P3, PT, R134, 0xa, P3 ;  /* 0x0000000a8600780c */ /* 0x000fe40001f61670 */
[----:B------:R-:W-:Y:S02]  /*1eb60*/  LOP3.LUT R16, R16, 0xfffffff7, RZ, 0xc0, !PT ;  /* 0xfffffff710107812 */ /* 0x000fe400078ec0ff */
[----:B------:R-:W-:Y:S02]  /*1eb70*/  FSEL R89, R89, -INF , !P3 ;  /* 0xff80000059597808 */ /* 0x000fe40005800000 */
[----:B------:R-:W-:Y:S02]  /*1eb80*/  @P4 LOP3.LUT R16, R16, 0x8, RZ, 0xfc, !PT ;  /* 0x0000000810104812 */ /* 0x000fe400078efcff */
[----:B------:R-:W-:-:S02]  /*1eb90*/  ISETP.GT.AND P3, PT, R133, 0x10, !P4 ;  /* 0x000000108500780c */ /* 0x000fc40006764270 */
[----:B------:R-:W-:Y:S02]  /*1eba0*/  ISETP.GE.AND P4, PT, R132, 0x12, PT ;  /* 0x000000128400780c */ /* 0x000fe40003f86270 */
[----:B------:R-:W-:Y:S02]  /*1ebb0*/  ISETP.LT.OR P3, PT, R134, 0x11, P3 ;  /* 0x000000118600780c */ /* 0x000fe40001f61670 */
[----:B------:R-:W-:Y:S01]  /*1ebc0*/  LOP3.LUT R16, R16, 0xffffffef, RZ, 0xc0, !PT ;  /* 0xffffffef10107812 */ /* 0x000fe200078ec0ff */
[--C-:B-1----:R-:W-:Y:S01]  /*1ebd0*/  IMAD.IADD R136, R136, 0x1, R14.reuse ;  /* 0x0000000188887824 */ /* 0x102fe200078e020e */
[----:B------:R-:W-:Y:S01]  /*1ebe0*/  FSEL R92, R92, -INF , !P3 ;  /* 0xff8000005c5c7808 */ /* 0x000fe20005800000 */
[----:B------:R-:W-:Y:S01]  /*1ebf0*/  IMAD.IADD R135, R135, 0x1, R14 ;  /* 0x0000000187877824 */ /* 0x000fe200078e020e */
        /* <DEDUP_REMOVED lines=126> */
.L_x_1821:
[----:B------:R-:W-:-:S05]  /*1f3e0*/  IMAD.U32 R129, RZ, RZ, UR46 ;  /* 0x0000002eff817e24 */ /* 0x000fca000f8e00ff */
[----:B------:R-:W-:-:S13]  /*1f3f0*/  ISETP.NE.AND P6, PT, R129, 0x1, PT ;  /* 0x000000018100780c */ /* 0x000fda0003fc5270 */
[----:B------:R-:W0:Y:S02]  /*1f400*/  @P6 LDC.64 R8, c[0x0][0x9e8] ;  /* 0x00027a00ff086b82 */ /* 0x000e240000000a00 */
[----:B0-----:R-:W-:-:S05]  /*1f410*/  @P6 IMAD.HI.U32 R8, R14, R8, RZ ;  /* 0x000000080e086227 */ /* 0x001fca00078e00ff */
[----:B------:R-:W-:-:S07]  /*1f420*/  @P6 SHF.R.U32.HI R14, RZ, R9, R8 ;  /* 0x00000009ff0e6219 */ /* 0x000fce0000011608 */
.L_x_1822:
[----:B------:R-:W-:Y:S05]  /*1f430*/  BSYNC B1 ;  /* 0x0000000000017941 */ /* 0x000fea0003800000 */
.L_x_1820:
[----:B------:R-:W-:-:S05]  /*1f440*/  IMAD R14, R14, R129, R127 ;  /* 0x000000810e0e7224 */ /* 0x000fca00078e027f */
[----:B------:R-:W-:Y:S02]  /*1f450*/  VIADDMNMX R136, R14, R129, R136, PT ;  /* 0x000000810e887246 */ /* 0x000fe40003800188 */
[----:B------:R-:W-:-:S07]  /*1f460*/  VIMNMX R135, R135, R14, !PT ;  /* 0x0000000e87877248 */ /* 0x000fce0007fe0100 */
.L_x_1819:
[C---:B------:R-:W-:Y:S01]  /*1f470*/  ISETP.GT.AND P1, PT, R135.reuse, 0x1, !P1 ;  /* 0x000000018700780c */ /* 0x040fe20004f24270 */
[----:B------:R-:W-:Y:S01]  /*1f480*/  IMAD.U32 R14, RZ, RZ, UR50 ;  /* 0x00000032ff0e7e24 */ /* 0x000fe2000f8e00ff */
[----:B------:R-:W-:Y:S02]  /*1f490*/  ISETP.GT.AND P2, PT, R135, 0x8, !P2 ;  /* 0x000000088700780c */ /* 0x000fe40005744270 */
[C---:B------:R-:W-:Y:S02]  /*1f4a0*/  ISETP.LT.OR P1, PT, R136.reuse, 0x2, P1 ;  /* 0x000000028800780c */ /* 0x040fe40000f21670 */
[----:B------:R-:W-:Y:S02]  /*1f4b0*/  ISETP.LT.OR P2, PT, R136, 0x9, P2 ;  /* 0x000000098800780c */ /* 0x000fe40001741670 */
[----:B------:R-:W-:Y:S02]  /*1f4c0*/  FSEL R8, R4, -INF , !P1 ;  /* 0xff80000004087808 */ /* 0x000fe40004800000 */
[----:B------:R-:W-:-:S02]  /*1f4d0*/  LOP3.LUT P1, RZ, R16, 0x4, RZ, 0xc0, !PT ;  /* 0x0000000410ff7812 */ /* 0x000fc4000782c0ff */
[----:B------:R-:W-:Y:S02]  /*1f4e0*/  FSEL R20, R20, -INF , !P2 ;  /* 0xff80000014147808 */ /* 0x000fe40005000000 */
[----:B------:R-:W-:Y:S02]  /*1f4f0*/  ISETP.GT.AND P1, PT, R135, 0x9, !P1 ;  /* 0x000000098700780c */ /* 0x000fe40004f24270 */
[----:B------:R-:W-:Y:S02]  /*1f500*/  LOP3.LUT P2, RZ, R16, 0x20000, RZ, 0xc0, !PT ;  /* 0x0002000010ff7812 */ /* 0x000fe4000784c0ff */
        /* <DEDUP_REMOVED lines=96> */
[----:B------:R-:W-:-:S04]  /*1fb10*/  ISETP.GT.AND P1, PT, R135, 0x48, !P2 ;  /* 0x000000488700780c */ /* 0x000fc80005724270 */
[----:B------:R-:W-:-:S04]  /*1fb20*/  ISETP.LT.OR P1, PT, R136, 0x49, P1 ;  /* 0x000000498800780c */ /* 0x000fc80000f21670 */
[----:B------:R-:W-:Y:S02]  /*1fb30*/  FSEL R118, R118, -INF , !P1 ;  /* 0xff80000076767808 */ /* 0x000fe40004800000 */
[----:B------:R-:W-:Y:S02]  /*1fb40*/  ISETP.GT.AND P1, PT, R135, 0x49, !P6 ;  /* 0x000000498700780c */ /* 0x000fe40007724270 */
[----:B------:R-:W-:Y:S02]  /*1fb50*/  LOP3.LUT P6, RZ, R16, 0x2, RZ, 0xc0, !PT ;  /* 0x0000000210ff7812 */ /* 0x000fe400078cc0ff */
[----:B------:R-:W-:-:S04]  /*1fb60*/  ISETP.LT.OR P1, PT, R136, 0x4a, P1 ;  /* 0x0000004a8800780c */ /* 0x000fc80000f21670 */
[----:B------:R-:W-:Y:S02]  /*1fb70*/  FSEL R119, R119, -INF , !P1 ;  /* 0xff80000077777808 */ /* 0x000fe40004800000 */
[C---:B------:R-:W-:Y:S02]  /*1fb80*/  ISETP.GT.AND P1, PT, R135.reuse, RZ, !P6 ;  /* 0x000000ff8700720c */ /* 0x040fe40007724270 */
[----:B------:R-:W-:Y:S02]  /*1fb90*/  LOP3.LUT P6, RZ, R16, 0x1, RZ, 0xc0, !PT ;  /* 0x0000000110ff7812 */ /* 0x000fe400078cc0ff */
[----:B------:R-:W-:Y:S02]  /*1fba0*/  ISETP.LT.OR P1, PT, R136, 0x1, P1 ;  /* 0x000000018800780c */ /* 0x000fe40000f21670 */
[----:B------:R-:W-:Y:S02]  /*1fbb0*/  ISETP.GT.AND P2, PT, R135, 0x59, !P6 ;  /* 0x000000598700780c */ /* 0x000fe40007744270 */
[----:B------:R-:W-:-:S02]  /*1fbc0*/  FSEL R12, R12, -INF , !P1 ;  /* 0xff8000000c0c7808 */ /* 0x000fc40004800000 */
[----:B------:R-:W-:Y:S02]  /*1fbd0*/  FSETP.NEU.FTZ.AND P1, PT, R4, -INF , PT ;  /* 0xff8000000400780b */ /* 0x000fe40003f3d000 */
[----:B------:R-:W-:Y:S02]  /*1fbe0*/  ISETP.LT.OR P2, PT, R136, 0x5a, P2 ;  /* 0x0000005a8800780c */ /* 0x000fe40001741670 */
[----:B------:R-:W-:Y:S02]  /*1fbf0*/  FSEL R129, R129, RZ, P1 ;  /* 0x000000ff81817208 */ /* 0x000fe40000800000 */
[----:B------:R-:W-:-:S03]  /*1fc00*/  FSEL R126, R126, -INF , !P2 ;  /* 0xff8000007e7e7808 */ /* 0x000fc60005000000 */
[--C-:B------:R-:W-:Y:S01]  /*1fc10*/  FFMA.FTZ R156, R13, R14, -R129.reuse ;  /* 0x0000000e0d9c7223 */ /* 0x100fe20000010881 */
        /* <DEDUP_REMOVED lines=10> */
[----:B------:R-:W-:Y:S01]  /*1fcc0*/  FSEL R105, R4, RZ, P1 ;  /* 0x000000ff04697208 */ /* 0x000fe20000800000 */
[-CC-:B------:R-:W-:Y:S01]  /*1fcd0*/  FFMA.FTZ R144, R108, R14.reuse, -R129.reuse ;  /* 0x0000000e6c907223 */ /* 0x180fe20000010881 */
[----:B------:R-:W-:Y:S01]  /*1fce0*/  FMNMX.FTZ R13, R21, R13, !PT ;  /* 0x0000000d150d7209 */ /* 0x000fe20007810000 */
[----:B------:R-:W-:Y:S01]  /*1fcf0*/  MUFU.EX2 R156, R156 ;  /* 0x0000009c009c7308 */ /* 0x000fe20000000800 */
[-C--:B------:R-:W-:Y:S01]  /*1fd00*/  FFMA.FTZ R89, R89, R14.reuse, -R129 ;  /* 0x0000000e59597223 */ /* 0x080fe20000010881 */
[----:B------:R-:W-:Y:S01]  /*1fd10*/  FADD.FTZ R105, -R105, R11 ;  /* 0x0000000b69697221 */ /* 0x000fe20000010100 */
[----:B------:R-:W-:Y:S01]  /*1fd20*/  FMNMX.FTZ R13, R90, R13, !PT ;  /* 0x0000000d5a0d7209 */ /* 0x000fe20007810000 */
[-CC-:B------:R-:W-:Y:S01]  /*1fd30*/  FFMA.FTZ R154, R96, R14.reuse, -R129.reuse ;  /* 0x0000000e609a7223 */ /* 0x180fe20000010881 */
[-CC-:B------:R-:W-:Y:S01]  /*1fd40*/  FFMA.FTZ R97, R97, R14.reuse, -R129.reuse ;  /* 0x0000000e61617223 */ /* 0x180fe20000010881 */
[-C--:B------:R-:W-:Y:S01]  /*1fd50*/  FMUL.FTZ R108, R105, R14.reuse ;  /* 0x0000000e696c7220 */ /* 0x080fe20000410000 */
[----:B------:R-:W-:Y:S01]  /*1fd60*/  FMNMX.FTZ R13, R91, R13, !PT ;  /* 0x0000000d5b0d7209 */ /* 0x000fe20007810000 */
[----:B------:R-:W-:Y:S01]  /*1fd70*/  MUFU.EX2 R127, R127 ;  /* 0x0000007f007f7308 */ /* 0x000fe20000000800 */
[-CC-:B------:R-:W-:Y:S01]  /*1fd80*/  FFMA.FTZ R148, R100, R14.reuse, -R129.reuse ;  /* 0x0000000e64947223 */ /* 0x180fe20000010881 */
[-CC-:B------:R-:W-:Y:S01]  /*1fd90*/  FFMA.FTZ R101, R101, R14.reuse, -R129.reuse ;  /* 0x0000000e65657223 */ /* 0x180fe20000010881 */
[----:B------:R-:W-:Y:S01]  /*1fda0*/  FMNMX.FTZ R13, R9, R13, !PT ;  /* 0x0000000d090d7209 */ /* 0x000fe20007810000 */
[-CC-:B------:R-:W-:Y:S01]  /*1fdb0*/  FFMA.FTZ R146, R112, R14.reuse, -R129.reuse ;  /* 0x0000000e70927223 */ /* 0x180fe20000010881 */
[-CC-:B------:R-:W-:Y:S01]  /*1fdc0*/  FFMA.FTZ R100, R113, R14.reuse, -R129.reuse ;  /* 0x0000000e71647223 */ /* 0x180fe20000010881 */
[-CC-:B------:R-:W-:Y:S01]  /*1fdd0*/  FFMA.FTZ R140, R116, R14.reuse, -R129.reuse ;  /* 0x0000000e748c7223 */ /* 0x180fe20000010881 */
[----:B------:R-:W-:Y:S01]  /*1fde0*/  FMNMX.FTZ R13, R95, R13, !PT ;  /* 0x0000000d5f0d7209 */ /* 0x000fe20007810000 */
[----:B------:R-:W-:Y:S01]  /*1fdf0*/  MUFU.EX2 R158, R158 ;  /* 0x0000009e009e7308 */ /* 0x000fe20000000800 */
[-CC-:B------:R-:W-:Y:S01]  /*1fe00*/  FFMA.FTZ R142, R120, R14.reuse, -R129.reuse ;  /* 0x0000000e788e7223 */ /* 0x180fe20000010881 */
[-CC-:B------:R-:W-:Y:S01]  /*1fe10*/  FFMA.FTZ R96, R122, R14.reuse, -R129.reuse ;  /* 0x0000000e7a607223 */ /* 0x180fe20000010881 */
[----:B------:R-:W-:Y:S01]  /*1fe20*/  FMNMX.FTZ R13, R98, R13, !PT ;  /* 0x0000000d620d7209 */ /* 0x000fe20007810000 */
[-CC-:B------:R-:W-:Y:S01]  /*1fe30*/  FFMA.FTZ R136, R124, R14.reuse, -R129.reuse ;  /* 0x0000000e7c887223 */ /* 0x180fe20000010881 */
[----:B------:R-:W-:-:S02]  /*1fe40*/  FFMA.FTZ R138, R128, R14, -R129 ;  /* 0x0000000e808a7223 */ /* 0x000fc40000010881 */
        /* <DEDUP_REMOVED lines=24> */
[----:B0-----:R-:W-:-:S03]  /*1ffd0*/  FFMA.FTZ R101, R109, R14, -R129 ;  /* 0x0000000e6d657223 */ /* 0x001fc60000010881 */
[----:B------:R-:W0:Y:S04]  /*1ffe0*/  SHFL.BFLY PT, R93, R3, 0x2, 0x1f ;  /* 0x0c401f00035d7f89 */ /* 0x000e2800000e0000 */
[----:B------:R-:W-:Y:S08]  /*1fff0*/  MUFU.EX2 R104, R104 ;  /* 0x0000006800687308 */ /* 0x000ff00000000800 */
[----:B------:R-:W-:Y:S08]  /*20000*/  MUFU.EX2 R144, R144 ;  /* 0x0000009000907308 */ /* 0x000ff00000000800 */
[----:B------:R-:W-:Y:S01]  /*20010*/  MUFU.EX2 R101, R101 ;  /* 0x0000006500657308 */ /* 0x000fe20000000800 */
[----:B0-----:R-:W-:Y:S01]  /*20020*/  FMNMX.FTZ R3, R3, R93, !PT ;  /* 0x0000005d03037209 */ /* 0x001fe20007810000 */
[-CC-:B------:R-:W-:Y:S01]  /*20030*/  FFMA.FTZ R93, R125, R14.reuse, -R129.reuse ;  /* 0x0000000e7d5d7223 */ /* 0x180fe20000010881 */
[----:B------:R-:W-:-:S05]  /*20040*/  FFMA.FTZ R129, R130, R14, -R129 ;  /* 0x0000000e82817223 */ /* 0x000fca0000010881 */
[----:B------:R-:W-:Y:S01]  /*20050*/  MUFU.EX2 R146, R146 ;  /* 0x0000009200927308 */ /* 0x000fe20000000800 */
[----:B------:R-:W0:Y:S07]  /*20060*/  SHFL.BFLY PT, R94, R3, 0x1, 0x1f ;  /* 0x0c201f00035e7f89 */ /* 0x000e2e00000e0000 */
        /* <DEDUP_REMOVED lines=11> */
[----:B------:R-:W0:Y:S01]  /*20120*/  MUFU.EX2 R94, R108 ;  /* 0x0000006c005e7308 */ /* 0x000e220000000800 */
[-CC-:B------:R-:W-:Y:S01]  /*20130*/  FFMA.FTZ R8, R8, R14.reuse, -R105.reuse ;  /* 0x0000000e08087223 */ /* 0x180fe20000010869 */
[-CC-:B------:R-:W-:Y:S01]  /*20140*/  FFMA.FTZ R159, R20, R14.reuse, -R105.reuse ;  /* 0x0000000e149f7223 */ /* 0x180fe20000010869 */
[----:B------:R-:W-:Y:S01]  /*20150*/  FADD.FTZ R9, -R9, R10 ;  /* 0x0000000a09097221 */ /* 0x000fe20000010100 */
[-CC-:B------:R-:W-:Y:S01]  /*20160*/  FFMA.FTZ R21, R21, R14.reuse, -R105.reuse ;  /* 0x0000000e15157223 */ /* 0x180fe20000010869 */
[-CC-:B------:R-:W-:Y:S01]  /*20170*/  FFMA.FTZ R153, R90, R14.reuse, -R105.reuse ;  /* 0x0000000e5a997223 */ /* 0x180fe20000010869 */
[-CC-:B------:R-:W-:Y:S01]  /*20180*/  FFMA.FTZ R20, R91, R14.reuse, -R105.reuse ;  /* 0x0000000e5b147223 */ /* 0x180fe20000010869 */
        /* <DEDUP_REMOVED lines=13> */
[-C--:B------:R-:W-:Y:S01]  /*20260*/  FFMA.FTZ R143, R118, R14.reuse, -R105 ;  /* 0x0000000e768f7223 */ /* 0x080fe20000010869 */
[----:B------:R-:W-:Y:S01]  /*20270*/  FADD.FTZ R5, R127, R5 ;  /* 0x000000057f057221 */ /* 0x000fe20000010000 */
[-CC-:B------:R-:W-:Y:S01]  /*20280*/  FFMA.FTZ R90, R119, R14.reuse, -R105.reuse ;  /* 0x0000000e775a7223 */ /* 0x180fe20000010869 */
[-C--:B------:R-:W-:Y:S01]  /*20290*/  FFMA.FTZ R137, R123, R14.reuse, -R105 ;  /* 0x0000000e7b897223 */ /* 0x080fe20000010869 */
[----:B------:R0:W2:Y:S01]  /*202a0*/  MUFU.EX2 R108, R8 ;  /* 0x00000008006c7308 */ /* 0x0000a20000000800 */
[----:B------:R-:W-:Y:S01]  /*202b0*/  FADD.FTZ R5, R158, R5 ;  /* 0x000000059e057221 */ /* 0x000fe20000010000 */
[-CC-:B------:R-:W-:Y:S01]  /*202c0*/  FFMA.FTZ R10, R121, R14.reuse, -R105.reuse ;  /* 0x0000000e790a7223 */ /* 0x180fe20000010869 */
[-CC-:B------:R-:W-:Y:S01]  /*202d0*/  FFMA.FTZ R139, R131, R14.reuse, -R105.reuse ;  /* 0x0000000e838b7223 */ /* 0x180fe20000010869 */
[----:B------:R-:W-:Y:S01]  /*202e0*/  FFMA.FTZ R102, R126, R14, -R105 ;  /* 0x0000000e7e667223 */ /* 0x000fe20000010869 */
[----:B------:R-:W-:-:S03]  /*202f0*/  FADD.FTZ R5, R89, R5 ;  /* 0x0000000559057221 */ /* 0x000fc60000010000 */
[----:B------:R-:W3:Y:S01]  /*20300*/  MUFU.EX2 R159, R159 ;  /* 0x0000009f009f7308 */ /* 0x000ee20000000800 */
[----:B-1----:R-:W-:Y:S01]  /*20310*/  FFMA.FTZ R0, R9, R0, R157 ;  /* 0x0000000009007223 */ /* 0x002fe2000001009d */
[-C--:B0-----:R-:W-:Y:S01]  /*20320*/  FFMA.FTZ R8, R99, R14.reuse, -R105 ;  /* 0x0000000e63087223 */ /* 0x081fe20000010869 */
[----:B------:R-:W-:Y:S01]  /*20330*/  FADD.FTZ R5, R152, R5 ;  /* 0x0000000598057221 */ /* 0x000fe20000010000 */
[----:B------:R-:W-:-:S03]  /*20340*/  FFMA.FTZ R99, R103, R14, -R105 ;  /* 0x0000000e67637223 */ /* 0x000fc60000010869 */
[----:B------:R-:W-:Y:S01]  /*20350*/  FADD.FTZ R5, R88, R5 ;  /* 0x0000000558057221 */ /* 0x000fe20000010000 */
[----:B------:R-:W0:Y:S01]  /*20360*/  MUFU.EX2 R21, R21 ;  /* 0x0000001500157308 */ /* 0x000e220000000800 */
[----:B--2---:R-:W-:Y:S02]  /*20370*/  FADD.FTZ R0, R108, R0 ;  /* 0x000000006c007221 */ /* 0x004fe40000010000 */
[----:B------:R-:W-:-:S04]  /*20380*/  FADD.FTZ R5, R154, R5 ;  /* 0x000000059a057221 */ /* 0x000fc80000010000 */
[----:B------:R-:W-:Y:S01]  /*20390*/  FADD.FTZ R5, R13, R5 ;  /* 0x000000050d057221 */ /* 0x000fe20000010000 */
[----:B------:R-:W1:Y:S01]  /*203a0*/  MUFU.EX2 R153, R153 ;  /* 0x0000009900997308 */ /* 0x000e620000000800 */
[----:B---3--:R-:W-:Y:S02]  /*203b0*/  FADD.FTZ R0, R159, R0 ;  /* 0x000000009f007221 */ /* 0x008fe40000010000 */
        /* <DEDUP_REMOVED lines=8> */
[----:B------:R-:W-:-:S04]  /*20440*/  FADD.FTZ R5, R144, R5 ;  /* 0x0000000590057221 */ /* 0x000fc80000010000 */
        /* <DEDUP_REMOVED lines=54> */
.L_x_1823:
        /* <DEDUP_REMOVED lines=34> */
.L_x_1803:
[----:B------:R-:W-:Y:S05]  /*209d0*/  BSYNC B0 ;  /* 0x0000000000007941 */ /* 0x000fea0003800000 */
.L_x_1802:
        /* <DEDUP_REMOVED lines=67> */
.L_x_1825:
[----:B------:R-:W-:Y:S01]  /*20e10*/  IMAD R8, R23, 0x8, R2 ;  /* 0x0000000817087824 */ /* 0x000fe200078e0202 */
[----:B------:R-:W-:-:S04]  /*20e20*/  SHF.L.U32 R7, R164, 0x1f, RZ ;  /* 0x0000001fa4077819 */ /* 0x000fc800000006ff */
[----:B------:R0:W1:Y:S01]  /*20e30*/  SYNCS.PHASECHK.TRANS64.TRYWAIT P1, [R8+URZ+0x2a850], R7 ;  /* 0x02a85007080075a7 */ /* 0x000062000802017f */
[----:B------:R-:W-:Y:S05]  /*20e40*/  @!P0 BRA `(.L_x_1826) ;  /* 0x0000000000048947 */ /* 0x000fea0003800000 */
[----:B------:R-:W-:Y:S01]  /*20e50*/  BPT.TRAP 0x1 ;  /* 0x000000040000795c */ /* 0x000fe20000300000 */
.L_x_1826:
        /* <DEDUP_REMOVED lines=9> */
.L_x_1828:
[----:B------:R-:W-:Y:S05]  /*20ef0*/  BSYNC B0 ;  /* 0x0000000000007941 */ /* 0x000fea0003800000 */
.L_x_1827:
[----:B------:R-:W-:Y:S01]  /*20f00*/  IMAD.MOV.U32 R6, RZ, RZ, R2 ;  /* 0x000000ffff067224 */ /* 0x000fe200078e0002 */
[----:B------:R-:W-:Y:S01]  /*20f10*/  WARPGROUP.ARRIVE ;  /* 0x00000000000079c5 */ /* 0x000fe20000000000 */
[----:B01----:R-:W-:Y:S02]  /*20f20*/  IMAD.MOV.U32 R7, RZ, RZ, 0x40000040 ;  /* 0x40000040ff077424 */ /* 0x003fe400078e00ff */
[----:B------:R-:W-:Y:S01]  /*20f30*/  IMAD.MOV.U32 R20, RZ, RZ, -0x800000 ;  /* 0xff800000ff147424 */ /* 0x000fe200078e00ff */
[----:B------:R-:W-:Y:S01]  /*20f40*/  R2UR UR6, R6 ;  /* 0x00000000060672ca */ /* 0x000fe200000e0000 */
[----:B------:R-:W-:Y:S01]  /*20f50*/  VIADD R6, R2, 0x80 ;  /* 0x0000008002067836 */ /* 0x000fe20000000000 */
        /* <DEDUP_REMOVED lines=36> */
[----:B------:R-:W0:Y:S02]  /*211a0*/  SHFL.BFLY PT, R7, R0, 0x2, 0x1f ;  /* 0x0c401f0000077f89 */ /* 0x000e2400000e0000 */
[----:B0-----:R-:W-:Y:S01]  /*211b0*/  FADD.FTZ R9, R7, R0 ;  /* 0x0000000007097221 */ /* 0x001fe20000010000 */
[----:B------:R-:W-:Y:S01]  /*211c0*/  IMAD.MOV.U32 R0, RZ, RZ, -0x800000 ;  /* 0xff800000ff007424 */ /* 0x000fe200078e00ff */
[----:B------:R-:W0:Y:S04]  /*211d0*/  SHFL.BFLY PT, R7, R6, 0x1, 0x1f ;  /* 0x0c201f0006077f89 */ /* 0x000e2800000e0000 */
[----:B------:R-:W1:Y:S01]  /*211e0*/  SHFL.BFLY PT, R2, R9, 0x1, 0x1f ;  /* 0x0c201f0009027f89 */ /* 0x000e6200000e0000 */
[----:B0-----:R-:W-:Y:S01]  /*211f0*/  FADD.FTZ R12, R6, R7 ;  /* 0x00000007060c7221 */ /* 0x001fe20000010000 */
[----:B-1----:R-:W-:-:S04]  /*21200*/  FADD.FTZ R13, R9, R2 ;  /* 0x00000002090d7221 */ /* 0x002fc80000010000 */
[----:B------:R-:W-:Y:S01]  /*21210*/  FSETP.NE.FTZ.AND P1, PT, R12, RZ, PT ;  /* 0x000000ff0c00720b */ /* 0x000fe20003f35000 */
[----:B------:R-:W-:Y:S01]  /*21220*/  IMAD.MOV.U32 R2, RZ, RZ, RZ ;  /* 0x000000ffff027224 */ /* 0x000fe200078e00ff */
[----:B------:R-:W-:-:S11]  /*21230*/  FSETP.NE.FTZ.AND P2, PT, R13, RZ, PT ;  /* 0x000000ff0d00720b */ /* 0x000fd60003f55000 */
[----:B------:R-:W0:Y:S01]  /*21240*/  @P1 MUFU.LG2 R10, R12 ;  /* 0x0000000c000a1308 */ /* 0x000e220000000c00 */
[C---:B------:R-:W-:Y:S01]  /*21250*/  @P1 FMUL.FTZ R7, R14.reuse, 0.69314718246459960938 ;  /* 0x3f3172180e071820 */ /* 0x040fe20000410000 */
[----:B------:R-:W-:-:S06]  /*21260*/  @P2 FMUL.FTZ R9, R14, 0.69314718246459960938 ;  /* 0x3f3172180e092820 */ /* 0x000fcc0000410000 */
        /* <DEDUP_REMOVED lines=13> */
.L_x_1830:
[----:B------:R-:W-:Y:S02]  /*21340*/  VIADD R3, R8, 0x2a860 ;  /* 0x0002a86008037836 */ /* 0x000fe40000000000 */
[-C--:B------:R-:W-:Y:S01]  /*21350*/  FMUL.FTZ R88, R24, R5.reuse ;  /* 0x0000000518587220 */ /* 0x080fe20000410000 */
        /* <DEDUP_REMOVED lines=72> */
.L_x_1683:
[----:B------:R-:W2:Y:S08]  /*217e0*/  S2UR UR4, SR_CgaCtaId ;  /* 0x00000000000479c3 */ /* 0x000eb00000008800 */
[----:B------:R-:W-:Y:S01]  /*217f0*/  BAR.SYNC.DEFER_BLOCKING 0x5, 0x180 ;  /* 0x0146000000007b1d */ /* 0x000fe20000010000 */
[----:B------:R-:W-:-:S05]  /*21800*/  MOV R3, 0x400 ;  /* 0x0000040000037802 */ /* 0x000fca0000000f00 */
[----:B------:R-:W-:Y:S01]  /*21810*/  BSSY B0, `(.L_x_1831) ;  /* 0x00002da000007945 */ /* 0x000fe20003800000 */
[----:B--2---:R-:W-:-:S05]  /*21820*/  IMAD.U32 R172, RZ, RZ, UR4 ;  /* 0x00000004ffac7e24 */ /* 0x004fca000f8e00ff */
[----:B------:R-:W-:-:S05]  /*21830*/  LEA R2, R172, R3, 0x18 ;  /* 0x00000003ac027211 */ /* 0x000fca00078ec0ff */
[----:B-1--4-:R1:W2:Y:S01]  /*21840*/  LDS.128 R28, [R2+0x2a8d0] ;  /* 0x02a8d000021c7984 */ /* 0x0122a20000000c00 */
[----:B------:R-:W-:Y:S06]  /*21850*/  BAR.ARV 0x4, 0x180 ;  /* 0x0106000000007b1d */ /* 0x000fec0000002000 */
[----:B------:R-:W-:Y:S05]  /*21860*/  @P0 BRA `(.L_x_1832) ;  /* 0x0000002000680947 */ /* 0x000fea0003800000 */
[----:B------:R-:W3:Y:S01]  /*21870*/  LDL R4, [R1+0x54] ;  /* 0x0000540001047983 */ /* 0x000ee20000100800 */
[----:B------:R-:W-:Y:S01]  /*21880*/  F2FP.BF16.F32.PACK_AB R34, R69, R68 ;  /* 0x000000444522723e */ /* 0x000fe200000010ff */
[----:B------:R-:W-:Y:S01]  /*21890*/  ULDC.64 UR4, c[0x0][0xc00] ;  /* 0x0003000000047ab9 */ /* 0x000fe20000000a00 */
[----:B------:R-:W-:Y:S01]  /*218a0*/  ULDC.64 UR6, c[0x0][0xc08] ;  /* 0x0003020000067ab9 */ /* 0x000fe20000000a00 */
[----:B------:R-:W4:Y:S01]  /*218b0*/  S2R R3, SR_SWINHI ;  /* 0x0000000000037919 */ /* 0x000f220000002f00 */
[----:B------:R-:W-:Y:S02]  /*218c0*/  MOV R72, R2 ;  /* 0x0000000200487202 */ /* 0x000fe40000000f00 */
[----:B----4-:R-:W-:Y:S01]  /*218d0*/  MOV R73, R3 ;  /* 0x0000000300497202 */ /* 0x010fe20000000f00 */
[----:B------:R-:W-:Y:S02]  /*218e0*/  BAR.SYNC.DEFER_BLOCKING 0x1, 0x100 ;  /* 0x0044000000007b1d */ /* 0x000fe40000010000 */
[----:B---3--:R-:W-:-:S03]  /*218f0*/  IMAD.WIDE R4, R4, 0x2, R72 ;  /* 0x0000000204047825 */ /* 0x008fc600078e0248 */
        /* <DEDUP_REMOVED lines=17> */
[----:B0-----:R-:W-:Y:S01]  /*21a10*/  IMAD.X R33, RZ, RZ, R5, P0 ;  /* 0x000000ffff217224 */ /* 0x001fe200000e0605 */
[----:B------:R-:W-:-:S02]  /*21a20*/  LOP3.LUT R12, R21, 0x380, RZ, 0xc0, !PT ;  /* 0x00000380150c7812 */ /* 0x000fc400078ec0ff */
[----:B------:R-:W-:Y:S02]  /*21a30*/  LOP3.LUT R7, R10, 0x380, RZ, 0xc0, !PT ;  /* 0x000003800a077812 */ /* 0x000fe400078ec0ff */
[----:B------:R-:W-:Y:S02]  /*21a40*/  SHF.R.U64 R3, R3, 0x3, RZ ;  /* 0x0000000303037819 */ /* 0x000fe400000012ff */
[----:B------:R-:W-:Y:S02]  /*21a50*/  SHF.R.U64 R12, R12, 0x3, RZ ;  /* 0x000000030c0c7819 */ /* 0x000fe400000012ff */
[----:B------:R-:W-:Y:S02]  /*21a60*/  SHF.R.U64 R7, R7, 0x3, RZ ;  /* 0x0000000307077819 */ /* 0x000fe400000012ff */
[----:B------:R-:W-:Y:S02]  /*21a70*/  LOP3.LUT R14, R35, 0x380, RZ, 0xc0, !PT ;  /* 0x00000380230e7812 */ /* 0x000fe400078ec0ff */
[----:B------:R-:W-:-:S02]  /*21a80*/  LOP3.LUT R8, R3, R6, RZ, 0x3c, !PT ;  /* 0x0000000603087212 */ /* 0x000fc400078e3cff */
[----:B------:R-:W-:Y:S02]  /*21a90*/  LOP3.LUT R3, R24, 0x380, RZ, 0xc0, !PT ;  /* 0x0000038018037812 */ /* 0x000fe400078ec0ff */
[----:B------:R-:W-:Y:S02]  /*21aa0*/  LOP3.LUT R26, R103, 0x380, RZ, 0xc0, !PT ;  /* 0x00000380671a7812 */ /* 0x000fe400078ec0ff */
[----:B------:R-:W-:Y:S02]  /*21ab0*/  LOP3.LUT R12, R12, R21, RZ, 0x3c, !PT ;  /* 0x000000150c0c7212 */ /* 0x000fe400078e3cff */
[----:B--2---:R-:W-:Y:S02]  /*21ac0*/  LOP3.LUT R28, R105, 0x380, RZ, 0xc0, !PT ;  /* 0x00000380691c7812 */ /* 0x004fe400078ec0ff */
[----:B------:R-:W-:Y:S02]  /*21ad0*/  LOP3.LUT R10, R7, R10, RZ, 0x3c, !PT ;  /* 0x0000000a070a7212 */ /* 0x000fe400078e3cff */
[----:B------:R-:W-:-:S02]  /*21ae0*/  MOV R21, R4 ;  /* 0x0000000400157202 */ /* 0x000fc40000000f00 */
[----:B------:R-:W-:Y:S02]  /*21af0*/  SHF.R.U64 R14, R14, 0x3, RZ ;  /* 0x000000030e0e7819 */ /* 0x000fe400000012ff */
[----:B------:R-:W-:Y:S02]  /*21b00*/  F2FP.BF16.F32.PACK_AB R4, R89, R88 ;  /* 0x000000585904723e */ /* 0x000fe400000010ff */
[----:B------:R-:W-:Y:S02]  /*21b10*/  F2FP.BF16.F32.PACK_AB R5, R97, R96 ;  /* 0x000000606105723e */ /* 0x000fe400000010ff */
[----:B------:R-:W-:Y:S02]  /*21b20*/  F2FP.BF16.F32.PACK_AB R6, R91, R90 ;  /* 0x0000005a5b06723e */ /* 0x000fe400000010ff */
[----:B------:R-:W-:Y:S02]  /*21b30*/  F2FP.BF16.F32.PACK_AB R7, R99, R98 ;  /* 0x000000626307723e */ /* 0x000fe400000010ff */
[----:B------:R-:W-:-:S02]  /*21b40*/  SHF.R.U64 R3, R3, 0x3, RZ ;  /* 0x0000000303037819 */ /* 0x000fc400000012ff */
[----:B------:R-:W-:Y:S01]  /*21b50*/  SHF.R.U64 R26, R26, 0x3, RZ ;  /* 0x000000031a1a7819 */ /* 0x000fe200000012ff */
[----:B------:R0:W-:Y:S01]  /*21b60*/  STSM.16.M88.4 [R21], R4 ;  /* 0x0000000415007844 */ /* 0x0001e20000000200 */
[----:B------:R-:W-:Y:S02]  /*21b70*/  SHF.R.U64 R28, R28, 0x3, RZ ;  /* 0x000000031c1c7819 */ /* 0x000fe400000012ff */
[----:B------:R-:W-:Y:S02]  /*21b80*/  LOP3.LUT R14, R14, R35, RZ, 0x3c, !PT ;  /* 0x000000230e0e7212 */ /* 0x000fe400078e3cff */
[----:B------:R-:W-:Y:S02]  /*21b90*/  LOP3.LUT R24, R3, R24, RZ, 0x3c, !PT ;  /* 0x0000001803187212 */ /* 0x000fe400078e3cff */
[----:B------:R-:W-:Y:S02]  /*21ba0*/  LOP3.LUT R26, R26, R103, RZ, 0x3c, !PT ;  /* 0x000000671a1a7212 */ /* 0x000fe400078e3cff */
[----:B------:R-:W-:Y:S01]  /*21bb0*/  LOP3.LUT R32, R28, R105, RZ, 0x3c, !PT ;  /* 0x000000691c207212 */ /* 0x000fe200078e3cff */
[----:B------:R-:W2:Y:S01]  /*21bc0*/  LDC.64 R102, c[0x0][0xc00] ;  /* 0x00030000ff667b82 */ /* 0x000ea20000000a00 */
[----:B------:R-:W-:-:S02]  /*21bd0*/  MOV R107, R8 ;  /* 0x00000008006b7202 */ /* 0x000fc40000000f00 */
[----:B------:R-:W-:Y:S02]  /*21be0*/  MOV R106, R10 ;  /* 0x0000000a006a7202 */ /* 0x000fe40000000f00 */
[----:B------:R-:W-:Y:S02]  /*21bf0*/  F2FP.BF16.F32.PACK_AB R8, R41, R40 ;  /* 0x000000282908723e */ /* 0x000fe400000010ff */
[----:B0-----:R-:W-:Y:S02]  /*21c00*/  F2FP.BF16.F32.PACK_AB R4, R93, R92 ;  /* 0x0000005c5d04723e */ /* 0x001fe400000010ff */
[----:B------:R-:W-:Y:S02]  /*21c10*/  F2FP.BF16.F32.PACK_AB R5, R101, R100 ;  /* 0x000000646505723e */ /* 0x000fe400000010ff */
[----:B------:R-:W-:Y:S02]  /*21c20*/  F2FP.BF16.F32.PACK_AB R6, R37, R36 ;  /* 0x000000242506723e */ /* 0x000fe400000010ff */
[----:B------:R-:W-:-:S02]  /*21c30*/  F2FP.BF16.F32.PACK_AB R7, R39, R38 ;  /* 0x000000262707723e */ /* 0x000fc400000010ff */
[----:B------:R-:W-:Y:S02]  /*21c40*/  F2FP.BF16.F32.PACK_AB R9, R43, R42 ;  /* 0x0000002a2b09723e */ /* 0x000fe400000010ff */
[----:B------:R-:W-:Y:S01]  /*21c50*/  F2FP.BF16.F32.PACK_AB R10, R45, R44 ;  /* 0x0000002c2d0a723e */ /* 0x000fe200000010ff */
[----:B------:R0:W-:Y:S01]  /*21c60*/  STSM.16.M88.4 [R107], R4 ;  /* 0x000000046b007844 */ /* 0x0001e20000000200 */
[----:B------:R-:W-:Y:S02]  /*21c70*/  F2FP.BF16.F32.PACK_AB R11, R47, R46 ;  /* 0x0000002e2f0b723e */ /* 0x000fe400000010ff */
[----:B------:R-:W-:Y:S02]  /*21c80*/  MOV R105, R12 ;  /* 0x0000000c00697202 */ /* 0x000fe40000000f00 */
[----:B------:R-:W-:Y:S01]  /*21c90*/  MOV R3, R14 ;  /* 0x0000000e00037202 */ /* 0x000fe20000000f00 */
[----:B------:R-:W-:Y:S01]  /*21ca0*/  STSM.16.M88.4 [R106], R8 ;  /* 0x000000086a007844 */ /* 0x000fe20000000200 */
[----:B------:R-:W-:-:S02]  /*21cb0*/  MOV R104, R24 ;  /* 0x0000001800687202 */ /* 0x000fc40000000f00 */
[----:B------:R-:W-:Y:S02]  /*21cc0*/  MOV R28, R26 ;  /* 0x0000001a001c7202 */ /* 0x000fe40000000f00 */
[----:B------:R-:W-:Y:S02]  /*21cd0*/  F2FP.BF16.F32.PACK_AB R12, R49, R48 ;  /* 0x00000030310c723e */ /* 0x000fe400000010ff */
[----:B------:R-:W-:Y:S02]  /*21ce0*/  F2FP.BF16.F32.PACK_AB R13, R51, R50 ;  /* 0x00000032330d723e */ /* 0x000fe400000010ff */
[----:B------:R-:W-:Y:S02]  /*21cf0*/  F2FP.BF16.F32.PACK_AB R14, R53, R52 ;  /* 0x00000034350e723e */ /* 0x000fe400000010ff */
[----:B------:R-:W-:Y:S02]  /*21d00*/  F2FP.BF16.F32.PACK_AB R15, R55, R54 ;  /* 0x00000036370f723e */ /* 0x000fe400000010ff */
[----:B------:R-:W-:-:S02]  /*21d10*/  F2FP.BF16.F32.PACK_AB R24, R57, R56 ;  /* 0x000000383918723e */ /* 0x000fc400000010ff */
[----:B------:R-:W-:Y:S01]  /*21d20*/  F2FP.BF16.F32.PACK_AB R25, R59, R58 ;  /* 0x0000003a3b19723e */ /* 0x000fe200000010ff */
[----:B------:R2:W-:Y:S01]  /*21d30*/  STSM.16.M88.4 [R105], R12 ;  /* 0x0000000c69007844 */ /* 0x0005e20000000200 */
[----:B------:R-:W-:Y:S02]  /*21d40*/  F2FP.BF16.F32.PACK_AB R26, R61, R60 ;  /* 0x0000003c3d1a723e */ /* 0x000fe400000010ff */
[----:B------:R-:W-:Y:S02]  /*21d50*/  F2FP.BF16.F32.PACK_AB R27, R63, R62 ;  /* 0x0000003e3f1b723e */ /* 0x000fe400000010ff */
[----:B------:R-:W-:Y:S02]  /*21d60*/  MOV R21, R32 ;  /* 0x0000002000157202 */ /* 0x000fe40000000f00 */
[----:B------:R-:W-:Y:S01]  /*21d70*/  F2FP.BF16.F32.PACK_AB R32, R65, R64 ;  /* 0x000000404120723e */ /* 0x000fe200000010ff */
[----:B------:R3:W-:Y:S01]  /*21d80*/  STSM.16.M88.4 [R3], R24 ;  /* 0x0000001803007844 */ /* 0x0007e20000000200 */
[----:B------:R-:W-:-:S02]  /*21d90*/  F2FP.BF16.F32.PACK_AB R33, R67, R66 ;  /* 0x000000424321723e */ /* 0x000fc400000010ff */
[----:B------:R-:W-:Y:S02]  /*21da0*/  F2FP.BF16.F32.PACK_AB R35, R71, R70 ;  /* 0x000000464723723e */ /* 0x000fe400000010ff */
[----:B0-----:R-:W-:Y:S02]  /*21db0*/  F2FP.BF16.F32.PACK_AB R4, R95, R94 ;  /* 0x0000005e5f04723e */ /* 0x001fe400000010ff */
[----:B------:R-:W-:Y:S01]  /*21dc0*/  F2FP.BF16.F32.PACK_AB R5, R75, R74 ;  /* 0x0000004a4b05723e */ /* 0x000fe200000010ff */
[----:B------:R-:W-:Y:S01]  /*21dd0*/  STSM.16.M88.4 [R104], R32 ;  /* 0x0000002068007844 */ /* 0x000fe20000000200 */
[----:B------:R-:W-:Y:S01]  /*21de0*/  F2FP.BF16.F32.PACK_AB R6, R77, R76 ;  /* 0x0000004c4d06723e */ /* 0x000fe200000010ff */
[----:B--2---:R-:W-:Y:S01]  /*21df0*/  IMAD.WIDE R12, R207, 0x4, R102 ;  /* 0x00000004cf0c7825 */ /* 0x004fe200078e0266 */
[----:B------:R-:W-:Y:S01]  /*21e00*/  F2FP.BF16.F32.PACK_AB R7, R79, R78 ;  /* 0x0000004e4f07723e */ /* 0x000fe200000010ff */
[----:B------:R-:W0:Y:S01]  /*21e10*/  LDC.64 R14, c[0x0][0xba8] ;  /* 0x0002ea00ff0e7b82 */ /* 0x000e220000000a00 */
[----:B------:R-:W-:-:S02]  /*21e20*/  F2FP.BF16.F32.PACK_AB R8, R81, R80 ;  /* 0x000000505108723e */ /* 0x000fc400000010ff */
[----:B------:R-:W-:Y:S01]  /*21e30*/  F2FP.BF16.F32.PACK_AB R9, R83, R82 ;  /* 0x000000525309723e */ /* 0x000fe200000010ff */
[----:B------:R-:W-:Y:S01]  /*21e40*/  STSM.16.M88.4 [R28], R4 ;  /* 0x000000041c007844 */ /* 0x000fe20000000200 */
[----:B------:R-:W-:Y:S01]  /*21e50*/  F2FP.BF16.F32.PACK_AB R10, R85, R84 ;  /* 0x00000054550a723e */ /* 0x000fe200000010ff */
[----:B---3--:R-:W-:Y:S01]  /*21e60*/  IMAD.MOV.U32 R3, RZ, RZ, RZ ;  /* 0x000000ffff037224 */ /* 0x008fe200078e00ff */
[----:B------:R-:W-:Y:S02]  /*21e70*/  F2FP.BF16.F32.PACK_AB R11, R87, R86 ;  /* 0x00000056570b723e */ /* 0x000fe400000010ff */
[----:B------:R-:W-:-:S03]  /*21e80*/  ISETP.NE.U32.AND P0, PT, RZ, UR4, PT ;  /* 0x00000004ff007c0c */ /* 0x000fc6000bf05070 */
[----:B------:R2:W-:Y:S01]  /*21e90*/  STSM.16.M88.4 [R21], R8 ;  /* 0x0000000815007844 */ /* 0x0005e20000000200 */
[----:B------:R-:W-:Y:S01]  /*21ea0*/  BAR.SYNC.DEFER_BLOCKING 0x1, 0x100 ;  /* 0x0044000000007b1d */ /* 0x000fe20000010000 */
[----:B------:R-:W-:Y:S02]  /*21eb0*/  ISETP.NE.AND.EX P0, PT, RZ, UR5, PT, P0 ;  /* 0x00000005ff007c0c */ /* 0x000fe4000bf05300 */
[----:B------:R-:W-:Y:S02]  /*21ec0*/  ISETP.NE.U32.AND P1, PT, RZ, UR6, PT ;  /* 0x00000006ff007c0c */ /* 0x000fe4000bf25070 */
[----:B------:R-:W-:Y:S01]  /*21ed0*/  ISETP.NE.AND P2, PT, R206, RZ, PT ;  /* 0x000000ffce00720c */ /* 0x000fe20003f45270 */
[----:B------:R-:W-:Y:S02]  /*21ee0*/  IMAD.MOV.U32 R26, RZ, RZ, 0x9b8 ;  /* 0x000009b8ff1a7424 */ /* 0x000fe400078e00ff */
[----:B--2---:R-:W2:Y:S06]  /*21ef0*/  LDC R21, c[0x0][0xbe8] ;  /* 0x0002fa00ff157b82 */ /* 0x004eac0000000800 */
[----:B------:R-:W3:Y:S01]  /*21f00*/  @P0 LDG.E R3, desc[UR60][R12.64] ;  /* 0x0000003c0c030981 */ /* 0x000ee2000c1e1900 */
[----:B------:R-:W-:Y:S01]  /*21f10*/  ULDC UR6, c[0x0][0xa88] ;  /* 0x0002a20000067ab9 */ /* 0x000fe20000000800 */
[----:B------:R-:W-:Y:S01]  /*21f20*/  ISETP.NE.AND.EX P1, PT, RZ, UR7, PT, P1 ;  /* 0x00000007ff007c0c */ /* 0x000fe2000bf25310 */
[----:B------:R-:W-:Y:S01]  /*21f30*/  IMAD.U32 R102, RZ, RZ, UR6 ;  /* 0x00000006ff667e24 */ /* 0x000fe2000f8e00ff */
[----:B------:R-:W-:-:S02]  /*21f40*/  ULDC UR6, c[0x0][0xad4] ;  /* 0x0002b50000067ab9 */ /* 0x000fc40000000800 */
[----:B------:R-:W-:-:S04]  /*21f50*/  SEL R206, R206, UR6, P2 ;  /* 0x00000006cece7c07 */ /* 0x000fc80009000000 */
[----:B------:R-:W-:-:S04]  /*21f60*/  ISETP.GT.AND P3, PT, R206, 0x1, PT ;  /* 0x00000001ce00780c */ /* 0x000fc80003f64270 */
[----:B------:R-:W-:Y:S01]  /*21f70*/  SEL R26, R26, 0x978, P3 ;  /* 0x000009781a1a7807 */ /* 0x000fe20001800000 */
[----:B------:R-:W4:Y:S08]  /*21f80*/  @P1 LDC.64 R4, c[0x0][0xc08] ;  /* 0x00030200ff041b82 */ /* 0x000f300000000a00 */
[----:B------:R-:W1:Y:S08]  /*21f90*/  LDC.64 R6, c[0x0][R26+0x220] ;  /* 0x000088001a067b82 */ /* 0x000e700000000a00 */
[----:B------:R-:W0:Y:S01]  /*21fa0*/  LDC.64 R8, c[0x0][R26+0x218] ;  /* 0x000086001a087b82 */ /* 0x000e220000000a00 */
[----:B--2---:R-:W-:-:S07]  /*21fb0*/  ISETP.NE.AND P4, PT, R21, 0x1, PT ;  /* 0x000000011500780c */ /* 0x004fce0003f85270 */
[----:B------:R-:W2:Y:S01]  /*21fc0*/  LDC.64 R10, c[0x0][R26+0x228] ;  /* 0x00008a001a0a7b82 */ /* 0x000ea20000000a00 */
[----:B----4-:R-:W-:-:S05]  /*21fd0*/  @P1 IMAD.WIDE R4, R207, 0x4, R4 ;  /* 0x00000004cf041825 */ /* 0x010fca00078e0204 */
[----:B------:R4:W5:Y:S01]  /*21fe0*/  @P1 LDG.E R102, desc[UR60][R4.64] ;  /* 0x0000003c04661981 */ /* 0x000962000c1e1900 */
[----:B------:R-:W-:Y:S01]  /*21ff0*/  ISETP.NE.U32.AND P2, PT, RZ, UR4, PT ;  /* 0x00000004ff007c0c */ /* 0x000fe2000bf45070 */
[----:B------:R-:W3:Y:S01]  /*22000*/  @P4 LDC R35, c[0x0][0xbec] ;  /* 0x0002fb00ff234b82 */ /* 0x000ee20000000800 */
[----:B------:R-:W-:Y:S02]  /*22010*/  SHF.R.S32.HI R24, RZ, 0x1f, R207 ;  /* 0x0000001fff187819 */ /* 0x000fe400000114cf */
[----:B------:R-:W-:-:S04]  /*22020*/  ISETP.NE.AND.EX P2, PT, RZ, UR5, PT, P2 ;  /* 0x00000005ff007c0c */ /* 0x000fc8000bf45320 */
[----:B------:R-:W-:Y:S01]  /*22030*/  SEL R28, R207, RZ, !P2 ;  /* 0x000000ffcf1c7207 */ /* 0x000fe20005000000 */
[----:B----4-:R-:W4:Y:S01]  /*22040*/  LDC.64 R4, c[0x0][R26+0x210] ;  /* 0x000084001a047b82 */ /* 0x010f220000000a00 */
[----:B------:R-:W-:Y:S01]  /*22050*/  SEL R25, R24, RZ, !P2 ;  /* 0x000000ff18197207 */ /* 0x000fe20005000000 */
[----:B------:R-:W-:-:S06]  /*22060*/  IMAD.IADD R24, R202, 0x1, R188 ;  /* 0x00000001ca187824 */ /* 0x000fcc00078e02bc */
[----:B------:R-:W4:Y:S01]  /*22070*/  @P4 LDC R105, c[0x0][0xbf0] ;  /* 0x0002fc00ff694b82 */ /* 0x000f220000000800 */
[----:B-1----:R-:W-:-:S07]  /*22080*/  IMAD R7, R7, R28, RZ ;  /* 0x0000001c07077224 */ /* 0x002fce00078e02ff */
[----:B0-----:R-:W0:Y:S01]  /*22090*/  @!P3 LDC R14, c[0x0][0xb50] ;  /* 0x0002d400ff0ebb82 */ /* 0x001e220000000800 */
[----:B------:R-:W-:Y:S01]  /*220a0*/  IMAD R33, R6, R25, R7 ;  /* 0x0000001906217224 */ /* 0x000fe200078e0207 */
[----:B------:R-:W-:Y:S01]  /*220b0*/  SEL R25, R210, RZ, P3 ;  /* 0x000000ffd2197207 */ /* 0x000fe20001800000 */
[----:B------:R-:W-:-:S05]  /*220c0*/  IMAD.WIDE.U32 R6, R6, R28, RZ ;  /* 0x0000001c06067225 */ /* 0x000fca00078e00ff */
[----:B------:R-:W1:Y:S01]  /*220d0*/  @!P3 LDC R15, c[0x0][0xb54] ;  /* 0x0002d500ff0fbb82 */ /* 0x000e620000000800 */
[-C--:B------:R-:W-:Y:S02]  /*220e0*/  IMAD R27, R9, R169.reuse, RZ ;  /* 0x000000a9091b7224 */ /* 0x080fe400078e02ff */
[----:B------:R-:W-:-:S04]  /*220f0*/  IMAD.WIDE.U32 R8, R8, R169, RZ ;  /* 0x000000a908087225 */ /* 0x000fc800078e00ff */
[----:B------:R-:W-:Y:S02]  /*22100*/  IMAD.IADD R32, R9, 0x1, R27 ;  /* 0x0000000109207824 */ /* 0x000fe400078e021b */
[----:B------:R-:W-:Y:S02]  /*22110*/  IMAD.IADD R9, R7, 0x1, R33 ;  /* 0x0000000107097824 */ /* 0x000fe400078e0221 */
[----:B------:R-:W-:Y:S02]  /*22120*/  IMAD.MOV.U32 R7, RZ, RZ, R24 ;  /* 0x000000ffff077224 */ /* 0x000fe400078e0018 */
[-C--:B--2---:R-:W-:Y:S02]  /*22130*/  IMAD R27, R11, R25.reuse, RZ ;  /* 0x000000190b1b7224 */ /* 0x084fe400078e02ff */
[----:B------:R-:W-:-:S04]  /*22140*/  IMAD.WIDE.U32 R10, R10, R25, RZ ;  /* 0x000000190a0a7225 */ /* 0x000fc800078e00ff */
[----:B------:R-:W-:Y:S01]  /*22150*/  IMAD.IADD R27, R11, 0x1, R27 ;  /* 0x000000010b1b7824 */ /* 0x000fe200078e021b */
[--C-:B---3--:R-:W-:Y:S01]  /*22160*/  IADD3 R8, P2, P5, R6, R8, R3.reuse ;  /* 0x0000000806087210 */ /* 0x108fe20007d5e003 */
[----:B------:R-:W-:Y:S01]  /*22170*/  @P4 IMAD.HI.U32 R6, R24, R35, RZ ;  /* 0x0000002318064227 */ /* 0x000fe200078e00ff */
[----:B------:R-:W-:-:S04]  /*22180*/  SHF.R.S32.HI R103, RZ, 0x1f, R3 ;  /* 0x0000001fff677819 */ /* 0x000fc80000011403 */
[----:B----4-:R-:W-:Y:S02]  /*22190*/  @P4 SHF.R.U32.HI R7, RZ, R105, R6 ;  /* 0x00000069ff074219 */ /* 0x010fe40000011606 */
[----:B------:R-:W-:Y:S02]  /*221a0*/  IADD3.X R9, R9, R32, R103, P2, P5 ;  /* 0x0000002009097210 */ /* 0x000fe400017ea467 */
[----:B------:R-:W-:Y:S01]  /*221b0*/  IADD3 R10, P2, P5, R7, R8, R10 ;  /* 0x00000008070a7210 */ /* 0x000fe20007d5e00a */
[--C-:B------:R-:W-:Y:S01]  /*221c0*/  IMAD.MOV R25, RZ, RZ, -R7.reuse ;  /* 0x000000ffff197224 */ /* 0x100fe200078e0a07 */
[----:B------:R-:W-:-:S03]  /*221d0*/  SHF.R.S32.HI R6, RZ, 0x1f, R7 ;  /* 0x0000001fff067819 */ /* 0x000fc60000011407 */
[----:B------:R-:W-:Y:S01]  /*221e0*/  IMAD R7, R21, R25, R24 ;  /* 0x0000001915077224 */ /* 0x000fe200078e0218 */
[----:B------:R-:W-:-:S03]  /*221f0*/  IADD3.X R11, R6, R9, R27, P2, P5 ;  /* 0x00000009060b7210 */ /* 0x000fc600017ea41b */
        /* <DEDUP_REMOVED lines=12> */
.L_x_1833:
[----:B------:R-:W2:Y:S01]  /*222c0*/  LDL R8, [R1+0x50] ;  /* 0x0000500001087983 */ /* 0x000ea20000100800 */
[----:B-----5:R-:W-:Y:S01]  /*222d0*/  IMAD R102, R102, R21, RZ ;  /* 0x0000001566667224 */ /* 0x020fe200078e02ff */
[----:B------:R-:W-:Y:S02]  /*222e0*/  LOP3.LUT P0, RZ, R228, 0x3, RZ, 0xc0, !PT ;  /* 0x00000003e4ff7812 */ /* 0x000fe4000780c0ff */
[----:B------:R-:W-:Y:S04]  /*222f0*/  SHFL.IDX PT, R4, R14, RZ, 0x1c1f ;  /* 0x001c1fff0e047589 */ /* 0x000fe800000e0000 */
[----:B------:R-:W0:Y:S04]  /*22300*/  SHFL.IDX PT, R5, R15, RZ, 0x1c1f ;  /* 0x001c1fff0f057589 */ /* 0x000e2800000e0000 */
[----:B------:R-:W-:Y:S04]  /*22310*/  SHFL.IDX PT, R6, R14, 0x1, 0x1c1f ;  /* 0x003c1f000e067f89 */ /* 0x000fe800000e0000 */
[----:B------:R-:W1:Y:S01]  /*22320*/  SHFL.IDX PT, R7, R15, 0x1, 0x1c1f ;  /* 0x003c1f000f077f89 */ /* 0x000e6200000e0000 */
[----:B--2---:R-:W-:-:S04]  /*22330*/  IMAD.IADD R9, R8, 0x1, R188 ;  /* 0x0000000108097824 */ /* 0x004fc800078e02bc */
[C---:B------:R-:W-:Y:S01]  /*22340*/  VIADD R12, R9.reuse, 0x8 ;  /* 0x00000008090c7836 */ /* 0x040fe20000000000 */
[----:B------:R-:W-:-:S04]  /*22350*/  ISETP.GE.OR P1, PT, R9, R102, P0 ;  /* 0x000000660900720c */ /* 0x000fc80000726670 */
[----:B------:R-:W-:-:S09]  /*22360*/  ISETP.GE.OR P0, PT, R12, R102, P0 ;  /* 0x000000660c00720c */ /* 0x000fd20000706670 */
[----:B0-----:R0:W-:Y:S04]  /*22370*/  @!P1 ST.E desc[UR60][R4.64], R0 ;  /* 0x0000000004009985 */ /* 0x0011e8000c10193c */
[----:B-1----:R0:W-:Y:S01]  /*22380*/  @!P0 ST.E desc[UR60][R6.64], R20 ;  /* 0x0000001406008985 */ /* 0x0021e2000c10193c */
[----:B------:R-:W-:Y:S05]  /*22390*/  @P3 BRA `(.L_x_1834) ;  /* 0x0000000800843947 */ /* 0x000fea0003800000 */
[----:B0-----:R-:W-:Y:S01]  /*223a0*/  IMAD R5, R225, 0x40, R203 ;  /* 0x00000040e1057824 */ /* 0x001fe200078e02cb */
[----:B------:R-:W0:Y:S01]  /*223b0*/  @P4 LDC R53, c[0x0][0xbec] ;  /* 0x0002fb00ff354b82 */ /* 0x000e220000000800 */
[----:B------:R-:W-:Y:S02]  /*223c0*/  ULDC.64 UR4, c[0x0][0xaa0] ;  /* 0x0002a80000047ab9 */ /* 0x000fe40000000a00 */
[----:B------:R-:W-:-:S03]  /*223d0*/  IMAD.WIDE R72, R5, 0x2, R72 ;  /* 0x0000000205487825 */ /* 0x000fc600078e0248 */
[C---:B------:R-:W-:Y:S02]  /*223e0*/  IADD3 R9, P6, R72.reuse, 0x1000, RZ ;  /* 0x0000100048097810 */ /* 0x040fe40007fde0ff */
[----:B------:R-:W1:Y:S01]  /*223f0*/  @P4 LDC R55, c[0x0][0xbf0] ;  /* 0x0002fc00ff374b82 */ /* 0x000e620000000800 */
[----:B------:R-:W-:Y:S01]  /*22400*/  IMAD.WIDE.U32 R48, R3, UR4, RZ ;  /* 0x0000000403307c25 */ /* 0x000fe2000f8e00ff */
[C---:B------:R-:W-:Y:S02]  /*22410*/  IADD3 R13, P5, R72.reuse, 0x2000, RZ ;  /* 0x00002000480d7810 */ /* 0x040fe40007fbe0ff */
[----:B------:R-:W-:Y:S02]  /*22420*/  LOP3.LUT R8, R9, 0x380, RZ, 0xc0, !PT ;  /* 0x0000038009087812 */ /* 0x000fe400078ec0ff */
[----:B------:R-:W-:Y:S02]  /*22430*/  IADD3 R25, P3, R72, 0x3000, RZ ;  /* 0x0000300048197810 */ /* 0x000fe40007f7e0ff */
[----:B------:R-:W-:-:S02]  /*22440*/  SHF.R.U64 R8, R8, 0x3, RZ ;  /* 0x0000000308087819 */ /* 0x000fc400000012ff */
[----:B------:R-:W-:Y:S02]  /*22450*/  IADD3 R33, P2, R72, 0x4000, RZ ;  /* 0x0000400048217810 */ /* 0x000fe40007f5e0ff */
[----:B------:R-:W-:Y:S01]  /*22460*/  LOP3.LUT R8, R8, R9, RZ, 0x3c, !PT ;  /* 0x0000000908087212 */ /* 0x000fe200078e3cff */
[--C-:B------:R-:W-:Y:S01]  /*22470*/  IMAD.X R9, RZ, RZ, R73.reuse, P6 ;  /* 0x000000ffff097224 */ /* 0x100fe200030e0649 */
[C---:B------:R-:W-:Y:S02]  /*22480*/  IADD3 R5, P6, R72.reuse, 0x7000, RZ ;  /* 0x0000700048057810 */ /* 0x040fe40007fde0ff */
[C---:B------:R-:W-:Y:S02]  /*22490*/  IADD3 R37, P1, R72.reuse, 0x5000, RZ ;  /* 0x0000500048257810 */ /* 0x040fe40007f3e0ff */
[----:B------:R-:W-:Y:S01]  /*224a0*/  LOP3.LUT R0, R5, 0x380, RZ, 0xc0, !PT ;  /* 0x0000038005007812 */ /* 0x000fe200078ec0ff */
[----:B------:R-:W-:Y:S01]  /*224b0*/  IMAD.X R45, RZ, RZ, R73, P6 ;  /* 0x000000ffff2d7224 */ /* 0x000fe200030e0649 */
[----:B------:R-:W-:Y:S01]  /*224c0*/  IADD3 R41, P0, R72, 0x6000, RZ ;  /* 0x0000600048297810 */ /* 0x000fe20007f1e0ff */
[----:B------:R-:W5:Y:S01]  /*224d0*/  LD.E.128 R8, desc[UR60][R8.64] ;  /* 0x0000003c08087980 */ /* 0x000f62000c101d00 */
[----:B------:R-:W-:-:S02]  /*224e0*/  SHF.R.U64 R0, R0, 0x3, RZ ;  /* 0x0000000300007819 */ /* 0x000fc400000012ff */
[----:B------:R-:W-:Y:S02]  /*224f0*/  LOP3.LUT R12, R13, 0x380, RZ, 0xc0, !PT ;  /* 0x000003800d0c7812 */ /* 0x000fe400078ec0ff */
[----:B------:R-:W-:Y:S01]  /*22500*/  LOP3.LUT R44, R0, R5, RZ, 0x3c, !PT ;  /* 0x00000005002c7212 */ /* 0x000fe200078e3cff */
[----:B------:R-:W-:Y:S01]  /*22510*/  IMAD R0, R103, UR4, RZ ;  /* 0x0000000467007c24 */ /* 0x000fe2000f8e02ff */
[----:B------:R-:W-:Y:S02]  /*22520*/  LOP3.LUT R24, R25, 0x380, RZ, 0xc0, !PT ;  /* 0x0000038019187812 */ /* 0x000fe400078ec0ff */
[----:B------:R-:W-:Y:S01]  /*22530*/  LOP3.LUT R32, R33, 0x380, RZ, 0xc0, !PT ;  /* 0x0000038021207812 */ /* 0x000fe200078ec0ff */
[----:B------:R-:W-:Y:S01]  /*22540*/  IMAD R51, R3, UR5, R0 ;  /* 0x0000000503337c24 */ /* 0x000fe2000f8e0200 */
[----:B------:R-:W-:Y:S01]  /*22550*/  ULDC.64 UR4, c[0x0][0xae8] ;  /* 0x0002ba0000047ab9 */ /* 0x000fe20000000a00 */
[----:B------:R-:W-:Y:S01]  /*22560*/  IMAD R3, R205, 0x20, R225 ;  /* 0x00000020cd037824 */ /* 0x000fe200078e02e1 */
[----:B------:R-:W-:Y:S01]  /*22570*/  LOP3.LUT R36, R37, 0x380, RZ, 0xc0, !PT ;  /* 0x0000038025247812 */ /* 0x000fe200078ec0ff */
[----:B------:R-:W-:Y:S01]  /*22580*/  IMAD.IADD R49, R49, 0x1, R51 ;  /* 0x0000000131317824 */ /* 0x000fe200078e0233 */
[----:B------:R-:W-:Y:S01]  /*22590*/  LOP3.LUT R40, R41, 0x380, RZ, 0xc0, !PT ;  /* 0x0000038029287812 */ /* 0x000fe200078ec0ff */
[----:B------:R-:W-:Y:S01]  /*225a0*/  IMAD.IADD R50, R188, 0x1, R3 ;  /* 0x00000001bc327824 */ /* 0x000fe200078e0203 */
[----:B------:R-:W-:Y:S01]  /*225b0*/  LOP3.LUT R7, R72, 0x380, RZ, 0xc0, !PT ;  /* 0x0000038048077812 */ /* 0x000fe200078ec0ff */
[----:B------:R-:W-:Y:S01]  /*225c0*/  IMAD.WIDE.U32 R48, R169, UR4, R48 ;  /* 0x00000004a9307c25 */ /* 0x000fe2000f8e0030 */
[----:B------:R-:W-:Y:S01]  /*225d0*/  SHF.R.S32.HI R51, RZ, 0x1f, R28 ;  /* 0x0000001fff337819 */ /* 0x000fe2000001141c */
[----:B------:R-:W5:Y:S01]  /*225e0*/  LD.E.128 R44, desc[UR60][R44.64] ;  /* 0x0000003c2c2c7980 */ /* 0x000f62000c101d00 */
[----:B------:R-:W-:Y:S01]  /*225f0*/  SHF.R.U64 R12, R12, 0x3, RZ ;  /* 0x000000030c0c7819 */ /* 0x000fe200000012ff */
[----:B0-----:R-:W-:Y:S01]  /*22600*/  @P4 IMAD.HI.U32 R0, R50, R53, RZ ;  /* 0x0000003532004227 */ /* 0x001fe200078e00ff */
[----:B------:R-:W-:-:S02]  /*22610*/  SHF.R.U64 R24, R24, 0x3, RZ ;  /* 0x0000000318187819 */ /* 0x000fc400000012ff */
[----:B------:R-:W-:Y:S01]  /*22620*/  SHF.R.U64 R32, R32, 0x3, RZ ;  /* 0x0000000320207819 */ /* 0x000fe200000012ff */
[----:B------:R-:W-:Y:S01]  /*22630*/  IMAD R49, R169, UR5, R49 ;  /* 0x00000005a9317c24 */ /* 0x000fe2000f8e0231 */
[----:B------:R-:W-:Y:S01]  /*22640*/  ULDC.64 UR4, c[0x0][0xaf0] ;  /* 0x0002bc0000047ab9 */ /* 0x000fe20000000a00 */
[----:B------:R-:W-:Y:S01]  /*22650*/  IMAD.MOV.U32 R3, RZ, RZ, R50 ;  /* 0x000000ffff037224 */ /* 0x000fe200078e0032 */
[----:B-1----:R-:W-:Y:S01]  /*22660*/  @P4 SHF.R.U32.HI R3, RZ, R55, R0 ;  /* 0x00000037ff034219 */ /* 0x002fe20000011600 */
[----:B------:R-:W-:Y:S01]  /*22670*/  IMAD R51, R51, UR4, RZ ;  /* 0x0000000433337c24 */ /* 0x000fe2000f8e02ff */
[----:B------:R-:W-:Y:S02]  /*22680*/  SHF.R.U64 R36, R36, 0x3, RZ ;  /* 0x0000000324247819 */ /* 0x000fe400000012ff */
[----:B------:R-:W-:Y:S02]  /*22690*/  SHF.R.U64 R40, R40, 0x3, RZ ;  /* 0x0000000328287819 */ /* 0x000fe400000012ff */
[----:B------:R-:W-:Y:S01]  /*226a0*/  SHF.R.U64 R7, R7, 0x3, RZ ;  /* 0x0000000307077819 */ /* 0x000fe200000012ff */
[--C-:B------:R-:W-:Y:S01]  /*226b0*/  IMAD.MOV R20, RZ, RZ, -R3.reuse ;  /* 0x000000ffff147224 */ /* 0x100fe200078e0a03 */
[----:B------:R-:W-:Y:S01]  /*226c0*/  SHF.R.S32.HI R0, RZ, 0x1f, R3 ;  /* 0x0000001fff007819 */ /* 0x000fe20000011403 */
[----:B------:R-:W-:Y:S01]  /*226d0*/  IMAD R51, R28, UR5, R51 ;  /* 0x000000051c337c24 */ /* 0x000fe2000f8e0233 */
[----:B------:R-:W-:Y:S01]  /*226e0*/  LOP3.LUT R12, R12, R13, RZ, 0x3c, !PT ;  /* 0x0000000d0c0c7212 */ /* 0x000fe200078e3cff */
[--C-:B------:R-:W-:Y:S01]  /*226f0*/  IMAD.X R13, RZ, RZ, R73.reuse, P5 ;  /* 0x000000ffff0d7224 */ /* 0x100fe200028e0649 */
[----:B------:R-:W-:Y:S01]  /*22700*/  LOP3.LUT R24, R24, R25, RZ, 0x3c, !PT ;  /* 0x0000001918187212 */ /* 0x000fe200078e3cff */
[--C-:B------:R-:W-:Y:S01]  /*22710*/  IMAD.X R25, RZ, RZ, R73.reuse, P3 ;  /* 0x000000ffff197224 */ /* 0x100fe200018e0649 */
[----:B------:R-:W-:Y:S01]  /*22720*/  LOP3.LUT R32, R32, R33, RZ, 0x3c, !PT ;  /* 0x0000002120207212 */ /* 0x000fe200078e3cff */
[--C-:B------:R-:W-:Y:S01]  /*22730*/  IMAD.X R33, RZ, RZ, R73.reuse, P2 ;  /* 0x000000ffff217224 */ /* 0x100fe200010e0649 */
[----:B------:R-:W-:Y:S01]  /*22740*/  LOP3.LUT R36, R36, R37, RZ, 0x3c, !PT ;  /* 0x0000002524247212 */ /* 0x000fe200078e3cff */
[--C-:B------:R-:W-:Y:S01]  /*22750*/  IMAD.X R37, RZ, RZ, R73.reuse, P1 ;  /* 0x000000ffff257224 */ /* 0x100fe200008e0649 */
[----:B------:R-:W-:Y:S01]  /*22760*/  LOP3.LUT R40, R40, R41, RZ, 0x3c, !PT ;  /* 0x0000002928287212 */ /* 0x000fe200078e3cff */
[----:B------:R-:W-:Y:S01]  /*22770*/  IMAD.X R41, RZ, RZ, R73, P0 ;  /* 0x000000ffff297224 */ /* 0x000fe200000e0649 */
[----:B------:R-:W-:Y:S01]  /*22780*/  LOP3.LUT R72, R7, R72, RZ, 0x3c, !PT ;  /* 0x0000004807487212 */ /* 0x000fe200078e3cff */
[----:B------:R-:W-:Y:S01]  /*22790*/  IMAD.WIDE.U32 R48, R28, UR4, R48 ;  /* 0x000000041c307c25 */ /* 0x000fe2000f8e0030 */
[----:B------:R-:W-:Y:S01]  /*227a0*/  ULDC.64 UR4, c[0x0][0xae0] ;  /* 0x0002b80000047ab9 */ /* 0x000fe20000000a00 */
[----:B------:R-:W5:Y:S02]  /*227b0*/  LD.E.128 R12, desc[UR60][R12.64] ;  /* 0x0000003c0c0c7980 */ /* 0x000f64000c101d00 */
[----:B------:R-:W-:-:S02]  /*227c0*/  IMAD R0, R0, UR4, RZ ;  /* 0x0000000400007c24 */ /* 0x000fc4000f8e02ff */
[----:B------:R-:W-:Y:S01]  /*227d0*/  IMAD R21, R21, R20, R50 ;  /* 0x0000001415157224 */ /* 0x000fe200078e0232 */
[----:B------:R0:W5:Y:S01]  /*227e0*/  LD.E.128 R4, desc[UR60][R72.64] ;  /* 0x0000003c48047980 */ /* 0x000162000c101d00 */
[----:B------:R-:W-:Y:S02]  /*227f0*/  IMAD.IADD R49, R49, 0x1, R51 ;  /* 0x0000000131317824 */ /* 0x000fe400078e0233 */
[----:B------:R-:W-:Y:S01]  /*22800*/  IMAD R51, R3, UR5, R0 ;  /* 0x0000000503337c24 */ /* 0x000fe2000f8e0200 */
        /* <DEDUP_REMOVED lines=13> */
[----:B------:R-:W-:-:S02]  /*228e0*/  IMAD R0, R0, UR4, RZ ;  /* 0x0000000400007c24 */ /* 0x000fc4000f8e02ff */
[----:B------:R-:W-:Y:S02]  /*228f0*/  IMAD.IADD R49, R49, 0x1, R51 ;  /* 0x0000000131317824 */ /* 0x000fe400078e0233 */
[----:B------:R-:W-:Y:S02]  /*22900*/  IMAD.IADD R53, R225, 0x1, R188 ;  /* 0x00000001e1357824 */ /* 0x000fe400078e02bc */
[C---:B------:R-:W-:Y:S02]  /*22910*/  IMAD R51, R21.reuse, UR5, R0 ;  /* 0x0000000515337c24 */ /* 0x040fe4000f8e0200 */
[----:B------:R-:W-:Y:S01]  /*22920*/  IMAD.WIDE.U32 R20, R21, UR4, R48 ;  /* 0x0000000415147c25 */ /* 0x000fe2000f8e0030 */
[----:B------:R-:W-:Y:S01]  /*22930*/  ISETP.GE.AND P2, PT, R53, R102, PT ;  /* 0x000000663500720c */ /* 0x000fe20003f46270 */
[----:B------:R-:W-:Y:S02]  /*22940*/  ULDC.64 UR4, c[0x0][0xa80] ;  /* 0x0002a00000047ab9 */ /* 0x000fe40000000a00 */
[----:B------:R-:W-:Y:S01]  /*22950*/  VIADD R0, R2, 0x2a820 ;  /* 0x0002a82002007836 */ /* 0x000fe20000000000 */
[----:B------:R-:W-:Y:S01]  /*22960*/  LEA R28, P3, R20, UR4, 0x1 ;  /* 0x00000004141c7c11 */ /* 0x000fe2000f8608ff */
[----:B------:R-:W-:-:S02]  /*22970*/  IMAD.IADD R21, R21, 0x1, R51 ;  /* 0x0000000115157824 */ /* 0x000fc400078e0233 */
[----:B------:R-:W-:Y:S01]  /*22980*/  VIADD R3, R53, 0x20 ;  /* 0x0000002035037836 */ /* 0x000fe20000000000 */
[----:B------:R-:W-:Y:S02]  /*22990*/  PRMT R0, RZ, 0x654, R0 ;  /* 0x00000654ff007816 */ /* 0x000fe40000000000 */
[----:B------:R-:W-:Y:S02]  /*229a0*/  LEA.HI.X R50, R20, UR5, R21, 0x1, P3 ;  /* 0x0000000514327c11 */ /* 0x000fe400098f0c15 */
[----:B------:R-:W-:Y:S01]  /*229b0*/  ISETP.GE.AND P0, PT, R3, R102, PT ;  /* 0x000000660300720c */ /* 0x000fe20003f06270 */
[----:B------:R-:W-:Y:S01]  /*229c0*/  VIADD R3, R53, 0x40 ;  /* 0x0000004035037836 */ /* 0x000fe20000000000 */
[----:B-1----:R1:W-:Y:S01]  /*229d0*/  SYNCS.ARRIVE.TRANS64.RED.A1T0 RZ, [R0+URZ], RZ ;  /* 0x000000ff00ff79a7 */ /* 0x0023e2000810043f */
[----:B------:R0:W2:Y:S01]  /*229e0*/  SHFL.IDX PT, R48, R28, RZ, 0x181f ;  /* 0x00181fff1c307589 */ /* 0x0000a200000e0000 */
[----:B------:R-:W-:Y:S01]  /*229f0*/  BSSY B1, `(.L_x_1835) ;  /* 0x000000f000017945 */ /* 0x000fe20003800000 */
[----:B------:R-:W-:-:S02]  /*22a00*/  SHF.R.S32.HI R104, RZ, 0x1f, R204 ;  /* 0x0000001fff687819 */ /* 0x000fc400000114cc */
[----:B------:R-:W-:Y:S01]  /*22a10*/  ISETP.GE.AND P1, PT, R3, R102, PT ;  /* 0x000000660300720c */ /* 0x000fe20003f26270 */
[----:B-1----:R0:W1:Y:S01]  /*22a20*/  SHFL.IDX PT, R0, R50, RZ, 0x181f ;  /* 0x00181fff32007589 */ /* 0x00206200000e0000 */
[----:B------:R-:W-:Y:S01]  /*22a30*/  SHF.R.S32.HI R105, RZ, 0x1f, R203 ;  /* 0x0000001fff697819 */ /* 0x000fe200000114cb */
[----:B------:R-:W-:Y:S10]  /*22a40*/  @P2 BRA `(.L_x_1836) ;  /* 0x0000000000242947 */ /* 0x000ff40003800000 */
        /* <DEDUP_REMOVED lines=9> */
.L_x_1836:
[----:B------:R-:W-:Y:S05]  /*22ae0*/  BSYNC B1 ;  /* 0x0000000000017941 */ /* 0x000fea0003800000 */
.L_x_1835:
        /* <DEDUP_REMOVED lines=13> */
.L_x_1838:
[----:B------:R-:W-:Y:S05]  /*22bc0*/  BSYNC B1 ;  /* 0x0000000000017941 */ /* 0x000fea0003800000 */
.L_x_1837:
        /* <DEDUP_REMOVED lines=13> */
.L_x_1840:
[----:B------:R-:W-:Y:S05]  /*22ca0*/  BSYNC B1 ;  /* 0x0000000000017941 */ /* 0x000fea0003800000 */
.L_x_1839:
[----:B------:R-:W-:Y:S01]  /*22cb0*/  VIADD R3, R53, 0x60 ;  /* 0x0000006035037836 */ /* 0x000fe20000000000 */
[----:B01--4-:R-:W0:Y:S04]  /*22cc0*/  SHFL.IDX PT, R50, R50, 0x3, 0x181f ;  /* 0x00781f0032327f89 */ /* 0x013e2800000e0000 */
        /* <DEDUP_REMOVED lines=14> */
.L_x_1834:
[----:B------:R-:W-:Y:S01]  /*22db0*/  ULDC.64 UR4, c[0x0][0xb08] ;  /* 0x0002c20000047ab9 */ /* 0x000fe20000000a00 */
[----:B------:R-:W1:Y:S01]  /*22dc0*/  @P4 LDC R11, c[0x0][0xbec] ;  /* 0x0002fb00ff0b4b82 */ /* 0x000e620000000800 */
[----:B0-----:R-:W-:Y:S01]  /*22dd0*/  IMAD R0, R103, UR4, RZ ;  /* 0x0000000467007c24 */ /* 0x001fe2000f8e02ff */
[----:B------:R-:W-:Y:S01]  /*22de0*/  ULDC.64 UR6, c[0x0][0xb30] ;  /* 0x0002cc0000067ab9 */ /* 0x000fe20000000a00 */
[----:B------:R-:W-:Y:S01]  /*22df0*/  IMAD.WIDE.U32 R4, R3, UR4, RZ ;  /* 0x0000000403047c25 */ /* 0x000fe2000f8e00ff */
[----:B------:R-:W-:Y:S01]  /*22e00*/  ISETP.GE.AND P0, PT, R9, R102, PT ;  /* 0x000000660900720c */ /* 0x000fe20003f06270 */
[----:B------:R-:W-:Y:S01]  /*22e10*/  BSSY B1, `(.L_x_1842) ;  /* 0x0000079000017945 */ /* 0x000fe20003800000 */
[----:B------:R-:W-:Y:S01]  /*22e20*/  SHF.R.S32.HI R25, RZ, 0x1f, R212 ;  /* 0x0000001fff197819 */ /* 0x000fe200000114d4 */
[----:B------:R-:W-:Y:S01]  /*22e30*/  IMAD R3, R3, UR5, R0 ;  /* 0x0000000503037c24 */ /* 0x000fe2000f8e0200 */
[----:B------:R-:W-:Y:S01]  /*22e40*/  ULDC.64 UR4, c[0x0][0xb38] ;  /* 0x0002ce0000047ab9 */ /* 0x000fe20000000a00 */
[----:B------:R-:W0:Y:S01]  /*22e50*/  @P4 LDC R0, c[0x0][0xbf0] ;  /* 0x0002fc00ff004b82 */ /* 0x000e220000000800 */
[C---:B------:R-:W-:Y:S01]  /*22e60*/  VIADD R13, R182.reuse, 0x8 ;  /* 0x00000008b60d7836 */ /* 0x040fe20000000000 */
[----:B------:R-:W-:Y:S01]  /*22e70*/  SHF.R.S32.HI R26, RZ, 0x1f, R213 ;  /* 0x0000001fff1a7819 */ /* 0x000fe200000114d5 */
[----:B------:R-:W-:Y:S01]  /*22e80*/  IMAD.IADD R5, R5, 0x1, R3 ;  /* 0x0000000105057824 */ /* 0x000fe200078e0203 */
[----:B------:R-:W-:Y:S01]  /*22e90*/  SHF.R.S32.HI R3, RZ, 0x1f, R28 ;  /* 0x0000001fff037819 */ /* 0x000fe2000001141c */
[----:B------:R-:W-:Y:S01]  /*22ea0*/  VIADD R15, R182, 0x10 ;  /* 0x00000010b60f7836 */ /* 0x000fe20000000000 */
[----:B------:R-:W-:Y:S01]  /*22eb0*/  SHF.R.S32.HI R14, RZ, 0x1f, R13 ;  /* 0x0000001fff0e7819 */ /* 0x000fe2000001140d */
[----:B------:R-:W-:Y:S01]  /*22ec0*/  IMAD.WIDE.U32 R4, R169, UR4, R4 ;  /* 0x00000004a9047c25 */ /* 0x000fe2000f8e0004 */
[----:B------:R-:W-:-:S02]  /*22ed0*/  SHF.R.S32.HI R27, RZ, 0x1f, R214 ;  /* 0x0000001fff1b7819 */ /* 0x000fc400000114d6 */
[----:B------:R-:W-:Y:S01]  /*22ee0*/  SHF.R.S32.HI R20, RZ, 0x1f, R15 ;  /* 0x0000001fff147819 */ /* 0x000fe2000001140f */
[----:B------:R-:W-:Y:S01]  /*22ef0*/  IMAD R5, R169, UR5, R5 ;  /* 0x00000005a9057c24 */ /* 0x000fe2000f8e0205 */
[----:B------:R-:W-:Y:S01]  /*22f00*/  ULDC.64 UR4, c[0x0][0xb40] ;  /* 0x0002d00000047ab9 */ /* 0x000fe20000000a00 */
[----:B------:R-:W-:Y:S01]  /*22f10*/  SHF.R.S32.HI R32, RZ, 0x1f, R215 ;  /* 0x0000001fff207819 */ /* 0x000fe200000114d7 */
[----:B------:R-:W-:Y:S01]  /*22f20*/  IMAD R3, R3, UR4, RZ ;  /* 0x0000000403037c24 */ /* 0x000fe2000f8e02ff */
[----:B------:R-:W-:Y:S01]  /*22f30*/  SHF.R.S32.HI R33, RZ, 0x1f, R216 ;  /* 0x0000001fff217819 */ /* 0x000fe200000114d8 */
[----:B-1----:R-:W-:Y:S01]  /*22f40*/  @P4 IMAD.HI.U32 R11, R24, R11, RZ ;  /* 0x0000000b180b4227 */ /* 0x002fe200078e00ff */
        /* <DEDUP_REMOVED lines=8> */
[----:B0-----:R-:W-:Y:S01]  /*22fd0*/  @P4 SHF.R.U32.HI R3, RZ, R0, R11 ;  /* 0x00000000ff034219 */ /* 0x001fe2000001160b */
[----:B------:R-:W-:Y:S01]  /*22fe0*/  IMAD.IADD R5, R5, 0x1, R7 ;  /* 0x0000000105057824 */ /* 0x000fe200078e0207 */
[----:B------:R-:W-:Y:S02]  /*22ff0*/  SHF.R.S32.HI R104, RZ, 0x1f, R221 ;  /* 0x0000001fff687819 */ /* 0x000fe400000114dd */
[--C-:B------:R-:W-:Y:S01]  /*23000*/  SHF.R.S32.HI R0, RZ, 0x1f, R3.reuse ;  /* 0x0000001fff007819 */ /* 0x100fe20000011403 */
[----:B------:R-:W-:Y:S01]  /*23010*/  IMAD.MOV R6, RZ, RZ, -R3 ;  /* 0x000000ffff067224 */ /* 0x000fe200078e0a03 */
[----:B------:R-:W-:Y:S01]  /*23020*/  SHF.R.S32.HI R105, RZ, 0x1f, R222 ;  /* 0x0000001fff697819 */ /* 0x000fe200000114de */
[----:B------:R-:W-:Y:S01]  /*23030*/  IMAD.WIDE.U32 R4, R210, UR4, R4 ;  /* 0x00000004d2047c25 */ /* 0x000fe2000f8e0004 */
[----:B------:R-:W-:-:S03]  /*23040*/  SHF.R.S32.HI R106, RZ, 0x1f, R223 ;  /* 0x0000001fff6a7819 */ /* 0x000fc600000114df */
[----:B------:R-:W-:Y:S02]  /*23050*/  IMAD R21, R21, R6, R24 ;  /* 0x0000000615157224 */ /* 0x000fe400078e0218 */
[----:B------:R-:W-:Y:S02]  /*23060*/  IMAD R0, R0, UR6, RZ ;  /* 0x0000000600007c24 */ /* 0x000fe4000f8e02ff */
[----:B------:R-:W-:Y:S01]  /*23070*/  IMAD R5, R210, UR5, R5 ;  /* 0x00000005d2057c24 */ /* 0x000fe2000f8e0205 */
[----:B------:R-:W-:Y:S01]  /*23080*/  ULDC.64 UR4, c[0x0][0xb28] ;  /* 0x0002ca0000047ab9 */ /* 0x000fe20000000a00 */
        /* <DEDUP_REMOVED lines=9> */
[----:B------:R-:W-:Y:S01]  /*23120*/  LEA R0, P1, R4, UR4, 0x2 ;  /* 0x0000000404007c11 */ /* 0x000fe2000f8210ff */
[----:B------:R-:W-:-:S03]  /*23130*/  VIADD R6, R2, 0x2a820 ;  /* 0x0002a82002067836 */ /* 0x000fc60000000000 */
[----:B------:R-:W-:Y:S02]  /*23140*/  LEA.HI.X R3, R4, UR5, R3, 0x2, P1 ;  /* 0x0000000504037c11 */ /* 0x000fe400088f1403 */
[----:B------:R-:W-:Y:S01]  /*23150*/  PRMT R6, RZ, 0x654, R6 ;  /* 0x00000654ff067816 */ /* 0x000fe20000000006 */
[----:B------:R0:W1:Y:S03]  /*23160*/  SHFL.IDX PT, R4, R0, RZ, 0x1c1f ;  /* 0x001c1fff00047589 */ /* 0x00006600000e0000 */
[----:B------:R0:W-:Y:S01]  /*23170*/  SYNCS.ARRIVE.TRANS64.RED.A1T0 RZ, [R6+URZ], RZ ;  /* 0x000000ff06ff79a7 */ /* 0x0001e2000810043f */
[----:B------:R0:W2:Y:S01]  /*23180*/  SHFL.IDX PT, R5, R3, RZ, 0x1c1f ;  /* 0x001c1fff03057589 */ /* 0x0000a200000e0000 */
        /* <DEDUP_REMOVED lines=65> */
.L_x_1843:
[----:B------:R-:W-:Y:S05]  /*235a0*/  BSYNC B1 ;  /* 0x0000000000017941 */ /* 0x000fea0003800000 */
.L_x_1842:
[----:B------:R-:W-:Y:S01]  /*235b0*/  ISETP.GE.AND P0, PT, R12, R102, PT ;  /* 0x000000660c00720c */ /* 0x000fe20003f06270 */
[----:B--23--:R2:W3:Y:S04]  /*235c0*/  SHFL.IDX PT, R5, R3, 0x1, 0x1c1f ;  /* 0x003c1f0003057f89 */ /* 0x00c4e800000e0000 */
[----:B-1----:R2:W1:Y:S08]  /*235d0*/  SHFL.IDX PT, R4, R0, 0x1, 0x1c1f ;  /* 0x003c1f0000047f89 */ /* 0x00247000000e0000 */
[----:B--2---:R-:W-:Y:S05]  /*235e0*/  @P0 BRA `(.L_x_1841) ;  /* 0x0000000c00f00947 */ /* 0x004fea0003800000 */
[----:B------:R-:W-:Y:S02]  /*235f0*/  ULDC UR4, c[0x0][0xac8] ;  /* 0x0002b20000047ab9 */ /* 0x000fe40000000800 */
[----:B------:R-:W-:Y:S02]  /*23600*/  ISETP.GE.AND P1, PT, R13, UR4, PT ;  /* 0x000000040d007c0c */ /* 0x000fe4000bf26270 */
[----:B------:R-:W-:Y:S02]  /*23610*/  ISETP.GE.AND P0, PT, R15, UR4, PT ;  /* 0x000000040f007c0c */ /* 0x000fe4000bf06270 */
[----:B------:R-:W-:Y:S02]  /*23620*/  ISETP.GE.AND P2, PT, R182, UR4, PT ;  /* 0x00000004b6007c0c */ /* 0x000fe4000bf46270 */
[----:B------:R-:W-:Y:S02]  /*23630*/  ISETP.GE.AND P4, PT, R222, UR4, PT ;  /* 0x00000004de007c0c */ /* 0x000fe4000bf86270 */
[----:B------:R-:W-:-:S05]  /*23640*/  ISETP.GE.AND P3, PT, R223, UR4, PT ;  /* 0x00000004df007c0c */ /* 0x000fca000bf66270 */
[-C--:B-1----:R-:W-:Y:S02]  /*23650*/  @!P1 LEA R8, P5, R13, R4.reuse, 0x2 ;  /* 0x000000040d089211 */ /* 0x082fe400078a10ff */
[-C--:B------:R-:W-:Y:S02]  /*23660*/  @!P0 LEA R10, P6, R15, R4.reuse, 0x2 ;  /* 0x000000040f0a8211 */ /* 0x080fe400078c10ff */
[-C--:B---3--:R-:W-:Y:S01]  /*23670*/  @!P1 LEA.HI.X R9, R13, R5.reuse, R14, 0x2, P5 ;  /* 0x000000050d099211 */ /* 0x088fe200028f140e */
[----:B0-----:R-:W-:Y:S01]  /*23680*/  @!P2 IMAD.WIDE R6, R182, 0x4, R4 ;  /* 0x00000004b606a825 */ /* 0x001fe200078e0204 */
        /* <DEDUP_REMOVED lines=18> */
[-C--:B-1----:R-:W-:Y:S01]  /*237b0*/  @!P2 LEA R10, P6, R218, R4.reuse, 0x2 ;  /* 0x00000004da0aa211 */ /* 0x082fe200078c10ff */
[----:B------:R-:W-:Y:S01]  /*237c0*/  @!P5 ST.E.64 desc[UR60][R20.64], R46 ;  /* 0x0000002e1400d985 */ /* 0x000fe2000c101b3c */
[----:B------:R-:W-:Y:S02]  /*237d0*/  @!P1 LEA R8, P5, R219, R4, 0x2 ;  /* 0x00000004db089211 */ /* 0x000fe400078a10ff */
        /* <DEDUP_REMOVED lines=35> */
.L_x_1832:
[----:B------:R-:W-:Y:S01]  /*23a10*/  ULDC.64 UR4, c[0x0][0xc08] ;  /* 0x0003020000047ab9 */ /* 0x000fe20000000a00 */
[----:B------:R-:W3:Y:S01]  /*23a20*/  LDC.64 R4, c[0x0][0xc00] ;  /* 0x00030000ff047b82 */ /* 0x000ee20000000a00 */
[----:B------:R-:W-:Y:S01]  /*23a30*/  ISETP.NE.U32.AND P0, PT, RZ, UR4, PT ;  /* 0x00000004ff007c0c */ /* 0x000fe2000bf05070 */
[----:B------:R-:W-:-:S03]  /*23a40*/  IMAD.MOV.U32 R3, RZ, RZ, RZ ;  /* 0x000000ffff037224 */ /* 0x000fc600078e00ff */
[----:B------:R-:W-:Y:S01]  /*23a50*/  ISETP.NE.AND.EX P1, PT, RZ, UR5, PT, P0 ;  /* 0x00000005ff007c0c */ /* 0x000fe2000bf25300 */
[----:B------:R-:W-:Y:S02]  /*23a60*/  ULDC.64 UR4, c[0x0][0xc00] ;  /* 0x0003000000047ab9 */ /* 0x000fe40000000a00 */
[----:B------:R-:W-:-:S04]  /*23a70*/  ISETP.NE.U32.AND P0, PT, RZ, UR4, PT ;  /* 0x00000004ff007c0c */ /* 0x000fc8000bf05070 */
[----:B------:R-:W-:-:S06]  /*23a80*/  ISETP.NE.AND.EX P0, PT, RZ, UR5, PT, P0 ;  /* 0x00000005ff007c0c */ /* 0x000fcc000bf05300 */
[----:B------:R-:W4:Y:S01]  /*23a90*/  @P1 LDC.64 R6, c[0x0][0xc08] ;  /* 0x00030200ff061b82 */ /* 0x000f220000000a00 */
[----:B------:R-:W-:Y:S02]  /*23aa0*/  ULDC UR4, c[0x0][0xa88] ;  /* 0x0002a20000047ab9 */ /* 0x000fe40000000800 */
[----:B------:R-:W-:Y:S02]  /*23ab0*/  IMAD.U32 R0, RZ, RZ, UR4 ;  /* 0x00000004ff007e24 */ /* 0x000fe4000f8e00ff */
[----:B---3--:R-:W-:-:S05]  /*23ac0*/  IMAD.WIDE R4, R207, 0x4, R4 ;  /* 0x00000004cf047825 */ /* 0x008fca00078e0204 */
[----:B------:R3:W5:Y:S01]  /*23ad0*/  @P0 LDG.E R3, desc[UR60][R4.64] ;  /* 0x0000003c04030981 */ /* 0x000762000c1e1900 */
[----:B----4-:R-:W-:-:S05]  /*23ae0*/  @P1 IMAD.WIDE R6, R207, 0x4, R6 ;  /* 0x00000004cf061825 */ /* 0x010fca00078e0206 */
[----:B------:R3:W5:Y:S01]  /*23af0*/  @P1 LDG.E R0, desc[UR60][R6.64] ;  /* 0x0000003c06001981 */ /* 0x000762000c1e1900 */
[----:B------:R-:W-:Y:S02]  /*23b00*/  ISETP.NE.AND P2, PT, R206, RZ, PT ;  /* 0x000000ffce00720c */ /* 0x000fe40003f45270 */
[----:B--2---:R-:W-:Y:S01]  /*23b10*/  SHF.R.S32.HI R28, RZ, 0x1f, R207 ;  /* 0x0000001fff1c7819 */ /* 0x004fe200000114cf */
[----:B------:R-:W2:Y:S10]  /*23b20*/  S2R R35, SR_TID.X ;  /* 0x0000000000237919 */ /* 0x000eb40000002100 */
[----:B------:R-:W4:Y:S01]  /*23b30*/  @!P2 LDC R206, c[0x0][0xad4] ;  /* 0x0002b500ffceab82 */ /* 0x000f220000000800 */
[----:B--2---:R-:W-:Y:S01]  /*23b40*/  VIADD R8, R35, 0xffffff80 ;  /* 0xffffff8023087836 */ /* 0x004fe20000000000 */
[----:B----4-:R-:W-:-:S04]  /*23b50*/  ISETP.GT.AND P2, PT, R206, 0x1, PT ;  /* 0x00000001ce00780c */ /* 0x010fc80003f44270 */
[----:B------:R-:W-:Y:S01]  /*23b60*/  ISETP.GT.AND P3, PT, R8, 0x7f, PT ;  /* 0x0000007f0800780c */ /* 0x000fe20003f64270 */
[----:B---3--:R-:W-:-:S12]  /*23b70*/  @P1 BRA `(.L_x_1844) ;  /* 0x0000000000101947 */ /* 0x008fd80003800000 */
[----:B------:R-:W-:Y:S05]  /*23b80*/  @!P0 BRA `(.L_x_1844) ;  /* 0x00000000000c8947 */ /* 0x000fea0003800000 */
[----:B------:R-:W2:Y:S04]  /*23b90*/  LDG.E R7, desc[UR60][R4.64] ;  /* 0x0000003c04077981 */ /* 0x000ea8000c1e1900 */
[----:B-----5:R-:W2:Y:S02]  /*23ba0*/  LDG.E R0, desc[UR60][R4.64+0x4] ;  /* 0x0000043c04007981 */ /* 0x020ea4000c1e1900 */
[----:B--2---:R-:W-:-:S07]  /*23bb0*/  IMAD.IADD R0, R0, 0x1, -R7 ;  /* 0x0000000100007824 */ /* 0x004fce00078e0a07 */
.L_x_1844:
[----:B------:R-:W-:Y:S01]  /*23bc0*/  BSSY B1, `(.L_x_1845) ;  /* 0x0000035000017945 */ /* 0x000fe20003800000 */
[----:B0-----:R-:W-:Y:S02]  /*23bd0*/  SEL R33, R207, RZ, !P0 ;  /* 0x000000ffcf217207 */ /* 0x001fe40004000000 */
[----:B------:R-:W-:Y:S02]  /*23be0*/  SEL R28, R28, RZ, !P0 ;  /* 0x000000ff1c1c7207 */ /* 0x000fe40004000000 */
[----:B-----5:R-:W-:Y:S01]  /*23bf0*/  SHF.R.S32.HI R26, RZ, 0x1f, R3 ;  /* 0x0000001fff1a7819 */ /* 0x020fe20000011403 */
[----:B------:R-:W-:Y:S06]  /*23c00*/  @P3 BRA `(.L_x_1846) ;  /* 0x0000000000c03947 */ /* 0x000fec0003800000 */
[----:B------:R-:W0:Y:S01]  /*23c10*/  LDC R37, c[0x0][0xbe8] ;  /* 0x0002fa00ff257b82 */ /* 0x000e220000000800 */
[----:B------:R-:W-:Y:S01]  /*23c20*/  IADD3 R35, R188, -0x80, R35 ;  /* 0xffffff80bc237810 */ /* 0x000fe20007ffe023 */
[----:B0-----:R-:W-:-:S05]  /*23c30*/  IMAD R4, R0, R37, RZ ;  /* 0x0000002500047224 */ /* 0x001fca00078e02ff */
[----:B------:R-:W-:-:S13]  /*23c40*/  ISETP.GE.AND P0, PT, R35, R4, PT ;  /* 0x000000042300720c */ /* 0x000fda0003f06270 */
[----:B------:R-:W-:Y:S05]  /*23c50*/  @P0 BRA `(.L_x_1846) ;  /* 0x0000000000ac0947 */ /* 0x000fea0003800000 */
[----:B------:R-:W-:Y:S01]  /*23c60*/  IMAD.MOV.U32 R24, RZ, RZ, 0x9b8 ;  /* 0x000009b8ff187424 */ /* 0x000fe200078e00ff */
[----:B------:R-:W-:Y:S01]  /*23c70*/  ISETP.GT.AND P0, PT, R206, 0x1, PT ;  /* 0x00000001ce00780c */ /* 0x000fe20003f04270 */
[----:B------:R-:W0:Y:S01]  /*23c80*/  LDC.64 R4, c[0x0][0xba8] ;  /* 0x0002ea00ff047b82 */ /* 0x000e220000000a00 */
[----:B------:R-:W-:Y:S01]  /*23c90*/  ISETP.NE.AND P1, PT, R37, 0x1, PT ;  /* 0x000000012500780c */ /* 0x000fe20003f25270 */
[----:B------:R-:W-:Y:S01]  /*23ca0*/  IMAD.MOV.U32 R21, RZ, RZ, R35 ;  /* 0x000000ffff157224 */ /* 0x000fe200078e0023 */
[----:B------:R-:W-:-:S05]  /*23cb0*/  SEL R24, R24, 0x978, P0 ;  /* 0x0000097818187807 */ /* 0x000fca0000000000 */
[----:B------:R-:W2:Y:S08]  /*23cc0*/  LDC.64 R12, c[0x0][R24+0x220] ;  /* 0x00008800180c7b82 */ /* 0x000eb00000000a00 */
[----:B------:R-:W3:Y:S08]  /*23cd0*/  LDC.64 R10, c[0x0][R24+0x218] ;  /* 0x00008600180a7b82 */ /* 0x000ef00000000a00 */
[----:B------:R-:W4:Y:S08]  /*23ce0*/  LDC.64 R8, c[0x0][R24+0x228] ;  /* 0x00008a0018087b82 */ /* 0x000f300000000a00 */
[----:B------:R-:W5:Y:S08]  /*23cf0*/  LDC.64 R6, c[0x0][R24+0x210] ;  /* 0x0000840018067b82 */ /* 0x000f700000000a00 */
[----:B------:R-:W1:Y:S08]  /*23d00*/  @P1 LDC R20, c[0x0][0xbec] ;  /* 0x0002fb00ff141b82 */ /* 0x000e700000000800 */
[----:B------:R-:W4:Y:S01]  /*23d10*/  @P1 LDC R27, c[0x0][0xbf0] ;  /* 0x0002fc00ff1b1b82 */ /* 0x000f220000000800 */
[----:B--2---:R-:W-:-:S07]  /*23d20*/  IMAD R13, R13, R33, RZ ;  /* 0x000000210d0d7224 */ /* 0x004fce00078e02ff */
[----:B0-----:R-:W0:Y:S01]  /*23d30*/  @!P0 LDC R4, c[0x0][0xb50] ;  /* 0x0002d400ff048b82 */ /* 0x001e220000000800 */
[----:B-1----:R-:W-:-:S07]  /*23d40*/  @P1 IMAD.HI.U32 R20, R35, R20, RZ ;  /* 0x0000001423141227 */ /* 0x002fce00078e00ff */
[----:B------:R-:W1:Y:S01]  /*23d50*/  @!P0 LDC R5, c[0x0][0xb54] ;  /* 0x0002d500ff058b82 */ /* 0x000e620000000800 */
[-C--:B---3--:R-:W-:Y:S02]  /*23d60*/  IMAD R25, R11, R169.reuse, RZ ;  /* 0x000000a90b197224 */ /* 0x088fe400078e02ff */
[----:B------:R-:W-:Y:S01]  /*23d70*/  IMAD.WIDE.U32 R14, R10, R169, RZ ;  /* 0x000000a90a0e7225 */ /* 0x000fe200078e00ff */
[----:B----4-:R-:W-:-:S03]  /*23d80*/  @P1 SHF.R.U32.HI R21, RZ, R27, R20 ;  /* 0x0000001bff151219 */ /* 0x010fc60000011614 */
        /* <DEDUP_REMOVED lines=13> */
[----:B-----5:R-:W-:Y:S01]  /*23e60*/  IMAD R7, R7, R11, RZ ;  /* 0x0000000b07077224 */ /* 0x020fe200078e02ff */
[----:B------:R-:W-:Y:S02]  /*23e70*/  SHF.R.S32.HI R21, RZ, 0x1f, R21 ;  /* 0x0000001fff157819 */ /* 0x000fe40000011415 */
[----:B------:R-:W-:Y:S02]  /*23e80*/  SHF.R.S32.HI R13, RZ, 0x1f, R11 ;  /* 0x0000001fff0d7819 */ /* 0x000fe4000001140b */
[----:B------:R-:W-:-:S03]  /*23e90*/  IADD3.X R9, R21, R10, R15, P0, P1 ;  /* 0x0000000a15097210 */ /* 0x000fc600007e240f */
[C---:B------:R-:W-:Y:S02]  /*23ea0*/  IMAD R13, R6.reuse, R13, R7 ;  /* 0x0000000d060d7224 */ /* 0x040fe400078e0207 */
[----:B------:R-:W-:-:S04]  /*23eb0*/  IMAD.WIDE.U32 R6, R6, R11, R8 ;  /* 0x0000000b06067225 */ /* 0x000fc800078e0008 */
[----:B------:R-:W-:Y:S01]  /*23ec0*/  IMAD.IADD R7, R7, 0x1, R13 ;  /* 0x0000000107077824 */ /* 0x000fe200078e020d */
[----:B0-----:R-:W-:-:S04]  /*23ed0*/  LEA R4, P0, R6, R4, 0x2 ;  /* 0x0000000406047211 */ /* 0x001fc800078010ff */
[----:B-1----:R-:W-:Y:S01]  /*23ee0*/  LEA.HI.X R5, R6, R5, R7, 0x2, P0 ;  /* 0x0000000506057211 */ /* 0x002fe200000f1407 */
[----:B------:R-:W-:-:S05]  /*23ef0*/  IMAD.MOV.U32 R7, RZ, RZ, -0x800000 ;  /* 0xff800000ff077424 */ /* 0x000fca00078e00ff */
[----:B------:R0:W-:Y:S03]  /*23f00*/  STG.E desc[UR60][R4.64], R7 ;  /* 0x0000000704007986 */ /* 0x0001e6000c10193c */
.L_x_1846:
[----:B------:R-:W-:Y:S05]  /*23f10*/  BSYNC B1 ;  /* 0x0000000000017941 */ /* 0x000fea0003800000 */
.L_x_1845:
[----:B------:R-:W-:Y:S05]  /*23f20*/  @P2 BRA `(.L_x_1841) ;  /* 0x0000000400a02947 */ /* 0x000fea0003800000 */
[----:B------:R-:W2:Y:S01]  /*23f30*/  LDC R11, c[0x0][0xbe8] ;  /* 0x0002fa00ff0b7b82 */ /* 0x000ea20000000800 */
        /* <DEDUP_REMOVED lines=11> */
[----:B------:R-:W-:Y:S02]  /*23ff0*/  IMAD.IADD R9, R188, 0x1, R3 ;  /* 0x00000001bc097824 */ /* 0x000fe400078e0203 */
[----:B------:R-:W-:-:S04]  /*24000*/  IMAD.WIDE.U32 R4, R169, UR4, R4 ;  /* 0x00000004a9047c25 */ /* 0x000fc8000f8e0004 */
[----:B------:R-:W-:Y:S01]  /*24010*/  IMAD.MOV.U32 R3, RZ, RZ, R9 ;  /* 0x000000ffff037224 */ /* 0x000fe200078e0009 */
[----:B--2---:R-:W-:Y:S01]  /*24020*/  ISETP.NE.AND P0, PT, R11, 0x1, PT ;  /* 0x000000010b00780c */ /* 0x004fe20003f05270 */
[----:B------:R-:W-:Y:S02]  /*24030*/  IMAD R7, R28, UR6, RZ ;  /* 0x000000061c077c24 */ /* 0x000fe4000f8e02ff */
[----:B------:R-:W-:Y:S01]  /*24040*/  IMAD R5, R169, UR5, R5 ;  /* 0x00000005a9057c24 */ /* 0x000fe2000f8e0205 */
[----:B------:R-:W-:Y:S01]  /*24050*/  ULDC.64 UR4, c[0x0][0xae0] ;  /* 0x0002b80000047ab9 */ /* 0x000fe20000000a00 */
[C---:B------:R-:W-:Y:S02]  /*24060*/  IMAD R7, R33.reuse, UR7, R7 ;  /* 0x0000000721077c24 */ /* 0x040fe4000f8e0207 */
[----:B------:R-:W-:-:S04]  /*24070*/  IMAD.WIDE.U32 R4, R33, UR6, R4 ;  /* 0x0000000621047c25 */ /* 0x000fc8000f8e0004 */
[----:B------:R-:W-:Y:S02]  /*24080*/  IMAD.IADD R5, R5, 0x1, R7 ;  /* 0x0000000105057824 */ /* 0x000fe400078e0207 */
[----:B------:R-:W0:Y:S01]  /*24090*/  @P0 LDC R6, c[0x0][0xbec] ;  /* 0x0002fb00ff060b82 */ /* 0x000e220000000800 */
[----:B------:R-:W-:-:S07]  /*240a0*/  IMAD.IADD R188, R225, 0x1, R188 ;  /* 0x00000001e1bc7824 */ /* 0x000fce00078e02bc */
[----:B------:R-:W2:Y:S01]  /*240b0*/  @P0 LDC R13, c[0x0][0xbf0] ;  /* 0x0002fc00ff0d0b82 */ /* 0x000ea20000000800 */
[----:B0-----:R-:W-:-:S05]  /*240c0*/  @P0 IMAD.HI.U32 R6, R9, R6, RZ ;  /* 0x0000000609060227 */ /* 0x001fca00078e00ff */
[----:B--2---:R-:W-:-:S04]  /*240d0*/  @P0 SHF.R.U32.HI R3, RZ, R13, R6 ;  /* 0x0000000dff030219 */ /* 0x004fc80000011606 */
[--C-:B------:R-:W-:Y:S01]  /*240e0*/  SHF.R.S32.HI R6, RZ, 0x1f, R3.reuse ;  /* 0x0000001fff067819 */ /* 0x100fe20000011403 */
[----:B------:R-:W-:Y:S02]  /*240f0*/  IMAD.MOV R8, RZ, RZ, -R3 ;  /* 0x000000ffff087224 */ /* 0x000fe400078e0a03 */
[----:B------:R-:W-:-:S04]  /*24100*/  IMAD.WIDE.U32 R4, R3, UR4, R4 ;  /* 0x0000000403047c25 */ /* 0x000fc8000f8e0004 */
[----:B------:R-:W-:Y:S02]  /*24110*/  IMAD R6, R6, UR4, RZ ;  /* 0x0000000406067c24 */ /* 0x000fe4000f8e02ff */
[----:B------:R-:W-:Y:S02]  /*24120*/  IMAD R7, R11, R8, R9 ;  /* 0x000000080b077224 */ /* 0x000fe400078e0209 */
[----:B------:R-:W-:Y:S01]  /*24130*/  IMAD R9, R3, UR5, R6 ;  /* 0x0000000503097c24 */ /* 0x000fe2000f8e0206 */
[----:B------:R-:W-:Y:S01]  /*24140*/  ULDC.64 UR4, c[0x0][0xad8] ;  /* 0x0002b60000047ab9 */ /* 0x000fe20000000a00 */
[----:B------:R-:W-:Y:S01]  /*24150*/  IMAD R11, R0, R11, RZ ;  /* 0x0000000b000b7224 */ /* 0x000fe200078e02ff */
[----:B------:R-:W-:Y:S01]  /*24160*/  SHF.R.S32.HI R3, RZ, 0x1f, R7 ;  /* 0x0000001fff037819 */ /* 0x000fe20000011407 */
[----:B------:R-:W-:Y:S02]  /*24170*/  IMAD.IADD R5, R5, 0x1, R9 ;  /* 0x0000000105057824 */ /* 0x000fe400078e0209 */
[C---:B------:R-:W-:Y:S01]  /*24180*/  VIADD R0, R188.reuse, 0x20 ;  /* 0x00000020bc007836 */ /* 0x040fe20000000000 */
[----:B------:R-:W-:Y:S01]  /*24190*/  ISETP.GE.AND P2, PT, R188, R11, PT ;  /* 0x0000000bbc00720c */ /* 0x000fe20003f46270 */
[----:B------:R-:W-:-:S02]  /*241a0*/  IMAD R6, R3, UR4, RZ ;  /* 0x0000000403067c24 */ /* 0x000fc4000f8e02ff */
[----:B------:R-:W-:Y:S01]  /*241b0*/  IMAD.WIDE.U32 R4, R7, UR4, R4 ;  /* 0x0000000407047c25 */ /* 0x000fe2000f8e0004 */
[----:B------:R-:W-:-:S03]  /*241c0*/  ISETP.GE.AND P1, PT, R0, R11, PT ;  /* 0x0000000b0000720c */ /* 0x000fc60003f26270 */
[----:B------:R-:W-:Y:S01]  /*241d0*/  IMAD R3, R7, UR5, R6 ;  /* 0x0000000507037c24 */ /* 0x000fe2000f8e0206 */
[----:B------:R-:W-:Y:S01]  /*241e0*/  ULDC.64 UR4, c[0x0][0xa80] ;  /* 0x0002a00000047ab9 */ /* 0x000fe20000000a00 */
[----:B------:R-:W-:Y:S01]  /*241f0*/  VIADD R0, R188, 0x40 ;  /* 0x00000040bc007836 */ /* 0x000fe20000000000 */
[----:B------:R-:W-:Y:S01]  /*24200*/  LEA R6, P3, R4, UR4, 0x1 ;  /* 0x0000000404067c11 */ /* 0x000fe2000f8608ff */
[----:B------:R-:W-:-:S03]  /*24210*/  IMAD.IADD R3, R5, 0x1, R3 ;  /* 0x0000000105037824 */ /* 0x000fc600078e0203 */
[----:B------:R-:W-:Y:S02]  /*24220*/  ISETP.GE.AND P0, PT, R0, R11, PT ;  /* 0x0000000b0000720c */ /* 0x000fe40003f06270 */
[----:B------:R-:W-:Y:S02]  /*24230*/  LEA.HI.X R3, R4, UR5, R3, 0x1, P3 ;  /* 0x0000000504037c11 */ /* 0x000fe400098f0c03 */
[----:B------:R0:W2:Y:S04]  /*24240*/  SHFL.IDX PT, R4, R6, RZ, 0x181f ;  /* 0x00181fff06047589 */ /* 0x0000a800000e0000 */
[----:B------:R0:W3:Y:S01]  /*24250*/  SHFL.IDX PT, R0, R3, RZ, 0x181f ;  /* 0x00181fff03007589 */ /* 0x0000e200000e0000 */
[----:B------:R-:W-:Y:S05]  /*24260*/  @P2 BRA `(.L_x_1848) ;  /* 0x0000000000242947 */ /* 0x000fea0003800000 */
[----:B------:R-:W-:Y:S02]  /*24270*/  ULDC UR4, c[0x0][0xac8] ;  /* 0x0002b20000047ab9 */ /* 0x000fe40000000800 */
[----:B------:R-:W-:Y:S02]  /*24280*/  ISETP.GE.AND P4, PT, R203, UR4, PT ;  /* 0x00000004cb007c0c */ /* 0x000fe4000bf86270 */
[----:B------:R-:W-:-:S11]  /*24290*/  ISETP.GE.AND P5, PT, R204, UR4, PT ;  /* 0x00000004cc007c0c */ /* 0x000fd6000bfa6270 */
[CC--:B--2---:R-:W-:Y:S02]  /*242a0*/  @!P4 LEA R8, P2, R203.reuse, R4.reuse, 0x1 ;  /* 0x00000004cb08c211 */ /* 0x0c4fe400078408ff */
[C---:B------:R-:W-:Y:S02]  /*242b0*/  @!P5 LEA R4, P3, R204.reuse, R4, 0x1 ;  /* 0x00000004cc04d211 */ /* 0x040fe400078608ff */
[-C--:B---3--:R-:W-:Y:S02]  /*242c0*/  @!P4 LEA.HI.X R9, R203, R0.reuse, R12, 0x1, P2 ;  /* 0x00000000cb09c211 */ /* 0x088fe400010f0c0c */
[----:B------:R-:W-:-:S03]  /*242d0*/  @!P5 LEA.HI.X R5, R204, R0, R10, 0x1, P3 ;  /* 0x00000000cc05d211 */ /* 0x000fc600018f0c0a */
[----:B------:R4:W-:Y:S04]  /*242e0*/  @!P4 ST.E.128 desc[UR60][R8.64], RZ ;  /* 0x000000ff0800c985 */ /* 0x0009e8000c101d3c */
[----:B------:R4:W-:Y:S02]  /*242f0*/  @!P5 ST.E.128 desc[UR60][R4.64], RZ ;  /* 0x000000ff0400d985 */ /* 0x0009e4000c101d3c */
.L_x_1848:
[----:B------:R-:W-:Y:S05]  /*24300*/  BSYNC B1 ;  /* 0x0000000000017941 */ /* 0x000fea0003800000 */
.L_x_1847:
[----:B---3--:R3:W0:Y:S01]  /*24310*/  SHFL.IDX PT, R0, R3, 0x1, 0x181f ;  /* 0x00381f0003007f89 */ /* 0x00862200000e0000 */
[----:B------:R-:W-:Y:S03]  /*24320*/  BSSY B1, `(.L_x_1849) ;  /* 0x000000c000017945 */ /* 0x000fe60003800000 */
[----:B--2-4-:R3:W2:Y:S01]  /*24330*/  SHFL.IDX PT, R4, R6, 0x1, 0x181f ;  /* 0x00381f0006047f89 */ /* 0x0146a200000e0000 */
[----:B------:R-:W-:Y:S05]  /*24340*/  @P1 BRA `(.L_x_1850) ;  /* 0x0000000000241947 */ /* 0x000fea0003800000 */
[----:B------:R-:W-:Y:S02]  /*24350*/  ULDC UR4, c[0x0][0xac8] ;  /* 0x0002b20000047ab9 */ /* 0x000fe40000000800 */
[----:B------:R-:W-:Y:S02]  /*24360*/  ISETP.GE.AND P3, PT, R203, UR4, PT ;  /* 0x00000004cb007c0c */ /* 0x000fe4000bf66270 */
[----:B------:R-:W-:-:S11]  /*24370*/  ISETP.GE.AND P4, PT, R204, UR4, PT ;  /* 0x00000004cc007c0c */ /* 0x000fd6000bf86270 */
[CC--:B--2---:R-:W-:Y:S02]  /*24380*/  @!P3 LEA R8, P1, R203.reuse, R4.reuse, 0x1 ;  /* 0x00000004cb08b211 */ /* 0x0c4fe400078208ff */
[C---:B------:R-:W-:Y:S02]  /*24390*/  @!P4 LEA R4, P2, R204.reuse, R4, 0x1 ;  /* 0x00000004cc04c211 */ /* 0x040fe400078408ff */
[-C--:B0-----:R-:W-:Y:S02]  /*243a0*/  @!P3 LEA.HI.X R9, R203, R0.reuse, R12, 0x1, P1 ;  /* 0x00000000cb09b211 */ /* 0x081fe400008f0c0c */
[----:B------:R-:W-:-:S03]  /*243b0*/  @!P4 LEA.HI.X R5, R204, R0, R10, 0x1, P2 ;  /* 0x00000000cc05c211 */ /* 0x000fc600010f0c0a */
[----:B------:R4:W-:Y:S04]  /*243c0*/  @!P3 ST.E.128 desc[UR60][R8.64], RZ ;  /* 0x000000ff0800b985 */ /* 0x0009e8000c101d3c */
[----:B------:R4:W-:Y:S02]  /*243d0*/  @!P4 ST.E.128 desc[UR60][R4.64], RZ ;  /* 0x000000ff0400c985 */ /* 0x0009e4000c101d3c */
.L_x_1850:
[----:B------:R-:W-:Y:S05]  /*243e0*/  BSYNC B1 ;  /* 0x0000000000017941 */ /* 0x000fea0003800000 */
.L_x_1849:
[----:B0-----:R0:W0:Y:S01]  /*243f0*/  SHFL.IDX PT, R0, R3, 0x2, 0x181f ;  /* 0x00581f0003007f89 */ /* 0x00102200000e0000 */
[----:B------:R-:W-:Y:S03]  /*24400*/  BSSY B1, `(.L_x_1851) ;  /* 0x000000c000017945 */ /* 0x000fe60003800000 */
[----:B--2-4-:R2:W4:Y:S01]  /*24410*/  SHFL.IDX PT, R4, R6, 0x2, 0x181f ;  /* 0x00581f0006047f89 */ /* 0x01452200000e0000 */
[----:B------:R-:W-:Y:S05]  /*24420*/  @P0 BRA `(.L_x_1852) ;  /* 0x0000000000240947 */ /* 0x000fea0003800000 */
[----:B------:R-:W-:Y:S02]  /*24430*/  ULDC UR4, c[0x0][0xac8] ;  /* 0x0002b20000047ab9 */ /* 0x000fe40000000800 */
[----:B------:R-:W-:Y:S02]  /*24440*/  ISETP.GE.AND P2, PT, R203, UR4, PT ;  /* 0x00000004cb007c0c */ /* 0x000fe4000bf46270 */
[----:B------:R-:W-:-:S11]  /*24450*/  ISETP.GE.AND P3, PT, R204, UR4, PT ;  /* 0x00000004cc007c0c */ /* 0x000fd6000bf66270 */
[CC--:B----4-:R-:W-:Y:S02]  /*24460*/  @!P2 LEA R8, P0, R203.reuse, R4.reuse, 0x1 ;  /* 0x00000004cb08a211 */ /* 0x0d0fe400078008ff */
[C---:B------:R-:W-:Y:S02]  /*24470*/  @!P3 LEA R4, P1, R204.reuse, R4, 0x1 ;  /* 0x00000004cc04b211 */ /* 0x040fe400078208ff */
[-C--:B0-----:R-:W-:Y:S02]  /*24480*/  @!P2 LEA.HI.X R9, R203, R0.reuse, R12, 0x1, P0 ;  /* 0x00000000cb09a211 */ /* 0x081fe400000f0c0c */
[----:B------:R-:W-:-:S03]  /*24490*/  @!P3 LEA.HI.X R5, R204, R0, R10, 0x1, P1 ;  /* 0x00000000cc05b211 */ /* 0x000fc600008f0c0a */
[----:B------:R0:W-:Y:S04]  /*244a0*/  @!P2 ST.E.128 desc[UR60][R8.64], RZ ;  /* 0x000000ff0800a985 */ /* 0x0001e8000c101d3c */
[----:B------:R0:W-:Y:S02]  /*244b0*/  @!P3 ST.E.128 desc[UR60][R4.64], RZ ;  /* 0x000000ff0400b985 */ /* 0x0001e4000c101d3c */
.L_x_1852:
[----:B------:R-:W-:Y:S05]  /*244c0*/  BSYNC B1 ;  /* 0x0000000000017941 */ /* 0x000fea0003800000 */
.L_x_1851:
[----:B0-----:R-:W-:Y:S01]  /*244d0*/  VIADD R0, R188, 0x60 ;  /* 0x00000060bc007836 */ /* 0x001fe20000000000 */
[----:B---3--:R-:W0:Y:S04]  /*244e0*/  SHFL.IDX PT, R3, R3, 0x3, 0x181f ;  /* 0x00781f0003037f89 */ /* 0x008e2800000e0000 */
[----:B------:R-:W-:Y:S01]  /*244f0*/  ISETP.GE.AND P0, PT, R0, R11, PT ;  /* 0x0000000b0000720c */ /* 0x000fe20003f06270 */
[----:B----4-:R3:W4:-:S12]  /*24500*/  SHFL.IDX PT, R4, R6, 0x3, 0x181f ;  /* 0x00781f0006047f89 */ /* 0x01071800000e0000 */
[----:B---3--:R-:W-:Y:S05]  /*24510*/  @P0 BRA `(.L_x_1841) ;  /* 0x0000000000240947 */ /* 0x008fea0003800000 */
[----:B------:R-:W-:Y:S02]  /*24520*/  ULDC UR4, c[0x0][0xac8] ;  /* 0x0002b20000047ab9 */ /* 0x000fe40000000800 */
[----:B------:R-:W-:Y:S02]  /*24530*/  ISETP.GE.AND P2, PT, R203, UR4, PT ;  /* 0x00000004cb007c0c */ /* 0x000fe4000bf46270 */
[----:B------:R-:W-:-:S11]  /*24540*/  ISETP.GE.AND P3, PT, R204, UR4, PT ;  /* 0x00000004cc007c0c */ /* 0x000fd6000bf66270 */
[CC--:B--2-4-:R-:W-:Y:S02]  /*24550*/  @!P2 LEA R6, P0, R203.reuse, R4.reuse, 0x1 ;  /* 0x00000004cb06a211 */ /* 0x0d4fe400078008ff */
[C---:B------:R-:W-:Y:S02]  /*24560*/  @!P3 LEA R4, P1, R204.reuse, R4, 0x1 ;  /* 0x00000004cc04b211 */ /* 0x040fe400078208ff */
[-C--:B0-----:R-:W-:Y:S02]  /*24570*/  @!P2 LEA.HI.X R7, R203, R3.reuse, R12, 0x1, P0 ;  /* 0x00000003cb07a211 */ /* 0x081fe400000f0c0c */
[----:B------:R-:W-:-:S03]  /*24580*/  @!P3 LEA.HI.X R5, R204, R3, R10, 0x1, P1 ;  /* 0x00000003cc05b211 */ /* 0x000fc600008f0c0a */
[----:B------:R0:W-:Y:S04]  /*24590*/  @!P2 ST.E.128 desc[UR60][R6.64], RZ ;  /* 0x000000ff0600a985 */ /* 0x0001e8000c101d3c */
[----:B------:R0:W-:Y:S02]  /*245a0*/  @!P3 ST.E.128 desc[UR60][R4.64], RZ ;  /* 0x000000ff0400b985 */ /* 0x0001e4000c101d3c */
.L_x_1841:
[----:B------:R-:W-:Y:S05]  /*245b0*/  BSYNC B0 ;  /* 0x0000000000007941 */ /* 0x000fea0003800000 */
.L_x_1831:
[----:B------:R-:W-:Y:S02]  /*245c0*/  ULDC UR4, c[0x0][0xc3c] ;  /* 0x00030f0000047ab9 */ /* 0x000fe40000000800 */
[----:B------:R-:W-:-:S13]  /*245d0*/  ISETP.GE.AND P0, PT, R31, UR4, PT ;  /* 0x000000041f007c0c */ /* 0x000fda000bf06270 */
[----:B------:R-:W-:Y:S05]  /*245e0*/  @!P0 BRA `(.L_x_1853) ;  /* 0xfffffdcc00b08947 */ /* 0x000fea000383ffff */
[----:B------:R-:W-:Y:S05]  /*245f0*/  BRA `(.L_x_1546) ;  /* 0x0000008000207947 */ /* 0x000fea0003800000 */
.L_x_1544:
        /* <DEDUP_REMOVED lines=16> */
.L_x_1854:
        /* <DEDUP_REMOVED lines=43> */
.L_x_1858:
[----:B------:R-:W0:Y:S01]  /*249b0*/  LDC R2, c[0x0][0xc3c] ;  /* 0x00030f00ff027b82 */ /* 0x000e220000000800 */
[----:B------:R-:W-:Y:S01]  /*249c0*/  UIADD3 UR4, UR4, 0x1f, URZ ;  /* 0x0000001f04047890 */ /* 0x000fe2000fffe03f */
[----:B------:R-:W-:Y:S02]  /*249d0*/  ULDC UR7, c[0x0][0xc3c] ;  /* 0x00030f0000077ab9 */ /* 0x000fe40000000800 */
[----:B------:R-:W-:-:S03]  /*249e0*/  IMAD.U32 R27, RZ, RZ, UR7 ;  /* 0x00000007ff1b7e24 */ /* 0x000fc6000f8e00ff */
[----:B0-----:R-:W-:-:S13]  /*249f0*/  ISETP.LE.AND P6, PT, R2, UR4, PT ;  /* 0x0000000402007c0c */ /* 0x001fda000bfc3270 */
[----:B------:R-:W-:Y:S05]  /*24a00*/  @P6 BRA `(.L_x_1857) ;  /* 0x0000000800a86947 */ /* 0x000fea0003800000 */
[----:B------:R-:W-:Y:S02]  /*24a10*/  VIADD R11, R6, UR4 ;  /* 0x00000004060b7c36 */ /* 0x000fe40008000000 */
[----:B------:R-:W-:Y:S02]  /*24a20*/  IMAD.MOV.U32 R7, RZ, RZ, RZ ;  /* 0x000000ffff077224 */ /* 0x000fe400078e00ff */
[----:B------:R-:W-:Y:S01]  /*24a30*/  IMAD.MOV.U32 R8, RZ, RZ, RZ ;  /* 0x000000ffff087224 */ /* 0x000fe200078e00ff */
[----:B------:R-:W-:-:S13]  /*24a40*/  ISETP.GE.OR P6, PT, R11, R2, !P0 ;  /* 0x000000020b00720c */ /* 0x000fda00047c6670 */
[----:B------:R-:W0:Y:S08]  /*24a50*/  @!P6 LDC.64 R4, c[0x0][0xc80] ;  /* 0x00032000ff04eb82 */ /* 0x000e300000000a00 */
[----:B------:R-:W1:Y:S01]  /*24a60*/  @!P6 LDC.64 R2, c[0x0][0xc78] ;  /* 0x00031e00ff02eb82 */ /* 0x000e620000000a00 */
[----:B0-----:R-:W-:-:S05]  /*24a70*/  @!P6 IMAD.WIDE R4, R11, 0x4, R4 ;  /* 0x000000040b04e825 */ /* 0x001fca00078e0204 */
[----:B------:R-:W2:Y:S01]  /*24a80*/  @!P6 LDG.E R7, desc[UR60][R4.64] ;  /* 0x0000003c0407e981 */ /* 0x000ea2000c1e1900 */
[----:B-1----:R-:W-:-:S05]  /*24a90*/  @!P6 IMAD.WIDE R2, R11, 0x4, R2 ;  /* 0x000000040b02e825 */ /* 0x002fca00078e0202 */
        /* <DEDUP_REMOVED lines=22> */
.L_x_1856:
        /* <DEDUP_REMOVED lines=11> */
[----:B------:R-:W-:-:S05]  /*24cb0*/  VIADD R3, R27, 0xffffffff ;  /* 0xffffffff1b037836 */ /* 0x000fca0000000000 */
[----:B------:R0:W1:Y:S02]  /*24cc0*/  SHFL.IDX PT, R24, R2, R3, 0x1f ;  /* 0x00001f0302187589 */ /* 0x00006400000e0000 */
.L_x_1859:
[----:B-1----:R-:W-:Y:S02]  /*24cd0*/  IMAD R24, R24, UR5, R5 ;  /* 0x0000000518187c24 */ /* 0x002fe4000f8e0205 */
[----:B------:R-:W-:-:S03]  /*24ce0*/  VIADD R27, R27, UR4 ;  /* 0x000000041b1b7c36 */ /* 0x000fc60008000000 */
[----:B------:R-:W-:Y:S01]  /*24cf0*/  IADD3 R4, -R24, UR6, RZ ;  /* 0x0000000618047c10 */ /* 0x000fe2000fffe1ff */
[----:B------:R-:W-:Y:S06]  /*24d00*/  @!P1 BRA `(.L_x_1860) ;  /* 0x0000000000e89947 */ /* 0x000fec0003800000 */
[-C--:B--2---:R-:W-:Y:S02]  /*24d10*/  IABS R12, R7.reuse ;  /* 0x00000007000c7213 */ /* 0x084fe40000000000 */
[----:B------:R-:W-:Y:S02]  /*24d20*/  IABS R5, R8 ;  /* 0x0000000800057213 */ /* 0x000fe40000000000 */
[----:B------:R-:W1:Y:S01]  /*24d30*/  I2F.RP R9, R12 ;  /* 0x0000000c00097306 */ /* 0x000e620000209400 */
[----:B------:R-:W-:-:S07]  /*24d40*/  IABS R13, R7 ;  /* 0x00000007000d7213 */ /* 0x000fce0000000000 */
[----:B------:R-:W2:Y:S08]  /*24d50*/  I2F.RP R10, R5 ;  /* 0x00000005000a7306 */ /* 0x000eb00000209400 */
[----:B-1----:R-:W0:Y:S08]  /*24d60*/  MUFU.RCP R9, R9 ;  /* 0x0000000900097308 */ /* 0x002e300000001000 */
[----:B--2---:R-:W-:Y:S01]  /*24d70*/  MUFU.RCP R10, R10 ;  /* 0x0000000a000a7308 */ /* 0x004fe20000001000 */
        /* <DEDUP_REMOVED lines=18> */
[----:B------:R-:W0:Y:S01]  /*24ea0*/  F2I.FTZ.U32.TRUNC.NTZ R3, R11 ;  /* 0x0000000b00037305 */ /* 0x000e22000021f000 */
[----:B------:R-:W-:-:S05]  /*24eb0*/  IABS R12, R8 ;  /* 0x00000008000c7213 */ /* 0x000fca0000000000 */
[----:B------:R-:W-:-:S05]  /*24ec0*/  IMAD.MOV R12, RZ, RZ, -R12 ;  /* 0x000000ffff0c7224 */ /* 0x000fca00078e0a0c */
[----:B------:R-:W-:-:S04]  /*24ed0*/  @P0 VIADD R2, R2, 0x1 ;  /* 0x0000000102020836 */ /* 0x000fc80000000000 */
[----:B------:R-:W-:Y:S02]  /*24ee0*/  IMAD.MOV.U32 R13, RZ, RZ, R2 ;  /* 0x000000ffff0d7224 */ /* 0x000fe400078e0002 */
[----:B0-----:R-:W-:Y:S02]  /*24ef0*/  IMAD.MOV R2, RZ, RZ, -R3 ;  /* 0x000000ffff027224 */ /* 0x001fe400078e0a03 */
[----:B------:R-:W-:Y:S01]  /*24f00*/  @!P2 IMAD.MOV R13, RZ, RZ, -R13 ;  /* 0x000000ffff0da224 */ /* 0x000fe200078e0a0d */
[----:B------:R-:W-:Y:S01]  /*24f10*/  @!P1 LOP3.LUT R13, RZ, R7, RZ, 0x33, !PT ;  /* 0x00000007ff0d9212 */ /* 0x000fe200078e33ff */
[----:B------:R-:W-:Y:S02]  /*24f20*/  IMAD R9, R2, R5, RZ ;  /* 0x0000000502097224 */ /* 0x000fe400078e02ff */
[----:B------:R-:W-:Y:S01]  /*24f30*/  IMAD.MOV.U32 R2, RZ, RZ, RZ ;  /* 0x000000ffff027224 */ /* 0x000fe200078e00ff */
[----:B------:R-:W-:-:S03]  /*24f40*/  IABS R10, R13 ;  /* 0x0000000d000a7213 */ /* 0x000fc60000000000 */
[----:B------:R-:W-:-:S04]  /*24f50*/  IMAD.HI.U32 R2, R3, R9, R2 ;  /* 0x0000000903027227 */ /* 0x000fc800078e0002 */
[----:B------:R-:W-:Y:S02]  /*24f60*/  IMAD.MOV.U32 R3, RZ, RZ, R10 ;  /* 0x000000ffff037224 */ /* 0x000fe400078e000a */
[----:B------:R-:W-:Y:S02]  /*24f70*/  IMAD.MOV.U32 R10, RZ, RZ, R12 ;  /* 0x000000ffff0a7224 */ /* 0x000fe400078e000c */
[----:B------:R-:W-:-:S04]  /*24f80*/  IMAD.HI.U32 R2, R2, R3, RZ ;  /* 0x0000000302027227 */ /* 0x000fc800078e00ff */
[----:B------:R-:W-:Y:S01]  /*24f90*/  IMAD R10, R2, R10, R3 ;  /* 0x0000000a020a7224 */ /* 0x000fe200078e0203 */
[----:B------:R-:W-:-:S04]  /*24fa0*/  LOP3.LUT R3, R13, R8, RZ, 0x3c, !PT ;  /* 0x000000080d037212 */ /* 0x000fc800078e3cff */
[----:B------:R-:W-:Y:S02]  /*24fb0*/  ISETP.GT.U32.AND P1, PT, R5, R10, PT ;  /* 0x0000000a0500720c */ /* 0x000fe40003f24070 */
[----:B------:R-:W-:-:S11]  /*24fc0*/  ISETP.GE.AND P2, PT, R3, RZ, PT ;  /* 0x000000ff0300720c */ /* 0x000fd60003f46270 */
[----:B------:R-:W-:Y:S02]  /*24fd0*/  @!P1 IMAD.IADD R10, R10, 0x1, -R5 ;  /* 0x000000010a0a9824 */ /* 0x000fe400078e0a05 */
[----:B------:R-:W-:Y:S01]  /*24fe0*/  @!P1 VIADD R2, R2, 0x1 ;  /* 0x0000000102029836 */ /* 0x000fe20000000000 */
[----:B------:R-:W-:Y:S02]  /*24ff0*/  ISETP.NE.AND P1, PT, R8, RZ, PT ;  /* 0x000000ff0800720c */ /* 0x000fe40003f25270 */
[----:B------:R-:W-:Y:S01]  /*25000*/  ISETP.GE.U32.AND P0, PT, R10, R5, PT ;  /* 0x000000050a00720c */ /* 0x000fe20003f06070 */
[----:B------:R-:W-:-:S12]  /*25010*/  IMAD.MOV R5, RZ, RZ, -R13 ;  /* 0x000000ffff057224 */ /* 0x000fd800078e0a0d */
[----:B------:R-:W-:-:S04]  /*25020*/  @P0 VIADD R2, R2, 0x1 ;  /* 0x0000000102020836 */ /* 0x000fc80000000000 */
        /* <DEDUP_REMOVED lines=8> */
.L_x_1860:
[----:B0-----:R-:W0:Y:S02]  /*250b0*/  LDC.64 R2, c[0x0][0xc90] ;  /* 0x00032400ff027b82 */ /* 0x001e240000000a00 */
        /* <DEDUP_REMOVED lines=32> */
[----:B------:R-:W-:Y:S02]  /*252c0*/  VIADDMNMX R8, R8, UR5, R13, PT ;  /* 0x0000000508087c46 */ /* 0x000fe4000b80010d */
[----:B------:R-:W-:-:S02]  /*252d0*/  IADD3 R9, R9, 0x1000000, R4 ;  /* 0x0100000009097810 */ /* 0x000fc40007ffe004 */
        /* <DEDUP_REMOVED lines=25> */
[----:B------:R-:W-:-:S07]  /*25470*/  IMAD R26, R2, R26, R9 ;  /* 0x0000001a021a7224 */ /* 0x000fce00078e0209 */
.L_x_1861:
[----:B------:R-:W-:-:S05]  /*25480*/  LOP3.LUT R2, RZ, R2, RZ, 0x33, !PT ;  /* 0x00000002ff027212 */ /* 0x000fca00078e33ff */
[----:B------:R-:W-:Y:S01]  /*25490*/  IMAD.IADD R25, R7, 0x1, R2 ;  /* 0x0000000107197824 */ /* 0x000fe200078e0202 */
[----:B------:R-:W-:Y:S06]  /*254a0*/  BRA `(.L_x_1862) ;  /* 0x00000000000c7947 */ /* 0x000fec0003800000 */
.L_x_1857:
[----:B------:R-:W-:Y:S02]  /*254b0*/  IMAD.MOV.U32 R25, RZ, RZ, RZ ;  /* 0x000000ffff197224 */ /* 0x000fe400078e00ff */
[----:B------:R-:W-:Y:S02]  /*254c0*/  IMAD.U32 R24, RZ, RZ, UR6 ;  /* 0x00000006ff187e24 */ /* 0x000fe4000f8e00ff */
[----:B------:R-:W-:-:S07]  /*254d0*/  IMAD.MOV.U32 R26, RZ, RZ, RZ ;  /* 0x000000ffff1a7224 */ /* 0x000fce00078e00ff */
.L_x_1862:
[----:B------:R-:W-:-:S13]  /*254e0*/  ISETP.NE.AND P0, PT, R6, RZ, PT ;  /* 0x000000ff0600720c */ /* 0x000fda0003f05270 */
[----:B------:R-:W0:Y:S01]  /*254f0*/  @!P0 S2R R3, SR_CgaCtaId ;  /* 0x0000000000038919 */ /* 0x000e220000008800 */
[----:B------:R-:W-:-:S04]  /*25500*/  @!P0 MOV R2, 0x400 ;  /* 0x0000040000028802 */ /* 0x000fc80000000f00 */
[----:B0-----:R-:W-:-:S05]  /*25510*/  @!P0 LEA R2, R3, R2, 0x18 ;  /* 0x0000000203028211 */ /* 0x001fca00078ec0ff */
[----:B------:R0:W-:Y:S01]  /*25520*/  @!P0 STS.128 [R2+0x2a8d0], R24 ;  /* 0x02a8d01802008388 */ /* 0x0001e20000000c00 */
[----:B------:R-:W-:Y:S06]  /*25530*/  BAR.ARV 0x5, 0x180 ;  /* 0x0146000000007b1d */ /* 0x000fec0000002000 */
.L_x_1855:
        /* <DEDUP_REMOVED lines=12> */
[----:B------:R-:W-:Y:S01]  /*25600*/  ULDC.64 UR36, c[0x0][0x198] ;  /* 0x0000660000247ab9 */ /* 0x000fe20000000a00 */
[----:B------:R-:W-:Y:S01]  /*25610*/  IMAD.SHL.U32 R34, R4, 0x8, RZ ;  /* 0x0000000804227824 */ /* 0x000fe200078e00ff */
[----:B------:R-:W-:Y:S01]  /*25620*/  ULDC UR38, c[0x0][0xc] ;  /* 0x0000030000267ab9 */ /* 0x000fe20000000800 */
[----:B------:R-:W-:Y:S02]  /*25630*/  IMAD.MOV.U32 R22, RZ, RZ, RZ ;  /* 0x000000ffff167224 */ /* 0x000fe400078e00ff */
[----:B------:R-:W-:-:S02]  /*25640*/  IMAD.MOV.U32 R28, RZ, RZ, RZ ;  /* 0x000000ffff1c7224 */ /* 0x000fc400078e00ff */
[----:B------:R-:W-:Y:S01]  /*25650*/  IMAD.MOV.U32 R30, RZ, RZ, 0x1 ;  /* 0x00000001ff1e7424 */ /* 0x000fe200078e00ff */
        /* <DEDUP_REMOVED lines=9> */
[----:B------:R-:W-:Y:S01]  /*256f0*/  SHF.R.U32.HI R3, RZ, 0x3, R4 ;  /* 0x00000003ff037819 */ /* 0x000fe20000011604 */
[----:B0-----:R-:W-:-:S03]  /*25700*/  ULEA UR4, UR5, UR4, 0x18 ;  /* 0x0000000405047291 */ /* 0x001fc6000f8ec03f */
[----:B------:R-:W-:Y:S02]  /*25710*/  LOP3.LUT R4, R3, 0x70, R0, 0xf8, !PT ;  /* 0x0000007003047812 */ /* 0x000fe400078ef800 */
[C---:B------:R-:W-:Y:S01]  /*25720*/  LOP3.LUT R3, R2.reuse, 0x40, RZ, 0xfc, !PT ;  /* 0x0000004002037812 */ /* 0x040fe200078efcff */
[----:B------:R-:W-:Y:S01]  /*25730*/  IMAD.U32 R17, RZ, RZ, UR4 ;  /* 0x00000004ff117e24 */ /* 0x000fe2000f8e00ff */
[----:B------:R-:W-:-:S03]  /*25740*/  LOP3.LUT R0, R2, 0x80, RZ, 0xfc, !PT ;  /* 0x0000008002007812 */ /* 0x000fc600078efcff */
[----:B-1----:R-:W-:-:S07]  /*25750*/  IMAD R36, R34, 0x2, R17 ;  /* 0x0000000222247824 */ /* 0x002fce00078e0211 */
.L_x_1984:
[----:B------:R-:W-:Y:S05]  /*25760*/  YIELD ;  /* 0x0000000000007946 */ /* 0x000fea0003800000 */
[----:B------:R-:W-:Y:S01]  /*25770*/  ULDC.64 UR4, c[0x0][0xa28] ;  /* 0x00028a0000047ab9 */ /* 0x000fe20000000a00 */
[----:B------:R-:W-:Y:S01]  /*25780*/  IMAD.MOV.U32 R11, RZ, RZ, RZ ;  /* 0x000000ffff0b7224 */ /* 0x000fe200078e00ff */
[----:B------:R-:W-:Y:S01]  /*25790*/  ISETP.NE.U32.AND P0, PT, RZ, UR4, PT ;  /* 0x00000004ff007c0c */ /* 0x000fe2000bf05070 */
[----:B0-----:R-:W0:Y:S01]  /*257a0*/  LDC.64 R4, c[0x0][0xa00] ;  /* 0x00028000ff047b82 */ /* 0x001e220000000a00 */
[----:B------:R-:W-:Y:S02]  /*257b0*/  ULDC.64 UR6, c[0x0][0xa10] ;  /* 0x0002840000067ab9 */ /* 0x000fe40000000a00 */
[----:B------:R-:W-:Y:S01]  /*257c0*/  ISETP.NE.AND.EX P0, PT, RZ, UR5, PT, P0 ;  /* 0x00000005ff007c0c */ /* 0x000fe2000bf05300 */
[----:B------:R-:W-:-:S12]  /*257d0*/  ULDC.64 UR4, c[0x0][0xa18] ;  /* 0x0002860000047ab9 */ /* 0x000fd80000000a00 */
[----:B-1----:R-:W1:Y:S01]  /*257e0*/  @P0 LDC.64 R2, c[0x0][0xa28] ;  /* 0x00028a00ff020b82 */ /* 0x002e620000000a00 */
[----:B------:R-:W-:Y:S01]  /*257f0*/  ISETP.NE.U32.AND P1, PT, RZ, UR6, PT ;  /* 0x00000006ff007c0c */ /* 0x000fe2000bf25070 */
[----:B-1----:R-:W-:-:S05]  /*25800*/  @P0 IMAD.WIDE R2, R27, 0x4, R2 ;  /* 0x000000041b020825 */ /* 0x002fca00078e0202 */
[----:B------:R1:W2:Y:S01]  /*25810*/  @P0 LDG.E R11, desc[UR60][R2.64] ;  /* 0x0000003c020b0981 */ /* 0x0002a2000c1e1900 */
[----:B------:R-:W-:Y:S01]  /*25820*/  ISETP.NE.U32.AND P0, PT, RZ, UR4, PT ;  /* 0x00000004ff007c0c */ /* 0x000fe2000bf05070 */
[----:B------:R-:W-:Y:S01]  /*25830*/  IMAD.MOV.U32 R35, RZ, RZ, RZ ;  /* 0x000000ffff237224 */ /* 0x000fe200078e00ff */
[----:B------:R-:W-:Y:S01]  /*25840*/  ISETP.NE.AND.EX P1, PT, RZ, UR7, PT, P1 ;  /* 0x00000007ff007c0c */ /* 0x000fe2000bf25310 */
[----:B------:R-:W-:Y:S01]  /*25850*/  IMAD.MOV.U32 R0, RZ, RZ, RZ ;  /* 0x000000ffff007224 */ /* 0x000fe200078e00ff */
[----:B------:R-:W-:Y:S01]  /*25860*/  ISETP.NE.AND.EX P2, PT, RZ, UR5, PT, P0 ;  /* 0x00000005ff007c0c */ /* 0x000fe2000bf45300 */
[----:B------:R-:W-:Y:S01]  /*25870*/  ULDC.64 UR4, c[0x0][0xa00] ;  /* 0x0002800000047ab9 */ /* 0x000fe20000000a00 */
[----:B0-----:R-:W-:Y:S01]  /*25880*/  IMAD.WIDE R4, R27, 0x4, R4 ;  /* 0x000000041b047825 */ /* 0x001fe200078e0204 */
[----:B------:R-:W-:Y:S01]  /*25890*/  ISETP.NE.U32.AND P0, PT, RZ, UR4, PT ;  /* 0x00000004ff007c0c */ /* 0x000fe2000bf05070 */
[----:B-1----:R-:W0:Y:S03]  /*258a0*/  LDC.64 R2, c[0x0][0xa10] ;  /* 0x00028400ff027b82 */ /* 0x002e260000000a00 */
[----:B------:R-:W-:-:S06]  /*258b0*/  ISETP.NE.AND.EX P0, PT, RZ, UR5, PT, P0 ;  /* 0x00000005ff007c0c */ /* 0x000fcc000bf05300 */
[----:B------:R-:W1:Y:S07]  /*258c0*/  @P2 LDC.64 R6, c[0x0][0xa18] ;  /* 0x00028600ff062b82 */ /* 0x000e6e0000000a00 */
[----:B------:R-:W5:Y:S01]  /*258d0*/  @P0 LDG.E R35, desc[UR60][R4.64] ;  /* 0x0000003c04230981 */ /* 0x000f62000c1e1900 */
[----:B0-----:R-:W-:-:S05]  /*258e0*/  IMAD.WIDE R2, R27, 0x4, R2 ;  /* 0x000000041b027825 */ /* 0x001fca00078e0202 */
[----:B------:R-:W5:Y:S01]  /*258f0*/  @P1 LDG.E R0, desc[UR60][R2.64] ;  /* 0x0000003c02001981 */ /* 0x000f62000c1e1900 */
[----:B------:R-:W-:Y:S02]  /*25900*/  ULDC UR4, c[0x0][0x288] ;  /* 0x0000a20000047ab9 */ /* 0x000fe40000000800 */
[----:B------:R-:W-:Y:S01]  /*25910*/  IMAD.U32 R32, RZ, RZ, UR4 ;  /* 0x00000004ff207e24 */ /* 0x000fe2000f8e00ff */
[----:B------:R-:W-:Y:S02]  /*25920*/  ULDC.64 UR4, c[0x0][0x418] ;  /* 0x0001060000047ab9 */ /* 0x000fe40000000a00 */
[----:B------:R-:W-:-:S03]  /*25930*/  UISETP.NE.U32.AND UP0, UPT, UR4, URZ, UPT ;  /* 0x0000003f0400728c */ /* 0x000fc6000bf05070 */
[----:B------:R-:W-:Y:S01]  /*25940*/  ULDC UR4, c[0x0][0x424] ;  /* 0x0001090000047ab9 */ /* 0x000fe20000000800 */
[----:B------:R-:W-:Y:S01]  /*25950*/  UISETP.NE.AND.EX UP0, UPT, UR5, URZ, UPT, UP0 ;  /* 0x0000003f0500728c */ /* 0x000fe2000bf05300 */
[----:B-1----:R-:W-:Y:S02]  /*25960*/  @P2 IMAD.WIDE R6, R27, 0x4, R6 ;  /* 0x000000041b062825 */ /* 0x002fe400078e0206 */
[----:B------:R-:W-:Y:S01]  /*25970*/  ULDC UR5, c[0x0][0x2f0] ;  /* 0x0000bc0000057ab9 */ /* 0x000fe20000000800 */
[----:B------:R-:W-:Y:S02]  /*25980*/  USEL UR4, UR4, 0x1, UP0 ;  /* 0x0000000104047887 */ /* 0x000fe40008000000 */
[----:B------:R0:W5:Y:S02]  /*25990*/  @P2 LDG.E R32, desc[UR60][R6.64] ;  /* 0x0000003c06202981 */ /* 0x000164000c1e1900 */
[----:B------:R-:W-:-:S03]  /*259a0*/  UIMAD UR4, UR4, UR5, URZ ;  /* 0x00000005040472a4 */ /* 0x000fc6000f8e023f */
[----:B------:R-:W-:-:S03]  /*259b0*/  ULDC UR5, c[0x0][0x348] ;  /* 0x0000d20000057ab9 */ /* 0x000fc60000000800 */
[----:B------:R-:W-:Y:S02]  /*259c0*/  IMAD.U32 R10, RZ, RZ, UR4 ;  /* 0x00000004ff0a7e24 */ /* 0x000fe4000f8e00ff */
[----:B0-----:R-:W-:Y:S01]  /*259d0*/  IMAD.U32 R7, RZ, RZ, UR5 ;  /* 0x00000005ff077e24 */ /* 0x001fe2000f8e00ff */
[----:B--2---:R0:W-:Y:S01]  /*259e0*/  STL [R1+0x4], R11 ;  /* 0x0000040b01007387 */ /* 0x0041e20000100800 */
[----:B---3--:R-:W-:Y:S05]  /*259f0*/  @P2 BRA `(.L_x_1864) ;  /* 0x0000000000102947 */ /* 0x008fea0003800000 */
[----:B------:R-:W-:Y:S05]  /*25a00*/  @!P0 BRA `(.L_x_1864) ;  /* 0x00000000000c8947 */ /* 0x000fea0003800000 */
[----:B------:R-:W2:Y:S04]  /*25a10*/  LDG.E R9, desc[UR60][R4.64] ;  /* 0x0000003c04097981 */ /* 0x000ea8000c1e1900 */
[----:B-----5:R-:W2:Y:S02]  /*25a20*/  LDG.E R32, desc[UR60][R4.64+0x4] ;  /* 0x0000043c04207981 */ /* 0x020ea4000c1e1900 */
[----:B--2---:R-:W-:-:S07]  /*25a30*/  IMAD.IADD R32, R32, 0x1, -R9 ;  /* 0x0000000120207824 */ /* 0x004fce00078e0a09 */
.L_x_1864:
[----:B------:R-:W-:Y:S01]  /*25a40*/  ULDC.64 UR4, c[0x0][0xa20] ;  /* 0x0002880000047ab9 */ /* 0x000fe20000000a00 */
[C---:B------:R-:W-:Y:S02]  /*25a50*/  LOP3.LUT R4, R26.reuse, 0xff000000, RZ, 0xc0, !PT ;  /* 0xff0000001a047812 */ /* 0x040fe400078ec0ff */
[----:B------:R-:W-:Y:S02]  /*25a60*/  ISETP.NE.U32.AND P0, PT, RZ, UR4, PT ;  /* 0x00000004ff007c0c */ /* 0x000fe4000bf05070 */
[----:B------:R-:W-:Y:S02]  /*25a70*/  SHF.R.U32.HI R5, RZ, 0x8, R4 ;  /* 0x00000008ff057819 */ /* 0x000fe40000011604 */
[----:B------:R-:W-:Y:S02]  /*25a80*/  ISETP.NE.AND.EX P0, PT, RZ, UR5, PT, P0 ;  /* 0x00000005ff007c0c */ /* 0x000fe4000bf05300 */
[C---:B------:R-:W-:Y:S02]  /*25a90*/  LOP3.LUT R6, R26.reuse, 0xff0000, RZ, 0xc0, !PT ;  /* 0x00ff00001a067812 */ /* 0x040fe400078ec0ff */
[----:B------:R-:W-:-:S02]  /*25aa0*/  LOP3.LUT R26, R26, 0xffff, RZ, 0xc0, !PT ;  /* 0x0000ffff1a1a7812 */ /* 0x000fc400078ec0ff */
[----:B------:R-:W-:-:S07]  /*25ab0*/  LEA.HI R6, R6, R5, RZ, 0x10 ;  /* 0x0000000506067211 */ /* 0x000fce00078f80ff */
[----:B------:R-:W-:Y:S05]  /*25ac0*/  @!P0 BRA `(.L_x_1865) ;  /* 0x0000000000108947 */ /* 0x000fea0003800000 */
[----:B------:R-:W1:Y:S02]  /*25ad0*/  LDC.64 R4, c[0x0][0xa20] ;  /* 0x00028800ff047b82 */ /* 0x000e640000000a00 */
[----:B-1----:R-:W-:-:S05]  /*25ae0*/  IMAD.WIDE R4, R27, 0x4, R4 ;  /* 0x000000041b047825 */ /* 0x002fca00078e0204 */
[----:B------:R1:W5:Y:S01]  /*25af0*/  LDG.E R10, desc[UR60][R4.64] ;  /* 0x0000003c040a7981 */ /* 0x000362000c1e1900 */
[----:B------:R-:W-:Y:S05]  /*25b00*/  BRA `(.L_x_1866) ;  /* 0x0000000000247947 */ /* 0x000fea0003800000 */
.L_x_1865:
[----:B------:R-:W-:Y:S02]  /*25b10*/  ULDC.64 UR4, c[0x0][0xa08] ;  /* 0x0002820000047ab9 */ /* 0x000fe40000000a00 */
[----:B------:R-:W-:-:S04]  /*25b20*/  ISETP.NE.U32.AND P0, PT, RZ, UR4, PT ;  /* 0x00000004ff007c0c */ /* 0x000fc8000bf05070 */
[----:B------:R-:W-:-:S13]  /*25b30*/  ISETP.NE.AND.EX P0, PT, RZ, UR5, PT, P0 ;  /* 0x00000005ff007c0c */ /* 0x000fda000bf05300 */
[----:B------:R-:W-:Y:S05]  /*25b40*/  @!P0 BRA `(.L_x_1866) ;  /* 0x0000000000148947 */ /* 0x000fea0003800000 */
[----:B------:R-:W1:Y:S02]  /*25b50*/  LDC.64 R4, c[0x0][0xa08] ;  /* 0x00028200ff047b82 */ /* 0x000e640000000a00 */
[----:B-1----:R-:W-:-:S05]  /*25b60*/  IMAD.WIDE R4, R27, 0x4, R4 ;  /* 0x000000041b047825 */ /* 0x002fca00078e0204 */
[----:B------:R-:W2:Y:S04]  /*25b70*/  LDG.E R10, desc[UR60][R4.64] ;  /* 0x0000003c040a7981 */ /* 0x000ea8000c1e1900 */
[----:B------:R-:W2:Y:S02]  /*25b80*/  LDG.E R9, desc[UR60][R4.64+0x4] ;  /* 0x0000043c04097981 */ /* 0x000ea4000c1e1900 */
[----:B--2---:R-:W-:-:S07]  /*25b90*/  IMAD.IADD R10, R9, 0x1, -R10 ;  /* 0x00000001090a7824 */ /* 0x004fce00078e0a0a */
.L_x_1866:
[----:B-1----:R-:W2:Y:S01]  /*25ba0*/  @P1 LDG.E R5, desc[UR60][R2.64] ;  /* 0x0000003c02051981 */ /* 0x002ea2000c1e1900 */
[----:B------:R-:W1:Y:S03]  /*25bb0*/  LDC R8, c[0x0][0x448] ;  /* 0x00011200ff087b82 */ /* 0x000e660000000800 */
[----:B------:R3:W2:Y:S01]  /*25bc0*/  @P1 LDG.E R4, desc[UR60][R2.64+0x4] ;  /* 0x0000043c02041981 */ /* 0x0006a2000c1e1900 */
[----:B------:R-:W-:Y:S02]  /*25bd0*/  IMAD.SHL.U32 R25, R25, 0x80, RZ ;  /* 0x0000008019197824 */ /* 0x000fe400078e00ff */
[----:B-----5:R-:W-:Y:S02]  /*25be0*/  IMAD.IADD R10, R10, 0x1, -R11 ;  /* 0x000000010a0a7824 */ /* 0x020fe400078e0a0b */
[----:B---3--:R-:W3:Y:S01]  /*25bf0*/  LDC.64 R2, c[0x0][0x9e0] ;  /* 0x00027800ff027b82 */ /* 0x008ee20000000a00 */
[----:B-1----:R-:W-:-:S13]  /*25c00*/  ISETP.NE.AND P2, PT, R8, 0x1, PT ;  /* 0x000000010800780c */ /* 0x002fda0003f45270 */
[----:B------:R-:W1:Y:S01]  /*25c10*/  @P2 LDC R8, c[0x0][0x44c] ;  /* 0x00011300ff082b82 */ /* 0x000e620000000800 */
[----:B---3--:R-:W-:-:S07]  /*25c20*/  ISETP.GE.AND P3, PT, R3, 0x1, PT ;  /* 0x000000010300780c */ /* 0x008fce0003f66270 */
[----:B------:R-:W3:Y:S01]  /*25c30*/  @P2 LDC R9, c[0x0][0x450] ;  /* 0x00011400ff092b82 */ /* 0x000ee20000000800 */
[----:B--2---:R-:W-:Y:S02]  /*25c40*/  @P1 IMAD.IADD R7, R4, 0x1, -R5 ;  /* 0x0000000104071824 */ /* 0x004fe400078e0a05 */
[----:B------:R-:W-:Y:S02]  /*25c50*/  VIADD R5, R25, 0x7f ;  /* 0x0000007f19057836 */ /* 0x000fe40000000000 */
[----:B------:R-:W-:Y:S02]  /*25c60*/  IMAD.IADD R37, R10, 0x1, R7 ;  /* 0x000000010a257824 */ /* 0x000fe400078e0207 */
[----:B-1----:R-:W-:-:S03]  /*25c70*/  @P2 IMAD.HI.U32 R4, R5, R8, RZ ;  /* 0x0000000805042227 */ /* 0x002fc600078e00ff */
[C---:B------:R-:W-:Y:S02]  /*25c80*/  IADD3 R18, R37.reuse, 0x1, -R32 ;  /* 0x0000000125127810 */ /* 0x040fe40007ffe820 */
[----:B---3--:R-:W-:Y:S01]  /*25c90*/  @P2 SHF.R.U32.HI R5, RZ, R9, R4 ;  /* 0x00000009ff052219 */ /* 0x008fe20000011604 */
[----:B------:R-:W-:-:S04]  /*25ca0*/  VIADD R4, R37, 0x5f ;  /* 0x0000005f25047836 */ /* 0x000fc80000000000 */
[----:B------:R-:W-:-:S04]  /*25cb0*/  IMAD.HI R4, R4, 0x2aaaaaab, RZ ;  /* 0x2aaaaaab04047827 */ /* 0x000fc800078e02ff */
[----:B------:R-:W-:Y:S01]  /*25cc0*/  IMAD.IADD R8, R18, 0x1, R5 ;  /* 0x0000000112087824 */ /* 0x000fe200078e0205 */
[----:B------:R-:W-:-:S03]  /*25cd0*/  SHF.R.U32.HI R19, RZ, 0x1f, R4 ;  /* 0x0000001fff137819 */ /* 0x000fc60000011604 */
[----:B------:R-:W-:Y:S01]  /*25ce0*/  IMAD.IADD R2, R8, 0x1, R2 ;  /* 0x0000000108027824 */ /* 0x000fe200078e0202 */
[----:B------:R-:W-:Y:S01]  /*25cf0*/  LEA.HI.SX32 R19, R4, R19, 0x1c ;  /* 0x0000001304137211 */ /* 0x000fe200078fe2ff */
[----:B------:R-:W-:Y:S06]  /*25d00*/  @!P3 BRA `(.L_x_1867) ;  /* 0x000000000048b947 */ /* 0x000fec0003800000 */
[C---:B------:R-:W-:Y:S01]  /*25d10*/  ISETP.GT.AND P0, PT, R8.reuse, RZ, PT ;  /* 0x000000ff0800720c */ /* 0x040fe20003f04270 */
[----:B------:R-:W-:Y:S01]  /*25d20*/  BSSY B0, `(.L_x_1868) ;  /* 0x000000e000007945 */ /* 0x000fe20003800000 */
[----:B------:R-:W-:-:S11]  /*25d30*/  VIADD R9, R8, 0xffffffff ;  /* 0xffffffff08097836 */ /* 0x000fd60000000000 */
[----:B------:R-:W-:Y:S05]  /*25d40*/  @P0 BRA `(.L_x_1869) ;  /* 0x00000000001c0947 */ /* 0x000fea0003800000 */
[----:B------:R-:W-:Y:S01]  /*25d50*/  ISETP.NE.AND P0, PT, R3, 0x1, PT ;  /* 0x000000010300780c */ /* 0x000fe20003f05270 */
[----:B------:R-:W-:-:S12]  /*25d60*/  IMAD.MOV R9, RZ, RZ, -R8 ;  /* 0x000000ffff097224 */ /* 0x000fd800078e0a08 */
[----:B------:R-:W1:Y:S02]  /*25d70*/  @P0 LDC.64 R4, c[0x0][0x9e8] ;  /* 0x00027a00ff040b82 */ /* 0x000e640000000a00 */
[----:B-1----:R-:W-:-:S05]  /*25d80*/  @P0 IMAD.HI.U32 R4, R9, R4, RZ ;  /* 0x0000000409040227 */ /* 0x002fca00078e00ff */
[----:B------:R-:W-:-:S04]  /*25d90*/  @P0 SHF.R.U32.HI R9, RZ, R5, R4 ;  /* 0x00000005ff090219 */ /* 0x000fc80000011604 */
[----:B------:R-:W-:Y:S01]  /*25da0*/  LOP3.LUT R9, RZ, R9, RZ, 0x33, !PT ;  /* 0x00000009ff097212 */ /* 0x000fe200078e33ff */
[----:B------:R-:W-:Y:S06]  /*25db0*/  BRA `(.L_x_1870) ;  /* 0x0000000000107947 */ /* 0x000fec0003800000 */
.L_x_1869:
[----:B------:R-:W-:-:S13]  /*25dc0*/  ISETP.NE.AND P0, PT, R3, 0x1, PT ;  /* 0x000000010300780c */ /* 0x000fda0003f05270 */
[----:B------:R-:W1:Y:S02]  /*25dd0*/  @P0 LDC.64 R4, c[0x0][0x9e8] ;  /* 0x00027a00ff040b82 */ /* 0x000e640000000a00 */
[----:B-1----:R-:W-:-:S05]  /*25de0*/  @P0 IMAD.HI.U32 R4, R9, R4, RZ ;  /* 0x0000000409040227 */ /* 0x002fca00078e00ff */
[----:B------:R-:W-:-:S07]  /*25df0*/  @P0 SHF.R.U32.HI R9, RZ, R5, R4 ;  /* 0x00000005ff090219 */ /* 0x000fce0000011604 */
.L_x_1870:
[----:B------:R-:W-:Y:S05]  /*25e00*/  BSYNC B0 ;  /* 0x0000000000007941 */ /* 0x000fea0003800000 */
.L_x_1868:
[----:B------:R-:W-:-:S05]  /*25e10*/  IMAD R9, R9, R3, R3 ;  /* 0x0000000309097224 */ /* 0x000fca00078e0203 */
[----:B------:R-:W-:-:S07]  /*25e20*/  VIMNMX R2, R2, R9, PT ;  /* 0x0000000902027248 */ /* 0x000fce0003fe0100 */
.L_x_1867:
[----:B------:R-:W1:Y:S01]  /*25e30*/  @P2 LDC R8, c[0x0][0x44c] ;  /* 0x00011300ff082b82 */ /* 0x000e620000000800 */
[----:B------:R-:W-:Y:S01]  /*25e40*/  VIADD R2, R2, 0x5f ;  /* 0x0000005f02027836 */ /* 0x000fe20000000000 */
[----:B------:R-:W-:Y:S01]  /*25e50*/  ULDC UR4, c[0x0][0x9dc] ;  /* 0x0002770000047ab9 */ /* 0x000fe20000000800 */
[----:B------:R-:W-:Y:S02]  /*25e60*/  IMAD.MOV.U32 R5, RZ, RZ, R25 ;  /* 0x000000ffff057224 */ /* 0x000fe400078e0019 */
[----:B------:R-:W-:-:S03]  /*25e70*/  IMAD.HI R2, R2, 0x2aaaaaab, RZ ;  /* 0x2aaaaaab02027827 */ /* 0x000fc600078e02ff */
[----:B------:R-:W2:Y:S01]  /*25e80*/  @P2 LDC R4, c[0x0][0x450] ;  /* 0x00011400ff042b82 */ /* 0x000ea20000000800 */
[----:B-1----:R-:W-:-:S04]  /*25e90*/  @P2 IMAD.HI.U32 R9, R25, R8, RZ ;  /* 0x0000000819092227 */ /* 0x002fc800078e00ff */
[----:B------:R-:W-:Y:S01]  /*25ea0*/  IMAD.IADD R8, R37, 0x1, -R32 ;  /* 0x0000000125087824 */ /* 0x000fe200078e0a20 */
[----:B--2---:R-:W-:Y:S02]  /*25eb0*/  @P2 SHF.R.U32.HI R5, RZ, R4, R9 ;  /* 0x00000004ff052219 */ /* 0x004fe40000011609 */
[----:B------:R-:W-:-:S04]  /*25ec0*/  SHF.R.U32.HI R9, RZ, 0x1f, R2 ;  /* 0x0000001fff097819 */ /* 0x000fc80000011602 */
[----:B------:R-:W-:Y:S01]  /*25ed0*/  LEA.HI.SX32 R2, R2, R9, 0x1c ;  /* 0x0000000902027211 */ /* 0x000fe200078fe2ff */
[----:B------:R-:W-:-:S03]  /*25ee0*/  IMAD.IADD R9, R8, 0x1, R5 ;  /* 0x0000000108097824 */ /* 0x000fc600078e0205 */
[----:B0-----:R-:W-:Y:S01]  /*25ef0*/  VIMNMX R11, R19, R2, PT ;  /* 0x00000002130b7248 */ /* 0x001fe20003fe0100 */
        /* <DEDUP_REMOVED lines=12> */
.L_x_1873:
[----:B------:R-:W-:-:S13]  /*25fc0*/  ISETP.NE.AND P0, PT, R3, 0x1, PT ;  /* 0x000000010300780c */ /* 0x000fda0003f05270 */
[----:B------:R-:W0:Y:S02]  /*25fd0*/  @P0 LDC.64 R4, c[0x0][0x9e8] ;  /* 0x00027a00ff040b82 */ /* 0x000e240000000a00 */
[----:B0-----:R-:W-:-:S05]  /*25fe0*/  @P0 IMAD.HI.U32 R4, R9, R4, RZ ;  /* 0x0000000409040227 */ /* 0x001fca00078e00ff */
[----:B------:R-:W-:-:S07]  /*25ff0*/  @P0 SHF.R.U32.HI R9, RZ, R5, R4 ;  /* 0x00000005ff090219 */ /* 0x000fce0000011604 */
.L_x_1874:
[----:B------:R-:W-:Y:S05]  /*26000*/  BSYNC B0 ;  /* 0x0000000000007941 */ /* 0x000fea0003800000 */
.L_x_1872:
[----:B------:R-:W-:-:S05]  /*26010*/  IMAD R3, R9, R3, RZ ;  /* 0x0000000309037224 */ /* 0x000fca00078e02ff */
[----:B------:R-:W-:-:S07]  /*26020*/  VIMNMX R2, R2, R3, !PT ;  /* 0x0000000302027248 */ /* 0x000fce0007fe0100 */
.L_x_1871:
[----:B------:R-:W-:Y:S01]  /*26030*/  IMAD.HI R2, R2, 0x2aaaaaab, RZ ;  /* 0x2aaaaaab02027827 */ /* 0x000fe200078e02ff */
[----:B------:R-:W-:Y:S01]  /*26040*/  BSSY B0, `(.L_x_1875) ;  /* 0x0000026000007945 */ /* 0x000fe20003800000 */
[----:B------:R-:W-:Y:S02]  /*26050*/  LOP3.LUT R9, R6, 0xff, RZ, 0xc0, !PT ;  /* 0x000000ff06097812 */ /* 0x000fe400078ec0ff */
[----:B------:R-:W-:Y:S01]  /*26060*/  SHF.R.U32.HI R6, RZ, 0x10, R6 ;  /* 0x00000010ff067819 */ /* 0x000fe20000011606 */
        /* <DEDUP_REMOVED lines=9> */
[----:B------:R-:W-:Y:S02]  /*26100*/  IABS R13, R5 ;  /* 0x00000005000d7213 */ /* 0x000fe40000000000 */
[----:B------:R-:W-:Y:S02]  /*26110*/  IADD3 R12, R5, -0x1, R11 ;  /* 0xffffffff050c7810 */ /* 0x000fe40007ffe00b */
[----:B------:R-:W0:Y:S03]  /*26120*/  I2F.RP R2, R13 ;  /* 0x0000000d00027306 */ /* 0x000e260000209400 */
[----:B------:R-:W-:-:S05]  /*26130*/  IMAD.IADD R12, R12, 0x1, -R4 ;  /* 0x000000010c0c7824 */ /* 0x000fca00078e0a04 */
        /* <DEDUP_REMOVED lines=22> */
.L_x_1876:
[----:B------:R-:W-:Y:S05]  /*262a0*/  BSYNC B0 ;  /* 0x0000000000007941 */ /* 0x000fea0003800000 */
.L_x_1875:
[-C--:B------:R-:W-:Y:S01]  /*262b0*/  IMAD R3, R9, R14.reuse, R4 ;  /* 0x0000000e09037224 */ /* 0x080fe200078e0204 */
        /* <DEDUP_REMOVED lines=11> */
[----:B------:R-:W-:Y:S01]  /*26370*/  @P0 SHF.R.U32.HI R3, RZ, 0x1f, R4 ;  /* 0x0000001fff030819 */ /* 0x000fe20000011604 */
[----:B------:R-:W-:-:S03]  /*26380*/  IMAD.MOV.U32 R2, RZ, RZ, R5 ;  /* 0x000000ffff027224 */ /* 0x000fc600078e0005 */
        /* <DEDUP_REMOVED lines=11> */
.L_x_2052:
[----:B-1----:R-:W-:Y:S02]  /*26440*/  ISETP.NE.AND P0, PT, R14, RZ, PT ;  /* 0x000000ff0e00720c */ /* 0x002fe40003f05270 */
[----:B------:R-:W-:-:S11]  /*26450*/  PLOP3.LUT P6, PT, PT, PT, PT, 0x8, 0x0 ;  /* 0x000000000000781c */ /* 0x000fd60003fce170 */
[----:B------:R-:W-:Y:S05]  /*26460*/  @P0 BRA `(.L_x_1880) ;  /* 0x00000000000c0947 */ /* 0x000fea0003800000 */
[----:B------:R-:W-:-:S03]  /*26470*/  UMOV UR4, 0xffffffff ;  /* 0xffffffff00047882 */ /* 0x000fc60000000000 */
[----:B------:R-:W-:Y:S05]  /*26480*/  BRA.DIV UR4, `(.L_x_1881) ;  /* 0x0000007604647947 */ /* 0x000fea000b800000 */
[----:B------:R-:W-:-:S13]  /*26490*/  ELECT P6, URZ, PT ;  /* 0x00000000003f782f */ /* 0x000fda00038c0000 */
.L_x_1880:
        /* <DEDUP_REMOVED lines=9> */
.L_x_2055:
[----:B------:R-:W-:Y:S05]  /*26530*/  BSYNC B1 ;  /* 0x0000000000017941 */ /* 0x000fea0003800000 */
.L_x_1882:
        /* <DEDUP_REMOVED lines=10> */
.L_x_2056:
[----:B------:R-:W-:Y:S05]  /*265e0*/  BSYNC B2 ;  /* 0x0000000000027941 */ /* 0x000fea0003800000 */
.L_x_1886:
[----:B------:R-:W-:Y:S04]  /*265f0*/  BSSY B2, `(.L_x_1888) ;  /* 0x0000009000027945 */ /* 0x000fe80003800000 */
        /* <DEDUP_REMOVED lines=8> */
.L_x_1889:
[----:B------:R-:W-:Y:S05]  /*26680*/  BSYNC B2 ;  /* 0x0000000000027941 */ /* 0x000fea0003800000 */
.L_x_1888:
[----:B------:R-:W-:Y:S01]  /*26690*/  IMAD.MOV.U32 R20, RZ, RZ, RZ ;  /* 0x000000ffff147224 */ /* 0x000fe200078e00ff */
[----:B------:R-:W-:Y:S01]  /*266a0*/  UIADD3 UR4, UP0, UR36, 0x570, URZ ;  /* 0x0000057024047890 */ /* 0x000fe2000ff1e03f */
[----:B------:R-:W-:Y:S01]  /*266b0*/  IMAD R7, R2, 0x60, R0 ;  /* 0x0000006002077824 */ /* 0x000fe200078e0200 */
[----:B------:R-:W-:Y:S01]  /*266c0*/  PLOP3.LUT P0, PT, PT, PT, PT, 0x80, 0x0 ;  /* 0x000000000000781c */ /* 0x000fe20003f0f070 */
[----:B0-----:R-:W-:Y:S01]  /*266d0*/  IMAD R10, R22, 0x9000, R17 ;  /* 0x00009000160a7824 */ /* 0x001fe200078e0211 */
[----:B------:R-:W-:Y:S01]  /*266e0*/  R2UR UR10, R20 ;  /* 0x00000000140a72ca */ /* 0x000fe200000e0000 */
[----:B------:R-:W-:Y:S01]  /*266f0*/  VIADD R7, R7, 0xffffffa0 ;  /* 0xffffffa007077836 */ /* 0x000fe20000000000 */
[----:B------:R-:W-:Y:S01]  /*26700*/  UIADD3.X UR5, URZ, UR37, URZ, UP0, !UPT ;  /* 0x000000253f057290 */ /* 0x000fe200087fe43f */
[----:B------:R-:W-:Y:S01]  /*26710*/  VIADD R3, R12, 0x2a890 ;  /* 0x0002a8900c037836 */ /* 0x000fe20000000000 */
[----:B------:R-:W-:Y:S01]  /*26720*/  UMOV UR6, 0x0 ;  /* 0x0000000000067882 */ /* 0x000fe20000000000 */
[----:B------:R-:W-:Y:S01]  /*26730*/  VIADD R13, R10, 0x18400 ;  /* 0x000184000a0d7836 */ /* 0x000fe20000000000 */
[----:B------:R-:W-:-:S09]  /*26740*/  UMOV UR7, 0x12f00000 ;  /* 0x12f0000000077882 */ /* 0x000fd20000000000 */
.L_x_1890:
        /* <DEDUP_REMOVED lines=16> */
.L_x_1891:
        /* <DEDUP_REMOVED lines=15> */
.L_x_1892:
        /* <DEDUP_REMOVED lines=13> */
.L_x_2057:
[----:B------:R-:W-:Y:S05]  /*26a10*/  BSYNC B2 ;  /* 0x0000000000027941 */ /* 0x000fea0003800000 */
.L_x_1893:
        /* <DEDUP_REMOVED lines=11> */
.L_x_1896:
[----:B------:R-:W-:Y:S05]  /*26ad0*/  BSYNC B2 ;  /* 0x0000000000027941 */ /* 0x000fea0003800000 */
.L_x_1895:
        /* <DEDUP_REMOVED lines=9> */
.L_x_1897:
        /* <DEDUP_REMOVED lines=15> */
.L_x_1898:
        /* <DEDUP_REMOVED lines=10> */
.L_x_1885:
[----:B------:R-:W-:Y:S05]  /*26d00*/  BSYNC B1 ;  /* 0x0000000000017941 */ /* 0x000fea0003800000 */
.L_x_1884:
        /* <DEDUP_REMOVED lines=9> */
.L_x_1914:
[----:B------:R-:W-:Y:S05]  /*26da0*/  YIELD ;  /* 0x0000000000007946 */ /* 0x000fea0003800000 */
[----:B------:R-:W-:Y:S04]  /*26db0*/  BSSY B1, `(.L_x_1899) ;  /* 0x000007b000017945 */ /* 0x000fe80003800000 */
[----:B------:R-:W-:Y:S05]  /*26dc0*/  @!P6 BRA `(.L_x_1900) ;  /* 0x0000000400e4e947 */ /* 0x000fea0003800000 */
[----:B0-----:R-:W-:Y:S01]  /*26dd0*/  IMAD R10, R22, 0x8, R17 ;  /* 0x00000008160a7824 */ /* 0x001fe200078e0211 */
[----:B------:R-:W-:Y:S01]  /*26de0*/  SHF.L.U32 R2, R31, 0x1f, RZ ;  /* 0x0000001f1f027819 */ /* 0x000fe200000006ff */
[----:B------:R-:W0:Y:S01]  /*26df0*/  S2R R3, SR_TID.X ;  /* 0x0000000000037919 */ /* 0x000e220000002100 */
[----:B------:R-:W-:Y:S02]  /*26e00*/  BSSY B2, `(.L_x_1901) ;  /* 0x0000005000027945 */ /* 0x000fe40003800000 */
[----:B------:R-:W1:Y:S01]  /*26e10*/  SYNCS.PHASECHK.TRANS64.TRYWAIT P1, [R10+URZ+0x2a8a0], R2 ;  /* 0x02a8a0020a0075a7 */ /* 0x000e62000802017f */
[----:B0-----:R-:W-:-:S04]  /*26e20*/  LOP3.LUT R3, R3, 0x7f, RZ, 0xc0, !PT ;  /* 0x0000007f03037812 */ /* 0x001fc800078ec0ff */
[----:B------:R-:W-:Y:S01]  /*26e30*/  ISETP.NE.AND P2, PT, R3, RZ, PT ;  /* 0x000000ff0300720c */ /* 0x000fe20003f45270 */
[----:B-1----:R-:W-:-:S12]  /*26e40*/  @!P1 BRA `(.L_x_1902) ;  /* 0x0000006c00509947 */ /* 0x002fd80003800000 */
.L_x_2058:
[----:B------:R-:W-:Y:S05]  /*26e50*/  BSYNC B2 ;  /* 0x0000000000027941 */ /* 0x000fea0003800000 */
.L_x_1901:
[----:B------:R-:W-:Y:S04]  /*26e60*/  BSSY B2, `(.L_x_1903) ;  /* 0x0000009000027945 */ /* 0x000fe80003800000 */
[----:B------:R-:W-:Y:S05]  /*26e70*/  @P2 BRA `(.L_x_1904) ;  /* 0x00000000001c2947 */ /* 0x000fea0003800000 */
[----:B------:R-:W1:Y:S01]  /*26e80*/  S2R R7, SR_TID.X ;  /* 0x0000000000077919 */ /* 0x000e620000002100 */
[----:B------:R-:W-:-:S04]  /*26e90*/  IMAD.MOV.U32 R3, RZ, RZ, 0x9000 ;  /* 0x00009000ff037424 */ /* 0x000fc800078e00ff */
[----:B------:R2:W-:Y:S01]  /*26ea0*/  SYNCS.ARRIVE.TRANS64 RZ, [R10+URZ+0x2a890], R3 ;  /* 0x02a890030aff79a7 */ /* 0x0005e2000800003f */
[----:B-1----:R-:W-:-:S04]  /*26eb0*/  LOP3.LUT R7, R7, 0x1f, RZ, 0xc0, !PT ;  /* 0x0000001f07077812 */ /* 0x002fc800078ec0ff */
[----:B------:R-:W-:-:S13]  /*26ec0*/  ISETP.NE.AND P1, PT, R7, RZ, PT ;  /* 0x000000ff0700720c */ /* 0x000fda0003f25270 */
[----:B--2---:R-:W-:Y:S05]  /*26ed0*/  @!P1 BRA `(.L_x_1904) ;  /* 0x0000000000049947 */ /* 0x004fea0003800000 */
[----:B------:R-:W-:Y:S01]  /*26ee0*/  BPT.TRAP 0x1 ;  /* 0x000000040000795c */ /* 0x000fe20000300000 */
.L_x_1904:
[----:B------:R-:W-:Y:S05]  /*26ef0*/  BSYNC B2 ;  /* 0x0000000000027941 */ /* 0x000fea0003800000 */
.L_x_1903:
        /* <DEDUP_REMOVED lines=8> */
[----:B------:R-:W-:Y:S01]  /*26f80*/  VIADD R12, R3, 0x18400 ;  /* 0x00018400030c7836 */ /* 0x000fe20000000000 */
[----:B------:R-:W-:Y:S01]  /*26f90*/  UMOV UR6, 0x0 ;  /* 0x0000000000067882 */ /* 0x000fe20000000000 */
[----:B------:R-:W-:-:S10]  /*26fa0*/  UMOV UR7, 0x12f00000 ;  /* 0x12f0000000077882 */ /* 0x000fd40000000000 */
.L_x_1905:
        /* <DEDUP_REMOVED lines=10> */
[----:B------:R-:W-:Y:S01]  /*27050*/  IMAD.MOV.U32 R12, RZ, RZ, 0x40 ;  /* 0x00000040ff0c7424 */ /* 0x000fe200078e00ff */
[----:B------:R-:W-:Y:S01]  /*27060*/  PLOP3.LUT P1, PT, PT, PT, PT, 0x80, 0x0 ;  /* 0x000000000000781c */ /* 0x000fe20003f2f070 */
[----:B------:R-:W-:Y:S01]  /*27070*/  VIADD R14, R3, 0x1b400 ;  /* 0x0001b400030e7836 */ /* 0x000fe20000000000 */
[----:B------:R-:W-:Y:S01]  /*27080*/  UMOV UR6, 0x0 ;  /* 0x0000000000067882 */ /* 0x000fe20000000000 */
[----:B------:R-:W-:Y:S01]  /*27090*/  UMOV UR7, 0x12f00000 ;  /* 0x12f0000000077882 */ /* 0x000fe20000000000 */
[----:B------:R-:W-:-:S15]  /*270a0*/  R2UR UR10, R12 ;  /* 0x000000000c0a72ca */ /* 0x000fde00000e0000 */
.L_x_1906:
        /* <DEDUP_REMOVED lines=10> */
[----:B------:R-:W-:Y:S01]  /*27150*/  PLOP3.LUT P1, PT, PT, PT, PT, 0x80, 0x0 ;  /* 0x000000000000781c */ /* 0x000fe20003f2f070 */
[----:B------:R-:W-:Y:S01]  /*27160*/  VIADD R3, R3, 0x1e400 ;  /* 0x0001e40003037836 */ /* 0x000fe20000000000 */
[----:B------:R-:W-:Y:S01]  /*27170*/  UMOV UR6, 0x0 ;  /* 0x0000000000067882 */ /* 0x000fe20000000000 */
[----:B------:R-:W-:Y:S01]  /*27180*/  UMOV UR7, 0x12f00000 ;  /* 0x12f0000000077882 */ /* 0x000fe20000000000 */
[----:B------:R-:W-:-:S09]  /*27190*/  UMOV UR10, 0x80 ;  /* 0x00000080000a7882 */ /* 0x000fd20000000000 */
.L_x_1907:
        /* <DEDUP_REMOVED lines=10> */
[----:B------:R-:W1:Y:S01]  /*27240*/  SYNCS.PHASECHK.TRANS64.TRYWAIT P1, [R10+URZ+0x2a8c0], R2 ;  /* 0x02a8c0020a0075a7 */ /* 0x000e62000802017f */
[----:B------:R-:W-:Y:S04]  /*27250*/  BSSY B2, `(.L_x_1908) ;  /* 0x0000002000027945 */ /* 0x000fe80003800000 */
[----:B-1----:R-:W-:Y:S05]  /*27260*/  @!P1 BRA `(.L_x_1909) ;  /* 0x00000068005c9947 */ /* 0x002fea0003800000 */
.L_x_2059:
[----:B------:R-:W-:Y:S05]  /*27270*/  BSYNC B2 ;  /* 0x0000000000027941 */ /* 0x000fea0003800000 */
.L_x_1908:
[----:B------:R-:W-:Y:S01]  /*27280*/  BSSY B2, `(.L_x_1910) ;  /* 0x000000b000027945 */ /* 0x000fe20003800000 */
[----:B01----:R-:W-:Y:S02]  /*27290*/  IMAD.MOV.U32 R2, RZ, RZ, 0x0 ;  /* 0x00000000ff027424 */ /* 0x003fe400078e00ff */
[----:B------:R-:W-:Y:S01]  /*272a0*/  IMAD.MOV.U32 R3, RZ, RZ, 0x12f00000 ;  /* 0x12f00000ff037424 */ /* 0x000fe200078e00ff */
[----:B------:R-:W-:Y:S06]  /*272b0*/  @P2 BRA `(.L_x_1911) ;  /* 0x00000000001c2947 */ /* 0x000fec0003800000 */
[----:B------:R-:W0:Y:S01]  /*272c0*/  S2R R14, SR_TID.X ;  /* 0x00000000000e7919 */ /* 0x000e220000002100 */
[----:B------:R-:W-:-:S04]  /*272d0*/  IMAD.MOV.U32 R13, RZ, RZ, 0x6000 ;  /* 0x00006000ff0d7424 */ /* 0x000fc800078e00ff */
[----:B------:R1:W-:Y:S01]  /*272e0*/  SYNCS.ARRIVE.TRANS64 RZ, [R10+URZ+0x2a8b0], R13 ;  /* 0x02a8b00d0aff79a7 */ /* 0x0003e2000800003f */
[----:B0-----:R-:W-:-:S04]  /*272f0*/  LOP3.LUT R14, R14, 0x1f, RZ, 0xc0, !PT ;  /* 0x0000001f0e0e7812 */ /* 0x001fc800078ec0ff */
[----:B------:R-:W-:-:S13]  /*27300*/  ISETP.NE.AND P1, PT, R14, RZ, PT ;  /* 0x000000ff0e00720c */ /* 0x000fda0003f25270 */
[----:B-1----:R-:W-:Y:S05]  /*27310*/  @!P1 BRA `(.L_x_1911) ;  /* 0x0000000000049947 */ /* 0x002fea0003800000 */
[----:B------:R-:W-:Y:S01]  /*27320*/  BPT.TRAP 0x1 ;  /* 0x000000040000795c */ /* 0x000fe20000300000 */
.L_x_1911:
[----:B------:R-:W-:Y:S05]  /*27330*/  BSYNC B2 ;  /* 0x0000000000027941 */ /* 0x000fea0003800000 */
.L_x_1910:
[----:B------:R-:W-:Y:S01]  /*27340*/  R2UR UR10, R15 ;  /* 0x000000000f0a72ca */ /* 0x000fe200000e0000 */
[----:B------:R-:W-:Y:S01]  /*27350*/  IMAD R13, R22, 0x6000, R17 ;  /* 0x00006000160d7824 */ /* 0x000fe200078e0211 */
[----:B------:R-:W-:Y:S01]  /*27360*/  R2UR UR6, R2 ;  /* 0x00000000020672ca */ /* 0x000fe200000e0000 */
[----:B------:R-:W-:Y:S01]  /*27370*/  UIADD3 UR4, UP0, UR36, 0x670, URZ ;  /* 0x0000067024047890 */ /* 0x000fe2000ff1e03f */
[----:B------:R-:W-:Y:S01]  /*27380*/  R2UR UR7, R3 ;  /* 0x00000000030772ca */ /* 0x000fe200000e0000 */
[----:B------:R-:W-:Y:S01]  /*27390*/  VIADD R10, R10, 0x2a8b0 ;  /* 0x0002a8b00a0a7836 */ /* 0x000fe20000000000 */
[----:B------:R-:W-:Y:S01]  /*273a0*/  PLOP3.LUT P1, PT, PT, PT, PT, 0x80, 0x0 ;  /* 0x000000000000781c */ /* 0x000fe20003f2f070 */
[----:B------:R-:W-:Y:S01]  /*273b0*/  VIADD R14, R13, 0x400 ;  /* 0x000004000d0e7836 */ /* 0x000fe20000000000 */
[----:B------:R-:W-:-:S12]  /*273c0*/  UIADD3.X UR5, URZ, UR37, URZ, UP0, !UPT ;  /* 0x000000253f057290 */ /* 0x000fd800087fe43f */
.L_x_1912:
        /* <DEDUP_REMOVED lines=15> */
.L_x_1913:
        /* <DEDUP_REMOVED lines=10> */
.L_x_1900:
[----:B------:R-:W-:Y:S05]  /*27560*/  BSYNC B1 ;  /* 0x0000000000017941 */ /* 0x000fea0003800000 */
.L_x_1899:
[C---:B------:R-:W-:Y:S01]  /*27570*/  ISETP.GT.AND P2, PT, R11.reuse, R5, PT ;  /* 0x000000050b00720c */ /* 0x040fe20003f44270 */
[----:B------:R-:W-:Y:S02]  /*27580*/  VIADD R22, R22, 0x1 ;  /* 0x0000000116167836 */ /* 0x000fe40000000000 */
[----:B------:R-:W-:-:S03]  /*27590*/  VIADD R11, R11, 0xffffffff ;  /* 0xffffffff0b0b7836 */ /* 0x000fc60000000000 */
[----:B------:R-:W-:-:S04]  /*275a0*/  ISETP.NE.AND P1, PT, R22, 0x2, PT ;  /* 0x000000021600780c */ /* 0x000fc80003f25270 */
[----:B------:R-:W-:Y:S02]  /*275b0*/  SEL R2, RZ, 0x1, P1 ;  /* 0x00000001ff027807 */ /* 0x000fe40000800000 */
[----:B------:R-:W-:Y:S02]  /*275c0*/  SEL R22, R22, RZ, P1 ;  /* 0x000000ff16167207 */ /* 0x000fe40000800000 */
[----:B------:R-:W-:Y:S01]  /*275d0*/  LOP3.LUT R31, R31, R2, RZ, 0x3c, !PT ;  /* 0x000000021f1f7212 */ /* 0x000fe200078e3cff */
[----:B------:R-:W-:Y:S06]  /*275e0*/  @P2 BRA `(.L_x_1914) ;  /* 0xfffffff400ec2947 */ /* 0x000fec000383ffff */
.L_x_1878:
[----:B------:R-:W-:Y:S05]  /*275f0*/  BSYNC B0 ;  /* 0x0000000000007941 */ /* 0x000fea0003800000 */
.L_x_1877:
[----:B------:R-:W1:Y:S01]  /*27600*/  LDC R0, c[0x0][0x448] ;  /* 0x00011200ff007b82 */ /* 0x000e620000000800 */
[----:B------:R-:W-:Y:S01]  /*27610*/  VIADD R5, R25, 0x7f ;  /* 0x0000007f19057836 */ /* 0x000fe20000000000 */
[----:B------:R-:W-:Y:S06]  /*27620*/  @!P0 WARPSYNC.ALL ;  /* 0x0000000000008948 */ /* 0x000fec0003800000 */
[----:B------:R-:W2:Y:S08]  /*27630*/  LDC.64 R2, c[0x0][0x9e0] ;  /* 0x00027800ff027b82 */ /* 0x000eb00000000a00 */
[----:B------:R-:W-:Y:S01]  /*27640*/  @!P0 BAR.SYNC.DEFER_BLOCKING 0xc, 0x180 ;  /* 0x0306000000008b1d */ /* 0x000fe20000010000 */
[----:B-1----:R-:W-:-:S02]  /*27650*/  ISETP.NE.AND P1, PT, R0, 0x1, PT ;  /* 0x000000010000780c */ /* 0x002fc40003f25270 */
[----:B--2---:R-:W-:-:S11]  /*27660*/  ISETP.GE.AND P2, PT, R3, 0x1, PT ;  /* 0x000000010300780c */ /* 0x004fd60003f46270 */
[----:B------:R-:W1:Y:S08]  /*27670*/  @P1 LDC R4, c[0x0][0x44c] ;  /* 0x00011300ff041b82 */ /* 0x000e700000000800 */
[----:B------:R-:W2:Y:S01]  /*27680*/  @P1 LDC R0, c[0x0][0x450] ;  /* 0x00011400ff001b82 */ /* 0x000ea20000000800 */
[----:B-1----:R-:W-:-:S05]  /*27690*/  @P1 IMAD.HI.U32 R7, R5, R4, RZ ;  /* 0x0000000405071227 */ /* 0x002fca00078e00ff */
[----:B--2---:R-:W-:-:S05]  /*276a0*/  @P1 SHF.R.U32.HI R5, RZ, R0, R7 ;  /* 0x00000000ff051219 */ /* 0x004fca0000011607 */
        /* <DEDUP_REMOVED lines=14> */
.L_x_1917:
[----:B------:R-:W-:-:S13]  /*27790*/  ISETP.NE.AND P0, PT, R3, 0x1, PT ;  /* 0x000000010300780c */ /* 0x000fda0003f05270 */
[----:B------:R-:W1:Y:S02]  /*277a0*/  @P0 LDC.64 R4, c[0x0][0x9e8] ;  /* 0x00027a00ff040b82 */ /* 0x000e640000000a00 */
[----:B-1----:R-:W-:-:S05]  /*277b0*/  @P0 IMAD.HI.U32 R4, R0, R4, RZ ;  /* 0x0000000400040227 */ /* 0x002fca00078e00ff */
[----:B------:R-:W-:-:S07]  /*277c0*/  @P0 SHF.R.U32.HI R0, RZ, R5, R4 ;  /* 0x00000005ff000219 */ /* 0x000fce0000011604 */
.L_x_1918:
[----:B------:R-:W-:Y:S05]  /*277d0*/  BSYNC B0 ;  /* 0x0000000000007941 */ /* 0x000fea0003800000 */
.L_x_1916:
[----:B------:R-:W-:-:S05]  /*277e0*/  IMAD R5, R0, R3, R3 ;  /* 0x0000000300057224 */ /* 0x000fca00078e0203 */
[----:B------:R-:W-:-:S07]  /*277f0*/  VIMNMX R2, R2, R5, PT ;  /* 0x0000000502027248 */ /* 0x000fce0003fe0100 */
.L_x_1915:
[----:B------:R-:W1:Y:S01]  /*27800*/  @P1 LDC R0, c[0x0][0x44c] ;  /* 0x00011300ff001b82 */ /* 0x000e620000000800 */
[----:B------:R-:W-:Y:S01]  /*27810*/  VIADD R2, R2, 0x5f ;  /* 0x0000005f02027836 */ /* 0x000fe20000000000 */
[----:B------:R-:W-:Y:S01]  /*27820*/  ULDC UR4, c[0x0][0x9dc] ;  /* 0x0002770000047ab9 */ /* 0x000fe20000000800 */
[----:B------:R-:W-:Y:S02]  /*27830*/  IMAD.MOV.U32 R5, RZ, RZ, R25 ;  /* 0x000000ffff057224 */ /* 0x000fe400078e0019 */
[----:B------:R-:W-:-:S03]  /*27840*/  IMAD.HI R2, R2, 0x2aaaaaab, RZ ;  /* 0x2aaaaaab02027827 */ /* 0x000fc600078e02ff */
[----:B------:R-:W2:Y:S01]  /*27850*/  @P1 LDC R7, c[0x0][0x450] ;  /* 0x00011400ff071b82 */ /* 0x000ea20000000800 */
[----:B-1----:R-:W-:-:S05]  /*27860*/  @P1 IMAD.HI.U32 R0, R25, R0, RZ ;  /* 0x0000000019001227 */ /* 0x002fca00078e00ff */
[----:B--2---:R-:W-:Y:S02]  /*27870*/  @P1 SHF.R.U32.HI R5, RZ, R7, R0 ;  /* 0x00000007ff051219 */ /* 0x004fe40000011600 */
[----:B------:R-:W-:-:S03]  /*27880*/  SHF.R.U32.HI R7, RZ, 0x1f, R2 ;  /* 0x0000001fff077819 */ /* 0x000fc60000011602 */
[----:B------:R-:W-:Y:S01]  /*27890*/  IMAD.IADD R8, R8, 0x1, R5 ;  /* 0x0000000108087824 */ /* 0x000fe200078e0205 */
[----:B------:R-:W-:-:S03]  /*278a0*/  LEA.HI.SX32 R2, R2, R7, 0x1c ;  /* 0x0000000702027211 */ /* 0x000fc600078fe2ff */
[----:B------:R-:W-:Y:S01]  /*278b0*/  VIADD R0, R8, -UR4 ;  /* 0x8000000408007c36 */ /* 0x000fe20008000000 */
[----:B------:R-:W-:Y:S01]  /*278c0*/  VIMNMX R19, R19, R2, PT ;  /* 0x0000000213137248 */ /* 0x000fe20003fe0100 */
[----:B------:R-:W-:Y:S06]  /*278d0*/  @!P2 BRA `(.L_x_1919) ;  /* 0x000000000044a947 */ /* 0x000fec0003800000 */
[----:B------:R-:W-:Y:S01]  /*278e0*/  ISETP.GT.AND P0, PT, R8, -0x1, PT ;  /* 0xffffffff0800780c */ /* 0x000fe20003f04270 */
[----:B------:R-:W-:-:S12]  /*278f0*/  BSSY B0, `(.L_x_1920) ;  /* 0x000000d000007945 */ /* 0x000fd80003800000 */
        /* <DEDUP_REMOVED lines=8> */
.L_x_1921:
[----:B------:R-:W-:-:S13]  /*27980*/  ISETP.NE.AND P0, PT, R3, 0x1, PT ;  /* 0x000000010300780c */ /* 0x000fda0003f05270 */
[----:B------:R-:W1:Y:S02]  /*27990*/  @P0 LDC.64 R4, c[0x0][0x9e8] ;  /* 0x00027a00ff040b82 */ /* 0x000e640000000a00 */
[----:B-1----:R-:W-:-:S05]  /*279a0*/  @P0 IMAD.HI.U32 R4, R8, R4, RZ ;  /* 0x0000000408040227 */ /* 0x002fca00078e00ff */
[----:B------:R-:W-:-:S07]  /*279b0*/  @P0 SHF.R.U32.HI R8, RZ, R5, R4 ;  /* 0x00000005ff080219 */ /* 0x000fce0000011604 */
.L_x_1922:
[----:B------:R-:W-:Y:S05]  /*279c0*/  BSYNC B0 ;  /* 0x0000000000007941 */ /* 0x000fea0003800000 */
.L_x_1920:
[----:B------:R-:W-:-:S05]  /*279d0*/  IMAD R3, R8, R3, RZ ;  /* 0x0000000308037224 */ /* 0x000fca00078e02ff */
[----:B------:R-:W-:-:S07]  /*279e0*/  VIMNMX R0, R0, R3, !PT ;  /* 0x0000000300007248 */ /* 0x000fce0007fe0100 */
.L_x_1919:
[----:B------:R-:W-:Y:S01]  /*279f0*/  ISETP.NE.AND P1, PT, R6, RZ, PT ;  /* 0x000000ff0600720c */ /* 0x000fe20003f25270 */
[----:B------:R-:W-:Y:S01]  /*27a00*/  IMAD.HI R0, R0, 0x2aaaaaab, RZ ;  /* 0x2aaaaaab00007827 */ /* 0x000fe200078e02ff */
[----:B------:R-:W-:Y:S03]  /*27a10*/  BSSY B0, `(.L_x_1923) ;  /* 0x0000022000007945 */ /* 0x000fe60003800000 */
[----:B------:R-:W-:Y:S01]  /*27a20*/  IMAD.MOV.U32 R2, RZ, RZ, RZ ;  /* 0x000000ffff027224 */ /* 0x000fe200078e00ff */
[----:B------:R-:W-:-:S04]  /*27a30*/  SHF.R.U32.HI R3, RZ, 0x1f, R0 ;  /* 0x0000001fff037819 */ /* 0x000fc80000011600 */
[----:B------:R-:W-:-:S03]  /*27a40*/  LEA.HI.SX32 R0, R0, R3, 0x1c ;  /* 0x0000000300007211 */ /* 0x000fc600078fe2ff */
[----:B------:R-:W1:Y:S01]  /*27a50*/  @!P1 LDC R6, c[0x0][0x9f0] ;  /* 0x00027c00ff069b82 */ /* 0x000e620000000800 */
[----:B------:R-:W-:-:S04]  /*27a60*/  VIMNMX R0, RZ, R0, !PT ;  /* 0x00000000ff007248 */ /* 0x000fc80007fe0100 */
[----:B------:R-:W-:-:S13]  /*27a70*/  ISETP.GT.AND P0, PT, R19, R0, PT ;  /* 0x000000001300720c */ /* 0x000fda0003f04270 */
[----:B------:R-:W-:Y:S05]  /*27a80*/  @!P0 BRA `(.L_x_1924) ;  /* 0x0000000000688947 */ /* 0x000fea0003800000 */
[-C--:B-1----:R-:W-:Y:S01]  /*27a90*/  IABS R4, R6.reuse ;  /* 0x0000000600047213 */ /* 0x082fe20000000000 */
[----:B------:R-:W-:Y:S01]  /*27aa0*/  IMAD.MOV.U32 R2, RZ, RZ, RZ ;  /* 0x000000ffff027224 */ /* 0x000fe200078e00ff */
[----:B------:R-:W-:Y:S02]  /*27ab0*/  IABS R8, R6 ;  /* 0x0000000600087213 */ /* 0x000fe40000000000 */
[----:B------:R-:W1:Y:S08]  /*27ac0*/  I2F.RP R5, R4 ;  /* 0x0000000400057306 */ /* 0x000e700000209400 */
[----:B-1----:R-:W1:Y:S02]  /*27ad0*/  MUFU.RCP R5, R5 ;  /* 0x0000000500057308 */ /* 0x002e640000001000 */
[----:B-1----:R-:W-:-:S06]  /*27ae0*/  VIADD R7, R5, 0xffffffe ;  /* 0x0ffffffe05077836 */ /* 0x002fcc0000000000 */
[----:B------:R1:W2:Y:S02]  /*27af0*/  F2I.FTZ.U32.TRUNC.NTZ R3, R7 ;  /* 0x0000000700037305 */ /* 0x0002a4000021f000 */
[----:B-1----:R-:W-:Y:S02]  /*27b00*/  IMAD.MOV R7, RZ, RZ, -R8 ;  /* 0x000000ffff077224 */ /* 0x002fe400078e0a08 */
[----:B--2---:R-:W-:-:S04]  /*27b10*/  IMAD.MOV R11, RZ, RZ, -R3 ;  /* 0x000000ffff0b7224 */ /* 0x004fc800078e0a03 */
        /* <DEDUP_REMOVED lines=17> */
.L_x_1924:
[----:B------:R-:W-:Y:S05]  /*27c30*/  BSYNC B0 ;  /* 0x0000000000007941 */ /* 0x000fea0003800000 */
.L_x_1923:
[-C--:B------:R-:W-:Y:S01]  /*27c40*/  IMAD R0, R9, R2.reuse, R0 ;  /* 0x0000000209007224 */ /* 0x080fe200078e0200 */
[----:B------:R-:W-:Y:S04]  /*27c50*/  BSSY B7, `(.L_x_1925) ;  /* 0x0000365000077945 */ /* 0x000fe80003800000 */
[----:B------:R-:W-:Y:S01]  /*27c60*/  VIADDMNMX R19, R0, R2, R19, PT ;  /* 0x0000000200137246 */ /* 0x000fe20003800113 */
[----:B------:R2:W-:Y:S03]  /*27c70*/  STL [R1], R0 ;  /* 0x0000000001007387 */ /* 0x0005e60000100800 */
[----:B------:R-:W-:Y:S01]  /*27c80*/  ISETP.GT.AND P0, PT, R19, R0, PT ;  /* 0x000000001300720c */ /* 0x000fe20003f04270 */
[----:B------:R2:W-:-:S12]  /*27c90*/  STL [R1+0x20], R19 ;  /* 0x0000201301007387 */ /* 0x0005d80000100800 */
[----:B--2---:R-:W-:Y:S05]  /*27ca0*/  @P0 BRA `(.L_x_1926) ;  /* 0x0000000000440947 */ /* 0x004fea0003800000 */
[----:B------:R-:W2:Y:S02]  /*27cb0*/  S2R R3, SR_TID.X ;  /* 0x0000000000037919 */ /* 0x000ea40000002100 */
[----:B--2---:R-:W-:-:S04]  /*27cc0*/  LOP3.LUT R3, R3, 0x7f, RZ, 0xc0, !PT ;  /* 0x0000007f03037812 */ /* 0x004fc800078ec0ff */
[----:B------:R-:W-:-:S13]  /*27cd0*/  ISETP.NE.AND P0, PT, R3, RZ, PT ;  /* 0x000000ff0300720c */ /* 0x000fda0003f05270 */
[----:B------:R-:W-:Y:S05]  /*27ce0*/  @P0 BRA `(.L_x_1927) ;  /* 0x00000034006c0947 */ /* 0x000fea0003800000 */
[----:B------:R-:W2:Y:S01]  /*27cf0*/  S2R R5, SR_LANEID ;  /* 0x0000000000057919 */ /* 0x000ea20000000000 */
[----:B------:R-:W-:Y:S01]  /*27d00*/  VOTEU.ANY UR4, UPT, PT ;  /* 0x0000000000047886 */ /* 0x000fe200038e0100 */
[----:B------:R-:W3:Y:S01]  /*27d10*/  LDC.64 R2, c[0x0][0xc60] ;  /* 0x00031800ff027b82 */ /* 0x000ee20000000a00 */
[----:B------:R-:W2:Y:S02]  /*27d20*/  FLO.U32 R0, UR4 ;  /* 0x0000000400007d00 */ /* 0x000ea400080e0000 */
[----:B--2---:R-:W-:-:S06]  /*27d30*/  ISETP.EQ.U32.AND P0, PT, R0, R5, PT ;  /* 0x000000050000720c */ /* 0x004fcc0003f02070 */
[----:B------:R-:W3:Y:S07]  /*27d40*/  POPC R5, UR4 ;  /* 0x0000000400057d09 */ /* 0x000eee0008000000 */
[----:B---3--:R-:W2:Y:S01]  /*27d50*/  @P0 ATOMG.E.ADD.STRONG.GPU PT, R3, desc[UR60][R2.64], R5 ;  /* 0x00000005020309a8 */ /* 0x008ea200081ee1fc */
[----:B------:R-:W3:Y:S02]  /*27d60*/  S2R R4, SR_LTMASK ;  /* 0x0000000000047919 */ /* 0x000ee40000003900 */
[----:B---3--:R-:W-:-:S04]  /*27d70*/  LOP3.LUT R4, R4, UR4, RZ, 0xc0, !PT ;  /* 0x0000000404047c12 */ /* 0x008fc8000f8ec0ff */
[----:B------:R-:W3:Y:S01]  /*27d80*/  POPC R7, R4 ;  /* 0x0000000400077309 */ /* 0x000ee20000000000 */
[----:B--2---:R-:W3:Y:S02]  /*27d90*/  SHFL.IDX PT, R0, R3, R0, 0x1f ;  /* 0x00001f0003007589 */ /* 0x004ee400000e0000 */
[----:B---3--:R-:W-:Y:S01]  /*27da0*/  IADD3 R24, R0, UR38, R7 ;  /* 0x0000002600187c10 */ /* 0x008fe2000fffe007 */
[----:B------:R-:W-:Y:S06]  /*27db0*/  BRA `(.L_x_1927) ;  /* 0x0000003400387947 */ /* 0x000fec0003800000 */
.L_x_1926:
        /* <DEDUP_REMOVED lines=9> */
[----:B------:R-:W2:Y:S01]  /*27e50*/  LDC.64 R2, c[0x4][R2] ;  /* 0x0100000002027b82 */ /* 0x000ea20000000a00 */
[----:B------:R-:W-:Y:S02]  /*27e60*/  IMAD.U32 R5, RZ, RZ, UR7 ;  /* 0x00000007ff057e24 */ /* 0x000fe4000f8e00ff */
[----:B-1----:R-:W-:Y:S02]  /*27e70*/  IMAD.U32 R6, RZ, RZ, UR8 ;  /* 0x00000008ff067e24 */ /* 0x002fe4000f8e00ff */
[----:B------:R-:W-:-:S02]  /*27e80*/  IMAD.U32 R7, RZ, RZ, UR9 ;  /* 0x00000009ff077e24 */ /* 0x000fc4000f8e00ff */
[----:B0-----:R-:W-:Y:S02]  /*27e90*/  IMAD.U32 R10, RZ, RZ, UR4 ;  /* 0x00000004ff0a7e24 */ /* 0x001fe4000f8e00ff */
[----:B------:R-:W-:Y:S02]  /*27ea0*/  IMAD.U32 R11, RZ, RZ, UR5 ;  /* 0x00000005ff0b7e24 */ /* 0x000fe4000f8e00ff */
[----:B------:R-:W-:Y:S02]  /*27eb0*/  IMAD.MOV.U32 R8, RZ, RZ, 0x70 ;  /* 0x00000070ff087424 */ /* 0x000fe400078e00ff */
[----:B------:R-:W-:Y:S02]  /*27ec0*/  IMAD.MOV.U32 R12, RZ, RZ, 0x1 ;  /* 0x00000001ff0c7424 */ /* 0x000fe400078e00ff */
[----:B------:R-:W-:-:S07]  /*27ed0*/  IMAD.MOV.U32 R13, RZ, RZ, RZ ;  /* 0x000000ffff0d7224 */ /* 0x000fce00078e00ff */
[----:B------:R-:W-:-:S07]  /*27ee0*/  LEPC R20, `(.L_x_1929) ;  /* 0x000000001014794e */ /* 0x000fce0000000000 */
[----:B--2---:R-:W-:Y:S05]  /*27ef0*/  CALL.ABS.NOINC R2 ;  /* 0x0000000002007343 */ /* 0x004fea0003c00000 */
.L_x_1929:
[----:B------:R-:W-:Y:S05]  /*27f00*/  BSYNC B6 ;  /* 0x0000000000067941 */ /* 0x000fea0003800000 */
.L_x_1928:
        /* <DEDUP_REMOVED lines=8> */
[----:B------:R2:W3:Y:S01]  /*27f90*/  LDC.64 R2, c[0x4][R18] ;  /* 0x0100000012027b82 */ /* 0x0004e20000000a00 */
[----:B------:R-:W-:Y:S02]  /*27fa0*/  IMAD.U32 R4, RZ, RZ, UR6 ;  /* 0x00000006ff047e24 */ /* 0x000fe4000f8e00ff */
[----:B------:R-:W-:Y:S02]  /*27fb0*/  IMAD.U32 R5, RZ, RZ, UR7 ;  /* 0x00000007ff057e24 */ /* 0x000fe4000f8e00ff */
[----:B-1----:R-:W-:Y:S02]  /*27fc0*/  IMAD.U32 R6, RZ, RZ, UR8 ;  /* 0x00000008ff067e24 */ /* 0x002fe4000f8e00ff */
[----:B------:R-:W-:-:S02]  /*27fd0*/  IMAD.U32 R7, RZ, RZ, UR9 ;  /* 0x00000009ff077e24 */ /* 0x000fc4000f8e00ff */
[----:B0-----:R-:W-:Y:S02]  /*27fe0*/  IMAD.U32 R10, RZ, RZ, UR4 ;  /* 0x00000004ff0a7e24 */ /* 0x001fe4000f8e00ff */
[----:B------:R-:W-:Y:S02]  /*27ff0*/  IMAD.U32 R11, RZ, RZ, UR5 ;  /* 0x00000005ff0b7e24 */ /* 0x000fe4000f8e00ff */
[----:B------:R-:W-:Y:S02]  /*28000*/  IMAD.MOV.U32 R8, RZ, RZ, 0x70 ;  /* 0x00000070ff087424 */ /* 0x000fe400078e00ff */
[----:B------:R-:W-:Y:S02]  /*28010*/  IMAD.MOV.U32 R12, RZ, RZ, 0x1 ;  /* 0x00000001ff0c7424 */ /* 0x000fe400078e00ff */
[----:B--2---:R-:W-:-:S07]  /*28020*/  IMAD.MOV.U32 R13, RZ, RZ, RZ ;  /* 0x000000ffff0d7224 */ /* 0x004fce00078e00ff */
[----:B------:R-:W-:-:S07]  /*28030*/  LEPC R20, `(.L_x_1932) ;  /* 0x000000001014794e */ /* 0x000fce0000000000 */
[----:B---3--:R-:W-:Y:S05]  /*28040*/  CALL.ABS.NOINC R2 ;  /* 0x0000000002007343 */ /* 0x008fea0003c00000 */
.L_x_1932:
        /* <DEDUP_REMOVED lines=15> */
.L_x_1931:
[----:B------:R-:W-:Y:S05]  /*28140*/  BSYNC B6 ;  /* 0x0000000000067941 */ /* 0x000fea0003800000 */
.L_x_1930:
[----:B------:R-:W-:Y:S01]  /*28150*/  ULDC.64 UR4, c[0x0][0x9f8] ;  /* 0x00027e0000047ab9 */ /* 0x000fe20000000a00 */
[----:B------:R-:W2:Y:S01]  /*28160*/  LDL R18, [R1+0x4] ;  /* 0x0000040001127983 */ /* 0x000ea20000100800 */
[----:B------:R-:W-:Y:S01]  /*28170*/  ISETP.NE.U32.AND P0, PT, RZ, UR4, PT ;  /* 0x00000004ff007c0c */ /* 0x000fe2000bf05070 */
[----:B------:R-:W-:Y:S01]  /*28180*/  IMAD.MOV.U32 R33, RZ, RZ, R27 ;  /* 0x000000ffff217224 */ /* 0x000fe200078e001b */
[----:B------:R-:W3:Y:S01]  /*28190*/  LDC R0, c[0x0][0x430] ;  /* 0x00010c00ff007b82 */ /* 0x000ee20000000800 */
[----:B------:R-:W4:Y:S01]  /*281a0*/  S2R R20, SR_TID.X ;  /* 0x0000000000147919 */ /* 0x000f220000002100 */
[----:B------:R-:W-:Y:S01]  /*281b0*/  ISETP.NE.AND.EX P0, PT, RZ, UR5, PT, P0 ;  /* 0x00000005ff007c0c */ /* 0x000fe2000bf05300 */
[----:B------:R-:W-:Y:S01]  /*281c0*/  VIADD R23, R19, 0xffffffff ;  /* 0xffffffff13177836 */ /* 0x000fe20000000000 */
[----:B------:R-:W-:-:S11]  /*281d0*/  ULDC UR4, c[0x0][0x320] ;  /* 0x0000c80000047ab9 */ /* 0x000fd60000000800 */
[----:B------:R-:W0:Y:S01]  /*281e0*/  @P0 LDC.64 R2, c[0x0][0x9f8] ;  /* 0x00027e00ff020b82 */ /* 0x000e220000000a00 */
[----:B----4-:R-:W-:Y:S01]  /*281f0*/  LOP3.LUT R20, R20, 0x7f, RZ, 0xc0, !PT ;  /* 0x0000007f14147812 */ /* 0x010fe200078ec0ff */
[----:B0-----:R-:W-:-:S05]  /*28200*/  @P0 IMAD.WIDE R2, R27, 0x4, R2 ;  /* 0x000000041b020825 */ /* 0x001fca00078e0202 */
[----:B------:R0:W4:Y:S01]  /*28210*/  @P0 LDG.E R33, desc[UR60][R2.64] ;  /* 0x0000003c02210981 */ /* 0x000122000c1e1900 */
[----:B------:R-:W-:Y:S02]  /*28220*/  SHF.R.U32.HI R21, RZ, 0x3, R20 ;  /* 0x00000003ff157819 */ /* 0x000fe40000011614 */
[----:B---3--:R-:W-:Y:S01]  /*28230*/  ISETP.NE.AND P1, PT, R0, 0x1, PT ;  /* 0x000000010000780c */ /* 0x008fe20003f25270 */
[----:B------:R-:W3:Y:S01]  /*28240*/  S2R R20, SR_TID.X ;  /* 0x0000000000147919 */ /* 0x000ee20000002100 */
[----:B------:R-:W0:Y:S11]  /*28250*/  S2R R19, SR_TID.X ;  /* 0x0000000000137919 */ /* 0x000e360000002100 */
[----:B-1----:R-:W1:Y:S08]  /*28260*/  @P1 LDC R6, c[0x0][0x434] ;  /* 0x00010d00ff061b82 */ /* 0x002e700000000800 */
[----:B------:R-:W1:Y:S01]  /*28270*/  @P1 LDC R7, c[0x0][0x438] ;  /* 0x00010e00ff071b82 */ /* 0x000e620000000800 */
[----:B---3--:R-:W-:-:S02]  /*28280*/  IMAD.SHL.U32 R20, R20, 0x10, RZ ;  /* 0x0000001014147824 */ /* 0x008fc400078e00ff */
[----:B0-----:R-:W-:-:S03]  /*28290*/  IMAD.SHL.U32 R19, R19, 0x8, RZ ;  /* 0x0000000813137824 */ /* 0x001fc600078e00ff */
[----:B------:R-:W-:Y:S02]  /*282a0*/  LOP3.LUT R20, R21, 0x70, R20, 0xf8, !PT ;  /* 0x0000007015147812 */ /* 0x000fe400078ef814 */
[----:B------:R-:W-:-:S03]  /*282b0*/  LOP3.LUT R19, R19, 0x38, RZ, 0xc0, !PT ;  /* 0x0000003813137812 */ /* 0x000fc600078ec0ff */
[----:B------:R-:W-:-:S05]  /*282c0*/  IMAD R4, R23, 0x60, R20 ;  /* 0x0000006017047824 */ /* 0x000fca00078e0214 */
[----:B------:R-:W-:-:S04]  /*282d0*/  ISETP.GE.AND P0, PT, R4, R37, PT ;  /* 0x000000250400720c */ /* 0x000fc80003f06270 */
[----:B------:R-:W-:Y:S02]  /*282e0*/  ISETP.GT.U32.OR P0, PT, R20, 0x5f, P0 ;  /* 0x0000005f1400780c */ /* 0x000fe40000704470 */
[----:B------:R-:W-:Y:S01]  /*282f0*/  LOP3.LUT R16, R16, 0xfffffff7, RZ, 0xc0, !PT ;  /* 0xfffffff710107812 */ /* 0x000fe200078ec0ff */
[----:B------:R-:W-:Y:S01]  /*28300*/  UMOV UR5, 0xffffffff ;  /* 0xffffffff00057882 */ /* 0x000fe20000000000 */
[----:B--2---:R-:W-:Y:S01]  /*28310*/  IMAD.IADD R5, R4, 0x1, R18 ;  /* 0x0000000104057824 */ /* 0x004fe200078e0212 */
[----:B------:R-:W-:-:S03]  /*28320*/  LOP3.LUT R18, R19, 0x40, RZ, 0xfc, !PT ;  /* 0x0000004013127812 */ /* 0x000fc600078efcff */
[----:B-1----:R-:W-:Y:S01]  /*28330*/  @P1 IMAD.HI.U32 R6, R5, R6, RZ ;  /* 0x0000000605061227 */ /* 0x002fe200078e00ff */
[----:B------:R-:W-:-:S03]  /*28340*/  ISETP.GE.AND P2, PT, R18, UR4, PT ;  /* 0x0000000412007c0c */ /* 0x000fc6000bf46270 */
[----:B------:R-:W-:Y:S01]  /*28350*/  IMAD.MOV.U32 R4, RZ, RZ, R5 ;  /* 0x000000ffff047224 */ /* 0x000fe200078e0005 */
[----:B------:R-:W-:Y:S02]  /*28360*/  @P1 SHF.R.U32.HI R4, RZ, R7, R6 ;  /* 0x00000007ff041219 */ /* 0x000fe40000011606 */
[----:B------:R-:W-:Y:S01]  /*28370*/  ISETP.GE.AND P1, PT, R19, UR4, PT ;  /* 0x0000000413007c0c */ /* 0x000fe2000bf26270 */
[----:B------:R-:W-:Y:S02]  /*28380*/  ULDC UR4, c[0x0][0x2f4] ;  /* 0x0000bd0000047ab9 */ /* 0x000fe40000000800 */
[----:B------:R-:W-:Y:S01]  /*28390*/  IMAD.MOV R2, RZ, RZ, -R4 ;  /* 0x000000ffff027224 */ /* 0x000fe200078e0a04 */
[----:B------:R-:W-:-:S03]  /*283a0*/  SEL R29, RZ, 0x1, P1 ;  /* 0x00000001ff1d7807 */ /* 0x000fc60000800000 */
[----:B------:R-:W-:Y:S01]  /*283b0*/  IMAD R0, R0, R2, R5 ;  /* 0x0000000200007224 */ /* 0x000fe200078e0205 */
[----:B------:R-:W-:Y:S01]  /*283c0*/  SEL R5, RZ, 0xffffffff, P2 ;  /* 0xffffffffff057807 */ /* 0x000fe20001000000 */
[----:B------:R-:W0:Y:S04]  /*283d0*/  @!P0 LDC.64 R2, c[0x0][0x428] ;  /* 0x00010a00ff028b82 */ /* 0x000e280000000a00 */
[----:B------:R-:W-:Y:S01]  /*283e0*/  IMAD.SHL.U32 R6, R5, 0x2, RZ ;  /* 0x0000000205067824 */ /* 0x000fe200078e00ff */
[----:B------:R-:W-:-:S04]  /*283f0*/  @!P0 SHF.R.S32.HI R5, RZ, 0x1f, R4 ;  /* 0x0000001fff058819 */ /* 0x000fc80000011404 */
[----:B------:R-:W-:Y:S02]  /*28400*/  LOP3.LUT R29, R6, 0x2, R29, 0xe2, !PT ;  /* 0x00000002061d7812 */ /* 0x000fe400078ee21d */
[----:B----4-:R-:W-:Y:S01]  /*28410*/  SHF.R.S32.HI R8, RZ, 0x1f, R33 ;  /* 0x0000001fff087819 */ /* 0x010fe20000011421 */
[----:B0-----:R-:W-:-:S04]  /*28420*/  @!P0 IMAD.WIDE.U32 R4, R33, R2, R4 ;  /* 0x0000000221048225 */ /* 0x001fc800078e0004 */
[----:B------:R-:W-:Y:S01]  /*28430*/  @!P0 IMAD R6, R8, R2, RZ ;  /* 0x0000000208068224 */ /* 0x000fe200078e02ff */
[----:B------:R-:W-:Y:S01]  /*28440*/  ISETP.GE.AND P2, PT, R19, UR4, PT ;  /* 0x0000000413007c0c */ /* 0x000fe2000bf46270 */
[----:B------:R0:W-:Y:S02]  /*28450*/  STL [R1+0x8], R8 ;  /* 0x0000080801007387 */ /* 0x0001e40000100800 */
[----:B------:R-:W-:Y:S02]  /*28460*/  @!P0 IMAD R6, R33, R3, R6 ;  /* 0x0000000321068224 */ /* 0x000fe400078e0206 */
[----:B------:R-:W1:Y:S02]  /*28470*/  @!P0 LDC.64 R2, c[0x0][0x418] ;  /* 0x00010600ff028b82 */ /* 0x000e640000000a00 */
[----:B------:R-:W-:Y:S02]  /*28480*/  @!P0 IMAD.IADD R6, R5, 0x1, R6 ;  /* 0x0000000105068824 */ /* 0x000fe400078e0206 */
[----:B------:R-:W-:Y:S01]  /*28490*/  IMAD.U32 R5, RZ, RZ, UR39 ;  /* 0x00000027ff057e24 */ /* 0x000fe2000f8e00ff */
[----:B-1----:R-:W-:-:S04]  /*284a0*/  @!P0 LEA R2, P1, R4, R2, 0x2 ;  /* 0x0000000204028211 */ /* 0x002fc800078210ff */
[----:B------:R-:W-:Y:S01]  /*284b0*/  @!P0 LEA.HI.X R3, R4, R3, R6, 0x2, P1 ;  /* 0x0000000304038211 */ /* 0x000fe200008f1406 */
[----:B------:R-:W-:-:S06]  /*284c0*/  IMAD.MOV.U32 R4, RZ, RZ, RZ ;  /* 0x000000ffff047224 */ /* 0x000fcc00078e00ff */
[----:B------:R1:W5:Y:S01]  /*284d0*/  @!P0 LDG.E R4, desc[UR60][R2.64] ;  /* 0x0000003c02048981 */ /* 0x000362000c1e1900 */
[----:B------:R-:W-:Y:S02]  /*284e0*/  ISETP.GT.U32.AND P0, PT, R20, 0x5f, PT ;  /* 0x0000005f1400780c */ /* 0x000fe40003f04070 */
[----:B------:R-:W-:Y:S02]  /*284f0*/  ISETP.NE.AND P3, PT, R5, 0x3, PT ;  /* 0x000000030500780c */ /* 0x000fe40003f65270 */
[----:B0-----:R-:W-:Y:S02]  /*28500*/  LOP3.LUT R8, R19, 0x80, RZ, 0xfc, !PT ;  /* 0x0000008013087812 */ /* 0x001fe400078efcff */
[----:B------:R-:W-:-:S07]  /*28510*/  ISETP.GE.AND P1, PT, R18, UR4, PT ;  /* 0x0000000412007c0c */ /* 0x000fce000bf26270 */
[----:B------:R-:W-:Y:S02]  /*28520*/  @P0 LOP3.LUT R16, R16, 0x8, RZ, 0xfc, !PT ;  /* 0x0000000810100812 */ /* 0x000fe400078efcff */
[----:B------:R-:W-:Y:S02]  /*28530*/  ISETP.GE.AND P0, PT, R8, UR4, PT ;  /* 0x0000000408007c0c */ /* 0x000fe4000bf06270 */
[----:B------:R-:W-:-:S04]  /*28540*/  LOP3.LUT R16, R16, 0xffffffef, RZ, 0xc0, !PT ;  /* 0xffffffef10107812 */ /* 0x000fc800078ec0ff */
[----:B------:R-:W-:-:S04]  /*28550*/  @P3 LOP3.LUT R16, R16, 0x10, RZ, 0xfc, !PT ;  /* 0x0000001010103812 */ /* 0x000fc800078efcff */
[----:B------:R-:W-:-:S04]  /*28560*/  LOP3.LUT R16, R16, 0xfffffffb, RZ, 0xc0, !PT ;  /* 0xfffffffb10107812 */ /* 0x000fc800078ec0ff */
[----:B------:R-:W-:-:S04]  /*28570*/  @P2 LOP3.LUT R16, R16, 0x4, RZ, 0xfc, !PT ;  /* 0x0000000410102812 */ /* 0x000fc800078efcff */
[----:B------:R-:W-:-:S04]  /*28580*/  LOP3.LUT R16, R16, 0xfffffffe, RZ, 0xc0, !PT ;  /* 0xfffffffe10107812 */ /* 0x000fc800078ec0ff */
[----:B------:R-:W-:-:S04]  /*28590*/  LOP3.LUT R16, R16, 0xfffffffd, RZ, 0xc0, !PT ;  /* 0xfffffffd10107812 */ /* 0x000fc800078ec0ff */
[----:B------:R-:W-:-:S04]  /*285a0*/  @P1 LOP3.LUT R16, R16, 0x2, RZ, 0xfc, !PT ;  /* 0x0000000210101812 */ /* 0x000fc800078efcff */
[----:B------:R-:W-:Y:S01]  /*285b0*/  @P0 LOP3.LUT R16, R16, 0x1, RZ, 0xfc, !PT ;  /* 0x0000000110100812 */ /* 0x000fe200078efcff */
[----:B-1----:R-:W-:Y:S06]  /*285c0*/  BRA.DIV UR5, `(.L_x_1933) ;  /* 0x0000005605987947 */ /* 0x002fec000b800000 */
.L_x_2062:
[----:B------:R-:W-:Y:S05]  /*285d0*/  @!P3 BRA `(.L_x_1934) ;  /* 0x000000000004b947 */ /* 0x000fea0003800000 */
[----:B------:R-:W-:Y:S01]  /*285e0*/  BPT.TRAP 0x1 ;  /* 0x000000040000795c */ /* 0x000fe20000300000 */
.L_x_1934:
        /* <DEDUP_REMOVED lines=23> */
.L_x_2063:
[----:B------:R-:W-:Y:S05]  /*28760*/  BSYNC B0 ;  /* 0x0000000000007941 */ /* 0x000fea0003800000 */
.L_x_1935:
[----:B------:R-:W1:Y:S01]  /*28770*/  S2R R8, SR_TID.X ;  /* 0x0000000000087919 */ /* 0x000e620000002100 */
[----:B------:R-:W-:Y:S01]  /*28780*/  ULDC.64 UR4, c[0x0][0x300] ;  /* 0x0000c00000047ab9 */ /* 0x000fe20000000a00 */
[----:B------:R-:W-:Y:S01]  /*28790*/  ULDC.64 UR6, c[0x0][0x2e8] ;  /* 0x0000ba0000067ab9 */ /* 0x000fe20000000a00 */
[----:B------:R-:W-:Y:S01]  /*287a0*/  IMAD R5, R5, UR4, RZ ;  /* 0x0000000405057c24 */ /* 0x000fe2000f8e02ff */
[----:B------:R-:W2:Y:S01]  /*287b0*/  S2R R9, SR_TID.X ;  /* 0x0000000000097919 */ /* 0x000ea20000002100 */
[----:B0-----:R-:W-:Y:S01]  /*287c0*/  IMAD.WIDE.U32 R2, R0, UR4, RZ ;  /* 0x0000000400027c25 */ /* 0x001fe2000f8e00ff */
[C---:B------:R-:W-:Y:S02]  /*287d0*/  LOP3.LUT P4, RZ, R16.reuse, 0x4, RZ, 0xc0, !PT ;  /* 0x0000000410ff7812 */ /* 0x040fe4000788c0ff */
[----:B------:R-:W-:Y:S01]  /*287e0*/  LOP3.LUT P3, RZ, R16, 0x2, RZ, 0xc0, !PT ;  /* 0x0000000210ff7812 */ /* 0x000fe2000786c0ff */
        /* <DEDUP_REMOVED lines=85> */
.L_x_2077:
        /* <DEDUP_REMOVED lines=12> */
.L_x_1938:
        /* <DEDUP_REMOVED lines=10> */
.L_x_1939:
[----:B------:R2:W-:Y:S02]  /*28ea0*/  SYNCS.ARRIVE.TRANS64.A1T0 RZ, [R7+URZ+0x2a830], RZ ;  /* 0x02a830ff07ff79a7 */ /* 0x0005e4000810003f */
[----:B------:R-:W-:Y:S05]  /*28eb0*/  WARPSYNC.ALL ;  /* 0x0000000000007948 */ /* 0x000fea0003800000 */
[----:B------:R-:W-:Y:S01]  /*28ec0*/  ULDC.64 UR4, c[0x0][0xa00] ;  /* 0x0002800000047ab9 */ /* 0x000fe20000000a00 */
[----:B-1----:R-:W-:Y:S01]  /*28ed0*/  VIADD R2, R17, 0xc400 ;  /* 0x0000c40011027836 */ /* 0x002fe20000000000 */
[----:B------:R-:W-:Y:S01]  /*28ee0*/  BAR.SYNC.DEFER_BLOCKING 0x8, 0x180 ;  /* 0x0206000000007b1d */ /* 0x000fe20000010000 */
[----:B------:R-:W-:Y:S02]  /*28ef0*/  ISETP.NE.U32.AND P0, PT, RZ, UR4, PT ;  /* 0x00000004ff007c0c */ /* 0x000fe4000bf05070 */
[----:B------:R-:W-:-:S02]  /*28f00*/  SHF.R.S32.HI R0, RZ, 0x1f, R27 ;  /* 0x0000001fff007819 */ /* 0x000fc4000001141b */
[----:B------:R-:W-:Y:S01]  /*28f10*/  ISETP.NE.AND.EX P0, PT, RZ, UR5, PT, P0 ;  /* 0x00000005ff007c0c */ /* 0x000fe2000bf05300 */
[----:B------:R-:W-:Y:S01]  /*28f20*/  ULDC.64 UR4, c[0x0][0x298] ;  /* 0x0000a60000047ab9 */ /* 0x000fe20000000a00 */
[----:B------:R-:W-:Y:S01]  /*28f30*/  LOP3.LUT P1, RZ, R2, 0x3ff, RZ, 0xc0, !PT ;  /* 0x000003ff02ff7812 */ /* 0x000fe2000782c0ff */
[----:B------:R-:W-:Y:S01]  /*28f40*/  BSSY B6, `(.L_x_1940) ;  /* 0x000001c000067945 */ /* 0x000fe20003800000 */
[----:B------:R-:W-:Y:S02]  /*28f50*/  SEL R0, R0, RZ, !P0 ;  /* 0x000000ff00007207 */ /* 0x000fe40004000000 */
[----:B------:R-:W-:-:S03]  /*28f60*/  SEL R2, R27, RZ, !P0 ;  /* 0x000000ff1b027207 */ /* 0x000fc60004000000 */
[----:B------:R1:W-:Y:S04]  /*28f70*/  STL [R1+0x28], R0 ;  /* 0x0000280001007387 */ /* 0x0003e80000100800 */
[----:B------:R3:W-:Y:S01]  /*28f80*/  STL [R1+0x14], R2 ;  /* 0x0000140201007387 */ /* 0x0007e20000100800 */
[----:B-1----:R-:W-:Y:S01]  /*28f90*/  SHF.R.S32.HI R0, RZ, 0x1f, R35 ;  /* 0x0000001fff007819 */ /* 0x002fe20000011423 */
[----:B---3--:R-:W-:-:S04]  /*28fa0*/  IMAD.WIDE.U32 R2, R35, UR4, RZ ;  /* 0x0000000423027c25 */ /* 0x008fc8000f8e00ff */
[----:B------:R-:W-:Y:S01]  /*28fb0*/  IMAD R0, R0, UR4, RZ ;  /* 0x0000000400007c24 */ /* 0x000fe2000f8e02ff */
[----:B------:R1:W-:Y:S03]  /*28fc0*/  STL.64 [R1+0x18], R2 ;  /* 0x0000180201007387 */ /* 0x0003e60000100a00 */
[----:B------:R-:W-:-:S04]  /*28fd0*/  IMAD R0, R35, UR5, R0 ;  /* 0x0000000523007c24 */ /* 0x000fc8000f8e0200 */
[----:B------:R-:W-:Y:S01]  /*28fe0*/  IMAD.IADD R35, R3, 0x1, R0 ;  /* 0x0000000103237824 */ /* 0x000fe200078e0200 */
[----:B------:R-:W-:Y:S06]  /*28ff0*/  @!P1 BRA `(.L_x_1941) ;  /* 0x0000000000409947 */ /* 0x000fec0003800000 */
[----:B-1----:R-:W-:Y:S01]  /*29000*/  MOV R2, 0x0 ;  /* 0x0000000000027802 */ /* 0x002fe20000000f00 */
        /* <DEDUP_REMOVED lines=15> */
.L_x_1941:
[----:B------:R-:W-:Y:S05]  /*29100*/  BSYNC B6 ;  /* 0x0000000000067941 */ /* 0x000fea0003800000 */
.L_x_1940:
[----:B------:R-:W3:Y:S01]  /*29110*/  LDL.LU R20, [R1+0x28] ;  /* 0x0000280001147983 */ /* 0x000ee20000300800 */
[----:B------:R-:W-:Y:S01]  /*29120*/  ULDC.64 UR4, c[0x0][0x2d8] ;  /* 0x0000b60000047ab9 */ /* 0x000fe20000000a00 */
[----:B--2---:R-:W2:Y:S02]  /*29130*/  LDC R7, c[0x0][0x448] ;  /* 0x00011200ff077b82 */ /* 0x004ea40000000800 */
[----:B------:R-:W4:Y:S04]  /*29140*/  LDL.LU R21, [R1+0x14] ;  /* 0x0000140001157983 */ /* 0x000f280000300800 */
[----:B-1----:R-:W5:Y:S01]  /*29150*/  LDL.LU.64 R2, [R1+0x18] ;  /* 0x0000180001027983 */ /* 0x002f620000300a00 */
[----:B------:R-:W1:Y:S01]  /*29160*/  S2R R8, SR_TID.X ;  /* 0x0000000000087919 */ /* 0x000e620000002100 */
[----:B--2---:R-:W-:-:S13]  /*29170*/  ISETP.NE.AND P0, PT, R7, 0x1, PT ;  /* 0x000000010700780c */ /* 0x004fda0003f05270 */
[----:B------:R-:W2:Y:S01]  /*29180*/  @P0 LDC R6, c[0x0][0x44c] ;  /* 0x00011300ff060b82 */ /* 0x000ea20000000800 */
[----:B-1----:R-:W-:-:S05]  /*29190*/  IMAD.SHL.U32 R8, R8, 0x8, RZ ;  /* 0x0000000808087824 */ /* 0x002fca00078e00ff */
[----:B------:R-:W-:Y:S01]  /*291a0*/  LOP3.LUT R8, R8, 0x38, RZ, 0xc0, !PT ;  /* 0x0000003808087812 */ /* 0x000fe200078ec0ff */
[----:B-----5:R-:W-:Y:S02]  /*291b0*/  IMAD.MOV.U32 R3, RZ, RZ, R35 ;  /* 0x000000ffff037224 */ /* 0x020fe400078e0023 */
[----:B------:R-:W-:-:S04]  /*291c0*/  IMAD.WIDE.U32 R2, R26, UR4, R2 ;  /* 0x000000041a027c25 */ /* 0x000fc8000f8e0002 */
[----:B------:R-:W-:Y:S01]  /*291d0*/  IMAD R3, R26, UR5, R3 ;  /* 0x000000051a037c24 */ /* 0x000fe2000f8e0203 */
[----:B------:R-:W-:Y:S02]  /*291e0*/  ULDC.64 UR4, c[0x0][0x2e0] ;  /* 0x0000b80000047ab9 */ /* 0x000fe40000000a00 */
[----:B---3--:R-:W-:Y:S02]  /*291f0*/  IMAD R0, R20, UR4, RZ ;  /* 0x0000000414007c24 */ /* 0x008fe4000f8e02ff */
[----:B------:R-:W1:Y:S01]  /*29200*/  S2R R20, SR_TID.X ;  /* 0x0000000000147919 */ /* 0x000e620000002100 */
[----:B----4-:R-:W-:-:S04]  /*29210*/  IMAD.WIDE.U32 R2, R21, UR4, R2 ;  /* 0x0000000415027c25 */ /* 0x010fc8000f8e0002 */
[----:B------:R-:W-:Y:S01]  /*29220*/  IMAD R0, R21, UR5, R0 ;  /* 0x0000000515007c24 */ /* 0x000fe2000f8e0200 */
[----:B------:R-:W-:-:S03]  /*29230*/  ULDC.64 UR4, c[0x0][0x2d0] ;  /* 0x0000b40000047ab9 */ /* 0x000fc60000000a00 */
[----:B------:R-:W-:Y:S02]  /*29240*/  IMAD.IADD R3, R3, 0x1, R0 ;  /* 0x0000000103037824 */ /* 0x000fe400078e0200 */
[----:B------:R-:W3:Y:S01]  /*29250*/  @P0 LDC R0, c[0x0][0x450] ;  /* 0x00011400ff000b82 */ /* 0x000ee20000000800 */
[----:B-1----:R-:W-:-:S04]  /*29260*/  LOP3.LUT R20, R20, 0x7f, RZ, 0xc0, !PT ;  /* 0x0000007f14147812 */ /* 0x002fc800078ec0ff */
[----:B------:R-:W-:Y:S02]  /*29270*/  SHF.R.U32.HI R21, RZ, 0x3, R20 ;  /* 0x00000003ff157819 */ /* 0x000fe40000011614 */
[----:B------:R-:W1:Y:S02]  /*29280*/  S2R R20, SR_TID.X ;  /* 0x0000000000147919 */ /* 0x000e640000002100 */
[----:B-1----:R-:W-:-:S05]  /*29290*/  IMAD.SHL.U32 R20, R20, 0x10, RZ ;  /* 0x0000001014147824 */ /* 0x002fca00078e00ff */
[----:B------:R-:W-:Y:S02]  /*292a0*/  LOP3.LUT R20, R21, 0x70, R20, 0xf8, !PT ;  /* 0x0000007015147812 */ /* 0x000fe400078ef814 */
[----:B------:R-:W1:Y:S03]  /*292b0*/  S2R R21, SR_TID.X ;  /* 0x0000000000157919 */ /* 0x000e660000002100 */
[----:B------:R-:W-:Y:S02]  /*292c0*/  IMAD.IADD R5, R20, 0x1, R25 ;  /* 0x0000000114057824 */ /* 0x000fe400078e0219 */
[----:B------:R-:W4:Y:S02]  /*292d0*/  S2R R20, SR_TID.X ;  /* 0x0000000000147919 */ /* 0x000f240000002100 */
[----:B--2---:R-:W-:-:S04]  /*292e0*/  @P0 IMAD.HI.U32 R6, R5, R6, RZ ;  /* 0x0000000605060227 */ /* 0x004fc800078e00ff */
[----:B0-----:R-:W-:Y:S01]  /*292f0*/  IMAD.MOV.U32 R4, RZ, RZ, R5 ;  /* 0x000000ffff047224 */ /* 0x001fe200078e0005 */
[----:B---3--:R-:W-:-:S05]  /*29300*/  @P0 SHF.R.U32.HI R4, RZ, R0, R6 ;  /* 0x00000000ff040219 */ /* 0x008fca0000011606 */
[----:B------:R-:W-:Y:S02]  /*29310*/  IMAD.MOV R0, RZ, RZ, -R4 ;  /* 0x000000ffff007224 */ /* 0x000fe400078e0a04 */
[----:B------:R-:W-:-:S04]  /*29320*/  IMAD.WIDE.U32 R2, R4, UR4, R2 ;  /* 0x0000000404027c25 */ /* 0x000fc8000f8e0002 */
[----:B------:R-:W-:Y:S01]  /*29330*/  IMAD R0, R7, R0, R5 ;  /* 0x0000000007007224 */ /* 0x000fe200078e0205 */
[----:B------:R-:W-:-:S05]  /*29340*/  SHF.R.S32.HI R5, RZ, 0x1f, R4 ;  /* 0x0000001fff057819 */ /* 0x000fca0000011404 */
[----:B------:R-:W-:Y:S02]  /*29350*/  IMAD R5, R5, UR4, RZ ;  /* 0x0000000405057c24 */ /* 0x000fe4000f8e02ff */
[----:B-1----:R-:W-:Y:S02]  /*29360*/  IMAD.SHL.U32 R21, R21, 0x8, RZ ;  /* 0x0000000815157824 */ /* 0x002fe400078e00ff */
[----:B------:R-:W-:Y:S01]  /*29370*/  IMAD R5, R4, UR5, R5 ;  /* 0x0000000504057c24 */ /* 0x000fe2000f8e0205 */
[----:B------:R-:W-:Y:S01]  /*29380*/  SHF.R.S32.HI R4, RZ, 0x1f, R0 ;  /* 0x0000001fff047819 */ /* 0x000fe20000011400 */
[----:B------:R-:W-:Y:S01]  /*29390*/  ULDC.64 UR4, c[0x0][0x2c8] ;  /* 0x0000b20000047ab9 */ /* 0x000fe20000000a00 */
[----:B------:R-:W-:Y:S01]  /*293a0*/  LOP3.LUT R21, R21, 0x38, RZ, 0xc0, !PT ;  /* 0x0000003815157812 */ /* 0x000fe200078ec0ff */
[----:B------:R-:W-:Y:S01]  /*293b0*/  IMAD.IADD R3, R3, 0x1, R5 ;  /* 0x0000000103037824 */ /* 0x000fe200078e0205 */
[----:B----4-:R-:W-:Y:S01]  /*293c0*/  LOP3.LUT R20, R20, 0x7f, RZ, 0xc0, !PT ;  /* 0x0000007f14147812 */ /* 0x010fe200078ec0ff */
[----:B------:R-:W-:Y:S01]  /*293d0*/  IMAD R4, R4, UR4, RZ ;  /* 0x0000000404047c24 */ /* 0x000fe2000f8e02ff */
[C---:B------:R-:W-:Y:S01]  /*293e0*/  LOP3.LUT R9, R21.reuse, 0x40, RZ, 0xfc, !PT ;  /* 0x0000004015097812 */ /* 0x040fe200078efcff */
[----:B------:R-:W-:Y:S01]  /*293f0*/  IMAD.WIDE.U32 R2, R0, UR4, R2 ;  /* 0x0000000400027c25 */ /* 0x000fe2000f8e0002 */
[----:B------:R-:W-:-:S03]  /*29400*/  LOP3.LUT R10, R21, 0x80, RZ, 0xfc, !PT ;  /* 0x00000080150a7812 */ /* 0x000fc600078efcff */
[----:B------:R-:W-:Y:S01]  /*29410*/  IMAD R5, R0, UR5, R4 ;  /* 0x0000000500057c24 */ /* 0x000fe2000f8e0204 */
[----:B------:R-:W-:Y:S02]  /*29420*/  ULDC.64 UR4, c[0x0][0x280] ;  /* 0x0000a00000047ab9 */ /* 0x000fe40000000a00 */
[----:B------:R-:W-:Y:S01]  /*29430*/  LEA R0, P0, R2, UR4, 0x1 ;  /* 0x0000000402007c11 */ /* 0x000fe2000f8008ff */
[----:B------:R-:W-:Y:S01]  /*29440*/  IMAD.IADD R4, R3, 0x1, R5 ;  /* 0x0000000103047824 */ /* 0x000fe200078e0205 */
[----:B------:R-:W-:Y:S02]  /*29450*/  ULDC UR4, c[0x0][0x2b8] ;  /* 0x0000ae0000047ab9 */ /* 0x000fe40000000800 */
[----:B------:R-:W-:Y:S02]  /*29460*/  ISETP.GE.AND P3, PT, R8, UR4, PT ;  /* 0x0000000408007c0c */ /* 0x000fe4000bf66270 */
[----:B------:R-:W-:Y:S01]  /*29470*/  LEA.HI.X R4, R2, UR5, R4, 0x1, P0 ;  /* 0x0000000502047c11 */ /* 0x000fe200080f0c04 */
[----:B------:R-:W-:Y:S01]  /*29480*/  UMOV UR5, 0xffffffff ;  /* 0xffffffff00057882 */ /* 0x000fe20000000000 */
[----:B------:R-:W-:-:S02]  /*29490*/  ISETP.GE.AND P2, PT, R9, UR4, PT ;  /* 0x0000000409007c0c */ /* 0x000fc4000bf46270 */
[----:B------:R-:W-:Y:S02]  /*294a0*/  ISETP.GE.AND P0, PT, R10, UR4, PT ;  /* 0x000000040a007c0c */ /* 0x000fe4000bf06270 */
[----:B------:R-:W-:Y:S01]  /*294b0*/  SHF.R.U32.HI R9, RZ, 0x3, R20 ;  /* 0x00000003ff097819 */ /* 0x000fe20000011614 */
[----:B------:R-:W-:Y:S10]  /*294c0*/  BRA.DIV UR5, `(.L_x_1942) ;  /* 0x0000005205487947 */ /* 0x000ff4000b800000 */
[----:B------:R-:W0:Y:S01]  /*294d0*/  SHFL.IDX PT, R3, R0, RZ, 0x181f ;  /* 0x00181fff00037589 */ /* 0x000e2200000e0000 */
[----:B------:R-:W-:Y:S02]  /*294e0*/  IMAD R32, R32, R7, RZ ;  /* 0x0000000720207224 */ /* 0x000fe400078e02ff */
        /* <DEDUP_REMOVED lines=77> */
.L_x_2094:
[----:B------:R-:W-:Y:S01]  /*299c0*/  VIADD R25, R25, 0x70 ;  /* 0x0000007019197836 */ /* 0x000fe20000000000 */
[----:B------:R-:W-:Y:S04]  /*299d0*/  BSSY B0, `(.L_x_1943) ;  /* 0x000000b000007945 */ /* 0x000fe80003800000 */
[----:B------:R-:W-:-:S13]  /*299e0*/  ISETP.GE.AND P1, PT, R25, R32, PT ;  /* 0x000000201900720c */ /* 0x000fda0003f26270 */
[----:B------:R-:W-:Y:S05]  /*299f0*/  @P1 BRA `(.L_x_1944) ;  /* 0x0000000000201947 */ /* 0x000fea0003800000 */
[----:B0-----:R-:W-:-:S05]  /*29a00*/  LEA R2, P1, R8, R14, 0x1 ;  /* 0x0000000e08027211 */ /* 0x001fca00078208ff */
[----:B------:R-:W-:-:S05]  /*29a10*/  IMAD.X R3, RZ, RZ, R4, P1 ;  /* 0x000000ffff037224 */ /* 0x000fca00008e0604 */
[----:B------:R-:W-:Y:S01]  /*29a20*/  @!PT LDS RZ, [RZ] ;  /* 0x00000000fffff984 */ /* 0x000fe20000000800 */
[----:B------:R-:W-:Y:S01]  /*29a30*/  @!PT LDS RZ, [RZ] ;  /* 0x00000000fffff984 */ /* 0x000fe20000000800 */
[----:B------:R-:W-:Y:S01]  /*29a40*/  @!PT LDS RZ, [RZ] ;  /* 0x00000000fffff984 */ /* 0x000fe20000000800 */
[----:B------:R1:W-:Y:S04]  /*29a50*/  LDGSTS.E.BYPASS.LTC128B.128 [R36+0xfc00], desc[UR60][R2.64], !P3 ;  /* 0x0fc0000002247fae */ /* 0x0003e8000d901d7c */
[----:B------:R1:W-:Y:S04]  /*29a60*/  LDGSTS.E.BYPASS.LTC128B.128 [R36+0x13c00], desc[UR60][R2.64+0x80], !P2 ;  /* 0x13c0008002247fae */ /* 0x0003e8000d101d7c */
[----:B------:R1:W-:Y:S02]  /*29a70*/  LDGSTS.E.BYPASS.LTC128B.128 [R36+0x17c00], desc[UR60][R2.64+0x100], !P0 ;  /* 0x17c0010002247fae */ /* 0x0003e4000c101d7c */
.L_x_1944:
[----:B------:R-:W-:Y:S05]  /*29a80*/  BSYNC B0 ;  /* 0x0000000000007941 */ /* 0x000fea0003800000 */
.L_x_1943:
[----:B------:R-:W-:Y:S01]  /*29a90*/  NOP ;  /* 0x0000000000007918 */ /* 0x000fe20000000000 */
[----:B------:R-:W-:-:S13]  /*29aa0*/  PLOP3.LUT P0, PT, PT, PT, PT, 0x80, 0x0 ;  /* 0x000000000000781c */ /* 0x000fda0003f0f070 */
.L_x_1945:
[----:B------:R-:W-:Y:S02]  /*29ab0*/  PLOP3.LUT P1, PT, P1, P0, PT, 0xa2, 0x0 ;  /* 0x000000000000781c */ /* 0x000fe40000f21472 */
[----:B------:R-:W-:-:S08]  /*29ac0*/  @P0 R2UR P1, UR4, R17 ;  /* 0x00000000110402ca */ /* 0x000fd00000020000 */
[----:B------:R-:W-:-:S05]  /*29ad0*/  @P0 PLOP3.LUT P0, PT, P1, PT, PT, 0x80, 0x0 ;  /* 0x000000000000081c */ /* 0x000fca0000f0f070 */
[----:B------:R-:W-:Y:S01]  /*29ae0*/  @!P1 SYNCS.ARRIVE.TRANS64.RED.A0T1 RZ, [UR4+0x2a800], RZ ;  /* 0x02a800ffffff99a7 */ /* 0x000fe20008200404 */
[----:B------:R-:W-:Y:S07]  /*29af0*/  @!P1 ARRIVES.LDGSTSBAR.64.TRANSCNT [UR4+0x2a800] ;  /* 0x02a80000ff0099b0 */ /* 0x000fee0008000a84 */
[----:B------:R-:W-:Y:S05]  /*29b00*/  @P0 BRA.U.ANY `(.L_x_1945) ;  /* 0xfffffffd00e80947 */ /* 0x000fea000393ffff */
[----:B01----:R-:W2:Y:S02]  /*29b10*/  LDL.LU R2, [R1+0x24] ;  /* 0x0000240001027983 */ /* 0x003ea40000300800 */
[----:B--2---:R-:W-:-:S05]  /*29b20*/  VIADD R2, R2, 0x1 ;  /* 0x0000000102027836 */ /* 0x004fca0000000000 */
[----:B------:R-:W-:Y:S01]  /*29b30*/  LEA.HI R0, R2, R2, RZ, 0x1 ;  /* 0x0000000202007211 */ /* 0x000fe200078f08ff */
[----:B------:R0:W-:Y:S03]  /*29b40*/  STL [R1+0x24], R2 ;  /* 0x0000240201007387 */ /* 0x0001e60000100800 */
[----:B------:R-:W-:-:S05]  /*29b50*/  LOP3.LUT R0, R0, 0xfffffffe, RZ, 0xc0, !PT ;  /* 0xfffffffe00007812 */ /* 0x000fca00078ec0ff */
[----:B------:R-:W-:-:S05]  /*29b60*/  IMAD.IADD R0, R2, 0x1, -R0 ;  /* 0x0000000102007824 */ /* 0x000fca00078e0a00 */
[----:B0-----:R-:W-:Y:S01]  /*29b70*/  SHF.L.U32 R2, R0, 0x1f, RZ ;  /* 0x0000001f00027819 */ /* 0x001fe200000006ff */
[----:B------:R-:W-:Y:S01]  /*29b80*/  NOP ;  /* 0x0000000000007918 */ /* 0x000fe20000000000 */
[----:B------:R-:W2:Y:S01]  /*29b90*/  LDL.LU R3, [R1+0x20] ;  /* 0x0000200001037983 */ /* 0x000ea20000300800 */
[----:B------:R0:W-:Y:S01]  /*29ba0*/  SYNCS.ARRIVE.TRANS64.A1T0 RZ, [R17+URZ+0x2a800], RZ ;  /* 0x02a800ff11ff79a7 */ /* 0x0001e2000810003f */
[----:B------:R-:W-:Y:S01]  /*29bb0*/  BSSY B0, `(.L_x_1946) ;  /* 0x0000004000007945 */ /* 0x000fe20003800000 */
[----:B------:R-:W1:Y:S01]  /*29bc0*/  SYNCS.PHASECHK.TRANS64.TRYWAIT P0, [R17+URZ+0x2a820], R2 ;  /* 0x02a82002110075a7 */ /* 0x000e62000800017f */
[----:B--2---:R-:W-:Y:S02]  /*29bd0*/  VIADD R0, R3, 0xfffffffe ;  /* 0xfffffffe03007836 */ /* 0x004fe40000000000 */
[----:B01----:R-:W-:Y:S05]  /*29be0*/  @!P0 BRA `(.L_x_1947) ;  /* 0x0000005400388947 */ /* 0x003fea0003800000 */
.L_x_2095:
[----:B------:R-:W-:Y:S05]  /*29bf0*/  BSYNC B0 ;  /* 0x0000000000007941 */ /* 0x000fea0003800000 */
.L_x_1946:
[----:B------:R-:W2:Y:S01]  /*29c00*/  LDL R3, [R1] ;  /* 0x0000000001037983 */ /* 0x000ea20000100800 */
[----:B------:R-:W-:Y:S01]  /*29c10*/  BSSY B0, `(.L_x_1948) ;  /* 0x00000f8000007945 */ /* 0x000fe20003800000 */
[----:B--2---:R-:W-:-:S13]  /*29c20*/  ISETP.GE.AND P0, PT, R0, R3, PT ;  /* 0x000000030000720c */ /* 0x004fda0003f06270 */
[----:B------:R-:W-:Y:S05]  /*29c30*/  @!P0 BRA `(.L_x_1949) ;  /* 0x0000000c00d48947 */ /* 0x000fea0003800000 */
[----:B------:R-:W-:Y:S02]  /*29c40*/  IMAD.MOV.U32 R10, RZ, RZ, R28 ;  /* 0x000000ffff0a7224 */ /* 0x000fe400078e001c */
[----:B------:R-:W-:Y:S02]  /*29c50*/  IMAD.MOV.U32 R20, RZ, RZ, R30 ;  /* 0x000000ffff147224 */ /* 0x000fe400078e001e */
[----:B------:R-:W-:-:S07]  /*29c60*/  IMAD.MOV.U32 R32, RZ, RZ, R23 ;  /* 0x000000ffff207224 */ /* 0x000fce00078e0017 */
.L_x_1962:
[----:B0-----:R-:W2:Y:S01]  /*29c70*/  LDL R2, [R1+0x4] ;  /* 0x0000040001027983 */ /* 0x001ea20000100800 */
[----:B------:R-:W0:Y:S03]  /*29c80*/  LDC R7, c[0x0][0x430] ;  /* 0x00010c00ff077b82 */ /* 0x000e260000000800 */
[----:B------:R-:W3:Y:S01]  /*29c90*/  LDL R8, [R1+0x8] ;  /* 0x0000080001087983 */ /* 0x000ee20000100800 */
[----:B------:R-:W1:Y:S01]  /*29ca0*/  S2R R3, SR_TID.X ;  /* 0x0000000000037919 */ /* 0x000e620000002100 */
[----:B------:R-:W4:Y:S01]  /*29cb0*/  S2R R9, SR_TID.X ;  /* 0x0000000000097919 */ /* 0x000f220000002100 */
[----:B0-----:R-:W-:-:S13]  /*29cc0*/  ISETP.NE.AND P0, PT, R7, 0x1, PT ;  /* 0x000000010700780c */ /* 0x001fda0003f05270 */
[----:B------:R-:W0:Y:S01]  /*29cd0*/  @P0 LDC R5, c[0x0][0x434] ;  /* 0x00010d00ff050b82 */ /* 0x000e220000000800 */
[----:B-1----:R-:W-:-:S04]  /*29ce0*/  LOP3.LUT R3, R3, 0x7f, RZ, 0xc0, !PT ;  /* 0x0000007f03037812 */ /* 0x002fc800078ec0ff */
[----:B------:R-:W-:Y:S01]  /*29cf0*/  SHF.R.U32.HI R3, RZ, 0x3, R3 ;  /* 0x00000003ff037819 */ /* 0x000fe20000011603 */
[----:B----4-:R-:W-:-:S05]  /*29d00*/  IMAD.SHL.U32 R9, R9, 0x10, RZ ;  /* 0x0000001009097824 */ /* 0x010fca00078e00ff */
[----:B------:R-:W-:Y:S02]  /*29d10*/  LOP3.LUT R9, R3, 0x70, R9, 0xf8, !PT ;  /* 0x0000007003097812 */ /* 0x000fe400078ef809 */
[----:B------:R-:W1:Y:S02]  /*29d20*/  @P0 LDC R3, c[0x0][0x438] ;  /* 0x00010e00ff030b82 */ /* 0x000e640000000800 */
[----:B------:R-:W-:Y:S01]  /*29d30*/  ISETP.GT.U32.AND P2, PT, R9, 0x5f, PT ;  /* 0x0000005f0900780c */ /* 0x000fe20003f44070 */
[----:B--2---:R-:W-:-:S04]  /*29d40*/  IMAD R4, R0, 0x60, R2 ;  /* 0x0000006000047824 */ /* 0x004fc800078e0202 */
[----:B------:R-:W-:-:S04]  /*29d50*/  IMAD.IADD R4, R9, 0x1, R4 ;  /* 0x0000000109047824 */ /* 0x000fc800078e0204 */
[----:B0-----:R-:W-:-:S04]  /*29d60*/  @P0 IMAD.HI.U32 R6, R4, R5, RZ ;  /* 0x0000000504060227 */ /* 0x001fc800078e00ff */
[----:B------:R-:W-:Y:S01]  /*29d70*/  IMAD.MOV.U32 R2, RZ, RZ, R4 ;  /* 0x000000ffff027224 */ /* 0x000fe200078e0004 */
[----:B-1----:R-:W-:-:S05]  /*29d80*/  @P0 SHF.R.U32.HI R2, RZ, R3, R6 ;  /* 0x00000003ff020219 */ /* 0x002fca0000011606 */
        /* <DEDUP_REMOVED lines=13> */
[----:B------:R-:W-:Y:S01]  /*29e60*/  LOP3.LUT P1, RZ, R16, 0x10, RZ, 0xc0, !PT ;  /* 0x0000001010ff7812 */ /* 0x000fe2000782c0ff */
[----:B------:R-:W-:-:S05]  /*29e70*/  VIADD R28, R10, 0x1 ;  /* 0x000000010a1c7836 */ /* 0x000fca0000000000 */
[C---:B------:R-:W-:Y:S01]  /*29e80*/  ISETP.NE.AND P0, PT, R28.reuse, 0x2, PT ;  /* 0x000000021c00780c */ /* 0x040fe20003f05270 */
[----:B------:R-:W-:Y:S05]  /*29e90*/  YIELD ;  /* 0x0000000000007946 */ /* 0x000fea0003800000 */
[----:B------:R-:W-:Y:S01]  /*29ea0*/  SEL R3, RZ, 0x1, P0 ;  /* 0x00000001ff037807 */ /* 0x000fe20000000000 */
[----:B------:R-:W-:Y:S01]  /*29eb0*/  IMAD.MOV.U32 R23, RZ, RZ, R0 ;  /* 0x000000ffff177224 */ /* 0x000fe200078e0000 */
[----:B------:R-:W-:Y:S02]  /*29ec0*/  SEL R28, R28, RZ, P0 ;  /* 0x000000ff1c1c7207 */ /* 0x000fe40000000000 */
[----:B------:R-:W-:Y:S01]  /*29ed0*/  LOP3.LUT R30, R20, R3, RZ, 0x3c, !PT ;  /* 0x00000003141e7212 */ /* 0x000fe200078e3cff */
[----:B0-----:R-:W-:Y:S06]  /*29ee0*/  @!P1 BRA `(.L_x_1950) ;  /* 0x0000000000049947 */ /* 0x001fec0003800000 */
[----:B------:R-:W-:Y:S01]  /*29ef0*/  BPT.TRAP 0x1 ;  /* 0x000000040000795c */ /* 0x000fe20000300000 */
.L_x_1950:
[----:B------:R-:W-:Y:S01]  /*29f00*/  IMAD R5, R28, 0x8, R17 ;  /* 0x000000081c057824 */ /* 0x000fe200078e0211 */
[----:B------:R-:W-:Y:S01]  /*29f10*/  SHF.L.U32 R0, R30, 0x1f, RZ ;  /* 0x0000001f1e007819 */ /* 0x000fe200000006ff */
[----:B------:R-:W-:Y:S03]  /*29f20*/  BSSY B1, `(.L_x_1951) ;  /* 0x0000003000017945 */ /* 0x000fe60003800000 */
[----:B------:R-:W0:Y:S02]  /*29f30*/  SYNCS.PHASECHK.TRANS64.TRYWAIT P0, [R5+URZ+0x2a840], R0 ;  /* 0x02a84000050075a7 */ /* 0x000e24000800017f */
[----:B0-----:R-:W-:Y:S05]  /*29f40*/  @!P0 BRA `(.L_x_1952) ;  /* 0x0000005000748947 */ /* 0x001fea0003800000 */
.L_x_2096:
[----:B------:R-:W-:Y:S05]  /*29f50*/  BSYNC B1 ;  /* 0x0000000000017941 */ /* 0x000fea0003800000 */
.L_x_1951:
[----:B------:R-:W-:Y:S01]  /*29f60*/  SHF.R.S32.HI R21, RZ, 0x1f, R7 ;  /* 0x0000001fff157819 */ /* 0x000fe20000011407 */
[----:B------:R-:W-:Y:S01]  /*29f70*/  ULDC.64 UR4, c[0x0][0x300] ;  /* 0x0000c00000047ab9 */ /* 0x000fe20000000a00 */
[----:B-----5:R-:W-:Y:S01]  /*29f80*/  SHF.R.S32.HI R25, RZ, 0x1f, R6 ;  /* 0x0000001fff197819 */ /* 0x020fe20000011406 */
[----:B------:R-:W-:Y:S01]  /*29f90*/  IMAD.WIDE.U32 R2, R7, UR4, RZ ;  /* 0x0000000407027c25 */ /* 0x000fe2000f8e00ff */
[----:B------:R-:W-:Y:S01]  /*29fa0*/  ULDC.64 UR6, c[0x0][0x2e8] ;  /* 0x0000ba0000067ab9 */ /* 0x000fe20000000a00 */
[C---:B------:R-:W-:Y:S02]  /*29fb0*/  LOP3.LUT P3, RZ, R16.reuse, 0x4, RZ, 0xc0, !PT ;  /* 0x0000000410ff7812 */ /* 0x040fe4000786c0ff */
[----:B0-----:R-:W-:Y:S01]  /*29fc0*/  IMAD R0, R21, UR4, RZ ;  /* 0x0000000415007c24 */ /* 0x001fe2000f8e02ff */
        /* <DEDUP_REMOVED lines=59> */
.L_x_2110:
        /* <DEDUP_REMOVED lines=10> */
.L_x_1954:
        /* <DEDUP_REMOVED lines=10> */
.L_x_1955:
[----:B------:R2:W-:Y:S01]  /*2a4c0*/  SYNCS.ARRIVE.TRANS64.A1T0 RZ, [R5+URZ+0x2a830], RZ ;  /* 0x02a830ff05ff79a7 */ /* 0x0005e2000810003f */
[----:B------:R-:W-:Y:S05]  /*2a4d0*/  @!P2 BRA `(.L_x_1956) ;  /* 0x000000000004a947 */ /* 0x000fea0003800000 */
[----:B------:R-:W-:Y:S01]  /*2a4e0*/  BPT.TRAP 0x1 ;  /* 0x000000040000795c */ /* 0x000fe20000300000 */
.L_x_1956:
[----:B-1----:R-:W-:Y:S01]  /*2a4f0*/  SHF.L.U32 R2, R20, 0x1f, RZ ;  /* 0x0000001f14027819 */ /* 0x002fe200000006ff */
[----:B--2---:R-:W-:Y:S01]  /*2a500*/  IMAD R5, R10, 0x8, R17 ;  /* 0x000000080a057824 */ /* 0x004fe200078e0211 */
[----:B------:R-:W-:Y:S03]  /*2a510*/  BSSY B1, `(.L_x_1957) ;  /* 0x0000003000017945 */ /* 0x000fe60003800000 */
[----:B------:R-:W1:Y:S02]  /*2a520*/  SYNCS.PHASECHK.TRANS64.TRYWAIT P0, [R5+URZ+0x2a860], R2 ;  /* 0x02a86002050075a7 */ /* 0x000e64000800017f */
[----:B-1----:R-:W-:Y:S05]  /*2a530*/  @!P0 BRA `(.L_x_1958) ;  /* 0x0000005000e88947 */ /* 0x002fea0003800000 */
.L_x_2111:
[----:B------:R-:W-:Y:S05]  /*2a540*/  BSYNC B1 ;  /* 0x0000000000017941 */ /* 0x000fea0003800000 */
.L_x_1957:
[----:B------:R-:W2:Y:S01]  /*2a550*/  S2R R3, SR_TID.X ;  /* 0x0000000000037919 */ /* 0x000ea20000002100 */
[----:B------:R-:W-:Y:S01]  /*2a560*/  UMOV UR4, 0xffffffff ;  /* 0xffffffff00047882 */ /* 0x000fe20000000000 */
[----:B0-----:R-:W-:Y:S01]  /*2a570*/  IMAD R8, R32, -0x60, R37 ;  /* 0xffffffa020087824 */ /* 0x001fe200078e0225 */
[----:B------:R-:W-:Y:S01]  /*2a580*/  LOP3.LUT P0, RZ, R29, 0x2, RZ, 0xc0, !PT ;  /* 0x000000021dff7812 */ /* 0x000fe2000780c0ff */
[----:B------:R-:W-:Y:S01]  /*2a590*/  IMAD R4, R10, 0x3000, R34 ;  /* 0x000030000a047824 */ /* 0x000fe200078e0222 */
[----:B--2---:R-:W-:-:S04]  /*2a5a0*/  LOP3.LUT R3, R3, 0x7f, RZ, 0xc0, !PT ;  /* 0x0000007f03037812 */ /* 0x004fc800078ec0ff */
[----:B------:R-:W-:-:S05]  /*2a5b0*/  SHF.R.U32.HI R3, RZ, 0x3, R3 ;  /* 0x00000003ff037819 */ /* 0x000fca0000011603 */
[----:B------:R-:W-:Y:S01]  /*2a5c0*/  IMAD.IADD R8, R8, 0x1, -R3 ;  /* 0x0000000108087824 */ /* 0x000fe200078e0a03 */
[----:B------:R-:W-:Y:S06]  /*2a5d0*/  BRA.DIV UR4, `(.L_x_1959) ;  /* 0x0000005204d47947 */ /* 0x000fec000b800000 */
[----:B-1----:R-:W0:Y:S01]  /*2a5e0*/  SHFL.IDX PT, R2, R18, RZ, 0x181f ;  /* 0x00181fff12027589 */ /* 0x002e2200000e0000 */
        /* <DEDUP_REMOVED lines=44> */
.L_x_2125:
[C---:B------:R-:W-:Y:S01]  /*2a8b0*/  ISETP.LT.OR P1, PT, R8.reuse, 0x51, !P1 ;  /* 0x000000510800780c */ /* 0x040fe20004f21670 */
[----:B------:R-:W-:Y:S01]  /*2a8c0*/  ULDC.64 UR4, c[0x0][0x328] ;  /* 0x0000ca0000047ab9 */ /* 0x000fe20000000a00 */
[----:B------:R-:W-:Y:S02]  /*2a8d0*/  ISETP.LT.OR P0, PT, R8, 0x51, !P0 ;  /* 0x000000510800780c */ /* 0x000fe40004701670 */
[----:B-1----:R-:W-:Y:S01]  /*2a8e0*/  IADD3 R2, P2, R2, R0, RZ ;  /* 0x0000000002027210 */ /* 0x002fe20007f5e0ff */
        /* <DEDUP_REMOVED lines=17> */
.L_x_1960:
        /* <DEDUP_REMOVED lines=10> */
.L_x_1961:
[----:B------:R-:W2:Y:S01]  /*2aaa0*/  LDL R0, [R1] ;  /* 0x0000000001007983 */ /* 0x000ea20000100800 */
[----:B------:R-:W-:Y:S01]  /*2aab0*/  IMAD.MOV.U32 R3, RZ, RZ, R25 ;  /* 0x000000ffff037224 */ /* 0x000fe200078e0019 */
[----:B------:R-:W-:Y:S01]  /*2aac0*/  ULDC.64 UR4, c[0x0][0x330] ;  /* 0x0000cc0000047ab9 */ /* 0x000fe20000000a00 */
[----:B------:R-:W-:Y:S01]  /*2aad0*/  ULDC.64 UR6, c[0x0][0x318] ;  /* 0x0000c60000067ab9 */ /* 0x000fe20000000a00 */
[----:B------:R1:W-:Y:S01]  /*2aae0*/  SYNCS.ARRIVE.TRANS64.A1T0 RZ, [R5+URZ+0x2a850], RZ ;  /* 0x02a850ff05ff79a7 */ /* 0x0003e2000810003f */
[----:B------:R-:W-:-:S04]  /*2aaf0*/  IMAD.WIDE.U32 R2, R26, UR4, R2 ;  /* 0x000000041a027c25 */ /* 0x000fc8000f8e0002 */
[----:B------:R-:W-:Y:S01]  /*2ab00*/  IMAD R19, R26, UR5, R3 ;  /* 0x000000051a137c24 */ /* 0x000fe2000f8e0203 */
[C---:B0-----:R-:W-:Y:S01]  /*2ab10*/  LEA R18, P0, R2.reuse, UR6, 0x1 ;  /* 0x0000000602127c11 */ /* 0x041fe2000f8008ff */
[----:B------:R-:W-:Y:S02]  /*2ab20*/  IMAD.MOV.U32 R10, RZ, RZ, R28 ;  /* 0x000000ffff0a7224 */ /* 0x000fe400078e001c */
[----:B------:R-:W-:Y:S01]  /*2ab30*/  IMAD.MOV.U32 R20, RZ, RZ, R30 ;  /* 0x000000ffff147224 */ /* 0x000fe200078e001e */
[----:B------:R-:W-:Y:S01]  /*2ab40*/  LEA.HI.X R19, R2, UR7, R19, 0x1, P0 ;  /* 0x0000000702137c11 */ /* 0x000fe200080f0c13 */
[----:B------:R-:W-:Y:S01]  /*2ab50*/  IMAD.MOV.U32 R32, RZ, RZ, R23 ;  /* 0x000000ffff207224 */ /* 0x000fe200078e0017 */
[C---:B--2---:R-:W-:Y:S01]  /*2ab60*/  ISETP.GT.AND P0, PT, R23.reuse, R0, PT ;  /* 0x000000001700720c */ /* 0x044fe20003f04270 */
[----:B------:R-:W-:-:S12]  /*2ab70*/  VIADD R0, R23, 0xffffffff ;  /* 0xffffffff17007836 */ /* 0x000fd80000000000 */
[----:B-1----:R-:W-:Y:S05]  /*2ab80*/  @P0 BRA `(.L_x_1962) ;  /* 0xfffffff000380947 */ /* 0x002fea000383ffff */
.L_x_1949:
[----:B------:R-:W-:Y:S05]  /*2ab90*/  BSYNC B0 ;  /* 0x0000000000007941 */ /* 0x000fea0003800000 */
.L_x_1948:
[----:B0-----:R-:W0:Y:S01]  /*2aba0*/  S2R R2, SR_TID.X ;  /* 0x0000000000027919 */ /* 0x001e220000002100 */
[----:B------:R-:W-:Y:S01]  /*2abb0*/  BSSY B0, `(.L_x_1963) ;  /* 0x0000010000007945 */ /* 0x000fe20003800000 */
[----:B0-----:R-:W-:-:S04]  /*2abc0*/  LOP3.LUT R2, R2, 0x7f, RZ, 0xc0, !PT ;  /* 0x0000007f02027812 */ /* 0x001fc800078ec0ff */
[----:B------:R-:W-:-:S13]  /*2abd0*/  ISETP.NE.AND P0, PT, R2, RZ, PT ;  /* 0x000000ff0200720c */ /* 0x000fda0003f05270 */
[----:B------:R-:W-:Y:S05]  /*2abe0*/  @P0 BRA `(.L_x_1964) ;  /* 0x0000000000300947 */ /* 0x000fea0003800000 */
[----:B------:R-:W0:Y:S01]  /*2abf0*/  S2R R5, SR_LANEID ;  /* 0x0000000000057919 */ /* 0x000e220000000000 */
[----:B------:R-:W-:Y:S01]  /*2ac00*/  VOTEU.ANY UR4, UPT, PT ;  /* 0x0000000000047886 */ /* 0x000fe200038e0100 */
[----:B------:R-:W1:Y:S01]  /*2ac10*/  LDC.64 R2, c[0x0][0xc60] ;  /* 0x00031800ff027b82 */ /* 0x000e620000000a00 */
[----:B------:R-:W0:Y:S02]  /*2ac20*/  FLO.U32 R0, UR4 ;  /* 0x0000000400007d00 */ /* 0x000e2400080e0000 */
[----:B0-----:R-:W-:-:S06]  /*2ac30*/  ISETP.EQ.U32.AND P0, PT, R0, R5, PT ;  /* 0x000000050000720c */ /* 0x001fcc0003f02070 */
[----:B------:R-:W1:Y:S07]  /*2ac40*/  POPC R5, UR4 ;  /* 0x0000000400057d09 */ /* 0x000e6e0008000000 */
[----:B-1----:R-:W2:Y:S01]  /*2ac50*/  @P0 ATOMG.E.ADD.STRONG.GPU PT, R3, desc[UR60][R2.64], R5 ;  /* 0x00000005020309a8 */ /* 0x002ea200081ee1fc */
[----:B------:R-:W0:Y:S02]  /*2ac60*/  S2R R4, SR_LTMASK ;  /* 0x0000000000047919 */ /* 0x000e240000003900 */
[----:B0-----:R-:W-:-:S04]  /*2ac70*/  LOP3.LUT R4, R4, UR4, RZ, 0xc0, !PT ;  /* 0x0000000404047c12 */ /* 0x001fc8000f8ec0ff */
[----:B------:R-:W0:Y:S01]  /*2ac80*/  POPC R7, R4 ;  /* 0x0000000400077309 */ /* 0x000e220000000000 */
[----:B--2---:R-:W0:Y:S02]  /*2ac90*/  SHFL.IDX PT, R0, R3, R0, 0x1f ;  /* 0x00001f0003007589 */ /* 0x004e2400000e0000 */
[----:B0-----:R-:W-:-:S07]  /*2aca0*/  IADD3 R24, R0, UR38, R7 ;  /* 0x0000002600187c10 */ /* 0x001fce000fffe007 */
.L_x_1964:
[----:B------:R-:W-:Y:S05]  /*2acb0*/  BSYNC B0 ;  /* 0x0000000000007941 */ /* 0x000fea0003800000 */
.L_x_1963:
[----:B------:R-:W-:-:S13]  /*2acc0*/  LOP3.LUT P0, RZ, R16, 0x10, RZ, 0xc0, !PT ;  /* 0x0000001010ff7812 */ /* 0x000fda000780c0ff */
[----:B------:R-:W-:Y:S05]  /*2acd0*/  @!P0 BRA `(.L_x_1965) ;  /* 0x0000000000048947 */ /* 0x000fea0003800000 */
[----:B------:R-:W-:Y:S01]  /*2ace0*/  BPT.TRAP 0x1 ;  /* 0x000000040000795c */ /* 0x000fe20000300000 */
.L_x_1965:
[----:B------:R-:W-:Y:S01]  /*2acf0*/  IMAD R0, R28, 0x8, R17 ;  /* 0x000000081c007824 */ /* 0x000fe200078e0211 */
[----:B------:R-:W-:Y:S01]  /*2ad00*/  SHF.L.U32 R3, R30, 0x1f, RZ ;  /* 0x0000001f1e037819 */ /* 0x000fe200000006ff */
[----:B------:R-:W-:Y:S01]  /*2ad10*/  BSSY B0, `(.L_x_1966) ;  /* 0x0000004000007945 */ /* 0x000fe20003800000 */
[----:B------:R-:W-:Y:S02]  /*2ad20*/  IMAD R6, R23, -0x60, R37 ;  /* 0xffffffa017067824 */ /* 0x000fe400078e0225 */
[----:B------:R-:W0:Y:S02]  /*2ad30*/  SYNCS.PHASECHK.TRANS64.TRYWAIT P0, [R0+URZ+0x2a860], R3 ;  /* 0x02a86003000075a7 */ /* 0x000e24000800017f */
[----:B0-----:R-:W-:Y:S05]  /*2ad40*/  @!P0 BRA `(.L_x_1967) ;  /* 0x0000005000e88947 */ /* 0x001fea0003800000 */
.L_x_2126:
[----:B------:R-:W-:Y:S05]  /*2ad50*/  BSYNC B0 ;  /* 0x0000000000007941 */ /* 0x000fea0003800000 */
.L_x_1966:
        /* <DEDUP_REMOVED lines=57> */
.L_x_2140:
        /* <DEDUP_REMOVED lines=11> */
.L_x_1969:
        /* <DEDUP_REMOVED lines=10> */
.L_x_1970:
[----:B------:R2:W-:Y:S01]  /*2b240*/  SYNCS.ARRIVE.TRANS64.A1T0 RZ, [R0+URZ+0x2a850], RZ ;  /* 0x02a850ff00ff79a7 */ /* 0x0005e2000810003f */
[----:B------:R-:W-:-:S05]  /*2b250*/  VIADD R28, R28, 0x1 ;  /* 0x000000011c1c7836 */ /* 0x000fca0000000000 */
[----:B------:R-:W-:-:S04]  /*2b260*/  ISETP.NE.AND P0, PT, R28, 0x2, PT ;  /* 0x000000021c00780c */ /* 0x000fc80003f05270 */
[----:B0-----:R-:W-:Y:S02]  /*2b270*/  SEL R3, RZ, 0x1, P0 ;  /* 0x00000001ff037807 */ /* 0x001fe40000000000 */
[----:B------:R-:W-:Y:S02]  /*2b280*/  SEL R28, R28, RZ, P0 ;  /* 0x000000ff1c1c7207 */ /* 0x000fe40000000000 */
[----:B--2---:R-:W-:-:S07]  /*2b290*/  LOP3.LUT R30, R30, R3, RZ, 0x3c, !PT ;  /* 0x000000031e1e7212 */ /* 0x004fce00078e3cff */
.L_x_1927:
[----:B------:R-:W-:Y:S05]  /*2b2a0*/  BSYNC B7 ;  /* 0x0000000000077941 */ /* 0x000fea0003800000 */
.L_x_1925:
[----:B------:R-:W-:-:S13]  /*2b2b0*/  LOP3.LUT P0, RZ, R16, 0x20, RZ, 0xc0, !PT ;  /* 0x0000002010ff7812 */ /* 0x000fda000780c0ff */
[----:B------:R-:W-:Y:S05]  /*2b2c0*/  @!P0 BRA `(.L_x_1971) ;  /* 0x0000000000248947 */ /* 0x000fea0003800000 */
[----:B------:R-:W-:Y:S05]  /*2b2d0*/  WARPSYNC.ALL ;  /* 0x0000000000007948 */ /* 0x000fea0003800000 */
[----:B------:R-:W2:Y:S08]  /*2b2e0*/  S2UR UR5, SR_CgaCtaId ;  /* 0x00000000000579c3 */ /* 0x000eb00000008800 */
[----:B------:R-:W-:Y:S06]  /*2b2f0*/  BAR.SYNC.DEFER_BLOCKING 0x5, 0x180 ;  /* 0x0146000000007b1d */ /* 0x000fec0000010000 */
[----:B------:R-:W-:-:S02]  /*2b300*/  UMOV UR4, 0x400 ;  /* 0x0000040000047882 */ /* 0x000fc40000000000 */
[----:B--2---:R-:W-:-:S06]  /*2b310*/  ULEA UR4, UR5, UR4, 0x18 ;  /* 0x0000000405047291 */ /* 0x004fcc000f8ec03f */
[----:B0-----:R-:W-:-:S05]  /*2b320*/  IMAD.U32 R17, RZ, RZ, UR4 ;  /* 0x00000004ff117e24 */ /* 0x001fca000f8e00ff */
[----:B------:R0:W2:Y:S01]  /*2b330*/  LDS.128 R24, [R17+0x2a8d0] ;  /* 0x02a8d00011187984 */ /* 0x0000a20000000c00 */
[----:B------:R-:W-:Y:S06]  /*2b340*/  BAR.ARV 0x4, 0x180 ;  /* 0x0106000000007b1d */ /* 0x000fec0000002000 */
[----:B------:R-:W-:Y:S05]  /*2b350*/  BRA `(.L_x_1972) ;  /* 0x0000000c00d47947 */ /* 0x000fea0003800000 */
.L_x_1971:
[----:B------:R-:W2:Y:S01]  /*2b360*/  S2R R8, SR_TID.X ;  /* 0x0000000000087919 */ /* 0x000ea20000002100 */
[----:B------:R-:W-:Y:S01]  /*2b370*/  UMOV UR4, 0xffffffff ;  /* 0xffffffff00047882 */ /* 0x000fe20000000000 */
[----:B--2---:R-:W-:-:S04]  /*2b380*/  LOP3.LUT R8, R8, 0x1f, RZ, 0xc0, !PT ;  /* 0x0000001f08087812 */ /* 0x004fc800078ec0ff */
[----:B------:R-:W-:Y:S01]  /*2b390*/  ISETP.NE.AND P0, PT, R8, 0x1f, PT ;  /* 0x0000001f0800780c */ /* 0x000fe20003f05270 */
[----:B------:R-:W-:-:S12]  /*2b3a0*/  BRA.DIV UR4, `(.L_x_1973) ;  /* 0x0000005604507947 */ /* 0x000fd8000b800000 */
[----:B------:R-:W-:Y:S01]  /*2b3b0*/  IMAD.IADD R7, R27, 0x1, R8 ;  /* 0x000000011b077824 */ /* 0x000fe200078e0208 */
[----:B------:R-:W-:-:S04]  /*2b3c0*/  ULDC UR4, c[0x0][0xc3c] ;  /* 0x00030f0000047ab9 */ /* 0x000fc80000000800 */
[----:B------:R-:W-:-:S13]  /*2b3d0*/  ISETP.GE.OR P1, PT, R7, UR4, !P0 ;  /* 0x0000000407007c0c */ /* 0x000fda000c726670 */
[----:B------:R-:W2:Y:S08]  /*2b3e0*/  @!P1 LDC.64 R2, c[0x0][0xc80] ;  /* 0x00032000ff029b82 */ /* 0x000eb00000000a00 */
[----:B------:R-:W3:Y:S01]  /*2b3f0*/  @!P1 LDC.64 R4, c[0x0][0xc78] ;  /* 0x00031e00ff049b82 */ /* 0x000ee20000000a00 */
[----:B--2---:R-:W-:-:S05]  /*2b400*/  @!P1 IMAD.WIDE R2, R7, 0x4, R2 ;  /* 0x0000000407029825 */ /* 0x004fca00078e0202 */
[----:B-1----:R3:W2:Y:S02]  /*2b410*/  @!P1 LDG.E R6, desc[UR60][R2.64] ;  /* 0x0000003c02069981 */ /* 0x0026a4000c1e1900 */
[----:B---3--:R-:W-:-:S05]  /*2b420*/  @!P1 IMAD.WIDE R2, R7, 0x4, R4 ;  /* 0x0000000407029825 */ /* 0x008fca00078e0204 */
        /* <DEDUP_REMOVED lines=29> */
[----:B------:R1:W2:Y:S02]  /*2b600*/  SHFL.IDX PT, R14, R2, 0x1f, 0x1f ;  /* 0x03e01f00020e7f89 */ /* 0x0002a400000e0000 */
.L_x_2150:
[----:B------:R-:W-:Y:S02]  /*2b610*/  ULDC UR4, c[0x0][0xc38] ;  /* 0x00030e0000047ab9 */ /* 0x000fe40000000800 */
[----:B------:R-:W-:-:S04]  /*2b620*/  IMAD.U32 R5, RZ, RZ, UR4 ;  /* 0x00000004ff057e24 */ /* 0x000fc8000f8e00ff */
[----:B--2---:R-:W-:-:S04]  /*2b630*/  IMAD R14, R14, R5, RZ ;  /* 0x000000050e0e7224 */ /* 0x004fc800078e02ff */
[----:B------:R-:W-:-:S05]  /*2b640*/  IMAD.IADD R7, R7, 0x1, R14 ;  /* 0x0000000107077824 */ /* 0x000fca00078e020e */
[----:B------:R-:W-:-:S13]  /*2b650*/  ISETP.GT.AND P6, PT, R7, R0, PT ;  /* 0x000000000700720c */ /* 0x000fda0003fc4270 */
[----:B------:R-:W-:Y:S05]  /*2b660*/  @P6 BRA `(.L_x_1974) ;  /* 0x0000000000a46947 */ /* 0x000fea0003800000 */
.L_x_1977:
[----:B-1----:R-:W1:Y:S01]  /*2b670*/  LDC R2, c[0x0][0xc3c] ;  /* 0x00030f00ff027b82 */ /* 0x002e620000000800 */
[----:B------:R-:W-:-:S05]  /*2b680*/  VIADD R27, R27, 0x1f ;  /* 0x0000001f1b1b7836 */ /* 0x000fca0000000000 */
[----:B-1----:R-:W-:-:S13]  /*2b690*/  ISETP.GE.AND P6, PT, R27, R2, PT ;  /* 0x000000021b00720c */ /* 0x002fda0003fc6270 */
[----:B------:R-:W-:Y:S05]  /*2b6a0*/  @P6 BRA `(.L_x_1975) ;  /* 0x0000000800bc6947 */ /* 0x000fea0003800000 */
[----:B------:R-:W1:Y:S01]  /*2b6b0*/  S2R R3, SR_TID.X ;  /* 0x0000000000037919 */ /* 0x000e620000002100 */
[----:B------:R-:W-:Y:S01]  /*2b6c0*/  IMAD.MOV.U32 R25, RZ, RZ, RZ ;  /* 0x000000ffff197224 */ /* 0x000fe200078e00ff */
[----:B-1----:R-:W-:-:S05]  /*2b6d0*/  LOP3.LUT R3, R3, 0x1f, RZ, 0xc0, !PT ;  /* 0x0000001f03037812 */ /* 0x002fca00078ec0ff */
[----:B------:R-:W-:-:S05]  /*2b6e0*/  IMAD.IADD R9, R27, 0x1, R3 ;  /* 0x000000011b097824 */ /* 0x000fca00078e0203 */
[----:B------:R-:W-:-:S13]  /*2b6f0*/  ISETP.GE.OR P6, PT, R9, R2, !P0 ;  /* 0x000000020900720c */ /* 0x000fda00047c6670 */
[----:B------:R-:W1:Y:S08]  /*2b700*/  @!P6 LDC.64 R2, c[0x0][0xc80] ;  /* 0x00032000ff02eb82 */ /* 0x000e700000000a00 */
[----:B------:R-:W2:Y:S01]  /*2b710*/  @!P6 LDC.64 R4, c[0x0][0xc78] ;  /* 0x00031e00ff04eb82 */ /* 0x000ea20000000a00 */
[----:B-1----:R-:W-:-:S05]  /*2b720*/  @!P6 IMAD.WIDE R2, R9, 0x4, R2 ;  /* 0x000000040902e825 */ /* 0x002fca00078e0202 */
[----:B------:R2:W3:Y:S02]  /*2b730*/  @!P6 LDG.E R25, desc[UR60][R2.64] ;  /* 0x0000003c0219e981 */ /* 0x0004e4000c1e1900 */
[----:B--2---:R-:W-:-:S04]  /*2b740*/  @!P6 IMAD.WIDE R2, R9, 0x4, R4 ;  /* 0x000000040902e825 */ /* 0x004fc800078e0204 */
[----:B------:R-:W-:-:S06]  /*2b750*/  IMAD.MOV.U32 R4, RZ, RZ, RZ ;  /* 0x000000ffff047224 */ /* 0x000fcc00078e00ff */
[----:B------:R-:W3:Y:S01]  /*2b760*/  @!P6 LDG.E R4, desc[UR60][R2.64] ;  /* 0x0000003c0204e981 */ /* 0x000ee2000c1e1900 */
[----:B------:R-:W-:Y:S01]  /*2b770*/  UMOV UR4, 0xffffffff ;  /* 0xffffffff00047882 */ /* 0x000fe20000000000 */
[----:B---3--:R-:W-:Y:S02]  /*2b780*/  IMAD R13, R4, R25, RZ ;  /* 0x00000019040d7224 */ /* 0x008fe400078e02ff */
[----:B------:R-:W-:Y:S05]  /*2b790*/  BRA.DIV UR4, `(.L_x_1976) ;  /* 0x0000005604907947 */ /* 0x000fea000b800000 */
        /* <DEDUP_REMOVED lines=16> */
.L_x_2158:
[----:B------:R-:W-:Y:S02]  /*2b8a0*/  ULDC UR4, c[0x0][0xc38] ;  /* 0x00030e0000047ab9 */ /* 0x000fe40000000800 */
[----:B------:R-:W-:-:S04]  /*2b8b0*/  IMAD.U32 R5, RZ, RZ, UR4 ;  /* 0x00000004ff057e24 */ /* 0x000fc8000f8e00ff */
[----:B--2---:R-:W-:-:S04]  /*2b8c0*/  IMAD R14, R14, R5, RZ ;  /* 0x000000050e0e7224 */ /* 0x004fc800078e02ff */
[----:B------:R-:W-:-:S05]  /*2b8d0*/  IMAD.IADD R7, R14, 0x1, R7 ;  /* 0x000000010e077824 */ /* 0x000fca00078e0207 */
[----:B------:R-:W-:-:S13]  /*2b8e0*/  ISETP.GT.AND P6, PT, R7, R0, PT ;  /* 0x000000000700720c */ /* 0x000fda0003fc4270 */
[----:B------:R-:W-:Y:S05]  /*2b8f0*/  @!P6 BRA `(.L_x_1977) ;  /* 0xfffffffc005ce947 */ /* 0x000fea000383ffff */
.L_x_1974:
[----:B------:R-:W-:Y:S01]  /*2b900*/  IMAD.IADD R7, R7, 0x1, -R14 ;  /* 0x0000000107077824 */ /* 0x000fe200078e0a0e */
[----:B------:R-:W-:-:S03]  /*2b910*/  UMOV UR4, 0xffffffff ;  /* 0xffffffff00047882 */ /* 0x000fc60000000000 */
[----:B------:R-:W-:-:S05]  /*2b920*/  IMAD R3, R2, R5, R7 ;  /* 0x0000000502037224 */ /* 0x000fca00078e0207 */
[----:B------:R-:W-:Y:S01]  /*2b930*/  ISETP.GT.AND P6, PT, R3, R0, PT ;  /* 0x000000000300720c */ /* 0x000fe20003fc4270 */
[----:B------:R-:W-:-:S12]  /*2b940*/  BRA.DIV UR4, `(.L_x_1978) ;  /* 0x0000005604dc7947 */ /* 0x000fd8000b800000 */
[----:B------:R-:W-:-:S04]  /*2b950*/  VOTE.ANY R3, PT, !P6 ;  /* 0x0000000000037806 */ /* 0x000fc800070e0100 */
[----:B------:R-:W2:Y:S02]  /*2b960*/  POPC R12, R3 ;  /* 0x00000003000c7309 */ /* 0x000ea40000000000 */
[----:B--2---:R2:W3:Y:S01]  /*2b970*/  SHFL.IDX PT, R25, R25, R12, 0x1f ;  /* 0x00001f0c19197589 */ /* 0x0044e200000e0000 */
[----:B------:R-:W-:-:S03]  /*2b980*/  IMAD.IADD R27, R12, 0x1, R27 ;  /* 0x000000010c1b7824 */ /* 0x000fc600078e021b */
[----:B------:R2:W4:Y:S04]  /*2b990*/  SHFL.IDX PT, R4, R4, R12, 0x1f ;  /* 0x00001f0c04047589 */ /* 0x00052800000e0000 */
.L_x_2163:
[----:B------:R-:W-:-:S13]  /*2b9a0*/  ISETP.NE.AND P0, PT, R3, RZ, PT ;  /* 0x000000ff0300720c */ /* 0x000fda0003f05270 */
[----:B------:R-:W-:Y:S05]  /*2b9b0*/  @!P0 BRA `(.L_x_1979) ;  /* 0x0000000000108947 */ /* 0x000fea0003800000 */
[----:B------:R-:W-:Y:S01]  /*2b9c0*/  UMOV UR4, 0xffffffff ;  /* 0xffffffff00047882 */ /* 0x000fe20000000000 */
[----:B--2---:R-:W-:Y:S02]  /*2b9d0*/  VIADD R12, R12, 0xffffffff ;  /* 0xffffffff0c0c7836 */ /* 0x004fe40000000000 */
[----:B------:R-:W-:Y:S05]  /*2b9e0*/  BRA.DIV UR4, `(.L_x_1980) ;  /* 0x0000005a04107947 */ /* 0x000fea000b800000 */
[----:B------:R2:W0:Y:S02]  /*2b9f0*/  SHFL.IDX PT, R6, R2, R12, 0x1f ;  /* 0x00001f0c02067589 */ /* 0x00042400000e0000 */
.L_x_1979:
[----:B----4-:R-:W-:Y:S01]  /*2ba00*/  ISETP.NE.AND P0, PT, R4, 0x1, PT ;  /* 0x000000010400780c */ /* 0x010fe20003f05270 */
[----:B0-----:R-:W-:-:S04]  /*2ba10*/  IMAD R24, R6, R5, R7 ;  /* 0x0000000506187224 */ /* 0x001fc800078e0207 */
[----:B------:R-:W-:-:S08]  /*2ba20*/  IMAD.IADD R0, R0, 0x1, -R24 ;  /* 0x0000000100007824 */ /* 0x000fd000078e0a18 */
[----:B------:R-:W-:Y:S05]  /*2ba30*/  @!P0 BRA `(.L_x_1981) ;  /* 0x0000000000dc8947 */ /* 0x000fea0003800000 */
[-C--:B---3--:R-:W-:Y:S02]  /*2ba40*/  IABS R5, R25.reuse ;  /* 0x0000001900057213 */ /* 0x088fe40000000000 */
[----:B------:R-:W-:Y:S02]  /*2ba50*/  IABS R6, R4 ;  /* 0x0000000400067213 */ /* 0x000fe40000000000 */
[----:B------:R-:W0:Y:S08]  /*2ba60*/  I2F.RP R7, R5 ;  /* 0x0000000500077306 */ /* 0x000e300000209400 */
[----:B------:R-:W3:Y:S08]  /*2ba70*/  I2F.RP R8, R6 ;  /* 0x0000000600087306 */ /* 0x000ef00000209400 */
[----:B0-----:R-:W1:Y:S08]  /*2ba80*/  MUFU.RCP R7, R7 ;  /* 0x0000000700077308 */ /* 0x001e700000001000 */
[----:B---3--:R-:W-:Y:S01]  /*2ba90*/  MUFU.RCP R8, R8 ;  /* 0x0000000800087308 */ /* 0x008fe20000001000 */
[----:B-12---:R-:W-:Y:S01]  /*2baa0*/  VIADD R2, R7, 0xffffffe ;  /* 0x0ffffffe07027836 */ /* 0x006fe20000000000 */
        /* <DEDUP_REMOVED lines=43> */
[--C-:B------:R-:W-:Y:S02]  /*2bd60*/  IMAD R4, R4, R2, R7.reuse ;  /* 0x0000000204047224 */ /* 0x100fe400078e0207 */
[----:B------:R-:W-:Y:S02]  /*2bd70*/  IMAD.MOV R2, RZ, RZ, -R7 ;  /* 0x000000ffff027224 */ /* 0x000fe400078e0a07 */
[----:B------:R-:W-:Y:S02]  /*2bd80*/  IMAD R26, R4, 0x10000, R5 ;  /* 0x00010000041a7824 */ /* 0x000fe400078e0205 */
[----:B------:R-:W-:Y:S01]  /*2bd90*/  IMAD R2, R25, R2, R0 ;  /* 0x0000000219027224 */ /* 0x000fe200078e0200 */
[----:B------:R-:W-:Y:S06]  /*2bda0*/  BRA `(.L_x_1982) ;  /* 0x0000000000f07947 */ /* 0x000fec0003800000 */
.L_x_1981:
[----:B-12---:R-:W0:Y:S02]  /*2bdb0*/  LDC.64 R2, c[0x0][0xc90] ;  /* 0x00032400ff027b82 */ /* 0x006e240000000a00 */
[----:B0-----:R-:W-:-:S05]  /*2bdc0*/  IMAD.WIDE R2, R27, 0x4, R2 ;  /* 0x000000041b027825 */ /* 0x001fca00078e0202 */
[----:B------:R0:W3:Y:S02]  /*2bdd0*/  LDG.E R6, desc[UR60][R2.64] ;  /* 0x0000003c02067981 */ /* 0x0000e4000c1e1900 */
[----:B0-----:R-:W-:Y:S02]  /*2bde0*/  IMAD.MOV.U32 R2, RZ, RZ, RZ ;  /* 0x000000ffff027224 */ /* 0x001fe400078e00ff */
[----:B---3--:R-:W-:-:S05]  /*2bdf0*/  IMAD R7, R25, R6, RZ ;  /* 0x0000000619077224 */ /* 0x008fca00078e02ff */
        /* <DEDUP_REMOVED lines=55> */
.L_x_1982:
[----:B------:R-:W-:-:S05]  /*2c170*/  LOP3.LUT R2, RZ, R2, RZ, 0x33, !PT ;  /* 0x00000002ff027212 */ /* 0x000fca00078e33ff */
[----:B------:R-:W-:Y:S01]  /*2c180*/  IMAD.IADD R25, R25, 0x1, R2 ;  /* 0x0000000119197824 */ /* 0x000fe200078e0202 */
[----:B------:R-:W-:Y:S06]  /*2c190*/  BRA `(.L_x_1983) ;  /* 0x00000000001c7947 */ /* 0x000fec0003800000 */
.L_x_1975:
[----:B------:R-:W-:Y:S01]  /*2c1a0*/  UMOV UR4, URZ ;  /* 0x0000003f00047c82 */ /* 0x000fe20008000000 */
[----:B------:R-:W-:Y:S01]  /*2c1b0*/  UMOV UR5, URZ ;  /* 0x0000003f00057c82 */ /* 0x000fe20008000000 */
[----:B------:R-:W-:Y:S01]  /*2c1c0*/  ULDC UR6, c[0x0][0xc3c] ;  /* 0x00030f0000067ab9 */ /* 0x000fe20000000800 */
[----:B------:R-:W-:Y:S02]  /*2c1d0*/  IMAD.MOV.U32 R24, RZ, RZ, R0 ;  /* 0x000000ffff187224 */ /* 0x000fe400078e0000 */
[----:B------:R-:W-:Y:S02]  /*2c1e0*/  IMAD.U32 R25, RZ, RZ, UR4 ;  /* 0x00000004ff197e24 */ /* 0x000fe4000f8e00ff */
[----:B------:R-:W-:Y:S02]  /*2c1f0*/  IMAD.U32 R26, RZ, RZ, UR5 ;  /* 0x00000005ff1a7e24 */ /* 0x000fe4000f8e00ff */
[----:B------:R-:W-:-:S07]  /*2c200*/  IMAD.U32 R27, RZ, RZ, UR6 ;  /* 0x00000006ff1b7e24 */ /* 0x000fce000f8e00ff */
.L_x_1983:
[----:B------:R-:W1:Y:S01]  /*2c210*/  S2R R0, SR_TID.X ;  /* 0x0000000000007919 */ /* 0x000e620000002100 */
[----:B------:R-:W-:Y:S05]  /*2c220*/  WARPSYNC.ALL ;  /* 0x0000000000007948 */ /* 0x000fea0003800000 */
[----:B------:R-:W-:Y:S01]  /*2c230*/  BAR.SYNC.DEFER_BLOCKING 0x4, 0x180 ;  /* 0x0106000000007b1d */ /* 0x000fe20000010000 */
[----:B-1----:R-:W-:-:S04]  /*2c240*/  LOP3.LUT R0, R0, 0x1f, RZ, 0xc0, !PT ;  /* 0x0000001f00007812 */ /* 0x002fc800078ec0ff */
[----:B------:R-:W-:-:S13]  /*2c250*/  ISETP.NE.AND P0, PT, R0, RZ, PT ;  /* 0x000000ff0000720c */ /* 0x000fda0003f05270 */
[----:B------:R-:W0:Y:S01]  /*2c260*/  @!P0 S2R R3, SR_CgaCtaId ;  /* 0x0000000000038919 */ /* 0x000e220000008800 */
[----:B------:R-:W-:-:S04]  /*2c270*/  @!P0 MOV R0, 0x400 ;  /* 0x0000040000008802 */ /* 0x000fc80000000f00 */
[----:B0-----:R-:W-:-:S05]  /*2c280*/  @!P0 LEA R17, R3, R0, 0x18 ;  /* 0x0000000003118211 */ /* 0x001fca00078ec0ff */
[----:B------:R3:W-:Y:S01]  /*2c290*/  @!P0 STS.128 [R17+0x2a8d0], R24 ;  /* 0x02a8d01811008388 */ /* 0x0007e20000000c00 */
[----:B------:R-:W-:Y:S06]  /*2c2a0*/  BAR.ARV 0x5, 0x180 ;  /* 0x0146000000007b1d */ /* 0x000fec0000002000 */
.L_x_1972:
[----:B------:R-:W-:Y:S02]  /*2c2b0*/  ULDC UR4, c[0x0][0xc3c] ;  /* 0x00030f0000047ab9 */ /* 0x000fe40000000800 */
[----:B--2---:R-:W-:-:S13]  /*2c2c0*/  ISETP.GE.AND P0, PT, R27, UR4, PT ;  /* 0x000000041b007c0c */ /* 0x004fda000bf06270 */
[----:B------:R-:W-:Y:S05]  /*2c2d0*/  @!P0 BRA `(.L_x_1984) ;  /* 0xffffff9400208947 */ /* 0x000fea000383ffff */
[----:B------:R-:W-:Y:S05]  /*2c2e0*/  BSYNC B8 ;  /* 0x0000000000087941 */ /* 0x000fea0003800000 */
.L_x_1863:
[----:B------:R-:W2:Y:S01]  /*2c2f0*/  LDL.LU R0, [R1+0x24] ;  /* 0x0000240001007983 */ /* 0x000ea20000300800 */
[----:B------:R-:W-:Y:S01]  /*2c300*/  BSSY B0, `(.L_x_1985) ;  /* 0x000000b000007945 */ /* 0x000fe20003800000 */
[----:B------:R-:W4:Y:S01]  /*2c310*/  S2R R5, SR_CgaCtaId ;  /* 0x0000000000057919 */ /* 0x000f220000008800 */
[----:B--2---:R-:W-:-:S05]  /*2c320*/  VIADD R0, R0, 0x1 ;  /* 0x0000000100007836 */ /* 0x004fca0000000000 */
        /* <DEDUP_REMOVED lines=8> */
.L_x_2166:
[----:B------:R-:W-:Y:S05]  /*2c3b0*/  BSYNC B0 ;  /* 0x0000000000007941 */ /* 0x000fea0003800000 */
.L_x_1985:
[----:B------:R-:W-:-:S03]  /*2c3c0*/  UMOV UR4, 0xffffffff ;  /* 0xffffffff00047882 */ /* 0x000fc60000000000 */
[----:B------:R-:W-:Y:S05]  /*2c3d0*/  BRA.DIV UR4, `(.L_x_1987) ;  /* 0x0000004e04d07947 */ /* 0x000fea000b800000 */
[----:B0-----:R-:W0:Y:S02]  /*2c3e0*/  S2R R0, SR_TID.X ;  /* 0x0000000000007919 */ /* 0x001e240000002100 */
[----:B0-----:R-:W-:-:S04]  /*2c3f0*/  SHF.R.U32.HI R0, RZ, 0x5, R0 ;  /* 0x00000005ff007819 */ /* 0x001fc80000011600 */
[----:B------:R-:W-:-:S05]  /*2c400*/  LOP3.LUT R0, R0, 0x3, RZ, 0xc0, !PT ;  /* 0x0000000300007812 */ /* 0x000fca00078ec0ff */
[----:B------:R0:W2:Y:S02]  /*2c410*/  SHFL.IDX PT, R14, R0, RZ, 0x1f ;  /* 0x00001fff000e7589 */ /* 0x0000a400000e0000 */
.L_x_2169:
[----:B--2---:R-:W-:-:S13]  /*2c420*/  ISETP.NE.AND P0, PT, R14, RZ, PT ;  /* 0x000000ff0e00720c */ /* 0x004fda0003f05270 */
[----:B------:R-:W-:Y:S05]  /*2c430*/  @P0 BRA `(.L_x_1546) ;  /* 0x0000000000900947 */ /* 0x000fea0003800000 */
[----:B------:R-:W-:-:S03]  /*2c440*/  UMOV UR4, 0xffffffff ;  /* 0xffffffff00047882 */ /* 0x000fc60000000000 */
[----:B------:R-:W-:Y:S05]  /*2c450*/  BRA.DIV UR4, `(.L_x_1988) ;  /* 0x0000004e04e47947 */ /* 0x000fea000b800000 */
[----:B------:R-:W-:-:S13]  /*2c460*/  ELECT P6, URZ, PT ;  /* 0x00000000003f782f */ /* 0x000fda00038c0000 */
.L_x_2172:
[----:B------:R-:W-:Y:S05]  /*2c470*/  @!P6 BRA `(.L_x_1546) ;  /* 0x000000000080e947 */ /* 0x000fea0003800000 */
[----:B0-----:R-:W2:Y:S02]  /*2c480*/  LDL R0, [R1+0x58] ;  /* 0x0000580001007983 */ /* 0x001ea40000100800 */
[----:B--2---:R-:W-:-:S13]  /*2c490*/  R2UR UR4, R0 ;  /* 0x00000000000472ca */ /* 0x004fda00000e0000 */
[----:B------:R-:W-:-:S06]  /*2c4a0*/  ULOP3.LUT UR4, UR4, 0x2, URZ, 0xfc, !UPT ;  /* 0x0000000204047892 */ /* 0x000fcc000f8efc3f */
[----:B------:R-:W-:-:S05]  /*2c4b0*/  IMAD.U32 R0, RZ, RZ, UR4 ;  /* 0x00000004ff007e24 */ /* 0x000fca000f8e00ff */
[----:B------:R-:W-:-:S13]  /*2c4c0*/  ISETP.NE.AND P0, PT, R0, 0x3, PT ;  /* 0x000000030000780c */ /* 0x000fda0003f05270 */
[----:B------:R-:W-:Y:S05]  /*2c4d0*/  @!P0 BRA `(.L_x_1989) ;  /* 0x0000000000048947 */ /* 0x000fea0003800000 */
[----:B------:R-:W-:Y:S01]  /*2c4e0*/  BPT.TRAP 0x1 ;  /* 0x000000040000795c */ /* 0x000fe20000300000 */
.L_x_1989:
[----:B------:R-:W-:Y:S01]  /*2c4f0*/  IMAD R5, R28, 0x8, R7 ;  /* 0x000000081c057824 */ /* 0x000fe200078e0207 */
[----:B------:R-:W-:Y:S01]  /*2c500*/  SHF.L.U32 R0, R30, 0x1f, RZ ;  /* 0x0000001f1e007819 */ /* 0x000fe200000006ff */
[----:B------:R-:W-:-:S03]  /*2c510*/  VIADD R28, R28, 0x1 ;  /* 0x000000011c1c7836 */ /* 0x000fc60000000000 */
[----:B------:R-:W0:Y:S02]  /*2c520*/  SYNCS.PHASECHK.TRANS64.TRYWAIT P1, [R5+URZ+0x2a840], R0 ;  /* 0x02a84000050075a7 */ /* 0x000e24000802017f */
[----:B------:R-:W-:-:S04]  /*2c530*/  ISETP.NE.AND P2, PT, R28, 0x2, PT ;  /* 0x000000021c00780c */ /* 0x000fc80003f45270 */
[----:B------:R-:W-:Y:S01]  /*2c540*/  SEL R3, RZ, 0x1, P2 ;  /* 0x00000001ff037807 */ /* 0x000fe20001000000 */
[----:B0-----:R-:W-:Y:S08]  /*2c550*/  @!P1 BRA `(.L_x_1990) ;  /* 0x0000004c00c49947 */ /* 0x001ff00003800000 */
.L_x_2173:
[----:B------:R-:W-:Y:S02]  /*2c560*/  SEL R28, R28, RZ, P2 ;  /* 0x000000ff1c1c7207 */ /* 0x000fe40001000000 */
[----:B------:R-:W-:Y:S01]  /*2c570*/  LOP3.LUT R2, R30, R3, RZ, 0x3c, !PT ;  /* 0x000000031e027212 */ /* 0x000fe200078e3cff */
[----:B------:R-:W-:Y:S06]  /*2c580*/  @!P0 BRA `(.L_x_1991) ;  /* 0x0000000000048947 */ /* 0x000fec0003800000 */
[----:B------:R-:W-:Y:S01]  /*2c590*/  BPT.TRAP 0x1 ;  /* 0x000000040000795c */ /* 0x000fe20000300000 */
.L_x_1991:
[----:B------:R-:W-:Y:S01]  /*2c5a0*/  IMAD R3, R28, 0x8, R7 ;  /* 0x000000081c037824 */ /* 0x000fe200078e0207 */
[----:B------:R-:W-:-:S04]  /*2c5b0*/  SHF.L.U32 R2, R2, 0x1f, RZ ;  /* 0x0000001f02027819 */ /* 0x000fc800000006ff */
[----:B------:R-:W2:Y:S02]  /*2c5c0*/  SYNCS.PHASECHK.TRANS64.TRYWAIT P1, [R3+URZ+0x2a840], R2 ;  /* 0x02a84002030075a7 */ /* 0x000ea4000802017f */
[----:B--2---:R-:W-:Y:S05]  /*2c5d0*/  @!P1 BRA `(.L_x_1992) ;  /* 0x0000004c00b89947 */ /* 0x004fea0003800000 */
.L_x_2174:
[----:B------:R-:W-:Y:S05]  /*2c5e0*/  @!P0 BRA `(.L_x_1993) ;  /* 0x0000000000048947 */ /* 0x000fea0003800000 */
[----:B------:R-:W-:Y:S01]  /*2c5f0*/  BPT.TRAP 0x1 ;  /* 0x000000040000795c */ /* 0x000fe20000300000 */
.L_x_1993:
[----:B------:R-:W4:Y:S02]  /*2c600*/  SYNCS.PHASECHK.TRANS64.TRYWAIT P1, [R5+URZ+0x2a860], R0 ;  /* 0x02a86000050075a7 */ /* 0x000f24000802017f */
[----:B----4-:R-:W-:Y:S05]  /*2c610*/  @!P1 BRA `(.L_x_1994) ;  /* 0x0000004c00bc9947 */ /* 0x010fea0003800000 */
.L_x_2175:
[----:B------:R-:W-:Y:S05]  /*2c620*/  @!P0 BRA `(.L_x_1995) ;  /* 0x0000000000048947 */ /* 0x000fea0003800000 */
[----:B------:R-:W-:Y:S01]  /*2c630*/  BPT.TRAP 0x1 ;  /* 0x000000040000795c */ /* 0x000fe20000300000 */
.L_x_1995:
[----:B------:R0:W0:Y:S02]  /*2c640*/  SYNCS.PHASECHK.TRANS64.TRYWAIT P0, [R3+URZ+0x2a860], R2 ;  /* 0x02a86002030075a7 */ /* 0x000024000800017f */
[----:B0-----:R-:W-:Y:S05]  /*2c650*/  @!P0 NANOSLEEP.SYNCS 0x989680 ;  /* 0x009896800000895d */ /* 0x001fea0003900000 */
[----:B------:R-:W0:Y:S02]  /*2c660*/  @!P0 SYNCS.PHASECHK.TRANS64 P0, [R3+URZ+0x2a860], R2 ;  /* 0x02a86002030085a7 */ /* 0x000e24000800007f */
[----:B0-----:R-:W-:Y:S05]  /*2c670*/  @!P0 BRA `(.L_x_1995) ;  /* 0xfffffffc00f08947 */ /* 0x001fea000383ffff */
.L_x_1546:
[----:B------:R-:W-:Y:S05]  /*2c680*/  BSYNC B9 ;  /* 0x0000000000097941 */ /* 0x000fea0003800000 */
.L_x_1543:
[----:B------:R-:W-:Y:S05]  /*2c690*/  EXIT ;  /* 0x000000000000794d */ /* 0x000fea0003800000 */
.L_x_1574:
[----:B0-----:R0:W1:Y:S02]  /*2c6a0*/  SYNCS.PHASECHK.TRANS64.TRYWAIT P6, [R86+URZ+0x2a890], R87 ;  /* 0x02a89057560075a7 */ /* 0x00106400080c017f */
[----:B-1----:R-:W-:Y:S05]  /*2c6b0*/  @!P6 NANOSLEEP.SYNCS 0x989680 ;  /* 0x009896800000e95d */ /* 0x002fea0003900000 */
[----:B------:R-:W1:Y:S02]  /*2c6c0*/  @!P6 SYNCS.PHASECHK.TRANS64 P6, [R86+URZ+0x2a890], R87 ;  /* 0x02a890575600e5a7 */ /* 0x000e6400080c007f */
[----:B-1----:R-:W-:Y:S05]  /*2c6d0*/  @!P6 BRA `(.L_x_1574) ;  /* 0xfffffffc00f0e947 */ /* 0x002fea000383ffff */
[----:B------:R-:W-:Y:S05]  /*2c6e0*/  BRA `(.L_x_1996) ;  /* 0xfffffd7800047947 */ /* 0x000fea000383ffff */
.L_x_1575:
        /* <DEDUP_REMOVED lines=8> */
.L_x_1998:
[----:B------:R-:W-:Y:S05]  /*2c770*/  BSYNC B1 ;  /* 0x0000000000017941 */ /* 0x000fea0003800000 */
.L_x_1997:
        /* <DEDUP_REMOVED lines=8> */
.L_x_1999:
[----:B------:R-:W-:Y:S01]  /*2c800*/  IMAD.MOV.U32 R11, RZ, RZ, R14 ;  /* 0x000000ffff0b7224 */ /* 0x000fe200078e000e */
[----:B------:R-:W-:Y:S06]  /*2c810*/  BRA `(.L_x_2000) ;  /* 0xfffffd7400cc7947 */ /* 0x000fec000383ffff */
.L_x_1600:
        /* <DEDUP_REMOVED lines=8> */
.L_x_2002:
[----:B------:R-:W-:Y:S05]  /*2c8a0*/  BSYNC B1 ;  /* 0x0000000000017941 */ /* 0x000fea0003800000 */
.L_x_2001:
        /* <DEDUP_REMOVED lines=8> */
.L_x_2003:
[----:B------:R-:W-:Y:S01]  /*2c930*/  IMAD.MOV.U32 R117, RZ, RZ, R14 ;  /* 0x000000ffff757224 */ /* 0x000fe200078e000e */
[----:B------:R-:W-:Y:S06]  /*2c940*/  BRA `(.L_x_2004) ;  /* 0xfffffd8c00307947 */ /* 0x000fec000383ffff */
.L_x_1630:
[----:B0-----:R0:W1:Y:S02]  /*2c950*/  SYNCS.PHASECHK.TRANS64.TRYWAIT P6, [R86+URZ+0x2a890], R87 ;  /* 0x02a89057560075a7 */ /* 0x00106400080c017f */
[----:B-1----:R-:W-:Y:S05]  /*2c960*/  @!P6 NANOSLEEP.SYNCS 0x989680 ;  /* 0x009896800000e95d */ /* 0x002fea0003900000 */
[----:B------:R-:W1:Y:S02]  /*2c970*/  @!P6 SYNCS.PHASECHK.TRANS64 P6, [R86+URZ+0x2a890], R87 ;  /* 0x02a890575600e5a7 */ /* 0x000e6400080c007f */
[----:B-1----:R-:W-:Y:S05]  /*2c980*/  @!P6 BRA `(.L_x_1630) ;  /* 0xfffffffc00f0e947 */ /* 0x002fea000383ffff */
[----:B------:R-:W-:Y:S05]  /*2c990*/  BRA `(.L_x_2005) ;  /* 0xfffffdac00607947 */ /* 0x000fea000383ffff */
.L_x_1631:
        /* <DEDUP_REMOVED lines=8> */
.L_x_2007:
[----:B------:R-:W-:Y:S05]  /*2ca20*/  BSYNC B1 ;  /* 0x0000000000017941 */ /* 0x000fea0003800000 */
.L_x_2006:
        /* <DEDUP_REMOVED lines=8> */
.L_x_2008:
[----:B------:R-:W-:Y:S01]  /*2cab0*/  IMAD.MOV.U32 R11, RZ, RZ, R14 ;  /* 0x000000ffff0b7224 */ /* 0x000fe200078e000e */
[----:B------:R-:W-:Y:S06]  /*2cac0*/  BRA `(.L_x_2009) ;  /* 0xfffffdac00307947 */ /* 0x000fec000383ffff */
.L_x_1644:
[----:B------:R-:W-:Y:S01]  /*2cad0*/  BSSY B1, `(.L_x_2010) ;  /* 0x0000008000017945 */ /* 0x000fe20003800000 */
[----:B--234-:R-:W-:Y:S02]  /*2cae0*/  IMAD.MOV.U32 R13, RZ, RZ, R116 ;  /* 0x000000ffff0d7224 */ /* 0x01cfe400078e0074 */
[----:B------:R-:W-:Y:S02]  /*2caf0*/  IMAD.MOV.U32 R12, RZ, RZ, 0x1 ;  /* 0x00000001ff0c7424 */ /* 0x000fe400078e00ff */
[----:B------:R-:W-:Y:S02]  /*2cb00*/  IMAD.MOV.U32 R11, RZ, RZ, 0x1c1f ;  /* 0x00001c1fff0b7424 */ /* 0x000fe400078e00ff */
[----:B------:R-:W-:-:S07]  /*2cb10*/  IMAD.MOV.U32 R15, RZ, RZ, -0x1 ;  /* 0xffffffffff0f7424 */ /* 0x000fce00078e00ff */
[----:B01----:R-:W-:Y:S05]  /*2cb20*/  WARPSYNC.COLLECTIVE R15, `(.L_x_2011) ;  /* 0x000000000f087348 */ /* 0x003fea0003c00000 */
[----:B------:R2:W3:Y:S02]  /*2cb30*/  SHFL.IDX P6, R14, R13, R12, R11 ;  /* 0x0000000c0d0e7389 */ /* 0x0004e400000c000b */
[----:B0123--:R-:W-:Y:S01]  /*2cb40*/  ENDCOLLECTIVE ;  /* 0x000000000000791b */ /* 0x00ffe20003800000 */
.L_x_2011:
[----:B------:R-:W-:Y:S05]  /*2cb50*/  BSYNC B1 ;  /* 0x0000000000017941 */ /* 0x000fea0003800000 */
.L_x_2010:
        /* <DEDUP_REMOVED lines=8> */
.L_x_2012:
[----:B------:R-:W-:Y:S01]  /*2cbe0*/  IMAD.MOV.U32 R117, RZ, RZ, R14 ;  /* 0x000000ffff757224 */ /* 0x000fe200078e000e */
[----:B------:R-:W-:Y:S06]  /*2cbf0*/  BRA `(.L_x_2013) ;  /* 0xfffffdc000e07947 */ /* 0x000fec000383ffff */
.L_x_1657:
[----:B0-----:R0:W1:Y:S02]  /*2cc00*/  SYNCS.PHASECHK.TRANS64.TRYWAIT P4, [R86+URZ+0x2a890], R87 ;  /* 0x02a89057560075a7 */ /* 0x001064000808017f */
[----:B-1----:R-:W-:Y:S05]  /*2cc10*/  @!P4 NANOSLEEP.SYNCS 0x989680 ;  /* 0x009896800000c95d */ /* 0x002fea0003900000 */
[----:B------:R-:W1:Y:S02]  /*2cc20*/  @!P4 SYNCS.PHASECHK.TRANS64 P4, [R86+URZ+0x2a890], R87 ;  /* 0x02a890575600c5a7 */ /* 0x000e64000808007f */
[----:B-1----:R-:W-:Y:S05]  /*2cc30*/  @!P4 BRA `(.L_x_1657) ;  /* 0xfffffffc00f0c947 */ /* 0x002fea000383ffff */
[----:B------:R-:W-:Y:S05]  /*2cc40*/  BRA `(.L_x_2014) ;  /* 0xfffffdd800f07947 */ /* 0x000fea000383ffff */
.L_x_1658:
        /* <DEDUP_REMOVED lines=8> */
.L_x_2016:
[----:B------:R-:W-:Y:S05]  /*2ccd0*/  BSYNC B1 ;  /* 0x0000000000017941 */ /* 0x000fea0003800000 */
.L_x_2015:
        /* <DEDUP_REMOVED lines=8> */
.L_x_2017:
[----:B------:R-:W-:Y:S01]  /*2cd60*/  IMAD.MOV.U32 R34, RZ, RZ, R14 ;  /* 0x000000ffff227224 */ /* 0x000fe200078e000e */
[----:B------:R-:W-:Y:S06]  /*2cd70*/  BRA `(.L_x_2018) ;  /* 0xfffffddc000c7947 */ /* 0x000fec000383ffff */
.L_x_1661:
        /* <DEDUP_REMOVED lines=8> */
.L_x_2020:
[----:B------:R-:W-:Y:S05]  /*2ce00*/  BSYNC B1 ;  /* 0x0000000000017941 */ /* 0x000fea0003800000 */
.L_x_2019:
        /* <DEDUP_REMOVED lines=8> */
.L_x_2021:
[----:B------:R-:W-:Y:S01]  /*2ce90*/  IMAD.MOV.U32 R32, RZ, RZ, R14 ;  /* 0x000000ffff207224 */ /* 0x000fe200078e000e */
[----:B------:R-:W-:Y:S06]  /*2cea0*/  BRA `(.L_x_2022) ;  /* 0xfffffddc00687947 */ /* 0x000fec000383ffff */
.L_x_1665:
[----:B---3--:R3:W0:Y:S02]  /*2ceb0*/  SYNCS.PHASECHK.TRANS64.TRYWAIT P0, [R86+URZ+0x2a8b0], R87 ;  /* 0x02a8b057560075a7 */ /* 0x008624000800017f */
[----:B0-----:R-:W-:Y:S05]  /*2cec0*/  @!P0 NANOSLEEP.SYNCS 0x989680 ;  /* 0x009896800000895d */ /* 0x001fea0003900000 */
[----:B------:R-:W0:Y:S02]  /*2ced0*/  @!P0 SYNCS.PHASECHK.TRANS64 P0, [R86+URZ+0x2a8b0], R87 ;  /* 0x02a8b057560085a7 */ /* 0x000e24000800007f */
[----:B0-----:R-:W-:Y:S05]  /*2cee0*/  @!P0 BRA `(.L_x_1665) ;  /* 0xfffffffc00f08947 */ /* 0x001fea000383ffff */
[----:B------:R-:W-:Y:S05]  /*2cef0*/  BRA `(.L_x_2023) ;  /* 0xfffffde000407947 */ /* 0x000fea000383ffff */
.L_x_1693:
[----:B------:R-:W-:Y:S01]  /*2cf00*/  BSSY B1, `(.L_x_2024) ;  /* 0x0000008000017945 */ /* 0x000fe20003800000 */
[----:B------:R-:W-:Y:S02]  /*2cf10*/  IMAD.MOV.U32 R13, RZ, RZ, R62 ;  /* 0x000000ffff0d7224 */ /* 0x000fe400078e003e */
[----:B------:R-:W-:Y:S02]  /*2cf20*/  IMAD.MOV.U32 R12, RZ, RZ, RZ ;  /* 0x000000ffff0c7224 */ /* 0x000fe400078e00ff */
[----:B------:R-:W-:Y:S02]  /*2cf30*/  IMAD.MOV.U32 R11, RZ, RZ, 0x1c1f ;  /* 0x00001c1fff0b7424 */ /* 0x000fe400078e00ff */
[----:B------:R-:W-:-:S07]  /*2cf40*/  IMAD.MOV.U32 R15, RZ, RZ, -0x1 ;  /* 0xffffffffff0f7424 */ /* 0x000fce00078e00ff */
[----:B01----:R-:W-:Y:S05]  /*2cf50*/  WARPSYNC.COLLECTIVE R15, `(.L_x_2025) ;  /* 0x000000000f087348 */ /* 0x003fea0003c00000 */
[----:B------:R2:W3:Y:S02]  /*2cf60*/  SHFL.IDX P6, R14, R13, R12, R11 ;  /* 0x0000000c0d0e7389 */ /* 0x0004e400000c000b */
[----:B0123--:R-:W-:Y:S01]  /*2cf70*/  ENDCOLLECTIVE ;  /* 0x000000000000791b */ /* 0x00ffe20003800000 */
.L_x_2025:
[----:B------:R-:W-:Y:S05]  /*2cf80*/  BSYNC B1 ;  /* 0x0000000000017941 */ /* 0x000fea0003800000 */
.L_x_2024:
        /* <DEDUP_REMOVED lines=8> */
.L_x_2026:
[----:B------:R-:W-:Y:S02]  /*2d010*/  IMAD.MOV.U32 R13, RZ, RZ, R0 ;  /* 0x000000ffff0d7224 */ /* 0x000fe400078e0000 */
[----:B------:R-:W-:-:S07]  /*2d020*/  IMAD.MOV.U32 R6, RZ, RZ, R14 ;  /* 0x000000ffff067224 */ /* 0x000fce00078e000e */
[----:B------:R-:W-:Y:S05]  /*2d030*/  WARPSYNC.COLLECTIVE R15, `(.L_x_2027) ;  /* 0x000000000f087348 */ /* 0x000fea0003c00000 */
[----:B------:R0:W1:Y:S02]  /*2d040*/  SHFL.IDX P6, R14, R13, R12, R11 ;  /* 0x0000000c0d0e7389 */ /* 0x00006400000c000b */
[----:B01----:R-:W-:Y:S01]  /*2d050*/  ENDCOLLECTIVE ;  /* 0x000000000000791b */ /* 0x003fe20003800000 */
.L_x_2027:
[----:B------:R-:W-:Y:S02]  /*2d060*/  IMAD.MOV.U32 R13, RZ, RZ, R65 ;  /* 0x000000ffff0d7224 */ /* 0x000fe400078e0041 */
[----:B------:R-:W-:-:S07]  /*2d070*/  IMAD.MOV.U32 R9, RZ, RZ, R14 ;  /* 0x000000ffff097224 */ /* 0x000fce00078e000e */
[----:B------:R-:W-:Y:S05]  /*2d080*/  WARPSYNC.COLLECTIVE R15, `(.L_x_2028) ;  /* 0x000000000f087348 */ /* 0x000fea0003c00000 */
[----:B------:R0:W1:Y:S02]  /*2d090*/  SHFL.IDX P6, R14, R13, R12, R11 ;  /* 0x0000000c0d0e7389 */ /* 0x00006400000c000b */
[----:B01----:R-:W-:Y:S01]  /*2d0a0*/  ENDCOLLECTIVE ;  /* 0x000000000000791b */ /* 0x003fe20003800000 */
.L_x_2028:
[----:B------:R-:W-:Y:S01]  /*2d0b0*/  IMAD.MOV.U32 R8, RZ, RZ, R14 ;  /* 0x000000ffff087224 */ /* 0x000fe200078e000e */
[----:B------:R-:W-:Y:S06]  /*2d0c0*/  BRA `(.L_x_2029) ;  /* 0xfffffdf400707947 */ /* 0x000fec000383ffff */
.L_x_1696:
[----:B------:R-:W-:Y:S01]  /*2d0d0*/  BSSY B1, `(.L_x_2030) ;  /* 0x0000008000017945 */ /* 0x000fe20003800000 */
[----:B------:R-:W-:Y:S02]  /*2d0e0*/  IMAD.MOV.U32 R13, RZ, RZ, R62 ;  /* 0x000000ffff0d7224 */ /* 0x000fe400078e003e */
[----:B------:R-:W-:Y:S02]  /*2d0f0*/  IMAD.MOV.U32 R12, RZ, RZ, 0x1 ;  /* 0x00000001ff0c7424 */ /* 0x000fe400078e00ff */
[----:B------:R-:W-:Y:S02]  /*2d100*/  IMAD.MOV.U32 R11, RZ, RZ, 0x1c1f ;  /* 0x00001c1fff0b7424 */ /* 0x000fe400078e00ff */
[----:B------:R-:W-:-:S07]  /*2d110*/  IMAD.MOV.U32 R15, RZ, RZ, -0x1 ;  /* 0xffffffffff0f7424 */ /* 0x000fce00078e00ff */
[----:B-12---:R-:W-:Y:S05]  /*2d120*/  WARPSYNC.COLLECTIVE R15, `(.L_x_2031) ;  /* 0x000000000f087348 */ /* 0x006fea0003c00000 */
[----:B------:R0:W3:Y:S02]  /*2d130*/  SHFL.IDX P6, R14, R13, R12, R11 ;  /* 0x0000000c0d0e7389 */ /* 0x0000e400000c000b */
[----:B0123--:R-:W-:Y:S01]  /*2d140*/  ENDCOLLECTIVE ;  /* 0x000000000000791b */ /* 0x00ffe20003800000 */
.L_x_2031:
[----:B------:R-:W-:Y:S05]  /*2d150*/  BSYNC B1 ;  /* 0x0000000000017941 */ /* 0x000fea0003800000 */
.L_x_2030:
        /* <DEDUP_REMOVED lines=8> */
.L_x_2032:
[----:B------:R-:W-:Y:S02]  /*2d1e0*/  IMAD.MOV.U32 R13, RZ, RZ, R0 ;  /* 0x000000ffff0d7224 */ /* 0x000fe400078e0000 */
[----:B------:R-:W-:-:S07]  /*2d1f0*/  IMAD.MOV.U32 R63, RZ, RZ, R14 ;  /* 0x000000ffff3f7224 */ /* 0x000fce00078e000e */
[----:B------:R-:W-:Y:S05]  /*2d200*/  WARPSYNC.COLLECTIVE R15, `(.L_x_2033) ;  /* 0x000000000f087348 */ /* 0x000fea0003c00000 */
[----:B------:R0:W1:Y:S02]  /*2d210*/  SHFL.IDX P6, R14, R13, R12, R11 ;  /* 0x0000000c0d0e7389 */ /* 0x00006400000c000b */
[----:B01----:R-:W-:Y:S01]  /*2d220*/  ENDCOLLECTIVE ;  /* 0x000000000000791b */ /* 0x003fe20003800000 */
.L_x_2033:
[----:B------:R-:W-:Y:S02]  /*2d230*/  IMAD.MOV.U32 R13, RZ, RZ, R65 ;  /* 0x000000ffff0d7224 */ /* 0x000fe400078e0041 */
[----:B------:R-:W-:-:S07]  /*2d240*/  IMAD.MOV.U32 R0, RZ, RZ, R14 ;  /* 0x000000ffff007224 */ /* 0x000fce00078e000e */
[----:B------:R-:W-:Y:S05]  /*2d250*/  WARPSYNC.COLLECTIVE R15, `(.L_x_2034) ;  /* 0x000000000f087348 */ /* 0x000fea0003c00000 */
[----:B------:R0:W1:Y:S02]  /*2d260*/  SHFL.IDX P6, R14, R13, R12, R11 ;  /* 0x0000000c0d0e7389 */ /* 0x00006400000c000b */
[----:B01----:R-:W-:Y:S01]  /*2d270*/  ENDCOLLECTIVE ;  /* 0x000000000000791b */ /* 0x003fe20003800000 */
.L_x_2034:
[----:B------:R-:W-:Y:S01]  /*2d280*/  IMAD.MOV.U32 R65, RZ, RZ, R14 ;  /* 0x000000ffff417224 */ /* 0x000fe200078e000e */
[----:B------:R-:W-:Y:S06]  /*2d290*/  BRA `(.L_x_2035) ;  /* 0xfffffdfc00247947 */ /* 0x000fec000383ffff */
.L_x_1700:
[----:B0-----:R0:W1:Y:S02]  /*2d2a0*/  SYNCS.PHASECHK.TRANS64.TRYWAIT P0, [R2+URZ+0x2a800], R5 ;  /* 0x02a80005020075a7 */ /* 0x001064000800017f */
[----:B-1----:R-:W-:Y:S05]  /*2d2b0*/  @!P0 NANOSLEEP.SYNCS 0x989680 ;  /* 0x009896800000895d */ /* 0x002fea0003900000 */
[----:B------:R-:W1:Y:S02]  /*2d2c0*/  @!P0 SYNCS.PHASECHK.TRANS64 P0, [R2+URZ+0x2a800], R5 ;  /* 0x02a80005020085a7 */ /* 0x000e64000800007f */
[----:B-1----:R-:W-:Y:S05]  /*2d2d0*/  @!P0 BRA `(.L_x_1700) ;  /* 0xfffffffc00f08947 */ /* 0x002fea000383ffff */
[----:B------:R-:W-:Y:S05]  /*2d2e0*/  BRA `(.L_x_2036) ;  /* 0xfffffe0400547947 */ /* 0x000fea000383ffff */
.L_x_1724:
        /* <DEDUP_REMOVED lines=8> */
.L_x_2038:
[----:B------:R-:W-:Y:S05]  /*2d370*/  BSYNC B1 ;  /* 0x0000000000017941 */ /* 0x000fea0003800000 */
.L_x_2037:
        /* <DEDUP_REMOVED lines=8> */
.L_x_2039:
[----:B------:R-:W-:Y:S02]  /*2d400*/  IMAD.MOV.U32 R13, RZ, RZ, R61 ;  /* 0x000000ffff0d7224 */ /* 0x000fe400078e003d */
[----:B------:R-:W-:-:S07]  /*2d410*/  IMAD.MOV.U32 R0, RZ, RZ, R14 ;  /* 0x000000ffff007224 */ /* 0x000fce00078e000e */
[----:B------:R-:W-:Y:S05]  /*2d420*/  WARPSYNC.COLLECTIVE R15, `(.L_x_2040) ;  /* 0x000000000f087348 */ /* 0x000fea0003c00000 */
[----:B------:R0:W1:Y:S02]  /*2d430*/  SHFL.IDX P6, R14, R13, R12, R11 ;  /* 0x0000000c0d0e7389 */ /* 0x00006400000c000b */
[----:B01----:R-:W-:Y:S01]  /*2d440*/  ENDCOLLECTIVE ;  /* 0x000000000000791b */ /* 0x003fe20003800000 */
.L_x_2040:
[----:B------:R-:W-:Y:S02]  /*2d450*/  IMAD.MOV.U32 R13, RZ, RZ, R62 ;  /* 0x000000ffff0d7224 */ /* 0x000fe400078e003e */
[----:B------:R-:W-:-:S07]  /*2d460*/  IMAD.MOV.U32 R7, RZ, RZ, R14 ;  /* 0x000000ffff077224 */ /* 0x000fce00078e000e */
[----:B------:R-:W-:Y:S05]  /*2d470*/  WARPSYNC.COLLECTIVE R15, `(.L_x_2041) ;  /* 0x000000000f087348 */ /* 0x000fea0003c00000 */
[----:B------:R0:W1:Y:S02]  /*2d480*/  SHFL.IDX P6, R14, R13, R12, R11 ;  /* 0x0000000c0d0e7389 */ /* 0x00006400000c000b */
[----:B01----:R-:W-:Y:S01]  /*2d490*/  ENDCOLLECTIVE ;  /* 0x000000000000791b */ /* 0x003fe20003800000 */
.L_x_2041:
[----:B------:R-:W-:Y:S05]  /*2d4a0*/  BRA `(.L_x_2042) ;  /* 0xfffffe2800ec7947 */ /* 0x000fea000383ffff */
.L_x_1727:
[----:B------:R-:W-:Y:S01]  /*2d4b0*/  BSSY B1, `(.L_x_2043) ;  /* 0x0000008000017945 */ /* 0x000fe20003800000 */
[----:B------:R-:W-:Y:S02]  /*2d4c0*/  IMAD.MOV.U32 R13, RZ, RZ, R21 ;  /* 0x000000ffff0d7224 */ /* 0x000fe400078e0015 */
[----:B------:R-:W-:Y:S02]  /*2d4d0*/  IMAD.MOV.U32 R12, RZ, RZ, 0x1 ;  /* 0x00000001ff0c7424 */ /* 0x000fe400078e00ff */
[----:B------:R-:W-:Y:S02]  /*2d4e0*/  IMAD.MOV.U32 R11, RZ, RZ, 0x1c1f ;  /* 0x00001c1fff0b7424 */ /* 0x000fe400078e00ff */
[----:B------:R-:W-:-:S07]  /*2d4f0*/  IMAD.MOV.U32 R15, RZ, RZ, -0x1 ;  /* 0xffffffffff0f7424 */ /* 0x000fce00078e00ff */
[----:B--2---:R-:W-:Y:S05]  /*2d500*/  WARPSYNC.COLLECTIVE R15, `(.L_x_2044) ;  /* 0x000000000f087348 */ /* 0x004fea0003c00000 */
[----:B------:R0:W1:Y:S02]  /*2d510*/  SHFL.IDX P6, R14, R13, R12, R11 ;  /* 0x0000000c0d0e7389 */ /* 0x00006400000c000b */
[----:B012---:R-:W-:Y:S01]  /*2d520*/  ENDCOLLECTIVE ;  /* 0x000000000000791b */ /* 0x007fe20003800000 */
.L_x_2044:
[----:B------:R-:W-:Y:S05]  /*2d530*/  BSYNC B1 ;  /* 0x0000000000017941 */ /* 0x000fea0003800000 */
.L_x_2043:
        /* <DEDUP_REMOVED lines=8> */
.L_x_2045:
[----:B------:R-:W-:Y:S02]  /*2d5c0*/  IMAD.MOV.U32 R13, RZ, RZ, R61 ;  /* 0x000000ffff0d7224 */ /* 0x000fe400078e003d */
[----:B------:R-:W-:-:S07]  /*2d5d0*/  IMAD.MOV.U32 R3, RZ, RZ, R14 ;  /* 0x000000ffff037224 */ /* 0x000fce00078e000e */
[----:B------:R-:W-:Y:S05]  /*2d5e0*/  WARPSYNC.COLLECTIVE R15, `(.L_x_2046) ;  /* 0x000000000f087348 */ /* 0x000fea0003c00000 */
[----:B------:R0:W1:Y:S02]  /*2d5f0*/  SHFL.IDX P6, R14, R13, R12, R11 ;  /* 0x0000000c0d0e7389 */ /* 0x00006400000c000b */
[----:B01----:R-:W-:Y:S01]  /*2d600*/  ENDCOLLECTIVE ;  /* 0x000000000000791b */ /* 0x003fe20003800000 */
.L_x_2046:
[----:B------:R-:W-:Y:S02]  /*2d610*/  IMAD.MOV.U32 R13, RZ, RZ, R62 ;  /* 0x000000ffff0d7224 */ /* 0x000fe400078e003e */
[----:B------:R-:W-:-:S07]  /*2d620*/  IMAD.MOV.U32 R61, RZ, RZ, R14 ;  /* 0x000000ffff3d7224 */ /* 0x000fce00078e000e */
[----:B------:R-:W-:Y:S05]  /*2d630*/  WARPSYNC.COLLECTIVE R15, `(.L_x_2047) ;  /* 0x000000000f087348 */ /* 0x000fea0003c00000 */
[----:B------:R0:W1:Y:S02]  /*2d640*/  SHFL.IDX P6, R14, R13, R12, R11 ;  /* 0x0000000c0d0e7389 */ /* 0x00006400000c000b */
[----:B01----:R-:W-:Y:S01]  /*2d650*/  ENDCOLLECTIVE ;  /* 0x000000000000791b */ /* 0x003fe20003800000 */
.L_x_2047:
[----:B------:R-:W-:Y:S01]  /*2d660*/  IMAD.MOV.U32 R62, RZ, RZ, R14 ;  /* 0x000000ffff3e7224 */ /* 0x000fe200078e000e */
[----:B------:R-:W-:Y:S06]  /*2d670*/  BRA `(.L_x_2048) ;  /* 0xfffffe3000307947 */ /* 0x000fec000383ffff */
.L_x_1731:
[----:B0-----:R0:W1:Y:S02]  /*2d680*/  SYNCS.PHASECHK.TRANS64.TRYWAIT P0, [R2+URZ+0x2a800], R61 ;  /* 0x02a8003d020075a7 */ /* 0x001064000800017f */
[----:B-1----:R-:W-:Y:S05]  /*2d690*/  @!P0 NANOSLEEP.SYNCS 0x989680 ;  /* 0x009896800000895d */ /* 0x002fea0003900000 */
[----:B------:R-:W1:Y:S02]  /*2d6a0*/  @!P0 SYNCS.PHASECHK.TRANS64 P0, [R2+URZ+0x2a800], R61 ;  /* 0x02a8003d020085a7 */ /* 0x000e64000800007f */
[----:B-1----:R-:W-:Y:S05]  /*2d6b0*/  @!P0 BRA `(.L_x_1731) ;  /* 0xfffffffc00f08947 */ /* 0x002fea000383ffff */
[----:B------:R-:W-:Y:S05]  /*2d6c0*/  BRA `(.L_x_2049) ;  /* 0xfffffe3400cc7947 */ /* 0x000fea000383ffff */
.L_x_1745:
[----:B-1----:R1:W3:Y:S02]  /*2d6d0*/  SYNCS.PHASECHK.TRANS64.TRYWAIT P1, [R21+URZ+0x2a830], R0 ;  /* 0x02a83000150075a7 */ /* 0x0022e4000802017f */
[----:B---3--:R-:W-:Y:S05]  /*2d6e0*/  @!P1 NANOSLEEP.SYNCS 0x989680 ;  /* 0x009896800000995d */ /* 0x008fea0003900000 */
[----:B------:R-:W3:Y:S02]  /*2d6f0*/  @!P1 SYNCS.PHASECHK.TRANS64 P1, [R21+URZ+0x2a830], R0 ;  /* 0x02a83000150095a7 */ /* 0x000ee4000802007f */
[----:B---3--:R-:W-:Y:S05]  /*2d700*/  @!P1 BRA `(.L_x_1745) ;  /* 0xfffffffc00f09947 */ /* 0x008fea000383ffff */
[----:B------:R-:W-:Y:S05]  /*2d710*/  BRA `(.L_x_1744) ;  /* 0xfffffe6000487947 */ /* 0x000fea000383ffff */
.L_x_1766:
[----:B-1----:R1:W2:Y:S02]  /*2d720*/  SYNCS.PHASECHK.TRANS64.TRYWAIT P1, [R20+URZ+0x2a830], R11 ;  /* 0x02a8300b140075a7 */ /* 0x0022a4000802017f */
[----:B--2---:R-:W-:Y:S05]  /*2d730*/  @!P1 NANOSLEEP.SYNCS 0x989680 ;  /* 0x009896800000995d */ /* 0x004fea0003900000 */
[----:B------:R-:W2:Y:S02]  /*2d740*/  @!P1 SYNCS.PHASECHK.TRANS64 P1, [R20+URZ+0x2a830], R11 ;  /* 0x02a8300b140095a7 */ /* 0x000ea4000802007f */
[----:B--2---:R-:W-:Y:S05]  /*2d750*/  @!P1 BRA `(.L_x_1766) ;  /* 0xfffffffc00f09947 */ /* 0x004fea000383ffff */
[----:B------:R-:W-:Y:S05]  /*2d760*/  BRA `(.L_x_1765) ;  /* 0xfffffe9400747947 */ /* 0x000fea000383ffff */
.L_x_1771:
[----:B-1----:R1:W2:Y:S02]  /*2d770*/  SYNCS.PHASECHK.TRANS64.TRYWAIT P1, [R21+URZ+0x2a850], R9 ;  /* 0x02a85009150075a7 */ /* 0x0022a4000802017f */
[----:B--2---:R-:W-:Y:S05]  /*2d780*/  @!P1 NANOSLEEP.SYNCS 0x989680 ;  /* 0x009896800000995d */ /* 0x004fea0003900000 */
[----:B------:R-:W2:Y:S02]  /*2d790*/  @!P1 SYNCS.PHASECHK.TRANS64 P1, [R21+URZ+0x2a850], R9 ;  /* 0x02a85009150095a7 */ /* 0x000ea4000802007f */
[----:B--2---:R-:W-:Y:S05]  /*2d7a0*/  @!P1 BRA `(.L_x_1771) ;  /* 0xfffffffc00f09947 */ /* 0x004fea000383ffff */
[----:B------:R-:W-:Y:S05]  /*2d7b0*/  BRA `(.L_x_1770) ;  /* 0xfffffea000ac7947 */ /* 0x000fea000383ffff */
.L_x_1793:
[----:B-1----:R1:W2:Y:S02]  /*2d7c0*/  SYNCS.PHASECHK.TRANS64.TRYWAIT P1, [R20+URZ+0x2a830], R3 ;  /* 0x02a83003140075a7 */ /* 0x0022a4000802017f */
[----:B--2---:R-:W-:Y:S05]  /*2d7d0*/  @!P1 NANOSLEEP.SYNCS 0x989680 ;  /* 0x009896800000995d */ /* 0x004fea0003900000 */
[----:B------:R-:W2:Y:S02]  /*2d7e0*/  @!P1 SYNCS.PHASECHK.TRANS64 P1, [R20+URZ+0x2a830], R3 ;  /* 0x02a83003140095a7 */ /* 0x000ea4000802007f */
[----:B--2---:R-:W-:Y:S05]  /*2d7f0*/  @!P1 BRA `(.L_x_1793) ;  /* 0xfffffffc00f09947 */ /* 0x004fea000383ffff */
[----:B------:R-:W-:Y:S05]  /*2d800*/  BRA `(.L_x_1792) ;  /* 0xfffffed000807947 */ /* 0x000fea000383ffff */
.L_x_1798:
[----:B-1----:R1:W2:Y:S02]  /*2d810*/  SYNCS.PHASECHK.TRANS64.TRYWAIT P1, [R21+URZ+0x2a850], R3 ;  /* 0x02a85003150075a7 */ /* 0x0022a4000802017f */
[----:B--2---:R-:W-:Y:S05]  /*2d820*/  @!P1 NANOSLEEP.SYNCS 0x989680 ;  /* 0x009896800000995d */ /* 0x004fea0003900000 */
[----:B------:R-:W2:Y:S02]  /*2d830*/  @!P1 SYNCS.PHASECHK.TRANS64 P1, [R21+URZ+0x2a850], R3 ;  /* 0x02a85003150095a7 */ /* 0x000ea4000802007f */
[----:B--2---:R-:W-:Y:S05]  /*2d840*/  @!P1 BRA `(.L_x_1798) ;  /* 0xfffffffc00f09947 */ /* 0x004fea000383ffff */
[----:B------:R-:W-:Y:S05]  /*2d850*/  BRA `(.L_x_1797) ;  /* 0xfffffedc00b87947 */ /* 0x000fea000383ffff */
.L_x_1808:
[----:B-1----:R1:W2:Y:S02]  /*2d860*/  SYNCS.PHASECHK.TRANS64.TRYWAIT P1, [R3+URZ+0x2a830], R4 ;  /* 0x02a83004030075a7 */ /* 0x0022a4000802017f */
[----:B--2---:R-:W-:Y:S05]  /*2d870*/  @!P1 NANOSLEEP.SYNCS 0x989680 ;  /* 0x009896800000995d */ /* 0x004fea0003900000 */
[----:B------:R-:W2:Y:S02]  /*2d880*/  @!P1 SYNCS.PHASECHK.TRANS64 P1, [R3+URZ+0x2a830], R4 ;  /* 0x02a83004030095a7 */ /* 0x000ea4000802007f */
[----:B--2---:R-:W-:Y:S05]  /*2d890*/  @!P1 BRA `(.L_x_1808) ;  /* 0xfffffffc00f09947 */ /* 0x004fea000383ffff */
[----:B------:R-:W-:Y:S05]  /*2d8a0*/  BRA `(.L_x_1807) ;  /* 0xfffffef8003c7947 */ /* 0x000fea000383ffff */
.L_x_1813:
[----:B-1----:R1:W2:Y:S02]  /*2d8b0*/  SYNCS.PHASECHK.TRANS64.TRYWAIT P1, [R15+URZ+0x2a850], R4 ;  /* 0x02a850040f0075a7 */ /* 0x0022a4000802017f */
[----:B--2---:R-:W-:Y:S05]  /*2d8c0*/  @!P1 NANOSLEEP.SYNCS 0x989680 ;  /* 0x009896800000995d */ /* 0x004fea0003900000 */
[----:B------:R-:W2:Y:S02]  /*2d8d0*/  @!P1 SYNCS.PHASECHK.TRANS64 P1, [R15+URZ+0x2a850], R4 ;  /* 0x02a850040f0095a7 */ /* 0x000ea4000802007f */
[----:B--2---:R-:W-:Y:S05]  /*2d8e0*/  @!P1 BRA `(.L_x_1813) ;  /* 0xfffffffc00f09947 */ /* 0x004fea000383ffff */
[----:B------:R-:W-:Y:S05]  /*2d8f0*/  BRA `(.L_x_1812) ;  /* 0xffffff0400747947 */ /* 0x000fea000383ffff */
.L_x_1829:
[----:B-1----:R1:W2:Y:S02]  /*2d900*/  SYNCS.PHASECHK.TRANS64.TRYWAIT P1, [R8+URZ+0x2a850], R7 ;  /* 0x02a85007080075a7 */ /* 0x0022a4000802017f */
[----:B--2---:R-:W-:Y:S05]  /*2d910*/  @!P1 NANOSLEEP.SYNCS 0x989680 ;  /* 0x009896800000995d */ /* 0x004fea0003900000 */
[----:B------:R-:W2:Y:S02]  /*2d920*/  @!P1 SYNCS.PHASECHK.TRANS64 P1, [R8+URZ+0x2a850], R7 ;  /* 0x02a85007080095a7 */ /* 0x000ea4000802007f */
[----:B--2---:R-:W-:Y:S05]  /*2d930*/  @!P1 BRA `(.L_x_1829) ;  /* 0xfffffffc00f09947 */ /* 0x004fea000383ffff */
[----:B------:R-:W-:Y:S05]  /*2d940*/  BRA `(.L_x_1828) ;  /* 0xffffff3400687947 */ /* 0x000fea000383ffff */
.L_x_1879:
[----:B------:R-:W0:Y:S01]  /*2d950*/  S2R R12, SR_TID.X ;  /* 0x00000000000c7919 */ /* 0x000e220000002100 */
[----:B------:R-:W-:Y:S01]  /*2d960*/  BSSY B1, `(.L_x_2050) ;  /* 0x000000a000017945 */ /* 0x000fe20003800000 */
[----:B------:R-:W-:Y:S02]  /*2d970*/  IMAD.MOV.U32 R11, RZ, RZ, 0x1f ;  /* 0x0000001fff0b7424 */ /* 0x000fe400078e00ff */
[----:B------:R-:W-:Y:S01]  /*2d980*/  IMAD.MOV.U32 R15, RZ, RZ, -0x1 ;  /* 0xffffffffff0f7424 */ /* 0x000fe200078e00ff */
[----:B0-----:R-:W-:-:S04]  /*2d990*/  SHF.R.U32.HI R12, RZ, 0x5, R12 ;  /* 0x00000005ff0c7819 */ /* 0x001fc8000001160c */
[----:B------:R-:W-:-:S05]  /*2d9a0*/  LOP3.LUT R12, R12, 0x3, RZ, 0xc0, !PT ;  /* 0x000000030c0c7812 */ /* 0x000fca00078ec0ff */
[----:B------:R-:W-:Y:S02]  /*2d9b0*/  IMAD.MOV.U32 R13, RZ, RZ, R12 ;  /* 0x000000ffff0d7224 */ /* 0x000fe400078e000c */
[----:B------:R-:W-:-:S07]  /*2d9c0*/  IMAD.MOV.U32 R12, RZ, RZ, RZ ;  /* 0x000000ffff0c7224 */ /* 0x000fce00078e00ff */
[----:B------:R-:W-:Y:S05]  /*2d9d0*/  WARPSYNC.COLLECTIVE R15, `(.L_x_2051) ;  /* 0x000000000f087348 */ /* 0x000fea0003c00000 */
[----:B------:R0:W1:Y:S02]  /*2d9e0*/  SHFL.IDX P6, R14, R13, R12, R11 ;  /* 0x0000000c0d0e7389 */ /* 0x00006400000c000b */
[----:B01----:R-:W-:Y:S01]  /*2d9f0*/  ENDCOLLECTIVE ;  /* 0x000000000000791b */ /* 0x003fe20003800000 */
.L_x_2051:
[----:B------:R-:W-:Y:S05]  /*2da00*/  BSYNC B1 ;  /* 0x0000000000017941 */ /* 0x000fea0003800000 */
.L_x_2050:
[----:B------:R-:W-:Y:S05]  /*2da10*/  BRA `(.L_x_2052) ;  /* 0xffffff8800887947 */ /* 0x000fea000383ffff */
.L_x_1881:
[----:B------:R-:W-:Y:S01]  /*2da20*/  BSSY B1, `(.L_x_2053) ;  /* 0x0000006000017945 */ /* 0x000fe20003800000 */
[----:B------:R-:W-:-:S07]  /*2da30*/  IMAD.MOV.U32 R15, RZ, RZ, -0x1 ;  /* 0xffffffffff0f7424 */ /* 0x000fce00078e00ff */
[----:B0-----:R-:W-:Y:S05]  /*2da40*/  WARPSYNC.COLLECTIVE R15, `(.L_x_2054) ;  /* 0x000000000f0c7348 */ /* 0x001fea0003c00000 */
[----:B------:R-:W-:Y:S02]  /*2da50*/  ELECT P6, UR62, PT ;  /* 0x00000000003e782f */ /* 0x000fe400038c0000 */
[----:B------:R-:W-:Y:S01]  /*2da60*/  MOV R14, UR62 ;  /* 0x0000003e000e7c02 */ /* 0x000fe20008000f00 */
[----:B0-----:R-:W-:Y:S10]  /*2da70*/  ENDCOLLECTIVE ;  /* 0x000000000000791b */ /* 0x001ff40003800000 */
.L_x_2054:
[----:B------:R-:W-:Y:S05]  /*2da80*/  BSYNC B1 ;  /* 0x0000000000017941 */ /* 0x000fea0003800000 */
.L_x_2053:
[----:B------:R-:W-:Y:S05]  /*2da90*/  BRA `(.L_x_1880) ;  /* 0xffffff8800807947 */ /* 0x000fea000383ffff */
.L_x_1883:
[----:B0-----:R0:W1:Y:S02]  /*2daa0*/  SYNCS.PHASECHK.TRANS64.TRYWAIT P0, [R17+URZ+0x2a820], R10 ;  /* 0x02a8200a110075a7 */ /* 0x001064000800017f */
[----:B-1----:R-:W-:Y:S05]  /*2dab0*/  @!P0 NANOSLEEP.SYNCS 0x989680 ;  /* 0x009896800000895d */ /* 0x002fea0003900000 */
[----:B------:R-:W1:Y:S02]  /*2dac0*/  @!P0 SYNCS.PHASECHK.TRANS64 P0, [R17+URZ+0x2a820], R10 ;  /* 0x02a8200a110085a7 */ /* 0x000e64000800007f */
[----:B-1----:R-:W-:Y:S05]  /*2dad0*/  @!P0 BRA `(.L_x_1883) ;  /* 0xfffffffc00f08947 */ /* 0x002fea000383ffff */
[----:B------:R-:W-:Y:S05]  /*2dae0*/  BRA `(.L_x_2055) ;  /* 0xffffff8800907947 */ /* 0x000fea000383ffff */
.L_x_1887:
[----:B-1----:R1:W2:Y:S02]  /*2daf0*/  SYNCS.PHASECHK.TRANS64.TRYWAIT P0, [R12+URZ+0x2a8a0], R11 ;  /* 0x02a8a00b0c0075a7 */ /* 0x0022a4000800017f */
[----:B--2---:R-:W-:Y:S05]  /*2db00*/  @!P0 NANOSLEEP.SYNCS 0x989680 ;  /* 0x009896800000895d */ /* 0x004fea0003900000 */
[----:B------:R-:W2:Y:S02]  /*2db10*/  @!P0 SYNCS.PHASECHK.TRANS64 P0, [R12+URZ+0x2a8a0], R11 ;  /* 0x02a8a00b0c0085a7 */ /* 0x000ea4000800007f */
[----:B--2---:R-:W-:Y:S05]  /*2db20*/  @!P0 BRA `(.L_x_1887) ;  /* 0xfffffffc00f08947 */ /* 0x004fea000383ffff */
[----:B------:R-:W-:Y:S05]  /*2db30*/  BRA `(.L_x_2056) ;  /* 0xffffff8800a87947 */ /* 0x000fea000383ffff */
.L_x_1894:
[----:B0-----:R0:W2:Y:S02]  /*2db40*/  SYNCS.PHASECHK.TRANS64.TRYWAIT P0, [R12+URZ+0x2a8c0], R11 ;  /* 0x02a8c00b0c0075a7 */ /* 0x0010a4000800017f */
[----:B--2---:R-:W-:Y:S05]  /*2db50*/  @!P0 NANOSLEEP.SYNCS 0x989680 ;  /* 0x009896800000895d */ /* 0x004fea0003900000 */
[----:B------:R-:W2:Y:S02]  /*2db60*/  @!P0 SYNCS.PHASECHK.TRANS64 P0, [R12+URZ+0x2a8c0], R11 ;  /* 0x02a8c00b0c0085a7 */ /* 0x000ea4000800007f */
[----:B--2---:R-:W-:Y:S05]  /*2db70*/  @!P0 BRA `(.L_x_1894) ;  /* 0xfffffffc00f08947 */ /* 0x004fea000383ffff */
[----:B------:R-:W-:Y:S05]  /*2db80*/  BRA `(.L_x_2057) ;  /* 0xffffff8c00a07947 */ /* 0x000fea000383ffff */
.L_x_1902:
[----:B0-----:R0:W1:Y:S02]  /*2db90*/  SYNCS.PHASECHK.TRANS64.TRYWAIT P1, [R10+URZ+0x2a8a0], R2 ;  /* 0x02a8a0020a0075a7 */ /* 0x001064000802017f */
[----:B-1----:R-:W-:Y:S05]  /*2dba0*/  @!P1 NANOSLEEP.SYNCS 0x989680 ;  /* 0x009896800000995d */ /* 0x002fea0003900000 */
[----:B------:R-:W1:Y:S02]  /*2dbb0*/  @!P1 SYNCS.PHASECHK.TRANS64 P1, [R10+URZ+0x2a8a0], R2 ;  /* 0x02a8a0020a0095a7 */ /* 0x000e64000802007f */
[----:B-1----:R-:W-:Y:S05]  /*2dbc0*/  @!P1 BRA `(.L_x_1902) ;  /* 0xfffffffc00f09947 */ /* 0x002fea000383ffff */
[----:B------:R-:W-:Y:S05]  /*2dbd0*/  BRA `(.L_x_2058) ;  /* 0xffffff90009c7947 */ /* 0x000fea000383ffff */
.L_x_1909:
[----:B-1----:R1:W2:Y:S02]  /*2dbe0*/  SYNCS.PHASECHK.TRANS64.TRYWAIT P1, [R10+URZ+0x2a8c0], R2 ;  /* 0x02a8c0020a0075a7 */ /* 0x0022a4000802017f */
[----:B--2---:R-:W-:Y:S05]  /*2dbf0*/  @!P1 NANOSLEEP.SYNCS 0x989680 ;  /* 0x009896800000995d */ /* 0x004fea0003900000 */
[----:B------:R-:W2:Y:S02]  /*2dc00*/  @!P1 SYNCS.PHASECHK.TRANS64 P1, [R10+URZ+0x2a8c0], R2 ;  /* 0x02a8c0020a0095a7 */ /* 0x000ea4000802007f */
[----:B--2---:R-:W-:Y:S05]  /*2dc10*/  @!P1 BRA `(.L_x_1909) ;  /* 0xfffffffc00f09947 */ /* 0x004fea000383ffff */
[----:B------:R-:W-:Y:S05]  /*2dc20*/  BRA `(.L_x_2059) ;  /* 0xffffff9400907947 */ /* 0x000fea000383ffff */
.L_x_1933:
        /* <DEDUP_REMOVED lines=11> */
.L_x_2061:
[----:B------:R-:W-:Y:S05]  /*2dce0*/  BSYNC B0 ;  /* 0x0000000000007941 */ /* 0x000fea0003800000 */
.L_x_2060:
[----:B------:R-:W-:Y:S05]  /*2dcf0*/  BRA `(.L_x_2062) ;  /* 0xffffffa800347947 */ /* 0x000fea000383ffff */
.L_x_1936:
[----:B0-----:R0:W1:Y:S02]  /*2dd00*/  SYNCS.PHASECHK.TRANS64.TRYWAIT P0, [R7+URZ+0x2a840], R2 ;  /* 0x02a84002070075a7 */ /* 0x001064000800017f */
[----:B-1----:R-:W-:Y:S05]  /*2dd10*/  @!P0 NANOSLEEP.SYNCS 0x989680 ;  /* 0x009896800000895d */ /* 0x002fea0003900000 */
[----:B------:R-:W1:Y:S02]  /*2dd20*/  @!P0 SYNCS.PHASECHK.TRANS64 P0, [R7+URZ+0x2a840], R2 ;  /* 0x02a84002070085a7 */ /* 0x000e64000800007f */
[----:B-1----:R-:W-:Y:S05]  /*2dd30*/  @!P0 BRA `(.L_x_1936) ;  /* 0xfffffffc00f08947 */ /* 0x002fea000383ffff */
[----:B------:R-:W-:Y:S05]  /*2dd40*/  BRA `(.L_x_2063) ;  /* 0xffffffa800847947 */ /* 0x000fea000383ffff */
.L_x_1937:
        /* <DEDUP_REMOVED lines=8> */
.L_x_2065:
[----:B------:R-:W-:Y:S05]  /*2ddd0*/  BSYNC B0 ;  /* 0x0000000000007941 */ /* 0x000fea0003800000 */
.L_x_2064:
        /* <DEDUP_REMOVED lines=9> */
.L_x_2066:
[----:B------:R-:W-:Y:S02]  /*2de70*/  IMAD.MOV.U32 R13, RZ, RZ, R0 ;  /* 0x000000ffff0d7224 */ /* 0x000fe400078e0000 */
[----:B------:R-:W-:Y:S02]  /*2de80*/  IMAD.MOV.U32 R12, RZ, RZ, 0x1 ;  /* 0x00000001ff0c7424 */ /* 0x000fe400078e00ff */
[----:B------:R-:W-:-:S07]  /*2de90*/  IMAD.MOV.U32 R3, RZ, RZ, R14 ;  /* 0x000000ffff037224 */ /* 0x000fce00078e000e */
[----:B------:R-:W-:Y:S05]  /*2dea0*/  WARPSYNC.COLLECTIVE R15, `(.L_x_2067) ;  /* 0x000000000f087348 */ /* 0x000fea0003c00000 */
[----:B------:R0:W1:Y:S02]  /*2deb0*/  SHFL.IDX P6, R14, R13, R12, R11 ;  /* 0x0000000c0d0e7389 */ /* 0x00006400000c000b */
[----:B01----:R-:W-:Y:S01]  /*2dec0*/  ENDCOLLECTIVE ;  /* 0x000000000000791b */ /* 0x003fe20003800000 */
.L_x_2067:
        /* <DEDUP_REMOVED lines=17> */
.L_x_2068:
[----:B------:R-:W-:Y:S02]  /*2dfe0*/  @P1 IMAD R8, R5, 0x2, R17 ;  /* 0x0000000205081824 */ /* 0x000fe400078e0211 */
[----:B------:R-:W-:Y:S02]  /*2dff0*/  IMAD.MOV.U32 R13, RZ, RZ, R0 ;  /* 0x000000ffff0d7224 */ /* 0x000fe400078e0000 */
[----:B------:R-:W-:Y:S02]  /*2e000*/  IMAD.MOV.U32 R12, RZ, RZ, 0x2 ;  /* 0x00000002ff0c7424 */ /* 0x000fe400078e00ff */
[----:B------:R-:W-:-:S07]  /*2e010*/  IMAD.MOV.U32 R3, RZ, RZ, R14 ;  /* 0x000000ffff037224 */ /* 0x000fce00078e000e */
[----:B------:R-:W-:Y:S05]  /*2e020*/  WARPSYNC.COLLECTIVE R15, `(.L_x_2069) ;  /* 0x000000000f087348 */ /* 0x000fea0003c00000 */
[----:B------:R0:W1:Y:S02]  /*2e030*/  SHFL.IDX P6, R14, R13, R12, R11 ;  /* 0x0000000c0d0e7389 */ /* 0x00006400000c000b */
[----:B01----:R-:W-:Y:S01]  /*2e040*/  ENDCOLLECTIVE ;  /* 0x000000000000791b */ /* 0x003fe20003800000 */
.L_x_2069:
        /* <DEDUP_REMOVED lines=17> */
.L_x_2070:
[----:B------:R-:W-:Y:S02]  /*2e160*/  @P1 IMAD R8, R5, 0x2, R17 ;  /* 0x0000000205081824 */ /* 0x000fe400078e0211 */
[----:B------:R-:W-:Y:S02]  /*2e170*/  IMAD.MOV.U32 R13, RZ, RZ, R0 ;  /* 0x000000ffff0d7224 */ /* 0x000fe400078e0000 */
[----:B------:R-:W-:Y:S02]  /*2e180*/  IMAD.MOV.U32 R12, RZ, RZ, 0x3 ;  /* 0x00000003ff0c7424 */ /* 0x000fe400078e00ff */
[----:B------:R-:W-:-:S07]  /*2e190*/  IMAD.MOV.U32 R3, RZ, RZ, R14 ;  /* 0x000000ffff037224 */ /* 0x000fce00078e000e */
[----:B------:R-:W-:Y:S05]  /*2e1a0*/  WARPSYNC.COLLECTIVE R15, `(.L_x_2071) ;  /* 0x000000000f087348 */ /* 0x000fea0003c00000 */
[----:B------:R0:W1:Y:S02]  /*2e1b0*/  SHFL.IDX P6, R14, R13, R12, R11 ;  /* 0x0000000c0d0e7389 */ /* 0x00006400000c000b */
[----:B01----:R-:W-:Y:S01]  /*2e1c0*/  ENDCOLLECTIVE ;  /* 0x000000000000791b */ /* 0x003fe20003800000 */
.L_x_2071:
        /* <DEDUP_REMOVED lines=17> */
.L_x_2072:
[----:B------:R-:W-:Y:S02]  /*2e2e0*/  @P1 IMAD R8, R5, 0x2, R17 ;  /* 0x0000000205081824 */ /* 0x000fe400078e0211 */
[----:B------:R-:W-:Y:S02]  /*2e2f0*/  IMAD.MOV.U32 R13, RZ, RZ, R0 ;  /* 0x000000ffff0d7224 */ /* 0x000fe400078e0000 */
[----:B------:R-:W-:Y:S02]  /*2e300*/  IMAD.MOV.U32 R12, RZ, RZ, 0x4 ;  /* 0x00000004ff0c7424 */ /* 0x000fe400078e00ff */
[----:B------:R-:W-:-:S07]  /*2e310*/  IMAD.MOV.U32 R3, RZ, RZ, R14 ;  /* 0x000000ffff037224 */ /* 0x000fce00078e000e */
[----:B------:R-:W-:Y:S05]  /*2e320*/  WARPSYNC.COLLECTIVE R15, `(.L_x_2073) ;  /* 0x000000000f087348 */ /* 0x000fea0003c00000 */
[----:B------:R0:W1:Y:S02]  /*2e330*/  SHFL.IDX P6, R14, R13, R12, R11 ;  /* 0x0000000c0d0e7389 */ /* 0x00006400000c000b */
[----:B01----:R-:W-:Y:S01]  /*2e340*/  ENDCOLLECTIVE ;  /* 0x000000000000791b */ /* 0x003fe20003800000 */
.L_x_2073:
        /* <DEDUP_REMOVED lines=17> */
.L_x_2074:
[----:B------:R-:W-:Y:S02]  /*2e460*/  @P1 IMAD R8, R5, 0x2, R17 ;  /* 0x0000000205081824 */ /* 0x000fe400078e0211 */
[----:B------:R-:W-:Y:S02]  /*2e470*/  IMAD.MOV.U32 R13, RZ, RZ, R0 ;  /* 0x000000ffff0d7224 */ /* 0x000fe400078e0000 */
[----:B------:R-:W-:Y:S02]  /*2e480*/  IMAD.MOV.U32 R12, RZ, RZ, 0x5 ;  /* 0x00000005ff0c7424 */ /* 0x000fe400078e00ff */
[----:B------:R-:W-:-:S07]  /*2e490*/  IMAD.MOV.U32 R3, RZ, RZ, R14 ;  /* 0x000000ffff037224 */ /* 0x000fce00078e000e */
[----:B------:R-:W-:Y:S05]  /*2e4a0*/  WARPSYNC.COLLECTIVE R15, `(.L_x_2075) ;  /* 0x000000000f087348 */ /* 0x000fea0003c00000 */
[----:B------:R0:W1:Y:S02]  /*2e4b0*/  SHFL.IDX P6, R14, R13, R12, R11 ;  /* 0x0000000c0d0e7389 */ /* 0x00006400000c000b */
[----:B01----:R-:W-:Y:S01]  /*2e4c0*/  ENDCOLLECTIVE ;  /* 0x000000000000791b */ /* 0x003fe20003800000 */
.L_x_2075:
        /* <DEDUP_REMOVED lines=10> */
.L_x_2076:
        /* <DEDUP_REMOVED lines=8> */
.L_x_1942:
        /* <DEDUP_REMOVED lines=9> */
.L_x_2078:
[----:B------:R-:W-:Y:S01]  /*2e680*/  ISETP.GE.AND P1, PT, R25, R32, PT ;  /* 0x000000201900720c */ /* 0x000fe20003f26270 */
[----:B------:R-:W-:Y:S02]  /*2e690*/  IMAD.MOV.U32 R13, RZ, RZ, R0 ;  /* 0x000000ffff0d7224 */ /* 0x000fe400078e0000 */
[----:B------:R-:W-:-:S10]  /*2e6a0*/  IMAD.MOV.U32 R2, RZ, RZ, R14 ;  /* 0x000000ffff027224 */ /* 0x000fd400078e000e */
[----:B------:R-:W-:Y:S05]  /*2e6b0*/  WARPSYNC.COLLECTIVE R15, `(.L_x_2079) ;  /* 0x000000000f087348 */ /* 0x000fea0003c00000 */
[----:B------:R0:W1:Y:S02]  /*2e6c0*/  SHFL.IDX P6, R14, R13, R12, R11 ;  /* 0x0000000c0d0e7389 */ /* 0x00006400000c000b */
[----:B01----:R-:W-:Y:S01]  /*2e6d0*/  ENDCOLLECTIVE ;  /* 0x000000000000791b */ /* 0x003fe20003800000 */
.L_x_2079:
[----:B------:R-:W-:Y:S02]  /*2e6e0*/  IMAD.MOV.U32 R13, RZ, RZ, R4 ;  /* 0x000000ffff0d7224 */ /* 0x000fe400078e0004 */
[----:B------:R-:W-:Y:S02]  /*2e6f0*/  IMAD.MOV.U32 R12, RZ, RZ, 0x1 ;  /* 0x00000001ff0c7424 */ /* 0x000fe400078e00ff */
[----:B------:R-:W-:-:S07]  /*2e700*/  IMAD.MOV.U32 R3, RZ, RZ, R14 ;  /* 0x000000ffff037224 */ /* 0x000fce00078e000e */
[----:B------:R-:W-:Y:S05]  /*2e710*/  WARPSYNC.COLLECTIVE R15, `(.L_x_2080) ;  /* 0x000000000f087348 */ /* 0x000fea0003c00000 */
[----:B------:R0:W1:Y:S02]  /*2e720*/  SHFL.IDX P6, R14, R13, R12, R11 ;  /* 0x0000000c0d0e7389 */ /* 0x00006400000c000b */
[----:B01----:R-:W-:Y:S01]  /*2e730*/  ENDCOLLECTIVE ;  /* 0x000000000000791b */ /* 0x003fe20003800000 */
.L_x_2080:
        /* <DEDUP_REMOVED lines=16> */
.L_x_2081:
[----:B------:R-:W-:Y:S02]  /*2e840*/  IMAD.MOV.U32 R13, RZ, RZ, R4 ;  /* 0x000000ffff0d7224 */ /* 0x000fe400078e0004 */
[----:B------:R-:W-:Y:S02]  /*2e850*/  IMAD.MOV.U32 R12, RZ, RZ, 0x2 ;  /* 0x00000002ff0c7424 */ /* 0x000fe400078e00ff */
[----:B------:R-:W-:-:S07]  /*2e860*/  IMAD.MOV.U32 R3, RZ, RZ, R14 ;  /* 0x000000ffff037224 */ /* 0x000fce00078e000e */
[----:B------:R-:W-:Y:S05]  /*2e870*/  WARPSYNC.COLLECTIVE R15, `(.L_x_2082) ;  /* 0x000000000f087348 */ /* 0x000fea0003c00000 */
[----:B------:R0:W1:Y:S02]  /*2e880*/  SHFL.IDX P6, R14, R13, R12, R11 ;  /* 0x0000000c0d0e7389 */ /* 0x00006400000c000b */
[----:B01----:R-:W-:Y:S01]  /*2e890*/  ENDCOLLECTIVE ;  /* 0x000000000000791b */ /* 0x003fe20003800000 */
.L_x_2082:
        /* <DEDUP_REMOVED lines=17> */
.L_x_2083:
[----:B------:R-:W-:Y:S02]  /*2e9b0*/  IMAD.MOV.U32 R13, RZ, RZ, R4 ;  /* 0x000000ffff0d7224 */ /* 0x000fe400078e0004 */
[----:B------:R-:W-:Y:S02]  /*2e9c0*/  IMAD.MOV.U32 R12, RZ, RZ, 0x3 ;  /* 0x00000003ff0c7424 */ /* 0x000fe400078e00ff */
[----:B------:R-:W-:-:S07]  /*2e9d0*/  IMAD.MOV.U32 R3, RZ, RZ, R14 ;  /* 0x000000ffff037224 */ /* 0x000fce00078e000e */
[----:B------:R-:W-:Y:S05]  /*2e9e0*/  WARPSYNC.COLLECTIVE R15, `(.L_x_2084) ;  /* 0x000000000f087348 */ /* 0x000fea0003c00000 */
[----:B------:R0:W1:Y:S02]  /*2e9f0*/  SHFL.IDX P6, R14, R13, R12, R11 ;  /* 0x0000000c0d0e7389 */ /* 0x00006400000c000b */
[----:B01----:R-:W-:Y:S01]  /*2ea00*/  ENDCOLLECTIVE ;  /* 0x000000000000791b */ /* 0x003fe20003800000 */
.L_x_2084:
        /* <DEDUP_REMOVED lines=17> */
.L_x_2085:
[----:B------:R-:W-:Y:S02]  /*2eb20*/  IMAD.MOV.U32 R13, RZ, RZ, R4 ;  /* 0x000000ffff0d7224 */ /* 0x000fe400078e0004 */
[----:B------:R-:W-:Y:S02]  /*2eb30*/  IMAD.MOV.U32 R12, RZ, RZ, 0x4 ;  /* 0x00000004ff0c7424 */ /* 0x000fe400078e00ff */
[----:B------:R-:W-:-:S07]  /*2eb40*/  IMAD.MOV.U32 R3, RZ, RZ, R14 ;  /* 0x000000ffff037224 */ /* 0x000fce00078e000e */
[----:B------:R-:W-:Y:S05]  /*2eb50*/  WARPSYNC.COLLECTIVE R15, `(.L_x_2086) ;  /* 0x000000000f087348 */ /* 0x000fea0003c00000 */
[----:B------:R0:W1:Y:S02]  /*2eb60*/  SHFL.IDX P6, R14, R13, R12, R11 ;  /* 0x0000000c0d0e7389 */ /* 0x00006400000c000b */
[----:B01----:R-:W-:Y:S01]  /*2eb70*/  ENDCOLLECTIVE ;  /* 0x000000000000791b */ /* 0x003fe20003800000 */
.L_x_2086:
        /* <DEDUP_REMOVED lines=17> */
.L_x_2087:
[----:B------:R-:W-:Y:S02]  /*2ec90*/  IMAD.MOV.U32 R13, RZ, RZ, R4 ;  /* 0x000000ffff0d7224 */ /* 0x000fe400078e0004 */
[----:B------:R-:W-:Y:S02]  /*2eca0*/  IMAD.MOV.U32 R12, RZ, RZ, 0x5 ;  /* 0x00000005ff0c7424 */ /* 0x000fe400078e00ff */
[----:B------:R-:W-:-:S07]  /*2ecb0*/  IMAD.MOV.U32 R3, RZ, RZ, R14 ;  /* 0x000000ffff037224 */ /* 0x000fce00078e000e */
[----:B------:R-:W-:Y:S05]  /*2ecc0*/  WARPSYNC.COLLECTIVE R15, `(.L_x_2088) ;  /* 0x000000000f087348 */ /* 0x000fea0003c00000 */
[----:B------:R0:W1:Y:S02]  /*2ecd0*/  SHFL.IDX P6, R14, R13, R12, R11 ;  /* 0x0000000c0d0e7389 */ /* 0x00006400000c000b */
[----:B01----:R-:W-:Y:S01]  /*2ece0*/  ENDCOLLECTIVE ;  /* 0x000000000000791b */ /* 0x003fe20003800000 */
.L_x_2088:
        /* <DEDUP_REMOVED lines=17> */
.L_x_2089:
[----:B------:R-:W-:Y:S02]  /*2ee00*/  IMAD.MOV.U32 R13, RZ, RZ, R4 ;  /* 0x000000ffff0d7224 */ /* 0x000fe400078e0004 */
[----:B------:R-:W-:Y:S02]  /*2ee10*/  IMAD.MOV.U32 R12, RZ, RZ, 0x6 ;  /* 0x00000006ff0c7424 */ /* 0x000fe400078e00ff */
[----:B------:R-:W-:-:S07]  /*2ee20*/  IMAD.MOV.U32 R3, RZ, RZ, R14 ;  /* 0x000000ffff037224 */ /* 0x000fce00078e000e */
[----:B------:R-:W-:Y:S05]  /*2ee30*/  WARPSYNC.COLLECTIVE R15, `(.L_x_2090) ;  /* 0x000000000f087348 */ /* 0x000fea0003c00000 */
[----:B------:R0:W1:Y:S02]  /*2ee40*/  SHFL.IDX P6, R14, R13, R12, R11 ;  /* 0x0000000c0d0e7389 */ /* 0x00006400000c000b */
[----:B01----:R-:W-:Y:S01]  /*2ee50*/  ENDCOLLECTIVE ;  /* 0x000000000000791b */ /* 0x003fe20003800000 */
.L_x_2090:
        /* <DEDUP_REMOVED lines=17> */
.L_x_2091:
[----:B------:R-:W-:Y:S02]  /*2ef70*/  IMAD.MOV.U32 R13, RZ, RZ, R4 ;  /* 0x000000ffff0d7224 */ /* 0x000fe400078e0004 */
[----:B------:R-:W-:Y:S02]  /*2ef80*/  IMAD.MOV.U32 R12, RZ, RZ, 0x7 ;  /* 0x00000007ff0c7424 */ /* 0x000fe400078e00ff */
[----:B------:R-:W-:-:S07]  /*2ef90*/  IMAD.MOV.U32 R3, RZ, RZ, R14 ;  /* 0x000000ffff037224 */ /* 0x000fce00078e000e */
[----:B------:R-:W-:Y:S05]  /*2efa0*/  WARPSYNC.COLLECTIVE R15, `(.L_x_2092) ;  /* 0x000000000f087348 */ /* 0x000fea0003c00000 */
[----:B------:R0:W1:Y:S02]  /*2efb0*/  SHFL.IDX P6, R14, R13, R12, R11 ;  /* 0x0000000c0d0e7389 */ /* 0x00006400000c000b */
[----:B01----:R-:W-:Y:S01]  /*2efc0*/  ENDCOLLECTIVE ;  /* 0x000000000000791b */ /* 0x003fe20003800000 */
.L_x_2092:
        /* <DEDUP_REMOVED lines=15> */
.L_x_2093:
[----:B------:R-:W-:Y:S05]  /*2f0c0*/  BRA `(.L_x_2094) ;  /* 0xffffffa8003c7947 */ /* 0x000fea000383ffff */
.L_x_1947:
[----:B0-----:R0:W1:Y:S02]  /*2f0d0*/  SYNCS.PHASECHK.TRANS64.TRYWAIT P0, [R17+URZ+0x2a820], R2 ;  /* 0x02a82002110075a7 */ /* 0x001064000800017f */
[----:B-1----:R-:W-:Y:S05]  /*2f0e0*/  @!P0 NANOSLEEP.SYNCS 0x989680 ;  /* 0x009896800000895d */ /* 0x002fea0003900000 */
[----:B------:R-:W1:Y:S02]  /*2f0f0*/  @!P0 SYNCS.PHASECHK.TRANS64 P0, [R17+URZ+0x2a820], R2 ;  /* 0x02a82002110085a7 */ /* 0x000e64000800007f */
[----:B-1----:R-:W-:Y:S05]  /*2f100*/  @!P0 BRA `(.L_x_1947) ;  /* 0xfffffffc00f08947 */ /* 0x002fea000383ffff */
[----:B------:R-:W-:Y:S05]  /*2f110*/  BRA `(.L_x_2095) ;  /* 0xffffffa800b47947 */ /* 0x000fea000383ffff */
.L_x_1952:
[----:B0-----:R0:W1:Y:S02]  /*2f120*/  SYNCS.PHASECHK.TRANS64.TRYWAIT P0, [R5+URZ+0x2a840], R0 ;  /* 0x02a84000050075a7 */ /* 0x001064000800017f */
[----:B-1----:R-:W-:Y:S05]  /*2f130*/  @!P0 NANOSLEEP.SYNCS 0x989680 ;  /* 0x009896800000895d */ /* 0x002fea0003900000 */
[----:B------:R-:W1:Y:S02]  /*2f140*/  @!P0 SYNCS.PHASECHK.TRANS64 P0, [R5+URZ+0x2a840], R0 ;  /* 0x02a84000050085a7 */ /* 0x000e64000800007f */
[----:B-1----:R-:W-:Y:S05]  /*2f150*/  @!P0 BRA `(.L_x_1952) ;  /* 0xfffffffc00f08947 */ /* 0x002fea000383ffff */
[----:B------:R-:W-:Y:S05]  /*2f160*/  BRA `(.L_x_2096) ;  /* 0xffffffac00787947 */ /* 0x000fea000383ffff */
.L_x_1953:
        /* <DEDUP_REMOVED lines=8> */
.L_x_2098:
[----:B------:R-:W-:Y:S05]  /*2f1f0*/  BSYNC B1 ;  /* 0x0000000000017941 */ /* 0x000fea0003800000 */
.L_x_2097:
        /* <DEDUP_REMOVED lines=10> */
.L_x_2099:
        /* <DEDUP_REMOVED lines=8> */
.L_x_2100:
        /* <DEDUP_REMOVED lines=14> */
.L_x_2101:
[----:B------:R-:W-:Y:S02]  /*2f400*/  IMAD.MOV.U32 R13, RZ, RZ, R8 ;  /* 0x000000ffff0d7224 */ /* 0x000fe400078e0008 */
[----:B------:R-:W-:Y:S02]  /*2f410*/  IMAD.MOV.U32 R12, RZ, RZ, 0x2 ;  /* 0x00000002ff0c7424 */ /* 0x000fe400078e00ff */
[----:B------:R-:W-:-:S07]  /*2f420*/  IMAD.MOV.U32 R2, RZ, RZ, R14 ;  /* 0x000000ffff027224 */ /* 0x000fce00078e000e */
[----:B------:R-:W-:Y:S05]  /*2f430*/  WARPSYNC.COLLECTIVE R15, `(.L_x_2102) ;  /* 0x000000000f087348 */ /* 0x000fea0003c00000 */
[----:B------:R0:W1:Y:S02]  /*2f440*/  SHFL.IDX P6, R14, R13, R12, R11 ;  /* 0x0000000c0d0e7389 */ /* 0x00006400000c000b */
[----:B01----:R-:W-:Y:S01]  /*2f450*/  ENDCOLLECTIVE ;  /* 0x000000000000791b */ /* 0x003fe20003800000 */
.L_x_2102:
        /* <DEDUP_REMOVED lines=13> */
.L_x_2103:
[----:B------:R-:W-:Y:S02]  /*2f530*/  IMAD.MOV.U32 R13, RZ, RZ, R8 ;  /* 0x000000ffff0d7224 */ /* 0x000fe400078e0008 */
[----:B------:R-:W-:Y:S02]  /*2f540*/  IMAD.MOV.U32 R12, RZ, RZ, 0x3 ;  /* 0x00000003ff0c7424 */ /* 0x000fe400078e00ff */
[----:B------:R-:W-:-:S07]  /*2f550*/  IMAD.MOV.U32 R2, RZ, RZ, R14 ;  /* 0x000000ffff027224 */ /* 0x000fce00078e000e */
[----:B------:R-:W-:Y:S05]  /*2f560*/  WARPSYNC.COLLECTIVE R15, `(.L_x_2104) ;  /* 0x000000000f087348 */ /* 0x000fea0003c00000 */
[----:B------:R0:W1:Y:S02]  /*2f570*/  SHFL.IDX P6, R14, R13, R12, R11 ;  /* 0x0000000c0d0e7389 */ /* 0x00006400000c000b */
[----:B01----:R-:W-:Y:S01]  /*2f580*/  ENDCOLLECTIVE ;  /* 0x000000000000791b */ /* 0x003fe20003800000 */
.L_x_2104:
        /* <DEDUP_REMOVED lines=13> */
.L_x_2105:
[----:B------:R-:W-:Y:S02]  /*2f660*/  IMAD.MOV.U32 R13, RZ, RZ, R8 ;  /* 0x000000ffff0d7224 */ /* 0x000fe400078e0008 */
[----:B------:R-:W-:Y:S02]  /*2f670*/  IMAD.MOV.U32 R12, RZ, RZ, 0x4 ;  /* 0x00000004ff0c7424 */ /* 0x000fe400078e00ff */
[----:B------:R-:W-:-:S07]  /*2f680*/  IMAD.MOV.U32 R2, RZ, RZ, R14 ;  /* 0x000000ffff027224 */ /* 0x000fce00078e000e */
[----:B------:R-:W-:Y:S05]  /*2f690*/  WARPSYNC.COLLECTIVE R15, `(.L_x_2106) ;  /* 0x000000000f087348 */ /* 0x000fea0003c00000 */
[----:B------:R0:W1:Y:S02]  /*2f6a0*/  SHFL.IDX P6, R14, R13, R12, R11 ;  /* 0x0000000c0d0e7389 */ /* 0x00006400000c000b */
[----:B01----:R-:W-:Y:S01]  /*2f6b0*/  ENDCOLLECTIVE ;  /* 0x000000000000791b */ /* 0x003fe20003800000 */
.L_x_2106:
        /* <DEDUP_REMOVED lines=13> */
.L_x_2107:
[----:B------:R-:W-:Y:S02]  /*2f790*/  IMAD.MOV.U32 R13, RZ, RZ, R8 ;  /* 0x000000ffff0d7224 */ /* 0x000fe400078e0008 */
[----:B------:R-:W-:Y:S02]  /*2f7a0*/  IMAD.MOV.U32 R12, RZ, RZ, 0x5 ;  /* 0x00000005ff0c7424 */ /* 0x000fe400078e00ff */
[----:B------:R-:W-:-:S07]  /*2f7b0*/  IMAD.MOV.U32 R2, RZ, RZ, R14 ;  /* 0x000000ffff027224 */ /* 0x000fce00078e000e */
[----:B------:R-:W-:Y:S05]  /*2f7c0*/  WARPSYNC.COLLECTIVE R15, `(.L_x_2108) ;  /* 0x000000000f087348 */ /* 0x000fea0003c00000 */
[----:B------:R0:W1:Y:S02]  /*2f7d0*/  SHFL.IDX P6, R14, R13, R12, R11 ;  /* 0x0000000c0d0e7389 */ /* 0x00006400000c000b */
[----:B01----:R-:W-:Y:S01]  /*2f7e0*/  ENDCOLLECTIVE ;  /* 0x000000000000791b */ /* 0x003fe20003800000 */
.L_x_2108:
        /* <DEDUP_REMOVED lines=13> */
.L_x_2109:
[----:B------:R-:W-:Y:S01]  /*2f8c0*/  IMAD.MOV.U32 R2, RZ, RZ, R14 ;  /* 0x000000ffff027224 */ /* 0x000fe200078e000e */
[----:B------:R-:W-:Y:S06]  /*2f8d0*/  BRA `(.L_x_2110) ;  /* 0xffffffa800a87947 */ /* 0x000fec000383ffff */
.L_x_1958:
[----:B-1----:R1:W2:Y:S02]  /*2f8e0*/  SYNCS.PHASECHK.TRANS64.TRYWAIT P0, [R5+URZ+0x2a860], R2 ;  /* 0x02a86002050075a7 */ /* 0x0022a4000800017f */
[----:B--2---:R-:W-:Y:S05]  /*2f8f0*/  @!P0 NANOSLEEP.SYNCS 0x989680 ;  /* 0x009896800000895d */ /* 0x004fea0003900000 */
[----:B------:R-:W2:Y:S02]  /*2f900*/  @!P0 SYNCS.PHASECHK.TRANS64 P0, [R5+URZ+0x2a860], R2 ;  /* 0x02a86002050085a7 */ /* 0x000ea4000800007f */
[----:B--2---:R-:W-:Y:S05]  /*2f910*/  @!P0 BRA `(.L_x_1958) ;  /* 0xfffffffc00f08947 */ /* 0x004fea000383ffff */
[----:B------:R-:W-:Y:S05]  /*2f920*/  BRA `(.L_x_2111) ;  /* 0xffffffac00047947 */ /* 0x000fea000383ffff */
.L_x_1959:
        /* <DEDUP_REMOVED lines=8> */
.L_x_2113:
[----:B------:R-:W-:Y:S05]  /*2f9b0*/  BSYNC B1 ;  /* 0x0000000000017941 */ /* 0x000fea0003800000 */
.L_x_2112:
        /* <DEDUP_REMOVED lines=9> */
.L_x_2114:
[----:B------:R-:W-:Y:S02]  /*2fa50*/  IMAD.MOV.U32 R13, RZ, RZ, R19 ;  /* 0x000000ffff0d7224 */ /* 0x000fe400078e0013 */
[----:B------:R-:W-:Y:S02]  /*2fa60*/  IMAD.MOV.U32 R12, RZ, RZ, 0x1 ;  /* 0x00000001ff0c7424 */ /* 0x000fe400078e00ff */
[----:B------:R-:W-:-:S07]  /*2fa70*/  IMAD.MOV.U32 R2, RZ, RZ, R14 ;  /* 0x000000ffff027224 */ /* 0x000fce00078e000e */
[----:B------:R-:W-:Y:S05]  /*2fa80*/  WARPSYNC.COLLECTIVE R15, `(.L_x_2115) ;  /* 0x000000000f087348 */ /* 0x000fea0003c00000 */
[----:B------:R0:W1:Y:S02]  /*2fa90*/  SHFL.IDX P6, R14, R13, R12, R11 ;  /* 0x0000000c0d0e7389 */ /* 0x00006400000c000b */
[----:B01----:R-:W-:Y:S01]  /*2faa0*/  ENDCOLLECTIVE ;  /* 0x000000000000791b */ /* 0x003fe20003800000 */
.L_x_2115:
        /* <DEDUP_REMOVED lines=15> */
.L_x_2116:
[----:B------:R-:W-:Y:S02]  /*2fba0*/  IMAD.MOV.U32 R13, RZ, RZ, R19 ;  /* 0x000000ffff0d7224 */ /* 0x000fe400078e0013 */
[----:B------:R-:W-:Y:S02]  /*2fbb0*/  IMAD.MOV.U32 R12, RZ, RZ, 0x2 ;  /* 0x00000002ff0c7424 */ /* 0x000fe400078e00ff */
[----:B------:R-:W-:-:S07]  /*2fbc0*/  IMAD.MOV.U32 R2, RZ, RZ, R14 ;  /* 0x000000ffff027224 */ /* 0x000fce00078e000e */
[----:B------:R-:W-:Y:S05]  /*2fbd0*/  WARPSYNC.COLLECTIVE R15, `(.L_x_2117) ;  /* 0x000000000f087348 */ /* 0x000fea0003c00000 */
[----:B------:R0:W1:Y:S02]  /*2fbe0*/  SHFL.IDX P6, R14, R13, R12, R11 ;  /* 0x0000000c0d0e7389 */ /* 0x00006400000c000b */
[----:B01----:R-:W-:Y:S01]  /*2fbf0*/  ENDCOLLECTIVE ;  /* 0x000000000000791b */ /* 0x003fe20003800000 */
.L_x_2117:
        /* <DEDUP_REMOVED lines=14> */
.L_x_2118:
[----:B------:R-:W-:Y:S02]  /*2fce0*/  IMAD.MOV.U32 R13, RZ, RZ, R19 ;  /* 0x000000ffff0d7224 */ /* 0x000fe400078e0013 */
[----:B------:R-:W-:Y:S02]  /*2fcf0*/  IMAD.MOV.U32 R12, RZ, RZ, 0x3 ;  /* 0x00000003ff0c7424 */ /* 0x000fe400078e00ff */
[----:B------:R-:W-:-:S07]  /*2fd00*/  IMAD.MOV.U32 R2, RZ, RZ, R14 ;  /* 0x000000ffff027224 */ /* 0x000fce00078e000e */
[----:B------:R-:W-:Y:S05]  /*2fd10*/  WARPSYNC.COLLECTIVE R15, `(.L_x_2119) ;  /* 0x000000000f087348 */ /* 0x000fea0003c00000 */
[----:B------:R0:W1:Y:S02]  /*2fd20*/  SHFL.IDX P6, R14, R13, R12, R11 ;  /* 0x0000000c0d0e7389 */ /* 0x00006400000c000b */
[----:B01----:R-:W-:Y:S01]  /*2fd30*/  ENDCOLLECTIVE ;  /* 0x000000000000791b */ /* 0x003fe20003800000 */
.L_x_2119:
        /* <DEDUP_REMOVED lines=14> */
.L_x_2120:
[----:B------:R-:W-:Y:S02]  /*2fe20*/  IMAD.MOV.U32 R13, RZ, RZ, R19 ;  /* 0x000000ffff0d7224 */ /* 0x000fe400078e0013 */
[----:B------:R-:W-:Y:S02]  /*2fe30*/  IMAD.MOV.U32 R12, RZ, RZ, 0x4 ;  /* 0x00000004ff0c7424 */ /* 0x000fe400078e00ff */
[----:B------:R-:W-:-:S07]  /*2fe40*/  IMAD.MOV.U32 R2, RZ, RZ, R14 ;  /* 0x000000ffff027224 */ /* 0x000fce00078e000e */
[----:B------:R-:W-:Y:S05]  /*2fe50*/  WARPSYNC.COLLECTIVE R15, `(.L_x_2121) ;  /* 0x000000000f087348 */ /* 0x000fea0003c00000 */
[----:B------:R0:W1:Y:S02]  /*2fe60*/  SHFL.IDX P6, R14, R13, R12, R11 ;  /* 0x0000000c0d0e7389 */ /* 0x00006400000c000b */
[----:B01----:R-:W-:Y:S01]  /*2fe70*/  ENDCOLLECTIVE ;  /* 0x000000000000791b */ /* 0x003fe20003800000 */
.L_x_2121:
        /* <DEDUP_REMOVED lines=14> */
.L_x_2122:
[----:B------:R-:W-:Y:S02]  /*2ff60*/  IMAD.MOV.U32 R13, RZ, RZ, R19 ;  /* 0x000000ffff0d7224 */ /* 0x000fe400078e0013 */
[----:B------:R-:W-:Y:S02]  /*2ff70*/  IMAD.MOV.U32 R12, RZ, RZ, 0x5 ;  /* 0x00000005ff0c7424 */ /* 0x000fe400078e00ff */
[----:B------:R-:W-:-:S07]  /*2ff80*/  IMAD.MOV.U32 R2, RZ, RZ, R14 ;  /* 0x000000ffff027224 */ /* 0x000fce00078e000e */
[----:B------:R-:W-:Y:S05]  /*2ff90*/  WARPSYNC.COLLECTIVE R15, `(.L_x_2123) ;  /* 0x000000000f087348 */ /* 0x000fea0003c00000 */
[----:B------:R0:W1:Y:S02]  /*2ffa0*/  SHFL.IDX P6, R14, R13, R12, R11 ;  /* 0x0000000c0d0e7389 */ /* 0x00006400000c000b */
[----:B01----:R-:W-:Y:S01]  /*2ffb0*/  ENDCOLLECTIVE ;  /* 0x000000000000791b */ /* 0x003fe20003800000 */
.L_x_2123:
        /* <DEDUP_REMOVED lines=13> */
.L_x_2124:
[----:B------:R-:W-:Y:S01]  /*30090*/  @!PT LDS RZ, [RZ] ;  /* 0x00000000fffff984 */ /* 0x000fe20000000800 */
[----:B------:R-:W-:Y:S01]  /*300a0*/  @!PT LDS RZ, [RZ] ;  /* 0x00000000fffff984 */ /* 0x000fe20000000800 */
[----:B------:R-:W-:Y:S01]  /*300b0*/  @!PT LDS RZ, [RZ] ;  /* 0x00000000fffff984 */ /* 0x000fe20000000800 */
[----:B------:R0:W-:Y:S02]  /*300c0*/  LDGSTS.E.BYPASS.LTC128B.128 [R4+0x5400], desc[UR60][R2.64+0x80], !P2 ;  /* 0x0540008002047fae */ /* 0x0001e4000d101d7c */
[----:B0-----:R-:W-:Y:S01]  /*300d0*/  IMAD.MOV.U32 R2, RZ, RZ, R14 ;  /* 0x000000ffff027224 */ /* 0x001fe200078e000e */
[----:B------:R-:W-:Y:S06]  /*300e0*/  BRA `(.L_x_2125) ;  /* 0xffffffa400f07947 */ /* 0x000fec000383ffff */
.L_x_1967:
[----:B0-----:R0:W1:Y:S02]  /*300f0*/  SYNCS.PHASECHK.TRANS64.TRYWAIT P0, [R0+URZ+0x2a860], R3 ;  /* 0x02a86003000075a7 */ /* 0x001064000800017f */
[----:B-1----:R-:W-:Y:S05]  /*30100*/  @!P0 NANOSLEEP.SYNCS 0x989680 ;  /* 0x009896800000895d */ /* 0x002fea0003900000 */
[----:B------:R-:W1:Y:S02]  /*30110*/  @!P0 SYNCS.PHASECHK.TRANS64 P0, [R0+URZ+0x2a860], R3 ;  /* 0x02a86003000085a7 */ /* 0x000e64000800007f */
[----:B-1----:R-:W-:Y:S05]  /*30120*/  @!P0 BRA `(.L_x_1967) ;  /* 0xfffffffc00f08947 */ /* 0x002fea000383ffff */
[----:B------:R-:W-:Y:S05]  /*30130*/  BRA `(.L_x_2126) ;  /* 0xffffffac00047947 */ /* 0x000fea000383ffff */
.L_x_1968:
        /* <DEDUP_REMOVED lines=8> */
.L_x_2128:
[----:B------:R-:W-:Y:S05]  /*301c0*/  BSYNC B0 ;  /* 0x0000000000007941 */ /* 0x000fea0003800000 */
.L_x_2127:
        /* <DEDUP_REMOVED lines=15> */
.L_x_2129:
        /* <DEDUP_REMOVED lines=9> */
.L_x_2130:
        /* <DEDUP_REMOVED lines=13> */
.L_x_2131:
[----:B------:R-:W-:Y:S02]  /*30420*/  IMAD.MOV.U32 R13, RZ, RZ, R19 ;  /* 0x000000ffff0d7224 */ /* 0x000fe400078e0013 */
[----:B------:R-:W-:Y:S01]  /*30430*/  IMAD.MOV.U32 R12, RZ, RZ, 0x2 ;  /* 0x00000002ff0c7424 */ /* 0x000fe200078e00ff */
[----:B------:R-:W-:-:S13]  /*30440*/  IADD3 R2, P2, R14, R5, RZ ;  /* 0x000000050e027210 */ /* 0x000fda0007f5e0ff */
[----:B------:R-:W-:Y:S05]  /*30450*/  WARPSYNC.COLLECTIVE R15, `(.L_x_2132) ;  /* 0x000000000f087348 */ /* 0x000fea0003c00000 */
[----:B------:R0:W1:Y:S02]  /*30460*/  SHFL.IDX P6, R14, R13, R12, R11 ;  /* 0x0000000c0d0e7389 */ /* 0x00006400000c000b */
[----:B01----:R-:W-:Y:S01]  /*30470*/  ENDCOLLECTIVE ;  /* 0x000000000000791b */ /* 0x003fe20003800000 */
.L_x_2132:
        /* <DEDUP_REMOVED lines=13> */
.L_x_2133:
[----:B------:R-:W-:Y:S02]  /*30550*/  IMAD.MOV.U32 R13, RZ, RZ, R19 ;  /* 0x000000ffff0d7224 */ /* 0x000fe400078e0013 */
[----:B------:R-:W-:Y:S02]  /*30560*/  IMAD.MOV.U32 R12, RZ, RZ, 0x3 ;  /* 0x00000003ff0c7424 */ /* 0x000fe400078e00ff */
[----:B------:R-:W-:-:S07]  /*30570*/  IMAD.MOV.U32 R10, RZ, RZ, R14 ;  /* 0x000000ffff0a7224 */ /* 0x000fce00078e000e */
[----:B------:R-:W-:Y:S05]  /*30580*/  WARPSYNC.COLLECTIVE R15, `(.L_x_2134) ;  /* 0x000000000f087348 */ /* 0x000fea0003c00000 */
[----:B------:R0:W1:Y:S02]  /*30590*/  SHFL.IDX P6, R14, R13, R12, R11 ;  /* 0x0000000c0d0e7389 */ /* 0x00006400000c000b */
[----:B01----:R-:W-:Y:S01]  /*305a0*/  ENDCOLLECTIVE ;  /* 0x000000000000791b */ /* 0x003fe20003800000 */
.L_x_2134:
        /* <DEDUP_REMOVED lines=14> */
.L_x_2135:
[----:B------:R-:W-:Y:S02]  /*30690*/  IMAD.MOV.U32 R13, RZ, RZ, R19 ;  /* 0x000000ffff0d7224 */ /* 0x000fe400078e0013 */
[----:B------:R-:W-:Y:S01]  /*306a0*/  IMAD.MOV.U32 R12, RZ, RZ, 0x4 ;  /* 0x00000004ff0c7424 */ /* 0x000fe200078e00ff */
[----:B------:R-:W-:-:S13]  /*306b0*/  IADD3 R2, P2, R14, R5, RZ ;  /* 0x000000050e027210 */ /* 0x000fda0007f5e0ff */
[----:B------:R-:W-:Y:S05]  /*306c0*/  WARPSYNC.COLLECTIVE R15, `(.L_x_2136) ;  /* 0x000000000f087348 */ /* 0x000fea0003c00000 */
[----:B------:R0:W1:Y:S02]  /*306d0*/  SHFL.IDX P6, R14, R13, R12, R11 ;  /* 0x0000000c0d0e7389 */ /* 0x00006400000c000b */
[----:B01----:R-:W-:Y:S01]  /*306e0*/  ENDCOLLECTIVE ;  /* 0x000000000000791b */ /* 0x003fe20003800000 */
.L_x_2136:
        /* <DEDUP_REMOVED lines=13> */
.L_x_2137:
[----:B------:R-:W-:Y:S02]  /*307c0*/  IMAD.MOV.U32 R13, RZ, RZ, R19 ;  /* 0x000000ffff0d7224 */ /* 0x000fe400078e0013 */
[----:B------:R-:W-:Y:S02]  /*307d0*/  IMAD.MOV.U32 R12, RZ, RZ, 0x5 ;  /* 0x00000005ff0c7424 */ /* 0x000fe400078e00ff */
[----:B------:R-:W-:-:S07]  /*307e0*/  IMAD.MOV.U32 R10, RZ, RZ, R14 ;  /* 0x000000ffff0a7224 */ /* 0x000fce00078e000e */
[----:B------:R-:W-:Y:S05]  /*307f0*/  WARPSYNC.COLLECTIVE R15, `(.L_x_2138) ;  /* 0x000000000f087348 */ /* 0x000fea0003c00000 */
[----:B------:R0:W1:Y:S02]  /*30800*/  SHFL.IDX P6, R14, R13, R12, R11 ;  /* 0x0000000c0d0e7389 */ /* 0x00006400000c000b */
[----:B01----:R-:W-:Y:S01]  /*30810*/  ENDCOLLECTIVE ;  /* 0x000000000000791b */ /* 0x003fe20003800000 */
.L_x_2138:
        /* <DEDUP_REMOVED lines=12> */
.L_x_2139:
[----:B------:R-:W-:Y:S05]  /*308e0*/  BRA `(.L_x_2140) ;  /* 0xffffffa800007947 */ /* 0x000fea000383ffff */
.L_x_1973:
        /* <DEDUP_REMOVED lines=8> */
.L_x_2142:
[----:B------:R-:W-:Y:S05]  /*30970*/  BSYNC B0 ;  /* 0x0000000000007941 */ /* 0x000fea0003800000 */
.L_x_2141:
        /* <DEDUP_REMOVED lines=9> */
.L_x_2143:
[----:B------:R-:W-:Y:S02]  /*30a10*/  ULDC UR4, c[0x0][0xc3c] ;  /* 0x00030f0000047ab9 */ /* 0x000fe40000000800 */
[----:B------:R-:W-:-:S13]  /*30a20*/  ISETP.GE.OR P1, PT, R9, UR4, !P0 ;  /* 0x0000000409007c0c */ /* 0x000fda000c726670 */
[----:B------:R-:W0:Y:S08]  /*30a30*/  @!P1 LDC.64 R2, c[0x0][0xc80] ;  /* 0x00032000ff029b82 */ /* 0x000e300000000a00 */
[----:B------:R-:W1:Y:S01]  /*30a40*/  @!P1 LDC.64 R4, c[0x0][0xc78] ;  /* 0x00031e00ff049b82 */ /* 0x000e620000000a00 */
[----:B------:R-:W-:Y:S02]  /*30a50*/  IMAD.MOV.U32 R25, RZ, RZ, RZ ;  /* 0x000000ffff197224 */ /* 0x000fe400078e00ff */
[----:B------:R-:W-:-:S02]  /*30a60*/  IMAD.MOV.U32 R11, RZ, RZ, RZ ;  /* 0x000000ffff0b7224 */ /* 0x000fc400078e00ff */
[----:B------:R-:W-:Y:S02]  /*30a70*/  IMAD.MOV.U32 R7, RZ, RZ, R14 ;  /* 0x000000ffff077224 */ /* 0x000fe400078e000e */
[----:B0-----:R-:W-:-:S05]  /*30a80*/  @!P1 IMAD.WIDE R2, R9, 0x4, R2 ;  /* 0x0000000409029825 */ /* 0x001fca00078e0202 */
[----:B------:R1:W2:Y:S02]  /*30a90*/  @!P1 LDG.E R6, desc[UR60][R2.64] ;  /* 0x0000003c02069981 */ /* 0x0002a4000c1e1900 */
[----:B-1----:R-:W-:-:S05]  /*30aa0*/  @!P1 IMAD.WIDE R2, R9, 0x4, R4 ;  /* 0x0000000409029825 */ /* 0x002fca00078e0204 */
[----:B------:R-:W3:Y:S01]  /*30ab0*/  @!P1 LDG.E R5, desc[UR60][R2.64] ;  /* 0x0000003c02059981 */ /* 0x000ee2000c1e1900 */
[----:B------:R-:W-:Y:S01]  /*30ac0*/  IMAD.MOV.U32 R4, RZ, RZ, RZ ;  /* 0x000000ffff047224 */ /* 0x000fe200078e00ff */
[C---:B------:R-:W-:Y:S02]  /*30ad0*/  ISETP.GE.U32.AND P2, PT, R8.reuse, 0x2, PT ;  /* 0x000000020800780c */ /* 0x040fe40003f46070 */
[C---:B------:R-:W-:Y:S02]  /*30ae0*/  ISETP.GE.U32.AND P3, PT, R8.reuse, 0x4, PT ;  /* 0x000000040800780c */ /* 0x040fe40003f66070 */
[C---:B------:R-:W-:Y:S02]  /*30af0*/  ISETP.GE.U32.AND P4, PT, R8.reuse, 0x8, PT ;  /* 0x000000080800780c */ /* 0x040fe40003f86070 */
[----:B------:R-:W-:Y:S01]  /*30b00*/  ISETP.GE.U32.AND P5, PT, R8, 0x10, PT ;  /* 0x000000100800780c */ /* 0x000fe20003fa6070 */
[----:B--2---:R-:W-:Y:S02]  /*30b10*/  @!P1 IMAD.MOV.U32 R25, RZ, RZ, R6 ;  /* 0x000000ffff199224 */ /* 0x004fe400078e0006 */
[----:B------:R-:W-:-:S02]  /*30b20*/  IMAD.MOV.U32 R6, RZ, RZ, RZ ;  /* 0x000000ffff067224 */ /* 0x000fc400078e00ff */
[----:B---3--:R-:W-:Y:S01]  /*30b30*/  @!P1 IMAD.MOV.U32 R4, RZ, RZ, R5 ;  /* 0x000000ffff049224 */ /* 0x008fe200078e0005 */
[----:B------:R-:W-:-:S03]  /*30b40*/  ISETP.NE.AND P1, PT, R8, RZ, PT ;  /* 0x000000ff0800720c */ /* 0x000fc60003f25270 */
[----:B------:R-:W-:-:S10]  /*30b50*/  IMAD R13, R4, R25, RZ ;  /* 0x00000019040d7224 */ /* 0x000fd400078e02ff */
[----:B------:R-:W-:Y:S05]  /*30b60*/  WARPSYNC.COLLECTIVE R15, `(.L_x_2144) ;  /* 0x000000000f087348 */ /* 0x000fea0003c00000 */
[----:B------:R0:W1:Y:S02]  /*30b70*/  SHFL.UP P6, R14, R13, R12, R11 ;  /* 0x0400000c0d0e7389 */ /* 0x00006400000c000b */
[----:B01----:R-:W-:Y:S01]  /*30b80*/  ENDCOLLECTIVE ;  /* 0x000000000000791b */ /* 0x003fe20003800000 */
.L_x_2144:
[----:B------:R-:W-:Y:S01]  /*30b90*/  IMAD.MOV.U32 R12, RZ, RZ, 0x2 ;  /* 0x00000002ff0c7424 */ /* 0x000fe200078e00ff */
[----:B------:R-:W-:-:S05]  /*30ba0*/  SEL R14, R14, RZ, P1 ;  /* 0x000000ff0e0e7207 */ /* 0x000fca0000800000 */
[----:B------:R-:W-:-:S04]  /*30bb0*/  IMAD.IADD R5, R13, 0x1, R14 ;  /* 0x000000010d057824 */ /* 0x000fc800078e020e */
[----:B------:R-:W-:-:S07]  /*30bc0*/  IMAD.MOV.U32 R13, RZ, RZ, R5 ;  /* 0x000000ffff0d7224 */ /* 0x000fce00078e0005 */
[----:B------:R-:W-:Y:S05]  /*30bd0*/  WARPSYNC.COLLECTIVE R15, `(.L_x_2145) ;  /* 0x000000000f087348 */ /* 0x000fea0003c00000 */
[----:B------:R0:W1:Y:S02]  /*30be0*/  SHFL.UP P6, R14, R13, R12, R11 ;  /* 0x0400000c0d0e7389 */ /* 0x00006400000c000b */
[----:B01----:R-:W-:Y:S01]  /*30bf0*/  ENDCOLLECTIVE ;  /* 0x000000000000791b */ /* 0x003fe20003800000 */
.L_x_2145:
[----:B------:R-:W-:Y:S01]  /*30c00*/  IMAD.MOV.U32 R12, RZ, RZ, 0x4 ;  /* 0x00000004ff0c7424 */ /* 0x000fe200078e00ff */
[----:B------:R-:W-:-:S05]  /*30c10*/  SEL R2, R14, RZ, P2 ;  /* 0x000000ff0e027207 */ /* 0x000fca0001000000 */
[----:B------:R-:W-:-:S04]  /*30c20*/  IMAD.IADD R2, R5, 0x1, R2 ;  /* 0x0000000105027824 */ /* 0x000fc800078e0202 */
[----:B------:R-:W-:-:S07]  /*30c30*/  IMAD.MOV.U32 R13, RZ, RZ, R2 ;  /* 0x000000ffff0d7224 */ /* 0x000fce00078e0002 */
[----:B------:R-:W-:Y:S05]  /*30c40*/  WARPSYNC.COLLECTIVE R15, `(.L_x_2146) ;  /* 0x000000000f087348 */ /* 0x000fea0003c00000 */
[----:B------:R0:W1:Y:S02]  /*30c50*/  SHFL.UP P6, R14, R13, R12, R11 ;  /* 0x0400000c0d0e7389 */ /* 0x00006400000c000b */
[----:B01----:R-:W-:Y:S01]  /*30c60*/  ENDCOLLECTIVE ;  /* 0x000000000000791b */ /* 0x003fe20003800000 */
.L_x_2146:
[----:B------:R-:W-:Y:S01]  /*30c70*/  IMAD.MOV.U32 R12, RZ, RZ, 0x8 ;  /* 0x00000008ff0c7424 */ /* 0x000fe200078e00ff */
[----:B------:R-:W-:-:S05]  /*30c80*/  SEL R3, R14, RZ, P3 ;  /* 0x000000ff0e037207 */ /* 0x000fca0001800000 */
[----:B------:R-:W-:-:S04]  /*30c90*/  IMAD.IADD R3, R2, 0x1, R3 ;  /* 0x0000000102037824 */ /* 0x000fc800078e0203 */
[----:B------:R-:W-:-:S07]  /*30ca0*/  IMAD.MOV.U32 R13, RZ, RZ, R3 ;  /* 0x000000ffff0d7224 */ /* 0x000fce00078e0003 */
[----:B------:R-:W-:Y:S05]  /*30cb0*/  WARPSYNC.COLLECTIVE R15, `(.L_x_2147) ;  /* 0x000000000f087348 */ /* 0x000fea0003c00000 */
[----:B------:R0:W1:Y:S02]  /*30cc0*/  SHFL.UP P6, R14, R13, R12, R11 ;  /* 0x0400000c0d0e7389 */ /* 0x00006400000c000b */
[----:B01----:R-:W-:Y:S01]  /*30cd0*/  ENDCOLLECTIVE ;  /* 0x000000000000791b */ /* 0x003fe20003800000 */
.L_x_2147:
[----:B------:R-:W-:Y:S01]  /*30ce0*/  IMAD.MOV.U32 R12, RZ, RZ, 0x10 ;  /* 0x00000010ff0c7424 */ /* 0x000fe200078e00ff */
[----:B------:R-:W-:-:S05]  /*30cf0*/  SEL R14, R14, RZ, P4 ;  /* 0x000000ff0e0e7207 */ /* 0x000fca0002000000 */
[----:B------:R-:W-:-:S04]  /*30d00*/  IMAD.IADD R5, R3, 0x1, R14 ;  /* 0x0000000103057824 */ /* 0x000fc800078e020e */
[----:B------:R-:W-:-:S07]  /*30d10*/  IMAD.MOV.U32 R13, RZ, RZ, R5 ;  /* 0x000000ffff0d7224 */ /* 0x000fce00078e0005 */
[----:B------:R-:W-:Y:S05]  /*30d20*/  WARPSYNC.COLLECTIVE R15, `(.L_x_2148) ;  /* 0x000000000f087348 */ /* 0x000fea0003c00000 */
[----:B------:R0:W1:Y:S02]  /*30d30*/  SHFL.UP P6, R14, R13, R12, R11 ;  /* 0x0400000c0d0e7389 */ /* 0x00006400000c000b */
[----:B01----:R-:W-:Y:S01]  /*30d40*/  ENDCOLLECTIVE ;  /* 0x000000000000791b */ /* 0x003fe20003800000 */
.L_x_2148:
        /* <DEDUP_REMOVED lines=8> */
.L_x_2149:
[----:B------:R-:W-:Y:S05]  /*30dd0*/  BRA `(.L_x_2150) ;  /* 0xffffffa8000c7947 */ /* 0x000fea000383ffff */
.L_x_1976:
[----:B------:R-:W-:Y:S01]  /*30de0*/  BSSY B0, `(.L_x_2151) ;  /* 0x0000007000007945 */ /* 0x000fe20003800000 */
[----:B------:R-:W-:Y:S02]  /*30df0*/  IMAD.MOV.U32 R12, RZ, RZ, 0x1 ;  /* 0x00000001ff0c7424 */ /* 0x000fe400078e00ff */
[----:B------:R-:W-:Y:S02]  /*30e00*/  IMAD.MOV.U32 R11, RZ, RZ, RZ ;  /* 0x000000ffff0b7224 */ /* 0x000fe400078e00ff */
[----:B------:R-:W-:-:S07]  /*30e10*/  IMAD.MOV.U32 R15, RZ, RZ, -0x1 ;  /* 0xffffffffff0f7424 */ /* 0x000fce00078e00ff */
[----:B0-----:R-:W-:Y:S05]  /*30e20*/  WARPSYNC.COLLECTIVE R15, `(.L_x_2152) ;  /* 0x000000000f087348 */ /* 0x001fea0003c00000 */
[----:B------:R1:W2:Y:S02]  /*30e30*/  SHFL.UP P6, R14, R13, R12, R11 ;  /* 0x0400000c0d0e7389 */ /* 0x0002a400000c000b */
[----:B012---:R-:W-:Y:S01]  /*30e40*/  ENDCOLLECTIVE ;  /* 0x000000000000791b */ /* 0x007fe20003800000 */
.L_x_2152:
[----:B------:R-:W-:Y:S05]  /*30e50*/  BSYNC B0 ;  /* 0x0000000000007941 */ /* 0x000fea0003800000 */
.L_x_2151:
        /* <DEDUP_REMOVED lines=8> */
.L_x_2153:
[----:B------:R-:W-:Y:S01]  /*30ee0*/  IMAD.MOV.U32 R12, RZ, RZ, 0x4 ;  /* 0x00000004ff0c7424 */ /* 0x000fe200078e00ff */
[----:B------:R-:W-:-:S05]  /*30ef0*/  SEL R2, R14, RZ, P2 ;  /* 0x000000ff0e027207 */ /* 0x000fca0001000000 */
[----:B------:R-:W-:-:S04]  /*30f00*/  IMAD.IADD R2, R13, 0x1, R2 ;  /* 0x000000010d027824 */ /* 0x000fc800078e0202 */
[----:B------:R-:W-:-:S07]  /*30f10*/  IMAD.MOV.U32 R13, RZ, RZ, R2 ;  /* 0x000000ffff0d7224 */ /* 0x000fce00078e0002 */
[----:B------:R-:W-:Y:S05]  /*30f20*/  WARPSYNC.COLLECTIVE R15, `(.L_x_2154) ;  /* 0x000000000f087348 */ /* 0x000fea0003c00000 */
[----:B------:R0:W1:Y:S02]  /*30f30*/  SHFL.UP P6, R14, R13, R12, R11 ;  /* 0x0400000c0d0e7389 */ /* 0x00006400000c000b */
[----:B01----:R-:W-:Y:S01]  /*30f40*/  ENDCOLLECTIVE ;  /* 0x000000000000791b */ /* 0x003fe20003800000 */
.L_x_2154:
[----:B------:R-:W-:Y:S01]  /*30f50*/  IMAD.MOV.U32 R12, RZ, RZ, 0x8 ;  /* 0x00000008ff0c7424 */ /* 0x000fe200078e00ff */
[----:B------:R-:W-:-:S05]  /*30f60*/  SEL R3, R14, RZ, P3 ;  /* 0x000000ff0e037207 */ /* 0x000fca0001800000 */
[----:B------:R-:W-:-:S04]  /*30f70*/  IMAD.IADD R3, R2, 0x1, R3 ;  /* 0x0000000102037824 */ /* 0x000fc800078e0203 */
[----:B------:R-:W-:-:S07]  /*30f80*/  IMAD.MOV.U32 R13, RZ, RZ, R3 ;  /* 0x000000ffff0d7224 */ /* 0x000fce00078e0003 */
[----:B------:R-:W-:Y:S05]  /*30f90*/  WARPSYNC.COLLECTIVE R15, `(.L_x_2155) ;  /* 0x000000000f087348 */ /* 0x000fea0003c00000 */
[----:B------:R0:W1:Y:S02]  /*30fa0*/  SHFL.UP P6, R14, R13, R12, R11 ;  /* 0x0400000c0d0e7389 */ /* 0x00006400000c000b */
[----:B01----:R-:W-:Y:S01]  /*30fb0*/  ENDCOLLECTIVE ;  /* 0x000000000000791b */ /* 0x003fe20003800000 */
.L_x_2155:
[----:B------:R-:W-:Y:S01]  /*30fc0*/  IMAD.MOV.U32 R12, RZ, RZ, 0x10 ;  /* 0x00000010ff0c7424 */ /* 0x000fe200078e00ff */
[----:B------:R-:W-:-:S05]  /*30fd0*/  SEL R14, R14, RZ, P4 ;  /* 0x000000ff0e0e7207 */ /* 0x000fca0002000000 */
[----:B------:R-:W-:-:S04]  /*30fe0*/  IMAD.IADD R5, R3, 0x1, R14 ;  /* 0x0000000103057824 */ /* 0x000fc800078e020e */
[----:B------:R-:W-:-:S07]  /*30ff0*/  IMAD.MOV.U32 R13, RZ, RZ, R5 ;  /* 0x000000ffff0d7224 */ /* 0x000fce00078e0005 */
[----:B------:R-:W-:Y:S05]  /*31000*/  WARPSYNC.COLLECTIVE R15, `(.L_x_2156) ;  /* 0x000000000f087348 */ /* 0x000fea0003c00000 */
[----:B------:R0:W1:Y:S02]  /*31010*/  SHFL.UP P6, R14, R13, R12, R11 ;  /* 0x0400000c0d0e7389 */ /* 0x00006400000c000b */
[----:B01----:R-:W-:Y:S01]  /*31020*/  ENDCOLLECTIVE ;  /* 0x000000000000791b */ /* 0x003fe20003800000 */
.L_x_2156:
        /* <DEDUP_REMOVED lines=8> */
.L_x_2157:
[----:B------:R-:W-:Y:S05]  /*310b0*/  BRA `(.L_x_2158) ;  /* 0xffffffa400f87947 */ /* 0x000fea000383ffff */
.L_x_1978:
[----:B------:R-:W-:Y:S01]  /*310c0*/  BSSY B0, `(.L_x_2159) ;  /* 0x0000006000007945 */ /* 0x000fe20003800000 */
[----:B------:R-:W-:Y:S01]  /*310d0*/  PLOP3.LUT P6, PT, P6, PT, PT, 0x8, 0x0 ;  /* 0x000000000000781c */ /* 0x000fe200037ce170 */
[----:B------:R-:W-:-:S12]  /*310e0*/  IMAD.MOV.U32 R15, RZ, RZ, -0x1 ;  /* 0xffffffffff0f7424 */ /* 0x000fd800078e00ff */
[----:B01----:R-:W-:Y:S05]  /*310f0*/  WARPSYNC.COLLECTIVE R15, `(.L_x_2160) ;  /* 0x000000000f087348 */ /* 0x003fea0003c00000 */
[----:B------:R-:W-:Y:S01]  /*31100*/  VOTE.ANY R14, PT, P6 ;  /* 0x00000000000e7806 */ /* 0x000fe200030e0100 */
[----:B01----:R-:W-:Y:S06]  /*31110*/  ENDCOLLECTIVE ;  /* 0x000000000000791b */ /* 0x003fec0003800000 */
.L_x_2160:
[----:B------:R-:W-:Y:S05]  /*31120*/  BSYNC B0 ;  /* 0x0000000000007941 */ /* 0x000fea0003800000 */
.L_x_2159:
        /* <DEDUP_REMOVED lines=8> */
.L_x_2161:
[----:B------:R-:W-:Y:S02]  /*311b0*/  IMAD.IADD R27, R12, 0x1, R27 ;  /* 0x000000010c1b7824 */ /* 0x000fe400078e021b */
[----:B------:R-:W-:Y:S02]  /*311c0*/  IMAD.MOV.U32 R13, RZ, RZ, R4 ;  /* 0x000000ffff0d7224 */ /* 0x000fe400078e0004 */
[----:B------:R-:W-:-:S07]  /*311d0*/  IMAD.MOV.U32 R25, RZ, RZ, R14 ;  /* 0x000000ffff197224 */ /* 0x000fce00078e000e */
[----:B------:R-:W-:Y:S05]  /*311e0*/  WARPSYNC.COLLECTIVE R15, `(.L_x_2162) ;  /* 0x000000000f087348 */ /* 0x000fea0003c00000 */
[----:B------:R0:W1:Y:S02]  /*311f0*/  SHFL.IDX P6, R14, R13, R12, R11 ;  /* 0x0000000c0d0e7389 */ /* 0x00006400000c000b */
[----:B01----:R-:W-:Y:S01]  /*31200*/  ENDCOLLECTIVE ;  /* 0x000000000000791b */ /* 0x003fe20003800000 */
.L_x_2162:
[----:B------:R-:W-:Y:S01]  /*31210*/  IMAD.MOV.U32 R4, RZ, RZ, R14 ;  /* 0x000000ffff047224 */ /* 0x000fe200078e000e */
[----:B------:R-:W-:Y:S06]  /*31220*/  BRA `(.L_x_2163) ;  /* 0xffffffa400dc7947 */ /* 0x000fec000383ffff */
.L_x_1980:
[----:B------:R-:W-:Y:S01]  /*31230*/  BSSY B0, `(.L_x_2164) ;  /* 0x0000007000007945 */ /* 0x000fe20003800000 */
[----:B------:R-:W-:Y:S02]  /*31240*/  IMAD.MOV.U32 R13, RZ, RZ, R2 ;  /* 0x000000ffff0d7224 */ /* 0x000fe400078e0002 */
[----:B------:R-:W-:Y:S02]  /*31250*/  IMAD.MOV.U32 R11, RZ, RZ, 0x1f ;  /* 0x0000001fff0b7424 */ /* 0x000fe400078e00ff */
[----:B------:R-:W-:-:S07]  /*31260*/  IMAD.MOV.U32 R15, RZ, RZ, -0x1 ;  /* 0xffffffffff0f7424 */ /* 0x000fce00078e00ff */
[----:B01-34-:R-:W-:Y:S05]  /*31270*/  WARPSYNC.COLLECTIVE R15, `(.L_x_2165) ;  /* 0x000000000f087348 */ /* 0x01bfea0003c00000 */
[----:B------:R2:W0:Y:S02]  /*31280*/  SHFL.IDX P6, R14, R13, R12, R11 ;  /* 0x0000000c0d0e7389 */ /* 0x00042400000c000b */
[----:B01234-:R-:W-:Y:S01]  /*31290*/  ENDCOLLECTIVE ;  /* 0x000000000000791b */ /* 0x01ffe20003800000 */
.L_x_2165:
[----:B------:R-:W-:Y:S05]  /*312a0*/  BSYNC B0 ;  /* 0x0000000000007941 */ /* 0x000fea0003800000 */
.L_x_2164:
[----:B------:R-:W-:Y:S01]  /*312b0*/  IMAD.MOV.U32 R6, RZ, RZ, R14 ;  /* 0x000000ffff067224 */ /* 0x000fe200078e000e */
[----:B------:R-:W-:Y:S06]  /*312c0*/  BRA `(.L_x_1979) ;  /* 0xffffffa400cc7947 */ /* 0x000fec000383ffff */
.L_x_1986:
[----:B0-----:R0:W2:Y:S02]  /*312d0*/  SYNCS.PHASECHK.TRANS64.TRYWAIT P0, [R7+URZ+0x2a820], R0 ;  /* 0x02a82000070075a7 */ /* 0x0010a4000800017f */
[----:B--2---:R-:W-:Y:S05]  /*312e0*/  @!P0 NANOSLEEP.SYNCS 0x989680 ;  /* 0x009896800000895d */ /* 0x004fea0003900000 */
[----:B------:R-:W2:Y:S02]  /*312f0*/  @!P0 SYNCS.PHASECHK.TRANS64 P0, [R7+URZ+0x2a820], R0 ;  /* 0x02a82000070085a7 */ /* 0x000ea4000800007f */
[----:B--2---:R-:W-:Y:S05]  /*31300*/  @!P0 BRA `(.L_x_1986) ;  /* 0xfffffffc00f08947 */ /* 0x004fea000383ffff */
[----:B------:R-:W-:Y:S05]  /*31310*/  BRA `(.L_x_2166) ;  /* 0xffffffb000247947 */ /* 0x000fea000383ffff */
.L_x_1987:
[----:B------:R-:W2:Y:S01]  /*31320*/  S2R R2, SR_TID.X ;  /* 0x0000000000027919 */ /* 0x000ea20000002100 */
[----:B------:R-:W-:Y:S01]  /*31330*/  BSSY B0, `(.L_x_2167) ;  /* 0x000000a000007945 */ /* 0x000fe20003800000 */
[----:B------:R-:W-:Y:S02]  /*31340*/  IMAD.MOV.U32 R12, RZ, RZ, RZ ;  /* 0x000000ffff0c7224 */ /* 0x000fe400078e00ff */
[----:B------:R-:W-:Y:S02]  /*31350*/  IMAD.MOV.U32 R11, RZ, RZ, 0x1f ;  /* 0x0000001fff0b7424 */ /* 0x000fe400078e00ff */
[----:B------:R-:W-:Y:S01]  /*31360*/  IMAD.MOV.U32 R15, RZ, RZ, -0x1 ;  /* 0xffffffffff0f7424 */ /* 0x000fe200078e00ff */
[----:B--2---:R-:W-:-:S04]  /*31370*/  SHF.R.U32.HI R2, RZ, 0x5, R2 ;  /* 0x00000005ff027819 */ /* 0x004fc80000011602 */
[----:B------:R-:W-:-:S05]  /*31380*/  LOP3.LUT R2, R2, 0x3, RZ, 0xc0, !PT ;  /* 0x0000000302027812 */ /* 0x000fca00078ec0ff */
[----:B------:R-:W-:-:S07]  /*31390*/  IMAD.MOV.U32 R13, RZ, RZ, R2 ;  /* 0x000000ffff0d7224 */ /* 0x000fce00078e0002 */
[----:B01-3--:R-:W-:Y:S05]  /*313a0*/  WARPSYNC.COLLECTIVE R15, `(.L_x_2168) ;  /* 0x000000000f087348 */ /* 0x00bfea0003c00000 */
[----:B------:R2:W4:Y:S02]  /*313b0*/  SHFL.IDX P6, R14, R13, R12, R11 ;  /* 0x0000000c0d0e7389 */ /* 0x00052400000c000b */
[----:B01234-:R-:W-:Y:S01]  /*313c0*/  ENDCOLLECTIVE ;  /* 0x000000000000791b */ /* 0x01ffe20003800000 */
.L_x_2168:
[----:B------:R-:W-:Y:S05]  /*313d0*/  BSYNC B0 ;  /* 0x0000000000007941 */ /* 0x000fea0003800000 */
.L_x_2167:
[----:B------:R-:W-:Y:S05]  /*313e0*/  BRA `(.L_x_2169) ;  /* 0xffffffb0000c7947 */ /* 0x000fea000383ffff */
.L_x_1988:
[----:B------:R-:W-:Y:S01]  /*313f0*/  BSSY B0, `(.L_x_2170) ;  /* 0x0000006000007945 */ /* 0x000fe20003800000 */
[----:B------:R-:W-:-:S07]  /*31400*/  IMAD.MOV.U32 R15, RZ, RZ, -0x1 ;  /* 0xffffffffff0f7424 */ /* 0x000fce00078e00ff */
[----:B01-3--:R-:W-:Y:S05]  /*31410*/  WARPSYNC.COLLECTIVE R15, `(.L_x_2171) ;  /* 0x000000000f0c7348 */ /* 0x00bfea0003c00000 */
[----:B------:R-:W-:Y:S02]  /*31420*/  ELECT P6, UR62, PT ;  /* 0x00000000003e782f */ /* 0x000fe400038c0000 */
[----:B------:R-:W-:Y:S01]  /*31430*/  MOV R14, UR62 ;  /* 0x0000003e000e7c02 */ /* 0x000fe20008000f00 */
[----:B01-3--:R-:W-:Y:S10]  /*31440*/  ENDCOLLECTIVE ;  /* 0x000000000000791b */ /* 0x00bff40003800000 */
.L_x_2171:
[----:B------:R-:W-:Y:S05]  /*31450*/  BSYNC B0 ;  /* 0x0000000000007941 */ /* 0x000fea0003800000 */
.L_x_2170:
[----:B------:R-:W-:Y:S05]  /*31460*/  BRA `(.L_x_2172) ;  /* 0xffffffb000007947 */ /* 0x000fea000383ffff */
.L_x_1990:
[----:B0-----:R0:W2:Y:S02]  /*31470*/  SYNCS.PHASECHK.TRANS64.TRYWAIT P1, [R5+URZ+0x2a840], R0 ;  /* 0x02a84000050075a7 */ /* 0x0010a4000802017f */
[----:B--2---:R-:W-:Y:S05]  /*31480*/  @!P1 NANOSLEEP.SYNCS 0x989680 ;  /* 0x009896800000995d */ /* 0x004fea0003900000 */
[----:B------:R-:W2:Y:S02]  /*31490*/  @!P1 SYNCS.PHASECHK.TRANS64 P1, [R5+URZ+0x2a840], R0 ;  /* 0x02a84000050095a7 */ /* 0x000ea4000802007f */
[----:B--2---:R-:W-:Y:S05]  /*314a0*/  @!P1 BRA `(.L_x_1990) ;  /* 0xfffffffc00f09947 */ /* 0x004fea000383ffff */
[----:B------:R-:W-:Y:S05]  /*314b0*/  BRA `(.L_x_2173) ;  /* 0xffffffb000287947 */ /* 0x000fea000383ffff */
.L_x_1992:
[----:B--2---:R2:W4:Y:S02]  /*314c0*/  SYNCS.PHASECHK.TRANS64.TRYWAIT P1, [R3+URZ+0x2a840], R2 ;  /* 0x02a84002030075a7 */ /* 0x004524000802017f */
[----:B----4-:R-:W-:Y:S05]  /*314d0*/  @!P1 NANOSLEEP.SYNCS 0x989680 ;  /* 0x009896800000995d */ /* 0x010fea0003900000 */
[----:B------:R-:W4:Y:S02]  /*314e0*/  @!P1 SYNCS.PHASECHK.TRANS64 P1, [R3+URZ+0x2a840], R2 ;  /* 0x02a84002030095a7 */ /* 0x000f24000802007f */
[----:B----4-:R-:W-:Y:S05]  /*314f0*/  @!P1 BRA `(.L_x_1992) ;  /* 0xfffffffc00f09947 */ /* 0x010fea000383ffff */
[----:B------:R-:W-:Y:S05]  /*31500*/  BRA `(.L_x_2174) ;  /* 0xffffffb000347947 */ /* 0x000fea000383ffff */
.L_x_1994:
[----:B----4-:R4:W0:Y:S02]  /*31510*/  SYNCS.PHASECHK.TRANS64.TRYWAIT P1, [R5+URZ+0x2a860], R0 ;  /* 0x02a86000050075a7 */ /* 0x010824000802017f */
[----:B0-----:R-:W-:Y:S05]  /*31520*/  @!P1 NANOSLEEP.SYNCS 0x989680 ;  /* 0x009896800000995d */ /* 0x001fea0003900000 */
[----:B------:R-:W0:Y:S02]  /*31530*/  @!P1 SYNCS.PHASECHK.TRANS64 P1, [R5+URZ+0x2a860], R0 ;  /* 0x02a86000050095a7 */ /* 0x000e24000802007f */
[----:B0-----:R-:W-:Y:S05]  /*31540*/  @!P1 BRA `(.L_x_1994) ;  /* 0xfffffffc00f09947 */ /* 0x001fea000383ffff */
[----:B------:R-:W-:Y:S05]  /*31550*/  BRA `(.L_x_2175) ;  /* 0xffffffb000307947 */ /* 0x000fea000383ffff */
.L_x_2176:
        /* <DEDUP_REMOVED lines=10> */
.L_x_3209:


//--------------------- .text._ZN7cutlass13device_kernelIN5flash11enable_sm90INS1_16FlashAttnFwdSm90INS1_25CollectiveMainloopFwdSm90ILi2EN4cute5tupleIJNS5_1CILi1EEES8_S8_EEENS6_IJNS7_ILi128EEENS7_ILi96EEENS7_ILi192EEEEEELi128ENS_10bfloat16_tEfNS_4arch4Sm90ELb1ELb0ELb1ELb0ELb1ELb0ELb0ELb1ELb1ELb1ELb1ELb0EEENS1_21CollectiveEpilogueFwdINS6_IJSA_SA_SB_EEES9_SE_SG_Li256ELb0ELb1ELb1ELb0EEENS1_19SingleTileSchedulerILb0ELb1ELb1ELi128EEEEEEEEEvNT_6ParamsE --------------------------
	.section	.text._ZN7cutlass13device_kernelIN5flash11enable_sm90INS1_16FlashAttnFwdSm90INS1_25CollectiveMainloopFwdSm90ILi2EN4cute5tupleIJNS5_1CILi1EEES8_S8_EEENS6_IJNS7_ILi128EEENS7_ILi96EEENS7_ILi192EEEEEELi128ENS_10bfloat16_tEfNS_4arch4Sm90ELb1ELb0ELb1ELb0ELb1ELb0ELb0ELb1ELb1ELb1ELb1ELb0EEENS1_21CollectiveEpilogueFwdINS6_IJSA_SA_SB_EEES9_SE_SG_Li256ELb0ELb1ELb1ELb0EEENS1_19SingleTileSchedulerILb0ELb1ELb1ELi128EEEEEEEEEvNT_6ParamsE,"ax",@progbits
	.align	128
.text._ZN7cutlass13device_kernelIN5flash11enable_sm90INS1_16FlashAttnFwdSm90INS1_25CollectiveMainloopFwdSm90ILi2EN4cute5tupleIJNS5_1CILi1EEES8_S8_EEENS6_IJNS7_ILi128EEENS7_ILi96EEENS7_ILi192EEEEEELi128ENS_10bfloat16_tEfNS_4arch4Sm90ELb1ELb0ELb1ELb0ELb1ELb0ELb0ELb1ELb1ELb1ELb1ELb0EEENS1_21CollectiveEpilogueFwdINS6_IJSA_SA_SB_EEES9_SE_SG_Li256ELb0ELb1ELb1ELb0EEENS1_19SingleTileSchedulerILb0ELb1ELb1ELi128EEEEEEEEEvNT_6ParamsE:
        .type           _ZN7cutlass13device_kernelIN5flash11enable_sm90INS1_16FlashAttnFwdSm90INS1_25CollectiveMainloopFwdSm90ILi2EN4cute5tupleIJNS5_1CILi1EEES8_S8_EEENS6_IJNS7_ILi128EEENS7_ILi96EEENS7_ILi192EEEEEELi128ENS_10bfloat16_tEfNS_4arch4Sm90ELb1ELb0ELb1ELb0ELb1ELb0ELb0ELb1ELb1ELb1ELb1ELb0EEENS1_21CollectiveEpilogueFwdINS6_IJSA_SA_SB_EEES9_SE_SG_Li256ELb0ELb1ELb1ELb0EEENS1_19SingleTileSchedulerILb0ELb1ELb1ELi128EEEEEEEEEvNT_6ParamsE,@function
        .size           _ZN7cutlass13device_kernelIN5flash11enable_sm90INS1_16FlashAttnFwdSm90INS1_25CollectiveMainloopFwdSm90ILi2EN4cute5tupleIJNS5_1CILi1EEES8_S8_EEENS6_IJNS7_ILi128EEENS7_ILi96EEENS7_ILi192EEEEEELi128ENS_10bfloat16_tEfNS_4arch4Sm90ELb1ELb0ELb1ELb0ELb1ELb0ELb0ELb1ELb1ELb1ELb1ELb0EEENS1_21CollectiveEpilogueFwdINS6_IJSA_SA_SB_EEES9_SE_SG_Li256ELb0ELb1ELb1ELb0EEENS1_19SingleTileSchedulerILb0ELb1ELb1ELi128EEEEEEEEEvNT_6ParamsE,(.L_x_3210 - _ZN7cutlass13device_kernelIN5flash11enable_sm90INS1_16FlashAttnFwdSm90INS1_25CollectiveMainloopFwdSm90ILi2EN4cute5tupleIJNS5_1CILi1EEES8_S8_EEENS6_IJNS7_ILi128EEENS7_ILi96EEENS7_ILi192EEEEEELi128ENS_10bfloat16_tEfNS_4arch4Sm90ELb1ELb0ELb1ELb0ELb1ELb0ELb0ELb1ELb1ELb1ELb1ELb0EEENS1_21CollectiveEpilogueFwdINS6_IJSA_SA_SB_EEES9_SE_SG_Li256ELb0ELb1ELb1ELb0EEENS1_19SingleTileSchedulerILb0ELb1ELb1ELi128EEEEEEEEEvNT_6ParamsE)
        .other          _ZN7cutlass13device_kernelIN5flash11enable_sm90INS1_16FlashAttnFwdSm90INS1_25CollectiveMainloopFwdSm90ILi2EN4cute5tupleIJNS5_1CILi1EEES8_S8_EEENS6_IJNS7_ILi128EEENS7_ILi96EEENS7_ILi192EEEEEELi128ENS_10bfloat16_tEfNS_4arch4Sm90ELb1ELb0ELb1ELb0ELb1ELb0ELb0ELb1ELb1ELb1ELb1ELb0EEENS1_21CollectiveEpilogueFwdINS6_IJSA_SA_SB_EEES9_SE_SG_Li256ELb0ELb1ELb1ELb0EEENS1_19SingleTileSchedulerILb0ELb1ELb1ELi128EEEEEEEEEvNT_6ParamsE,@"STO_CUDA_ENTRY STV_DEFAULT"
_ZN7cutlass13device_kernelIN5flash11enable_sm90INS1_16FlashAttnFwdSm90INS1_25CollectiveMainloopFwdSm90ILi2EN4cute5tupleIJNS5_1CILi1EEES8_S8_EEENS6_IJNS7_ILi128EEENS7_ILi96EEENS7_ILi192EEEEEELi128ENS_10bfloat16_tEfNS_4arch4Sm90ELb1ELb0ELb1ELb0ELb1ELb0ELb0ELb1ELb1ELb1ELb1ELb0EEENS1_21CollectiveEpilogueFwdINS6_IJSA_SA_SB_EEES9_SE_SG_Li256ELb0ELb1ELb1ELb0EEENS1_19SingleTileSchedulerILb0ELb1ELb1ELi128EEEEEEEEEvNT_6ParamsE:
        /* <DEDUP_REMOVED lines=44> */
.L_x_2177:
        /* <DEDUP_REMOVED lines=22> */
.L_x_2178:
        /* <DEDUP_REMOVED lines=18> */
.L_x_2179:
        /* <DEDUP_REMOVED lines=22> */
.L_x_2180:
        /* <DEDUP_REMOVED lines=23> */
.L_x_2181:
        /* <DEDUP_REMOVED lines=8> */
[----:B------:R-:W-:-:S10]  /*0890*/  IMAD.U32 R2, RZ, RZ, UR4 ;  /* 0x00000004ff027e24 */ /* 0x000fd4000f8e00ff */
[----:B------:R-:W-:Y:S05]  /*08a0*/  @!P0 BRA `(.L_x_2183) ;  /* 0x000000a000748947 */ /* 0x000fea0003800000 */
.L_x_2184:
        /* <DEDUP_REMOVED lines=14> */
[----:B--2---:R-:W-:Y:S02]  /*0990*/  ISETP.LE.AND P0, PT, RZ, UR5, PT ;  /* 0x00000005ff007c0c */ /* 0x004fe4000bf03270 */
[----:B------:R-:W-:-:S05]  /*09a0*/  IADD3 R0, -R16, RZ, RZ ;  /* 0x000000ff10007210 */ /* 0x000fca0007ffe1ff */
[----:B------:R-:W-:-:S06]  /*09b0*/  IMAD R17, R3, R0, UR4 ;  /* 0x0000000403117e24 */ /* 0x000fcc000f8e0200 */
[----:B------:R-:W-:Y:S05]  /*09c0*/  @!P0 BRA `(.L_x_2185) ;  /* 0x000000d800d88947 */ /* 0x000fea0003800000 */
[----:B------:R-:W0:Y:S01]  /*09d0*/  S2UR UR42, SR_CTAID.X ;  /* 0x00000000002a79c3 */ /* 0x000e220000002500 */
[----:B------:R-:W-:Y:S01]  /*09e0*/  ULDC UR4, c[0x0][0x448] ;  /* 0x0001120000047ab9 */ /* 0x000fe20000000800 */
[----:B------:R-:W-:Y:S01]  /*09f0*/  SHF.R.U32.HI R6, RZ, 0x10, R17 ;  /* 0x00000010ff067819 */ /* 0x000fe20000011611 */
[----:B------:R-:W-:Y:S01]  /*0a00*/  UISETP.NE.AND UP0, UPT, UR4, 0x1, UPT ;  /* 0x000000010400788c */ /* 0x000fe2000bf05270 */
[----:B------:R-:W-:Y:S01]  /*0a10*/  LOP3.LUT R17, R17, 0xffff, RZ, 0xc0, !PT ;  /* 0x0000ffff11117812 */ /* 0x000fe200078ec0ff */
[----:B------:R-:W-:Y:S02]  /*0a20*/  IMAD.MOV.U32 R22, RZ, RZ, RZ ;  /* 0x000000ffff167224 */ /* 0x000fe400078e00ff */
[----:B------:R-:W-:Y:S01]  /*0a30*/  UP2UR UR38, UPR, URZ, 0x1 ;  /* 0x000000013f267883 */ /* 0x000fe20008000000 */
[----:B------:R-:W1:Y:S06]  /*0a40*/  LDC.64 R4, c[0x0][0x418] ;  /* 0x00010600ff047b82 */ /* 0x000e6c0000000a00 */
[----:B------:R-:W-:Y:S01]  /*0a50*/  @UP0 ULDC UR5, c[0x0][0x44c] ;  /* 0x0001130000050ab9 */ /* 0x000fe20000000800 */
[----:B------:R-:W-:Y:S01]  /*0a60*/  @UP0 ULDC UR7, c[0x0][0x450] ;  /* 0x0001140000070ab9 */ /* 0x000fe20000000800 */
[----:B------:R-:W2:Y:S08]  /*0a70*/  LDC R3, c[0x0][0x288] ;  /* 0x0000a200ff037b82 */ /* 0x000eb00000000800 */
[----:B------:R-:W3:Y:S01]  /*0a80*/  LDC R18, c[0x0][0x424] ;  /* 0x00010900ff127b82 */ /* 0x000ee20000000800 */
[----:B0-----:R-:W-:-:S04]  /*0a90*/  USHF.L.U32 UR42, UR42, 0x7, URZ ;  /* 0x000000072a2a7899 */ /* 0x001fc8000800063f */
[----:B------:R-:W-:Y:S02]  /*0aa0*/  @UP0 UIADD3 UR4, UR42, 0x7f, URZ ;  /* 0x0000007f2a040890 */ /* 0x000fe4000fffe03f */
[----:B------:R-:W-:Y:S01]  /*0ab0*/  UIADD3 UR6, UR42, 0x7f, URZ ;  /* 0x0000007f2a067890 */ /* 0x000fe2000fffe03f */
[----:B------:R-:W0:Y:S01]  /*0ac0*/  LDC R7, c[0x0][0x2f0] ;  /* 0x0000bc00ff077b82 */ /* 0x000e220000000800 */
[----:B-1----:R-:W-:Y:S01]  /*0ad0*/  ISETP.NE.U32.AND P0, PT, R4, RZ, PT ;  /* 0x000000ff0400720c */ /* 0x002fe20003f05070 */
[----:B------:R-:W-:-:S03]  /*0ae0*/  UIMAD.WIDE.U32 UR4, UR4, UR5, URZ ;  /* 0x00000005040472a5 */ /* 0x000fc6000f8e003f */
[----:B------:R-:W-:Y:S01]  /*0af0*/  ISETP.NE.AND.EX P0, PT, R5, RZ, PT, P0 ;  /* 0x000000ff0500720c */ /* 0x000fe20003f05300 */
[----:B------:R-:W-:Y:S01]  /*0b00*/  @UP0 USHF.R.U32.HI UR6, URZ, UR7, UR5 ;  /* 0x000000073f060299 */ /* 0x000fe20008011605 */
[----:B--2---:R-:W-:Y:S02]  /*0b10*/  IADD3 R3, -R3, 0x60, RZ ;  /* 0x0000006003037810 */ /* 0x004fe40007ffe1ff */
[----:B---3--:R-:W-:Y:S02]  /*0b20*/  SEL R18, R18, 0x1, P0 ;  /* 0x0000000112127807 */ /* 0x008fe40000000000 */
[----:B------:R-:W-:-:S03]  /*0b30*/  ISETP.NE.AND P0, PT, R6, RZ, PT ;  /* 0x000000ff0600720c */ /* 0x000fc60003f05270 */
[CC--:B0-----:R-:W-:Y:S02]  /*0b40*/  IMAD R3, R18.reuse, R7.reuse, R3 ;  /* 0x0000000712037224 */ /* 0x0c1fe400078e0203 */
[----:B------:R-:W-:Y:S02]  /*0b50*/  IMAD R0, R18, R7, 0x5f ;  /* 0x0000005f12007424 */ /* 0x000fe400078e0207 */
[----:B------:R-:W-:Y:S02]  /*0b60*/  VIADD R3, R3, UR6 ;  /* 0x0000000603037c36 */ /* 0x000fe40008000000 */
[----:B------:R-:W-:-:S04]  /*0b70*/  IMAD.HI R0, R0, 0x2aaaaaab, RZ ;  /* 0x2aaaaaab00007827 */ /* 0x000fc800078e02ff */
[----:B------:R-:W0:Y:S01]  /*0b80*/  @!P0 LDC R6, c[0x0][0x9f0] ;  /* 0x00027c00ff068b82 */ /* 0x000e220000000800 */
[----:B------:R-:W-:Y:S01]  /*0b90*/  IMAD.HI R4, R3, 0x2aaaaaab, RZ ;  /* 0x2aaaaaab03047827 */ /* 0x000fe200078e02ff */
[----:B------:R-:W-:-:S04]  /*0ba0*/  SHF.R.U32.HI R3, RZ, 0x1f, R0 ;  /* 0x0000001fff037819 */ /* 0x000fc80000011600 */
[----:B------:R-:W-:Y:S02]  /*0bb0*/  SHF.R.U32.HI R5, RZ, 0x1f, R4 ;  /* 0x0000001fff057819 */ /* 0x000fe40000011604 */
[----:B------:R-:W-:Y:S02]  /*0bc0*/  LEA.HI.SX32 R3, R0, R3, 0x1c ;  /* 0x0000000300037211 */ /* 0x000fe400078fe2ff */
[----:B------:R-:W-:-:S04]  /*0bd0*/  LEA.HI.SX32 R4, R4, R5, 0x1c ;  /* 0x0000000504047211 */ /* 0x000fc800078fe2ff */
[----:B------:R-:W-:-:S04]  /*0be0*/  VIMNMX R13, R3, R4, PT ;  /* 0x00000004030d7248 */ /* 0x000fc80003fe0100 */
[----:B------:R-:W-:-:S13]  /*0bf0*/  ISETP.GE.AND P1, PT, R13, 0x1, PT ;  /* 0x000000010d00780c */ /* 0x000fda0003f26270 */
[----:B------:R-:W-:Y:S05]  /*0c00*/  @!P1 BRA `(.L_x_2186) ;  /* 0x00000000006c9947 */ /* 0x000fea0003800000 */
[-C--:B0-----:R-:W-:Y:S02]  /*0c10*/  IABS R9, R6.reuse ;  /* 0x0000000600097213 */ /* 0x081fe40000000000 */
[----:B------:R-:W-:Y:S02]  /*0c20*/  IADD3 R3, R6, -0x1, R13 ;  /* 0xffffffff06037810 */ /* 0x000fe40007ffe00d */
[----:B------:R-:W0:Y:S01]  /*0c30*/  I2F.RP R0, R9 ;  /* 0x0000000900007306 */ /* 0x000e220000209400 */
[----:B------:R-:W-:-:S05]  /*0c40*/  IABS R10, R6 ;  /* 0x00000006000a7213 */ /* 0x000fca0000000000 */
[----:B------:R-:W-:Y:S02]  /*0c50*/  IMAD.MOV R10, RZ, RZ, -R10 ;  /* 0x000000ffff0a7224 */ /* 0x000fe400078e0a0a */
[----:B0-----:R-:W0:Y:S02]  /*0c60*/  MUFU.RCP R0, R0 ;  /* 0x0000000000007308 */ /* 0x001e240000001000 */
[----:B0-----:R-:W-:Y:S02]  /*0c70*/  IADD3 R4, R0, 0xffffffe, RZ ;  /* 0x0ffffffe00047810 */ /* 0x001fe40007ffe0ff */
[----:B------:R-:W-:-:S04]  /*0c80*/  IABS R0, R3 ;  /* 0x0000000300007213 */ /* 0x000fc80000000000 */
[----:B------:R0:W1:Y:S01]  /*0c90*/  F2I.FTZ.U32.TRUNC.NTZ R5, R4 ;  /* 0x0000000400057305 */ /* 0x000062000021f000 */
[----:B------:R-:W-:-:S04]  /*0ca0*/  LOP3.LUT R3, R3, R6, RZ, 0x3c, !PT ;  /* 0x0000000603037212 */ /* 0x000fc800078e3cff */
[----:B------:R-:W-:Y:S02]  /*0cb0*/  ISETP.GE.AND P2, PT, R3, RZ, PT ;  /* 0x000000ff0300720c */ /* 0x000fe40003f46270 */
[----:B0-----:R-:W-:Y:S01]  /*0cc0*/  MOV R4, RZ ;  /* 0x000000ff00047202 */ /* 0x001fe20000000f00 */
[----:B-1----:R-:W-:-:S04]  /*0cd0*/  IMAD.MOV R8, RZ, RZ, -R5 ;  /* 0x000000ffff087224 */ /* 0x002fc800078e0a05 */
[----:B------:R-:W-:-:S04]  /*0ce0*/  IMAD R11, R8, R9, RZ ;  /* 0x00000009080b7224 */ /* 0x000fc800078e02ff */
[----:B------:R-:W-:-:S04]  /*0cf0*/  IMAD.HI.U32 R5, R5, R11, R4 ;  /* 0x0000000b05057227 */ /* 0x000fc800078e0004 */
[----:B------:R-:W-:Y:S02]  /*0d00*/  IMAD.MOV.U32 R4, RZ, RZ, R10 ;  /* 0x000000ffff047224 */ /* 0x000fe400078e000a */
[----:B------:R-:W-:-:S04]  /*0d10*/  IMAD.HI.U32 R5, R5, R0, RZ ;  /* 0x0000000005057227 */ /* 0x000fc800078e00ff */
[----:B------:R-:W-:-:S05]  /*0d20*/  IMAD R0, R5, R4, R0 ;  /* 0x0000000405007224 */ /* 0x000fca00078e0200 */
[----:B------:R-:W-:-:S13]  /*0d30*/  ISETP.GT.U32.AND P1, PT, R9, R0, PT ;  /* 0x000000000900720c */ /* 0x000fda0003f24070 */
[----:B------:R-:W-:Y:S01]  /*0d40*/  @!P1 IMAD.IADD R0, R0, 0x1, -R9 ;  /* 0x0000000100009824 */ /* 0x000fe200078e0a09 */
[----:B------:R-:W-:Y:S02]  /*0d50*/  @!P1 IADD3 R5, R5, 0x1, RZ ;  /* 0x0000000105059810 */ /* 0x000fe40007ffe0ff */
[----:B------:R-:W-:Y:S02]  /*0d60*/  ISETP.NE.AND P1, PT, R6, RZ, PT ;  /* 0x000000ff0600720c */ /* 0x000fe40003f25270 */
[----:B------:R-:W-:-:S13]  /*0d70*/  ISETP.GE.U32.AND P0, PT, R0, R9, PT ;  /* 0x000000090000720c */ /* 0x000fda0003f06070 */
[----:B------:R-:W-:-:S04]  /*0d80*/  @P0 VIADD R5, R5, 0x1 ;  /* 0x0000000105050836 */ /* 0x000fc80000000000 */
[----:B------:R-:W-:Y:S01]  /*0d90*/  @!P2 IMAD.MOV R5, RZ, RZ, -R5 ;  /* 0x000000ffff05a224 */ /* 0x000fe200078e0a05 */
[----:B------:R-:W-:-:S04]  /*0da0*/  @!P1 LOP3.LUT R5, RZ, R6, RZ, 0x33, !PT ;  /* 0x00000006ff059212 */ /* 0x000fc800078e33ff */
[----:B------:R-:W-:-:S07]  /*0db0*/  MOV R22, R5 ;  /* 0x0000000500167202 */ /* 0x000fce0000000f00 */
.L_x_2186:
[-C--:B------:R-:W-:Y:S01]  /*0dc0*/  IMAD R17, R17, R22.reuse, RZ ;  /* 0x0000001611117224 */ /* 0x080fe200078e02ff */
[----:B------:R-:W-:Y:S01]  /*0dd0*/  PLOP3.LUT P0, PT, PT, PT, PT, 0x80, 0x0 ;  /* 0x000000000000781c */ /* 0x000fe20003f0f070 */
[----:B------:R-:W-:Y:S01]  /*0de0*/  VIADD R23, R19, 0xffffff80 ;  /* 0xffffff8013177836 */ /* 0x000fe20000000000 */
[----:B------:R-:W-:Y:S01]  /*0df0*/  MOV R3, RZ ;  /* 0x000000ff00037202 */ /* 0x000fe20000000f00 */
        /* <DEDUP_REMOVED lines=35> */
[----:B------:R-:W-:Y:S01]  /*1030*/  IMAD R19, R18, R7, RZ ;  /* 0x0000000712137224 */ /* 0x000fe200078e02ff */
[----:B------:R-:W-:Y:S06]  /*1040*/  @!P1 BRA `(.L_x_2187) ;  /* 0x0000008000709947 */ /* 0x000fec0003800000 */
[----:B------:R-:W-:Y:S01]  /*1050*/  SHF.R.S32.HI R72, RZ, 0x1f, R23 ;  /* 0x0000001fff487819 */ /* 0x000fe20000011417 */
[----:B------:R-:W1:Y:S01]  /*1060*/  S2UR UR6, SR_CgaCtaId ;  /* 0x00000000000679c3 */ /* 0x000e620000008800 */
[----:B------:R-:W-:Y:S02]  /*1070*/  UMOV UR39, 0x400 ;  /* 0x0000040000277882 */ /* 0x000fe40000000000 */
[----:B------:R-:W-:-:S04]  /*1080*/  LEA.HI R73, R72, R23, RZ, 0x7 ;  /* 0x0000001748497211 */ /* 0x000fc800078f38ff */
[----:B------:R-:W-:-:S05]  /*1090*/  SHF.R.S32.HI R74, RZ, 0x7, R73 ;  /* 0x00000007ff4a7819 */ /* 0x000fca0000011449 */
[----:B------:R-:W2:Y:S01]  /*10a0*/  SHFL.IDX PT, R0, R74, RZ, 0x1f ;  /* 0x00001fff4a007589 */ /* 0x000ea200000e0000 */
[----:B-1----:R-:W-:-:S04]  /*10b0*/  ULEA UR39, UR6, UR39, 0x18 ;  /* 0x0000002706277291 */ /* 0x002fc8000f8ec03f */
[----:B------:R-:W-:-:S04]  /*10c0*/  UIADD3 UR6, UR39, 0xc400, URZ ;  /* 0x0000c40027067890 */ /* 0x000fc8000fffe03f */
[----:B------:R-:W-:Y:S01]  /*10d0*/  ULOP3.LUT UP0, URZ, UR6, 0x1bf, URZ, 0xc0, !UPT ;  /* 0x000001bf063f7892 */ /* 0x000fe2000f80c03f */
[----:B--2---:R-:W-:-:S05]  /*10e0*/  R2UR UR4, R0 ;  /* 0x00000000000472ca */ /* 0x004fca00000e0000 */
        /* <DEDUP_REMOVED lines=12> */
[----:B------:R1:W2:Y:S01]  /*11b0*/  LDC.64 R14, c[0x4][R0] ;  /* 0x01000000000e7b82 */ /* 0x0002a20000000a00 */
[----:B------:R-:W-:Y:S01]  /*11c0*/  IMAD.U32 R5, RZ, RZ, UR5 ;  /* 0x00000005ff057e24 */ /* 0x000fe2000f8e00ff */
[----:B------:R-:W-:Y:S01]  /*11d0*/  ULDC.64 UR4, c[0x4][0x98] ;  /* 0x0100260000047ab9 */ /* 0x000fe20000000a00 */
[----:B------:R-:W-:Y:S01]  /*11e0*/  IMAD.U32 R10, RZ, RZ, UR6 ;  /* 0x00000006ff0a7e24 */ /* 0x000fe2000f8e00ff */
[----:B0-----:R-:W-:Y:S01]  /*11f0*/  MOV R6, UR4 ;  /* 0x0000000400067c02 */ /* 0x001fe20008000f00 */
[----:B------:R-:W-:Y:S01]  /*1200*/  IMAD.U32 R7, RZ, RZ, UR5 ;  /* 0x00000005ff077e24 */ /* 0x000fe2000f8e00ff */
[----:B------:R-:W-:Y:S01]  /*1210*/  MOV R11, UR7 ;  /* 0x00000007000b7c02 */ /* 0x000fe20008000f00 */
[----:B------:R-:W-:Y:S01]  /*1220*/  IMAD.MOV.U32 R8, RZ, RZ, 0x70 ;  /* 0x00000070ff087424 */ /* 0x000fe200078e00ff */
[----:B------:R-:W-:Y:S01]  /*1230*/  MOV R13, RZ ;  /* 0x000000ff000d7202 */ /* 0x000fe20000000f00 */
[----:B-1----:R-:W-:-:S07]  /*1240*/  IMAD.MOV.U32 R12, RZ, RZ, 0x1 ;  /* 0x00000001ff0c7424 */ /* 0x002fce00078e00ff */
[----:B------:R-:W-:-:S07]  /*1250*/  LEPC R20, `(.L_x_2188) ;  /* 0x000000001014794e */ /* 0x000fce0000000000 */
[----:B--2---:R-:W-:Y:S05]  /*1260*/  CALL.ABS.NOINC R14 ;  /* 0x000000000e007343 */ /* 0x004fea0003c00000 */
.L_x_2188:
[----:B------:R-:W-:-:S04]  /*1270*/  SHF.L.U32 R0, RZ, 0x1f, RZ ;  /* 0x0000001fff007819 */ /* 0x000fc800000006ff */
[----:B------:R-:W1:Y:S02]  /*1280*/  SYNCS.PHASECHK.TRANS64.TRYWAIT P0, [UR39+0x2a800], R0 ;  /* 0x02a80000ff0075a7 */ /* 0x000e640008000167 */
[----:B-1----:R-:W-:Y:S05]  /*1290*/  @!P0 BRA `(.L_x_2189) ;  /* 0x000000d000ac8947 */ /* 0x002fea0003800000 */
.L_x_2274:
[----:B------:R-:W-:-:S13]  /*12a0*/  R2UR UR4, R2 ;  /* 0x00000000020472ca */ /* 0x000fda00000e0000 */
[----:B------:R-:W-:-:S06]  /*12b0*/  ULOP3.LUT UR4, UR4, 0x1, URZ, 0xfc, !UPT ;  /* 0x0000000104047892 */ /* 0x000fcc000f8efc3f */
[----:B-1----:R-:W-:-:S05]  /*12c0*/  IMAD.U32 R3, RZ, RZ, UR4 ;  /* 0x00000004ff037e24 */ /* 0x002fca000f8e00ff */
[----:B------:R-:W-:-:S13]  /*12d0*/  ISETP.NE.AND P0, PT, R3, 0x3, PT ;  /* 0x000000030300780c */ /* 0x000fda0003f05270 */
[----:B------:R-:W-:Y:S05]  /*12e0*/  @!P0 BRA `(.L_x_2190) ;  /* 0x0000000000048947 */ /* 0x000fea0003800000 */
[----:B------:R-:W-:Y:S01]  /*12f0*/  BPT.TRAP 0x1 ;  /* 0x000000040000795c */ /* 0x000fe20000300000 */
.L_x_2190:
[----:B------:R1:W2:Y:S01]  /*1300*/  SYNCS.PHASECHK.TRANS64.TRYWAIT P1, [UR39+0x2a830], R0 ;  /* 0x02a83000ff0075a7 */ /* 0x0002a20008020167 */
[----:B------:R-:W-:Y:S05]  /*1310*/  @!P0 BRA `(.L_x_2191) ;  /* 0x0000000000048947 */ /* 0x000fea0003800000 */
[----:B------:R-:W-:Y:S01]  /*1320*/  BPT.TRAP 0x1 ;  /* 0x000000040000795c */ /* 0x000fe20000300000 */
.L_x_2191:
[----:B------:R-:W-:-:S05]  /*1330*/  IMAD.U32 R8, RZ, RZ, UR40 ;  /* 0x00000028ff087e24 */ /* 0x000fca000f8e00ff */
[----:B------:R-:W-:Y:S01]  /*1340*/  LOP3.LUT R8, R8, 0x10000, RZ, 0xfc, !PT ;  /* 0x0001000008087812 */ /* 0x000fe200078efcff */
[----:B--2---:R-:W-:Y:S06]  /*1350*/  @P1 BRA `(.L_x_2192) ;  /* 0x0000000000081947 */ /* 0x004fec0003800000 */
[----:B------:R-:W2:Y:S02]  /*1360*/  SYNCS.PHASECHK.TRANS64.TRYWAIT P1, [UR39+0x2a830], R0 ;  /* 0x02a83000ff0075a7 */ /* 0x000ea40008020167 */
[----:B--2---:R-:W-:Y:S05]  /*1370*/  @!P1 BRA `(.L_x_2193) ;  /* 0x000000d0008c9947 */ /* 0x004fea0003800000 */
.L_x_2192:
[----:B------:R-:W-:Y:S05]  /*1380*/  WARPSYNC.ALL ;  /* 0x0000000000007948 */ /* 0x000fea0003800000 */
[----:B------:R-:W-:Y:S01]  /*1390*/  MOV R9, 0x40000040 ;  /* 0x4000004000097802 */ /* 0x000fe20000000f00 */
[----:B------:R-:W-:Y:S01]  /*13a0*/  UIADD3 UR4, UR39, 0x18400, URZ ;  /* 0x0001840027047890 */ /* 0x000fe2000fffe03f */
[----:B------:R-:W-:Y:S01]  /*13b0*/  R2UR UR8, R8 ;  /* 0x00000000080872ca */ /* 0x000fe200000e0000 */
[----:B------:R-:W-:Y:S01]  /*13c0*/  WARPGROUP.ARRIVE ;  /* 0x00000000000079c5 */ /* 0x000fe20000000000 */
[----:B------:R-:W-:Y:S01]  /*13d0*/  R2UR UR9, R9 ;  /* 0x00000000090972ca */ /* 0x000fe200000e0000 */
[----:B------:R-:W-:-:S04]  /*13e0*/  USHF.R.U32.HI UR4, URZ, 0x4, UR4 ;  /* 0x000000043f047899 */ /* 0x000fc80008011604 */
[----:B------:R-:W3:Y:S01]  /*13f0*/  S2UR UR61, SR_CgaCtaId ;  /* 0x00000000003d79c3 */ /* 0x000ee20000008800 */
[----:B------:R-:W-:Y:S01]  /*1400*/  UMOV UR11, 0x40000040 ;  /* 0x40000040000b7882 */ /* 0x000fe20000000000 */
[----:B------:R-:W-:Y:S01]  /*1410*/  UMOV UR7, 0x40000040 ;  /* 0x4000004000077882 */ /* 0x000fe20000000000 */
[----:B------:R-:W-:Y:S01]  /*1420*/  ULOP3.LUT UR4, UR4, 0x3fff, URZ, 0xc0, !UPT ;  /* 0x00003fff04047892 */ /* 0x000fe2000f8ec03f */
[----:B------:R-:W-:Y:S01]  /*1430*/  UMOV UR13, 0x40000040 ;  /* 0x40000040000d7882 */ /* 0x000fe20000000000 */
[----:B------:R-:W-:Y:S02]  /*1440*/  UMOV UR15, 0x40000040 ;  /* 0x40000040000f7882 */ /* 0x000fe40000000000 */
[----:B------:R-:W-:Y:S01]  /*1450*/  ULOP3.LUT UR60, UR4, 0x10000, URZ, 0xfc, !UPT ;  /* 0x00010000043c7892 */ /* 0x000fe2000f8efc3f */
[----:B------:R-:W-:Y:S01]  /*1460*/  UMOV UR17, 0x40000040 ;  /* 0x4000004000117882 */ /* 0x000fe20000000000 */
[----:B------:R-:W-:Y:S02]  /*1470*/  UMOV UR19, 0x40000040 ;  /* 0x4000004000137882 */ /* 0x000fe40000000000 */
[----:B------:R-:W-:-:S02]  /*1480*/  UIADD3 UR6, UR60, 0x2, URZ ;  /* 0x000000023c067890 */ /* 0x000fc4000fffe03f */
[----:B------:R-:W-:Y:S02]  /*1490*/  UIADD3 UR14, UR60, 0x4, URZ ;  /* 0x000000043c0e7890 */ /* 0x000fe4000fffe03f */
[----:B------:R-:W-:Y:S01]  /*14a0*/  UMOV UR10, UR60 ;  /* 0x0000003c000a7c82 */ /* 0x000fe20008000000 */
[----:B------:R-:W-:Y:S01]  /*14b0*/  UIADD3 UR18, UR60, 0x6, URZ ;  /* 0x000000063c127890 */ /* 0x000fe2000fffe03f */
[----:B------:R-:W-:Y:S01]  /*14c0*/  HGMMA.64x96x16.F32.BF16 R24, gdesc[UR8], RZ, !UPT, gsb0 ;  /* 0x01600000081879f0 */ /* 0x000fe2000c0018ff */
[----:B------:R-:W-:Y:S01]  /*14d0*/  R2UR UR10, R8 ;  /* 0x00000000080a72ca */ /* 0x000fe200000e0000 */
[----:B------:R-:W-:Y:S01]  /*14e0*/  UMOV UR9, 0x40000040 ;  /* 0x4000004000097882 */ /* 0x000fe20000000000 */
[----:B------:R-:W-:Y:S01]  /*14f0*/  UIADD3 UR22, UR60, 0x300, URZ ;  /* 0x000003003c167890 */ /* 0x000fe2000fffe03f */
[----:B------:R-:W-:Y:S01]  /*1500*/  UMOV UR5, UR9 ;  /* 0x0000000900057c82 */ /* 0x000fe20008000000 */
[----:B------:R-:W-:Y:S01]  /*1510*/  UMOV UR21, 0x40000040 ;  /* 0x4000004000157882 */ /* 0x000fe20000000000 */
[----:B------:R-:W-:Y:S01]  /*1520*/  UMOV UR23, 0x40000040 ;  /* 0x4000004000177882 */ /* 0x000fe20000000000 */
[----:B------:R-:W-:Y:S01]  /*1530*/  UIADD3 UR26, UR60, 0x302, URZ ;  /* 0x000003023c1a7890 */ /* 0x000fe2000fffe03f */
[----:B------:R-:W-:Y:S01]  /*1540*/  UMOV UR25, 0x40000040 ;  /* 0x4000004000197882 */ /* 0x000fe20000000000 */
[----:B------:R-:W-:Y:S01]  /*1550*/  UMOV UR27, 0x40000040 ;  /* 0x40000040001b7882 */ /* 0x000fe20000000000 */
[----:B------:R-:W-:-:S04]  /*1560*/  UIADD3 UR30, UR60, 0x304, URZ ;  /* 0x000003043c1e7890 */ /* 0x000fc8000fffe03f */
[----:B------:R-:W-:Y:S02]  /*1570*/  UIADD3 UR8, UR10, 0x2, URZ ;  /* 0x000000020a087890 */ /* 0x000fe4000fffe03f */
[----:B------:R-:W-:Y:S02]  /*1580*/  UIADD3 UR12, UR10, 0x4, URZ ;  /* 0x000000040a0c7890 */ /* 0x000fe4000fffe03f */
[----:B------:R-:W-:Y:S02]  /*1590*/  UIADD3 UR16, UR10, 0x6, URZ ;  /* 0x000000060a107890 */ /* 0x000fe4000fffe03f */
[----:B------:R-:W-:Y:S01]  /*15a0*/  UIADD3 UR20, UR10, 0x400, URZ ;  /* 0x000004000a147890 */ /* 0x000fe2000fffe03f */
[----:B------:R-:W-:Y:S01]  /*15b0*/  UMOV UR4, UR8 ;  /* 0x0000000800047c82 */ /* 0x000fe20008000000 */
        /* <DEDUP_REMOVED lines=8> */
[----:B------:R-:W-:Y:S01]  /*1640*/  UIADD3 UR40, UR10, 0x800, URZ ;  /* 0x000008000a287890 */ /* 0x000fe2000fffe03f */
[----:B------:R-:W-:Y:S01]  /*1650*/  UMOV UR41, 0x40000040 ;  /* 0x4000004000297882 */ /* 0x000fe20000000000 */
[----:B------:R-:W-:Y:S01]  /*1660*/  UIADD3 UR44, UR10, 0x802, URZ ;  /* 0x000008020a2c7890 */ /* 0x000fe2000fffe03f */
[----:B------:R-:W-:Y:S01]  /*1670*/  UMOV UR45, 0x40000040 ;  /* 0x40000040002d7882 */ /* 0x000fe20000000000 */
[----:B------:R-:W-:Y:S01]  /*1680*/  UIADD3 UR48, UR10, 0x804, URZ ;  /* 0x000008040a307890 */ /* 0x000fe2000fffe03f */
[----:B------:R-:W-:Y:S01]  /*1690*/  UMOV UR49, 0x40000040 ;  /* 0x4000004000317882 */ /* 0x000fe20000000000 */
[----:B------:R-:W-:Y:S01]  /*16a0*/  UIADD3 UR52, UR10, 0x806, URZ ;  /* 0x000008060a347890 */ /* 0x000fe2000fffe03f */
[----:B------:R-:W-:Y:S01]  /*16b0*/  UMOV UR53, 0x40000040 ;  /* 0x4000004000357882 */ /* 0x000fe20000000000 */
        /* <DEDUP_REMOVED lines=50> */
[----:B---3--:R-:W-:Y:S05]  /*19e0*/  @!P0 BRA `(.L_x_2194) ;  /* 0x0000000000048947 */ /* 0x008fea0003800000 */
[----:B------:R-:W-:Y:S01]  /*19f0*/  BPT.TRAP 0x1 ;  /* 0x000000040000795c */ /* 0x000fe20000300000 */
.L_x_2194:
[----:B-12---:R-:W-:Y:S01]  /*1a00*/  LOP3.LUT R0, R73, 0xffffff80, RZ, 0xc0, !PT ;  /* 0xffffff8049007812 */ /* 0x006fe200078ec0ff */
[----:B------:R-:W-:Y:S01]  /*1a10*/  UISETP.NE.AND UP0, UPT, UR38, URZ, UPT ;  /* 0x0000003f2600728c */ /* 0x000fe2000bf05270 */
[----:B------:R-:W-:Y:S01]  /*1a20*/  LEA.HI R72, R72, R23, RZ, 0x2 ;  /* 0x0000001748487211 */ /* 0x000fe200078f10ff */
[----:B------:R-:W-:Y:S01]  /*1a30*/  ULDC UR4, c[0x0][0x9d8] ;  /* 0x0002760000047ab9 */ /* 0x000fe20000000800 */
[----:B------:R-:W-:Y:S01]  /*1a40*/  LEA.HI R14, R74, R74, RZ, 0x1 ;  /* 0x0000004a4a0e7211 */ /* 0x000fe200078f08ff */
[----:B------:R-:W-:Y:S01]  /*1a50*/  IMAD.IADD R10, R23, 0x1, -R0 ;  /* 0x00000001170a7824 */ /* 0x000fe200078e0a00 */
[----:B------:R-:W-:Y:S01]  /*1a60*/  LOP3.LUT R72, R72, 0xfffffffc, RZ, 0xc0, !PT ;  /* 0xfffffffc48487812 */ /* 0x000fe200078ec0ff */
[----:B------:R-:W-:Y:S01]  /*1a70*/  FMUL.FTZ R5, R25, UR4 ;  /* 0x0000000419057c20 */ /* 0x000fe20008410000 */
[----:B------:R-:W-:Y:S01]  /*1a80*/  PLOP3.LUT P1, PT, PT, PT, UP0, 0x80, 0x0 ;  /* 0x000000000000781c */ /* 0x000fe20003f2f008 */
[----:B------:R-:W-:Y:S01]  /*1a90*/  FMUL.FTZ R26, R26, UR4 ;  /* 0x000000041a1a7c20 */ /* 0x000fe20008410000 */
[----:B------:R-:W-:Y:S01]  /*1aa0*/  SHF.R.S32.HI R7, RZ, 0x1f, R10 ;  /* 0x0000001fff077819 */ /* 0x000fe2000001140a */
[----:B------:R-:W-:Y:S01]  /*1ab0*/  IMAD.IADD R72, R23, 0x1, -R72 ;  /* 0x0000000117487824 */ /* 0x000fe200078e0a48 */
[----:B------:R-:W-:Y:S01]  /*1ac0*/  LOP3.LUT R23, R14, 0x3fffffe, RZ, 0xc0, !PT ;  /* 0x03fffffe0e177812 */ /* 0x000fe200078ec0ff */
[----:B------:R-:W-:Y:S01]  /*1ad0*/  @UP0 ULDC UR5, c[0x0][0x44c] ;  /* 0x0001130000050ab9 */ /* 0x000fe20000000800 */
[-C--:B------:R-:W-:Y:S01]  /*1ae0*/  LEA.HI R4, R7, R10.reuse, RZ, 0x2 ;  /* 0x0000000a07047211 */ /* 0x080fe200078f10ff */
[----:B------:R-:W-:Y:S01]  /*1af0*/  FMUL.FTZ R27, R27, UR4 ;  /* 0x000000041b1b7c20 */ /* 0x000fe20008410000 */
[----:B------:R-:W-:Y:S01]  /*1b00*/  LEA.HI R7, R7, R10, RZ, 0x5 ;  /* 0x0000000a07077211 */ /* 0x000fe200078f28ff */
[----:B------:R-:W-:Y:S01]  /*1b10*/  FMUL.FTZ R30, R30, UR4 ;  /* 0x000000041e1e7c20 */ /* 0x000fe20008410000 */
[--C-:B------:R-:W-:Y:S01]  /*1b20*/  SHF.R.S32.HI R0, RZ, 0x2, R4.reuse ;  /* 0x00000002ff007819 */ /* 0x100fe20000011404 */
[----:B------:R-:W1:Y:S01]  /*1b30*/  MUFU.TANH R26, R26 ;  /* 0x0000001a001a7308 */ /* 0x000e620000002400 */
[----:B------:R-:W-:Y:S01]  /*1b40*/  SHF.R.S32.HI R11, RZ, 0x1f, R4 ;  /* 0x0000001fff0b7819 */ /* 0x000fe20000011404 */
[----:B------:R-:W-:Y:S01]  /*1b50*/  FMUL.FTZ R31, R31, UR4 ;  /* 0x000000041f1f7c20 */ /* 0x000fe20008410000 */
[----:B------:R-:W-:Y:S01]  /*1b60*/  SHF.R.S32.HI R7, RZ, 0x5, R7 ;  /* 0x00000005ff077819 */ /* 0x000fe20000011407 */
[----:B------:R-:W-:Y:S01]  /*1b70*/  FMUL.FTZ R3, R24, UR4 ;  /* 0x0000000418037c20 */ /* 0x000fe20008410000 */
[----:B------:R-:W-:Y:S01]  /*1b80*/  LEA.HI R11, R11, R0, RZ, 0x3 ;  /* 0x000000000b0b7211 */ /* 0x000fe200078f18ff */
[----:B------:R-:W-:Y:S01]  /*1b90*/  FMUL.FTZ R34, R34, UR4 ;  /* 0x0000000422227c20 */ /* 0x000fe20008410000 */
[----:B------:R-:W-:Y:S01]  /*1ba0*/  LEA R14, R7, UR42, 0x4 ;  /* 0x0000002a070e7c11 */ /* 0x000fe2000f8e20ff */
[----:B------:R-:W2:Y:S01]  /*1bb0*/  MUFU.TANH R27, R27 ;  /* 0x0000001b001b7308 */ /* 0x000ea20000002400 */
[----:B------:R-:W-:Y:S01]  /*1bc0*/  LOP3.LUT R11, R11, 0xfffffff8, RZ, 0xc0, !PT ;  /* 0xfffffff80b0b7812 */ /* 0x000fe200078ec0ff */
[----:B------:R-:W-:Y:S01]  /*1bd0*/  FMUL.FTZ R35, R35, UR4 ;  /* 0x0000000423237c20 */ /* 0x000fe20008410000 */
[----:B------:R-:W-:Y:S01]  /*1be0*/  LEA.HI R7, R72, R72, RZ, 0x1 ;  /* 0x0000004848077211 */ /* 0x000fe200078f08ff */
[----:B------:R-:W-:Y:S01]  /*1bf0*/  FMUL.FTZ R38, R38, UR4 ;  /* 0x0000000426267c20 */ /* 0x000fe20008410000 */
[----:B------:R-:W-:Y:S01]  /*1c00*/  IADD3 R23, R74, -R23, RZ ;  /* 0x800000174a177210 */ /* 0x000fe20007ffe0ff */
[----:B------:R-:W-:Y:S01]  /*1c10*/  FMUL.FTZ R21, R36, UR4 ;  /* 0x0000000424157c20 */ /* 0x000fe20008410000 */
[----:B------:R-:W-:Y:S01]  /*1c20*/  IADD3 R14, R14, R0, -R11 ;  /* 0x000000000e0e7210 */ /* 0x000fe20007ffe80b */
[----:B------:R-:W3:Y:S01]  /*1c30*/  MUFU.TANH R30, R30 ;  /* 0x0000001e001e7308 */ /* 0x000ee20000002400 */
[----:B------:R-:W-:Y:S01]  /*1c40*/  LOP3.LUT R7, R7, 0x1ffffffe, RZ, 0xc0, !PT ;  /* 0x1ffffffe07077812 */ /* 0x000fe200078ec0ff */
[----:B------:R-:W-:Y:S01]  /*1c50*/  FMUL.FTZ R46, R46, UR4 ;  /* 0x000000042e2e7c20 */ /* 0x000fe20008410000 */
[----:B------:R-:W-:Y:S01]  /*1c60*/  PLOP3.LUT P2, PT, PT, PT, UP0, 0x80, 0x0 ;  /* 0x000000000000781c */ /* 0x000fe20003f4f008 */
[----:B------:R-:W-:Y:S01]  /*1c70*/  IMAD R14, R23, 0x40, R14 ;  /* 0x00000040170e7824 */ /* 0x000fe200078e020e */
[----:B------:R-:W-:Y:S01]  /*1c80*/  LOP3.LUT R11, R4, 0x7ffffffc, RZ, 0xc0, !PT ;  /* 0x7ffffffc040b7812 */ /* 0x000fe200078ec0ff */
[----:B------:R-:W-:-:S02]  /*1c90*/  IMAD.IADD R7, R72, 0x1, -R7 ;  /* 0x0000000148077824 */ /* 0x000fc400078e0a07 */
[----:B------:R-:W-:Y:S01]  /*1ca0*/  FMUL.FTZ R39, R39, UR4 ;  /* 0x0000000427277c20 */ /* 0x000fe20008410000 */
[----:B------:R-:W-:Y:S01]  /*1cb0*/  IMAD.MOV.U32 R23, RZ, RZ, -0x60 ;  /* 0xffffffa0ff177424 */ /* 0x000fe200078e00ff */
[----:B------:R-:W-:Y:S01]  /*1cc0*/  IADD3 R10, R10, -R11, RZ ;  /* 0x8000000b0a0a7210 */ /* 0x000fe20007ffe0ff */
[C---:B------:R-:W-:Y:S01]  /*1cd0*/  IMAD R4, R22.reuse, -0x60, R19 ;  /* 0xffffffa016047824 */ /* 0x040fe200078e0213 */
[----:B------:R-:W-:Y:S01]  /*1ce0*/  LEA R7, R7, R14, 0x3 ;  /* 0x0000000e07077211 */ /* 0x000fe200078e18ff */
[----:B------:R-:W-:Y:S01]  /*1cf0*/  IMAD R23, R22, R23, 0x61 ;  /* 0x0000006116177424 */ /* 0x000fe200078e0217 */
[----:B------:R-:W4:Y:S01]  /*1d00*/  MUFU.TANH R31, R31 ;  /* 0x0000001f001f7308 */ /* 0x000f220000002400 */
[----:B------:R-:W-:Y:S02]  /*1d10*/  VIADD R11, R4, 0x60 ;  /* 0x00000060040b7836 */ /* 0x000fe40000000000 */
[----:B------:R-:W-:Y:S01]  /*1d20*/  FMUL.FTZ R50, R50, UR4 ;  /* 0x0000000432327c20 */ /* 0x000fe20008410000 */
[----:B------:R-:W-:Y:S01]  /*1d30*/  @P1 IMAD.HI.U32 R0, R7, UR5, RZ ;  /* 0x0000000507001c27 */ /* 0x000fe2000f8e00ff */
[----:B------:R-:W-:-:S03]  /*1d40*/  @UP0 ULDC UR5, c[0x0][0x450] ;  /* 0x0001140000050ab9 */ /* 0x000fc60000000800 */
[----:B------:R-:W-:Y:S01]  /*1d50*/  FMUL.FTZ R42, R42, UR4 ;  /* 0x000000042a2a7c20 */ /* 0x000fe20008410000 */
[----:B------:R-:W-:Y:S01]  /*1d60*/  FMUL.FTZ R54, R54, UR4 ;  /* 0x0000000436367c20 */ /* 0x000fe20008410000 */
[----:B------:R-:W-:Y:S01]  /*1d70*/  IMAD.MOV.U32 R14, RZ, RZ, R7 ;  /* 0x000000ffff0e7224 */ /* 0x000fe200078e0007 */
[----:B------:R-:W-:Y:S01]  /*1d80*/  @P2 SHF.R.U32.HI R14, RZ, UR5, R0 ;  /* 0x00000005ff0e2c19 */ /* 0x000fe20008011600 */
[C---:B------:R-:W-:Y:S01]  /*1d90*/  IMAD R23, R10.reuse, -0x2, R23 ;  /* 0xfffffffe0a177824 */ /* 0x040fe200078e0217 */
[----:B------:R-:W5:Y:S01]  /*1da0*/  LDC R0, c[0x0][0x288] ;  /* 0x0000a200ff007b82 */ /* 0x000f620000000800 */
[----:B------:R-:W-:Y:S01]  /*1db0*/  IMAD R11, R10, -0x2, R11 ;  /* 0xfffffffe0a0b7824 */ /* 0x000fe200078e020b */
[----:B------:R-:W-:Y:S01]  /*1dc0*/  MUFU.TANH R34, R34 ;  /* 0x0000002200227308 */ /* 0x000fe20000002400 */
[----:B------:R-:W1:Y:S01]  /*1dd0*/  SHFL.IDX PT, R25, R14, 0x1, 0x1c1f ;  /* 0x003c1f000e197f89 */ /* 0x000e6200000e0000 */
        /* <DEDUP_REMOVED lines=13> */
[----:B------:R-:W4:Y:S01]  /*1eb0*/  SHFL.IDX PT, R14, R14, RZ, 0x1c1f ;  /* 0x001c1fff0e0e7589 */ /* 0x000f2200000e0000 */
[----:B------:R-:W-:Y:S01]  /*1ec0*/  MUFU.TANH R38, R38 ;  /* 0x0000002600267308 */ /* 0x000fe20000002400 */
[----:B0-----:R-:W-:Y:S01]  /*1ed0*/  FMUL.FTZ R6, R28, UR4 ;  /* 0x000000041c067c20 */ /* 0x001fe20008410000 */
[----:B------:R-:W-:Y:S01]  /*1ee0*/  FMUL.FTZ R12, R29, UR4 ;  /* 0x000000041d0c7c20 */ /* 0x000fe20008410000 */
[----:B------:R-:W-:Y:S01]  /*1ef0*/  FMUL.FTZ R15, R32, UR4 ;  /* 0x00000004200f7c20 */ /* 0x000fe20008410000 */
[----:B------:R-:W-:Y:S01]  /*1f00*/  FMUL.FTZ R13, R33, UR4 ;  /* 0x00000004210d7c20 */ /* 0x000fe20008410000 */
[----:B------:R-:W-:Y:S01]  /*1f10*/  FMUL.FTZ R20, R37, UR4 ;  /* 0x0000000425147c20 */ /* 0x000fe20008410000 */
[----:B-----5:R-:W-:Y:S01]  /*1f20*/  IADD3 R24, R23, -R0, R19 ;  /* 0x8000000017187210 */ /* 0x020fe20007ffe013 */
[----:B------:R-:W-:Y:S01]  /*1f30*/  FMUL.FTZ R40, R40, UR4 ;  /* 0x0000000428287c20 */ /* 0x000fe20008410000 */
[----:B------:R3:W-:Y:S01]  /*1f40*/  MUFU.TANH R82, R46 ;  /* 0x0000002e00527308 */ /* 0x0007e20000002400 */
[----:B------:R-:W-:Y:S01]  /*1f50*/  FMUL.FTZ R41, R41, UR4 ;  /* 0x0000000429297c20 */ /* 0x000fe20008410000 */
[-CC-:B-1----:R-:W-:Y:S01]  /*1f60*/  VIADDMNMX R25, R25, R24.reuse, R11.reuse, PT ;  /* 0x0000001819197246 */ /* 0x182fe2000380010b */
[----:B------:R-:W-:Y:S01]  /*1f70*/  FMUL.FTZ R44, R44, UR4 ;  /* 0x000000042c2c7c20 */ /* 0x000fe20008410000 */
[----:B------:R-:W-:Y:S01]  /*1f80*/  FMUL.FTZ R45, R45, UR4 ;  /* 0x000000042d2d7c20 */ /* 0x000fe20008410000 */
[----:B------:R-:W-:Y:S01]  /*1f90*/  FMUL.FTZ R48, R48, UR4 ;  /* 0x0000000430307c20 */ /* 0x000fe20008410000 */
[----:B------:R-:W-:Y:S01]  /*1fa0*/  ISETP.GT.AND P1, PT, R25, RZ, PT ;  /* 0x000000ff1900720c */ /* 0x000fe20003f24270 */
[----:B------:R-:W-:Y:S01]  /*1fb0*/  FMUL.FTZ R49, R49, UR4 ;  /* 0x0000000431317c20 */ /* 0x000fe20008410000 */
[C---:B------:R-:W-:Y:S01]  /*1fc0*/  ISETP.GT.AND P2, PT, R25.reuse, 0x1, PT ;  /* 0x000000011900780c */ /* 0x040fe20003f44270 */
[----:B------:R-:W0:Y:S01]  /*1fd0*/  MUFU.TANH R39, R39 ;  /* 0x0000002700277308 */ /* 0x000e220000002400 */
[----:B------:R-:W-:Y:S01]  /*1fe0*/  ISETP.GT.AND P3, PT, R25, 0x8, PT ;  /* 0x000000081900780c */ /* 0x000fe20003f64270 */
[----:B------:R-:W-:Y:S01]  /*1ff0*/  FMUL.FTZ R52, R52, UR4 ;  /* 0x0000000434347c20 */ /* 0x000fe20008410000 */
[----:B------:R-:W-:Y:S01]  /*2000*/  FSEL R36, R26, -INF , P1 ;  /* 0xff8000001a247808 */ /* 0x000fe20000800000 */
[----:B------:R-:W-:Y:S01]  /*2010*/  FMUL.FTZ R53, R53, UR4 ;  /* 0x0000000435357c20 */ /* 0x000fe20008410000 */
[----:B--2---:R-:W-:Y:S01]  /*2020*/  FSEL R23, R27, -INF , P2 ;  /* 0xff8000001b177808 */ /* 0x004fe20001000000 */
[----:B------:R-:W-:Y:S01]  /*2030*/  FMUL.FTZ R56, R56, UR4 ;  /* 0x0000000438387c20 */ /* 0x000fe20008410000 */
[----:B------:R-:W-:Y:S01]  /*2040*/  ISETP.GT.AND P1, PT, R25, 0x9, PT ;  /* 0x000000091900780c */ /* 0x000fe20003f24270 */
[----:B------:R4:W-:Y:S01]  /*2050*/  MUFU.TANH R86, R50 ;  /* 0x0000003200567308 */ /* 0x0009e20000002400 */
[----:B---3--:R-:W-:Y:S01]  /*2060*/  FSEL R46, R30, -INF , P3 ;  /* 0xff8000001e2e7808 */ /* 0x008fe20001800000 */
[----:B------:R-:W-:Y:S01]  /*2070*/  FMUL.FTZ R57, R57, UR4 ;  /* 0x0000000439397c20 */ /* 0x000fe20008410000 */
[----:B------:R-:W-:Y:S01]  /*2080*/  FMNMX.FTZ R27, R36, R23, !PT ;  /* 0x00000017241b7209 */ /* 0x000fe20007810000 */
[----:B------:R-:W-:Y:S01]  /*2090*/  FMUL.FTZ R60, R60, UR4 ;  /* 0x000000043c3c7c20 */ /* 0x000fe20008410000 */
[----:B------:R-:W-:Y:S01]  /*20a0*/  ISETP.GT.AND P2, PT, R25, 0x10, PT ;  /* 0x000000101900780c */ /* 0x000fe20003f44270 */
[----:B------:R-:W-:Y:S01]  /*20b0*/  FMUL.FTZ R61, R61, UR4 ;  /* 0x000000043d3d7c20 */ /* 0x000fe20008410000 */
[----:B------:R-:W-:Y:S01]  /*20c0*/  FMNMX.FTZ R27, R46, R27, !PT ;  /* 0x0000001b2e1b7209 */ /* 0x000fe20007810000 */
[----:B------:R-:W1:Y:S01]  /*20d0*/  MUFU.TANH R42, R42 ;  /* 0x0000002a002a7308 */ /* 0x000e620000002400 */
[----:B----4-:R-:W-:Y:S01]  /*20e0*/  FSEL R50, R31, -INF , P1 ;  /* 0xff8000001f327808 */ /* 0x010fe20000800000 */
[----:B------:R-:W-:Y:S01]  /*20f0*/  FMUL.FTZ R64, R64, UR4 ;  /* 0x0000000440407c20 */ /* 0x000fe20008410000 */
[----:B------:R-:W-:Y:S01]  /*2100*/  ISETP.GT.AND P1, PT, R25, 0x11, PT ;  /* 0x000000111900780c */ /* 0x000fe20003f24270 */
[----:B------:R-:W-:Y:S01]  /*2110*/  FMUL.FTZ R65, R65, UR4 ;  /* 0x0000000441417c20 */ /* 0x000fe20008410000 */
[----:B------:R-:W-:Y:S01]  /*2120*/  FMNMX.FTZ R27, R50, R27, !PT ;  /* 0x0000001b321b7209 */ /* 0x000fe20007810000 */
[----:B------:R-:W-:Y:S01]  /*2130*/  FMUL.FTZ R68, R68, UR4 ;  /* 0x0000000444447c20 */ /* 0x000fe20008410000 */
[----:B------:R-:W-:Y:S01]  /*2140*/  FSEL R72, R35, -INF , P1 ;  /* 0xff80000023487808 */ /* 0x000fe20000800000 */
[----:B------:R2:W-:Y:S01]  /*2150*/  MUFU.TANH R90, R54 ;  /* 0x00000036005a7308 */ /* 0x0005e20000002400 */
[----:B------:R-:W-:Y:S01]  /*2160*/  ISETP.GT.AND P1, PT, R25, 0x19, PT ;  /* 0x000000191900780c */ /* 0x000fe20003f24270 */
[----:B------:R-:W-:Y:S01]  /*2170*/  FMUL.FTZ R69, R69, UR4 ;  /* 0x0000000445457c20 */ /* 0x000fe20008410000 */
[----:B------:R-:W-:Y:S01]  /*2180*/  VIADDMNMX R24, R14, R24, R11, PT ;  /* 0x000000180e187246 */ /* 0x000fe2000380010b */
[----:B------:R-:W-:Y:S01]  /*2190*/  ULDC UR4, c[0x0][0x988] ;  /* 0x0002620000047ab9 */ /* 0x000fe20000000800 */
[----:B0-----:R-:W-:Y:S01]  /*21a0*/  FSEL R76, R39, -INF , P1 ;  /* 0xff800000274c7808 */ /* 0x001fe20000800000 */
[----:B------:R-:W-:Y:S01]  /*21b0*/  IMAD.U32 R11, RZ, RZ, UR4 ;  /* 0x00000004ff0b7e24 */ /* 0x000fe2000f8e00ff */
[C---:B------:R-:W-:Y:S01]  /*21c0*/  ISETP.GT.AND P1, PT, R25.reuse, 0x21, PT ;  /* 0x000000211900780c */ /* 0x040fe20003f24270 */
[----:B------:R-:W0:Y:S01]  /*21d0*/  MUFU.TANH R43, R43 ;  /* 0x0000002b002b7308 */ /* 0x000e220000002400 */
[----:B--2---:R-:W-:Y:S01]  /*21e0*/  FSEL R54, R34, -INF , P2 ;  /* 0xff80000022367808 */ /* 0x004fe20001000000 */
[----:B------:R-:W-:Y:S01]  /*21f0*/  @UP0 ULDC UR4, c[0x0][0x44c] ;  /* 0x0001130000040ab9 */ /* 0x000fe20000000800 */
[C---:B------:R-:W-:Y:S01]  /*2200*/  ISETP.GT.AND P2, PT, R25.reuse, 0x18, PT ;  /* 0x000000181900780c */ /* 0x040fe20003f44270 */
[----:B------:R-:W-:Y:S01]  /*2210*/  UIMAD.WIDE.U32 UR4, UR42, UR4, URZ ;  /* 0x000000042a0472a5 */ /* 0x000fe2000f8e003f */
[----:B------:R-:W-:Y:S01]  /*2220*/  FMNMX.FTZ R27, R54, R27, !PT ;  /* 0x0000001b361b7209 */ /* 0x000fe20007810000 */
[----:B------:R-:W-:Y:S01]  /*2230*/  @UP0 ULDC UR6, c[0x0][0x450] ;  /* 0x0001140000060ab9 */ /* 0x000fe20000000800 */
[----:B------:R-:W-:Y:S01]  /*2240*/  FSEL R74, R38, -INF , P2 ;  /* 0xff800000264a7808 */ /* 0x000fe20001000000 */
[----:B------:R-:W2:Y:S01]  /*2250*/  MUFU.TANH R47, R47 ;  /* 0x0000002f002f7308 */ /* 0x000ea20000002400 */
[----:B------:R-:W-:Y:S01]  /*2260*/  FMNMX.FTZ R27, R72, R27, !PT ;  /* 0x0000001b481b7209 */ /* 0x000fe20007810000 */
[----:B------:R-:W-:Y:S01]  /*2270*/  @UP0 USHF.R.U32.HI UR42, URZ, UR6, UR5 ;  /* 0x000000063f2a0299 */ /* 0x000fe20008011605 */
[----:B------:R-:W-:Y:S01]  /*2280*/  ISETP.GT.AND P2, PT, R25, 0x20, PT ;  /* 0x000000201900780c */ /* 0x000fe20003f44270 */
[----:B------:R-:W-:Y:S01]  /*2290*/  UIADD3 UR4, UR39, 0x2a840, URZ ;  /* 0x0002a84027047890 */ /* 0x000fe2000fffe03f */
[----:B------:R-:W-:-:S02]  /*22a0*/  FMNMX.FTZ R27, R74, R27, !PT ;  /* 0x0000001b4a1b7209 */ /* 0x000fc40007810000 */
[----:B-1----:R-:W-:Y:S01]  /*22b0*/  FSEL R78, R42, -INF , P2 ;  /* 0xff8000002a4e7808 */ /* 0x002fe20001000000 */
[----:B------:R-:W1:Y:S01]  /*22c0*/  MUFU.TANH R51, R51 ;  /* 0x0000003300337308 */ /* 0x000e620000002400 */
[----:B------:R-:W-:Y:S01]  /*22d0*/  FMNMX.FTZ R27, R76, R27, !PT ;  /* 0x0000001b4c1b7209 */ /* 0x000fe20007810000 */
[----:B------:R-:W-:Y:S01]  /*22e0*/  UPRMT UR4, UR61, 0x654, UR4 ;  /* 0x000006543d047896 */ /* 0x000fe20008000004 */
[----:B------:R-:W-:Y:S02]  /*22f0*/  ISETP.GT.AND P2, PT, R25, 0x28, PT ;  /* 0x000000281900780c */ /* 0x000fe40003f44270 */
[----:B0-----:R-:W-:Y:S02]  /*2300*/  FSEL R80, R43, -INF , P1 ;  /* 0xff8000002b507808 */ /* 0x001fe40000800000 */
[----:B------:R-:W-:Y:S01]  /*2310*/  FMNMX.FTZ R27, R78, R27, !PT ;  /* 0x0000001b4e1b7209 */ /* 0x000fe20007810000 */
[----:B------:R-:W0:Y:S01]  /*2320*/  MUFU.TANH R55, R55 ;  /* 0x0000003700377308 */ /* 0x000e220000002400 */
[----:B------:R-:W-:-:S02]  /*2330*/  ISETP.GT.AND P1, PT, R25, 0x29, PT ;  /* 0x000000291900780c */ /* 0x000fc40003f24270 */
[----:B------:R-:W-:Y:S01]  /*2340*/  FSEL R82, R82, -INF , P2 ;  /* 0xff80000052527808 */ /* 0x000fe20001000000 */
[----:B------:R-:W-:Y:S01]  /*2350*/  SYNCS.ARRIVE.TRANS64.RED.A1T0 RZ, [UR4], RZ ;  /* 0x000000ffffff79a7 */ /* 0x000fe20008100404 */
[----:B------:R-:W-:Y:S01]  /*2360*/  FMNMX.FTZ R27, R80, R27, !PT ;  /* 0x0000001b501b7209 */ /* 0x000fe20007810000 */
[----:B------:R-:W-:Y:S01]  /*2370*/  UMOV UR4, URZ ;  /* 0x0000003f00047c82 */ /* 0x000fe20008000000 */
[----:B------:R-:W-:Y:S01]  /*2380*/  ISETP.GT.AND P2, PT, R25, 0x30, PT ;  /* 0x000000301900780c */ /* 0x000fe20003f44270 */
[----:B------:R-:W-:Y:S01]  /*2390*/  MUFU.TANH R58, R58 ;  /* 0x0000003a003a7308 */ /* 0x000fe20000002400 */
[----:B--2---:R-:W-:Y:S02]  /*23a0*/  FSEL R84, R47, -INF , P1 ;  /* 0xff8000002f547808 */ /* 0x004fe40000800000 */
[----:B------:R-:W-:Y:S02]  /*23b0*/  FMNMX.FTZ R27, R82, R27, !PT ;  /* 0x0000001b521b7209 */ /* 0x000fe40007810000 */
[----:B------:R-:W-:-:S02]  /*23c0*/  ISETP.GT.AND P1, PT, R25, 0x31, PT ;  /* 0x000000311900780c */ /* 0x000fc40003f24270 */
[----:B------:R-:W-:Y:S01]  /*23d0*/  FSEL R86, R86, -INF , P2 ;  /* 0xff80000056567808 */ /* 0x000fe20001000000 */
[----:B------:R-:W2:Y:S01]  /*23e0*/  MUFU.TANH R59, R59 ;  /* 0x0000003b003b7308 */ /* 0x000ea20000002400 */
[----:B------:R-:W-:Y:S02]  /*23f0*/  FMNMX.FTZ R27, R84, R27, !PT ;  /* 0x0000001b541b7209 */ /* 0x000fe40007810000 */
[----:B------:R-:W-:Y:S02]  /*2400*/  ISETP.GT.AND P2, PT, R25, 0x38, PT ;  /* 0x000000381900780c */ /* 0x000fe40003f44270 */
[----:B-1----:R-:W-:Y:S02]  /*2410*/  FSEL R88, R51, -INF , P1 ;  /* 0xff80000033587808 */ /* 0x002fe40000800000 */
[----:B------:R-:W-:Y:S01]  /*2420*/  FMNMX.FTZ R27, R86, R27, !PT ;  /* 0x0000001b561b7209 */ /* 0x000fe20007810000 */
[----:B------:R-:W1:Y:S01]  /*2430*/  MUFU.TANH R62, R62 ;  /* 0x0000003e003e7308 */ /* 0x000e620000002400 */
[----:B------:R-:W-:-:S02]  /*2440*/  ISETP.GT.AND P1, PT, R25, 0x39, PT ;  /* 0x000000391900780c */ /* 0x000fc40003f24270 */
[----:B------:R-:W-:Y:S02]  /*2450*/  FSEL R90, R90, -INF , P2 ;  /* 0xff8000005a5a7808 */ /* 0x000fe40001000000 */
[----:B------:R-:W-:Y:S02]  /*2460*/  FMNMX.FTZ R27, R88, R27, !PT ;  /* 0x0000001b581b7209 */ /* 0x000fe40007810000 */
[----:B------:R-:W-:Y:S01]  /*2470*/  ISETP.GT.AND P2, PT, R25, 0x40, PT ;  /* 0x000000401900780c */ /* 0x000fe20003f44270 */
[----:B------:R-:W3:Y:S01]  /*2480*/  MUFU.TANH R63, R63 ;  /* 0x0000003f003f7308 */ /* 0x000ee20000002400 */
[----:B0-----:R-:W-:Y:S02]  /*2490*/  FSEL R92, R55, -INF , P1 ;  /* 0xff800000375c7808 */ /* 0x001fe40000800000 */
[----:B------:R-:W-:Y:S02]  /*24a0*/  FMNMX.FTZ R27, R90, R27, !PT ;  /* 0x0000001b5a1b7209 */ /* 0x000fe40007810000 */
[----:B------:R-:W-:-:S02]  /*24b0*/  ISETP.GT.AND P1, PT, R25, 0x41, PT ;  /* 0x000000411900780c */ /* 0x000fc40003f24270 */
[----:B------:R-:W-:Y:S01]  /*24c0*/  FMNMX.FTZ R27, R92, R27, !PT ;  /* 0x0000001b5c1b7209 */ /* 0x000fe20007810000 */
[----:B------:R0:W4:Y:S01]  /*24d0*/  MUFU.TANH R4, R66 ;  /* 0x0000004200047308 */ /* 0x0001220000002400 */
[----:B--2---:R-:W-:Y:S02]  /*24e0*/  FSEL R94, R59, -INF , P1 ;  /* 0xff8000003b5e7808 */ /* 0x004fe40000800000 */
[----:B------:R-:W-:Y:S02]  /*24f0*/  ISETP.GT.AND P1, PT, R25, 0x49, PT ;  /* 0x000000491900780c */ /* 0x000fe40003f24270 */
[----:B------:R-:W-:Y:S02]  /*2500*/  ISETP.GT.AND P3, PT, R24, 0x8, PT ;  /* 0x000000081800780c */ /* 0x000fe40003f64270 */
[----:B------:R-:W-:Y:S01]  /*2510*/  IADD3 R0, -R0, UR42, R19 ;  /* 0x0000002a00007c10 */ /* 0x000fe2000fffe113 */
[----:B------:R-:W2:Y:S01]  /*2520*/  MUFU.TANH R67, R67 ;  /* 0x0000004300437308 */ /* 0x000ea20000002400 */
[----:B0-----:R-:W-:-:S02]  /*2530*/  FSEL R66, R58, -INF , P2 ;  /* 0xff8000003a427808 */ /* 0x001fc40001000000 */
[C---:B------:R-:W-:Y:S02]  /*2540*/  ISETP.GT.AND P2, PT, R25.reuse, 0x48, PT ;  /* 0x000000481900780c */ /* 0x040fe40003f44270 */
[----:B------:R-:W-:Y:S02]  /*2550*/  FMNMX.FTZ R27, R66, R27, !PT ;  /* 0x0000001b421b7209 */ /* 0x000fe40007810000 */
[----:B-1----:R-:W-:Y:S01]  /*2560*/  FSEL R96, R62, -INF , P2 ;  /* 0xff8000003e607808 */ /* 0x002fe20001000000 */
[----:B------:R4:W0:Y:S01]  /*2570*/  MUFU.TANH R102, R70 ;  /* 0x0000004600667308 */ /* 0x0008220000002400 */
[----:B------:R-:W-:Y:S02]  /*2580*/  FMNMX.FTZ R27, R94, R27, !PT ;  /* 0x0000001b5e1b7209 */ /* 0x000fe40007810000 */
[----:B------:R-:W-:Y:S02]  /*2590*/  ISETP.GT.AND P2, PT, R25, 0x50, PT ;  /* 0x000000501900780c */ /* 0x000fe40003f44270 */
[----:B---3--:R-:W-:-:S02]  /*25a0*/  FSEL R98, R63, -INF , P1 ;  /* 0xff8000003f627808 */ /* 0x008fc40000800000 */
[----:B------:R-:W-:Y:S01]  /*25b0*/  FMNMX.FTZ R27, R96, R27, !PT ;  /* 0x0000001b601b7209 */ /* 0x000fe20007810000 */
[----:B------:R-:W1:Y:S01]  /*25c0*/  MUFU.TANH R71, R71 ;  /* 0x0000004700477308 */ /* 0x000e620000002400 */
[C---:B------:R-:W-:Y:S02]  /*25d0*/  ISETP.GT.AND P1, PT, R25.reuse, 0x51, PT ;  /* 0x000000511900780c */ /* 0x040fe40003f24270 */
[----:B----4-:R-:W-:Y:S02]  /*25e0*/  FSEL R70, R4, -INF , P2 ;  /* 0xff80000004467808 */ /* 0x010fe40001000000 */
[----:B------:R-:W-:Y:S02]  /*25f0*/  FMNMX.FTZ R27, R98, R27, !PT ;  /* 0x0000001b621b7209 */ /* 0x000fe40007810000 */
[----:B------:R-:W-:Y:S01]  /*2600*/  ISETP.GT.AND P2, PT, R25, 0x58, PT ;  /* 0x000000581900780c */ /* 0x000fe20003f44270 */
[----:B------:R-:W-:Y:S01]  /*2610*/  MUFU.TANH R3, R3 ;  /* 0x0000000300037308 */ /* 0x000fe20000002400 */
[----:B--2---:R-:W-:-:S02]  /*2620*/  FSEL R100, R67, -INF , P1 ;  /* 0xff80000043647808 */ /* 0x004fc40000800000 */
[----:B------:R-:W-:Y:S02]  /*2630*/  FMNMX.FTZ R27, R70, R27, !PT ;  /* 0x0000001b461b7209 */ /* 0x000fe40007810000 */
[----:B------:R-:W-:Y:S02]  /*2640*/  ISETP.GT.AND P1, PT, R25, 0x59, PT ;  /* 0x000000591900780c */ /* 0x000fe40003f24270 */
[----:B0-----:R-:W-:Y:S01]  /*2650*/  FSEL R102, R102, -INF , P2 ;  /* 0xff80000066667808 */ /* 0x001fe20001000000 */
[----:B------:R-:W0:Y:S01]  /*2660*/  MUFU.TANH R5, R5 ;  /* 0x0000000500057308 */ /* 0x000e220000002400 */
[----:B------:R-:W-:Y:S02]  /*2670*/  FMNMX.FTZ R27, R100, R27, !PT ;  /* 0x0000001b641b7209 */ /* 0x000fe40007810000 */
[----:B-1----:R-:W-:Y:S02]  /*2680*/  FSEL R4, R71, -INF , P1 ;  /* 0xff80000047047808 */ /* 0x002fe40000800000 */
[----:B------:R-:W-:-:S02]  /*2690*/  FMNMX.FTZ R27, R102, R27, !PT ;  /* 0x0000001b661b7209 */ /* 0x000fc40007810000 */
[----:B------:R-:W-:Y:S01]  /*26a0*/  ISETP.GT.AND P1, PT, R24, RZ, PT ;  /* 0x000000ff1800720c */ /* 0x000fe20003f24270 */
[----:B------:R-:W1:Y:S01]  /*26b0*/  MUFU.TANH R6, R6 ;  /* 0x0000000600067308 */ /* 0x000e620000002400 */
[----:B------:R-:W-:Y:S02]  /*26c0*/  FMNMX.FTZ R27, R4, R27, !PT ;  /* 0x0000001b041b7209 */ /* 0x000fe40007810000 */
[----:B------:R-:W-:-:S03]  /*26d0*/  ISETP.GT.AND P2, PT, R24, 0x1, PT ;  /* 0x000000011800780c */ /* 0x000fc60003f44270 */
[----:B------:R-:W2:Y:S02]  /*26e0*/  SHFL.BFLY PT, R26, R27, 0x2, 0x1f ;  /* 0x0c401f001b1a7f89 */ /* 0x000ea400000e0000 */
[----:B------:R-:W-:Y:S01]  /*26f0*/  MUFU.TANH R12, R12 ;  /* 0x0000000c000c7308 */ /* 0x000fe20000002400 */
[----:B0-----:R-:W-:Y:S02]  /*2700*/  FSEL R5, R5, -INF , P2 ;  /* 0xff80000005057808 */ /* 0x001fe40001000000 */
[----:B------:R-:W-:-:S05]  /*2710*/  ISETP.GT.AND P2, PT, R24, 0x10, PT ;  /* 0x000000101800780c */ /* 0x000fca0003f44270 */
[----:B------:R-:W0:Y:S01]  /*2720*/  MUFU.TANH R15, R15 ;  /* 0x0000000f000f7308 */ /* 0x000e220000002400 */
[----:B-1----:R-:W-:Y:S02]  /*2730*/  FSEL R6, R6, -INF , P3 ;  /* 0xff80000006067808 */ /* 0x002fe40001800000 */
[----:B------:R-:W-:-:S05]  /*2740*/  ISETP.GT.AND P3, PT, R24, 0x18, PT ;  /* 0x000000181800780c */ /* 0x000fca0003f64270 */
[----:B------:R-:W-:Y:S01]  /*2750*/  MUFU.TANH R13, R13 ;  /* 0x0000000d000d7308 */ /* 0x000fe20000002400 */
[----:B--2---:R-:W-:-:S07]  /*2760*/  FMNMX.FTZ R26, R27, R26, !PT ;  /* 0x0000001a1b1a7209 */ /* 0x004fce0007810000 */
[----:B------:R-:W1:Y:S01]  /*2770*/  MUFU.TANH R21, R21 ;  /* 0x0000001500157308 */ /* 0x000e620000002400 */
[----:B0-----:R-:W-:Y:S01]  /*2780*/  FSEL R30, R15, -INF , P2 ;  /* 0xff8000000f1e7808 */ /* 0x001fe20001000000 */
[----:B------:R-:W0:Y:S06]  /*2790*/  SHFL.BFLY PT, R25, R26, 0x1, 0x1f ;  /* 0x0c201f001a197f89 */ /* 0x000e2c00000e0000 */
[----:B------:R-:W2:Y:S08]  /*27a0*/  MUFU.TANH R20, R20 ;  /* 0x0000001400147308 */ /* 0x000eb00000002400 */
[----:B------:R-:W3:Y:S01]  /*27b0*/  MUFU.TANH R40, R40 ;  /* 0x0000002800287308 */ /* 0x000ee20000002400 */
[----:B-1----:R-:W-:-:S07]  /*27c0*/  FSEL R34, R21, -INF , P3 ;  /* 0xff80000015227808 */ /* 0x002fce0001800000 */
[----:B------:R-:W1:Y:S01]  /*27d0*/  MUFU.TANH R41, R41 ;  /* 0x0000002900297308 */ /* 0x000e620000002400 */
[----:B0-----:R-:W-:Y:S02]  /*27e0*/  FMNMX.FTZ R14, R26, R25, !PT ;  /* 0x000000191a0e7209 */ /* 0x001fe40007810000 */
[----:B------:R-:W-:Y:S02]  /*27f0*/  FSEL R26, R3, -INF , P1 ;  /* 0xff800000031a7808 */ /* 0x000fe40000800000 */
[----:B------:R-:W-:-:S03]  /*2800*/  ISETP.GT.AND P1, PT, R24, 0x9, PT ;  /* 0x000000091800780c */ /* 0x000fc60003f24270 */
[----:B------:R-:W0:Y:S01]  /*2810*/  MUFU.TANH R44, R44 ;  /* 0x0000002c002c7308 */ /* 0x000e220000002400 */
[----:B------:R-:W-:Y:S02]  /*2820*/  FMNMX.FTZ R3, R26, R5, !PT ;  /* 0x000000051a037209 */ /* 0x000fe40007810000 */
[----:B------:R-:W-:Y:S01]  /*2830*/  FSEL R28, R12, -INF , P1 ;  /* 0xff8000000c1c7808 */ /* 0x000fe20000800000 */
[----:B------:R-:W-:Y:S01]  /*2840*/  FMUL.FTZ R12, R14, R11 ;  /* 0x0000000b0e0c7220 */ /* 0x000fe20000410000 */
[----:B------:R-:W-:Y:S02]  /*2850*/  FMNMX.FTZ R3, R6, R3, !PT ;  /* 0x0000000306037209 */ /* 0x000fe40007810000 */
[----:B------:R-:W-:Y:S01]  /*2860*/  ISETP.GT.AND P1, PT, R24, 0x11, PT ;  /* 0x000000111800780c */ /* 0x000fe20003f24270 */
[----:B------:R-:W4:Y:S01]  /*2870*/  MUFU.TANH R42, R45 ;  /* 0x0000002d002a7308 */ /* 0x000f220000002400 */
[----:B------:R-:W-:Y:S02]  /*2880*/  FMNMX.FTZ R3, R28, R3, !PT ;  /* 0x000000031c037209 */ /* 0x000fe40007810000 */
[----:B------:R-:W-:-:S02]  /*2890*/  FSEL R32, R13, -INF , P1 ;  /* 0xff8000000d207808 */ /* 0x000fc40000800000 */
[----:B------:R-:W-:Y:S02]  /*28a0*/  FMNMX.FTZ R3, R30, R3, !PT ;  /* 0x000000031e037209 */ /* 0x000fe40007810000 */
[----:B------:R-:W-:Y:S01]  /*28b0*/  FSETP.NEU.FTZ.AND P2, PT, R14, -INF , PT ;  /* 0xff8000000e00780b */ /* 0x000fe20003f5d000 */
[----:B------:R-:W5:Y:S01]  /*28c0*/  MUFU.TANH R48, R48 ;  /* 0x0000003000307308 */ /* 0x000f620000002400 */
[----:B------:R-:W-:Y:S02]  /*28d0*/  ISETP.GT.AND P1, PT, R24, 0x19, PT ;  /* 0x000000191800780c */ /* 0x000fe40003f24270 */
[----:B------:R-:W-:Y:S02]  /*28e0*/  FMNMX.FTZ R3, R32, R3, !PT ;  /* 0x0000000320037209 */ /* 0x000fe40007810000 */
[----:B------:R-:W-:Y:S02]  /*28f0*/  FSEL R29, R12, RZ, P2 ;  /* 0x000000ff0c1d7208 */ /* 0x000fe40001000000 */
[----:B------:R-:W-:Y:S01]  /*2900*/  ISETP.GT.AND P2, PT, R24, 0x20, PT ;  /* 0x000000201800780c */ /* 0x000fe20003f44270 */
[----:B------:R-:W-:Y:S01]  /*2910*/  MUFU.TANH R49, R49 ;  /* 0x0000003100317308 */ /* 0x000fe20000002400 */
[----:B--2---:R-:W-:Y:S01]  /*2920*/  FSEL R20, R20, -INF , P1 ;  /* 0xff80000014147808 */ /* 0x004fe20000800000 */
[--C-:B------:R-:W-:Y:S01]  /*2930*/  FFMA.FTZ R12, R36, R11, -R29.reuse ;  /* 0x0000000b240c7223 */ /* 0x100fe2000001081d */
[----:B------:R-:W-:Y:S01]  /*2940*/  FMNMX.FTZ R3, R34, R3, !PT ;  /* 0x0000000322037209 */ /* 0x000fe20007810000 */
[-CC-:B------:R-:W-:Y:S01]  /*2950*/  FFMA.FTZ R13, R50, R11.reuse, -R29.reuse ;  /* 0x0000000b320d7223 */ /* 0x180fe2000001081d */
[----:B------:R-:W-:Y:S01]  /*2960*/  ISETP.GT.AND P1, PT, R24, 0x21, PT ;  /* 0x000000211800780c */ /* 0x000fe20003f24270 */
[--C-:B------:R-:W-:Y:S01]  /*2970*/  FFMA.FTZ R23, R23, R11, -R29.reuse ;  /* 0x0000000b17177223 */ /* 0x100fe2000001081d */
[----:B---3--:R-:W-:Y:S01]  /*2980*/  FSEL R36, R40, -INF , P2 ;  /* 0xff80000028247808 */ /* 0x008fe20001000000 */
[----:B------:R-:W2:Y:S01]  /*2990*/  MUFU.TANH R52, R52 ;  /* 0x0000003400347308 */ /* 0x000ea20000002400 */
[----:B------:R-:W-:Y:S01]  /*29a0*/  FMNMX.FTZ R3, R20, R3, !PT ;  /* 0x0000000314037209 */ /* 0x000fe20007810000 */
[-CC-:B------:R-:W-:Y:S01]  /*29b0*/  FFMA.FTZ R72, R72, R11.reuse, -R29.reuse ;  /* 0x0000000b48487223 */ /* 0x180fe2000001081d */
[----:B------:R-:W-:Y:S01]  /*29c0*/  ISETP.GT.AND P2, PT, R24, 0x28, PT ;  /* 0x000000281800780c */ /* 0x000fe20003f44270 */
[-CC-:B------:R-:W-:Y:S01]  /*29d0*/  FFMA.FTZ R74, R74, R11.reuse, -R29.reuse ;  /* 0x0000000b4a4a7223 */ /* 0x180fe2000001081d */
[----:B-1----:R-:W-:Y:S01]  /*29e0*/  FSEL R38, R41, -INF , P1 ;  /* 0xff80000029267808 */ /* 0x002fe20000800000 */
[--C-:B------:R-:W-:Y:S01]  /*29f0*/  FFMA.FTZ R76, R76, R11, -R29.reuse ;  /* 0x0000000b4c4c7223 */ /* 0x100fe2000001081d */
[----:B------:R-:W-:Y:S01]  /*2a00*/  FMNMX.FTZ R3, R36, R3, !PT ;  /* 0x0000000324037209 */ /* 0x000fe20007810000 */
[----:B------:R-:W1:Y:S01]  /*2a10*/  MUFU.TANH R53, R53 ;  /* 0x0000003500357308 */ /* 0x000e620000002400 */
[----:B------:R-:W-:Y:S01]  /*2a20*/  ISETP.GT.AND P1, PT, R24, 0x29, PT ;  /* 0x000000291800780c */ /* 0x000fe20003f24270 */
[-CC-:B------:R-:W-:Y:S01]  /*2a30*/  FFMA.FTZ R78, R78, R11.reuse, -R29.reuse ;  /* 0x0000000b4e4e7223 */ /* 0x180fe2000001081d */
[----:B0-----:R-:W-:Y:S01]  /*2a40*/  FSEL R40, R44, -INF , P2 ;  /* 0xff8000002c287808 */ /* 0x001fe20001000000 */
[--C-:B------:R-:W-:Y:S01]  /*2a50*/  FFMA.FTZ R80, R80, R11, -R29.reuse ;  /* 0x0000000b50507223 */ /* 0x100fe2000001081d */
[----:B------:R-:W-:Y:S01]  /*2a60*/  FMNMX.FTZ R3, R38, R3, !PT ;  /* 0x0000000326037209 */ /* 0x000fe20007810000 */
[-CC-:B------:R-:W-:Y:S01]  /*2a70*/  FFMA.FTZ R82, R82, R11.reuse, -R29.reuse ;  /* 0x0000000b52527223 */ /* 0x180fe2000001081d */
[----:B------:R-:W-:Y:S01]  /*2a80*/  ISETP.GT.AND P2, PT, R24, 0x30, PT ;  /* 0x000000301800780c */ /* 0x000fe20003f44270 */
[----:B------:R-:W0:Y:S01]  /*2a90*/  MUFU.TANH R56, R56 ;  /* 0x0000003800387308 */ /* 0x000e220000002400 */
[----:B----4-:R-:W-:Y:S01]  /*2aa0*/  FSEL R42, R42, -INF , P1 ;  /* 0xff8000002a2a7808 */ /* 0x010fe20000800000 */
[--C-:B------:R-:W-:Y:S01]  /*2ab0*/  FFMA.FTZ R84, R84, R11, -R29.reuse ;  /* 0x0000000b54547223 */ /* 0x100fe2000001081d */
[----:B------:R-:W-:Y:S01]  /*2ac0*/  FMNMX.FTZ R3, R40, R3, !PT ;  /* 0x0000000328037209 */ /* 0x000fe20007810000 */
[-CC-:B------:R-:W-:Y:S01]  /*2ad0*/  FFMA.FTZ R86, R86, R11.reuse, -R29.reuse ;  /* 0x0000000b56567223 */ /* 0x180fe2000001081d */
[----:B------:R-:W-:Y:S01]  /*2ae0*/  ISETP.GT.AND P1, PT, R24, 0x31, PT ;  /* 0x000000311800780c */ /* 0x000fe20003f24270 */
[--C-:B------:R-:W-:Y:S01]  /*2af0*/  FFMA.FTZ R88, R88, R11, -R29.reuse ;  /* 0x0000000b58587223 */ /* 0x100fe2000001081d */
[----:B-----5:R-:W-:Y:S01]  /*2b00*/  FSEL R44, R48, -INF , P2 ;  /* 0xff800000302c7808 */ /* 0x020fe20001000000 */
[----:B------:R3:W-:Y:S01]  /*2b10*/  MUFU.EX2 R157, R12 ;  /* 0x0000000c009d7308 */ /* 0x0007e20000000800 */
[----:B------:R-:W-:Y:S01]  /*2b20*/  FMNMX.FTZ R3, R42, R3, !PT ;  /* 0x000000032a037209 */ /* 0x000fe20007810000 */
[-CC-:B------:R-:W-:Y:S01]  /*2b30*/  FFMA.FTZ R90, R90, R11.reuse, -R29.reuse ;  /* 0x0000000b5a5a7223 */ /* 0x180fe2000001081d */
[----:B------:R-:W-:Y:S01]  /*2b40*/  ISETP.GT.AND P2, PT, R24, 0x38, PT ;  /* 0x000000381800780c */ /* 0x000fe20003f44270 */
[--C-:B------:R-:W-:Y:S01]  /*2b50*/  FFMA.FTZ R92, R92, R11, -R29.reuse ;  /* 0x0000000b5c5c7223 */ /* 0x100fe2000001081d */
[----:B------:R-:W-:Y:S01]  /*2b60*/  FMNMX.FTZ R3, R44, R3, !PT ;  /* 0x000000032c037209 */ /* 0x000fe20007810000 */
[-CC-:B------:R-:W-:Y:S01]  /*2b70*/  FFMA.FTZ R66, R66, R11.reuse, -R29.reuse ;  /* 0x0000000b42427223 */ /* 0x180fe2000001081d */
[----:B--2---:R-:W-:Y:S01]  /*2b80*/  FSEL R48, R52, -INF , P2 ;  /* 0xff80000034307808 */ /* 0x004fe20001000000 */
[----:B------:R-:W-:Y:S01]  /*2b90*/  MUFU.TANH R57, R57 ;  /* 0x0000003900397308 */ /* 0x000fe20000002400 */
[-CC-:B---3--:R-:W-:Y:S01]  /*2ba0*/  FFMA.FTZ R12, R46, R11.reuse, -R29.reuse ;  /* 0x0000000b2e0c7223 */ /* 0x188fe2000001081d */
[----:B------:R-:W-:Y:S01]  /*2bb0*/  FSEL R46, R49, -INF , P1 ;  /* 0xff800000312e7808 */ /* 0x000fe20000800000 */
[-CC-:B------:R-:W-:Y:S01]  /*2bc0*/  FFMA.FTZ R94, R94, R11.reuse, -R29.reuse ;  /* 0x0000000b5e5e7223 */ /* 0x180fe2000001081d */
[----:B------:R-:W-:Y:S01]  /*2bd0*/  ISETP.GT.AND P1, PT, R24, 0x39, PT ;  /* 0x000000391800780c */ /* 0x000fe20003f24270 */
[--C-:B------:R-:W-:Y:S01]  /*2be0*/  FFMA.FTZ R96, R96, R11, -R29.reuse ;  /* 0x0000000b60607223 */ /* 0x100fe2000001081d */
[----:B------:R-:W-:Y:S01]  /*2bf0*/  FMNMX.FTZ R3, R46, R3, !PT ;  /* 0x000000032e037209 */ /* 0x000fe20007810000 */
[-CC-:B------:R-:W-:Y:S01]  /*2c00*/  FFMA.FTZ R98, R98, R11.reuse, -R29.reuse ;  /* 0x0000000b62627223 */ /* 0x180fe2000001081d */
[----:B------:R-:W2:Y:S01]  /*2c10*/  MUFU.TANH R60, R60 ;  /* 0x0000003c003c7308 */ /* 0x000ea20000002400 */
[----:B------:R-:W-:Y:S01]  /*2c20*/  ISETP.GT.AND P2, PT, R24, 0x40, PT ;  /* 0x000000401800780c */ /* 0x000fe20003f44270 */
[-CC-:B------:R-:W-:Y:S01]  /*2c30*/  FFMA.FTZ R70, R70, R11.reuse, -R29.reuse ;  /* 0x0000000b46467223 */ /* 0x180fe2000001081d */
[----:B-1----:R-:W-:Y:S01]  /*2c40*/  FSEL R50, R53, -INF , P1 ;  /* 0xff80000035327808 */ /* 0x002fe20000800000 */
[--C-:B------:R-:W-:Y:S01]  /*2c50*/  FFMA.FTZ R100, R100, R11, -R29.reuse ;  /* 0x0000000b64647223 */ /* 0x100fe2000001081d */
[----:B------:R-:W-:Y:S01]  /*2c60*/  FMNMX.FTZ R3, R48, R3, !PT ;  /* 0x0000000330037209 */ /* 0x000fe20007810000 */
[-CC-:B------:R-:W-:Y:S01]  /*2c70*/  FFMA.FTZ R102, R102, R11.reuse, -R29.reuse ;  /* 0x0000000b66667223 */ /* 0x180fe2000001081d */
[----:B------:R-:W-:Y:S01]  /*2c80*/  ISETP.GT.AND P1, PT, R24, 0x41, PT ;  /* 0x000000411800780c */ /* 0x000fe20003f24270 */
[----:B------:R-:W1:Y:S01]  /*2c90*/  MUFU.TANH R58, R61 ;  /* 0x0000003d003a7308 */ /* 0x000e620000002400 */
[----:B0-----:R-:W-:Y:S01]  /*2ca0*/  FSEL R52, R56, -INF , P2 ;  /* 0xff80000038347808 */ /* 0x001fe20001000000 */
[----:B------:R-:W-:Y:S01]  /*2cb0*/  FFMA.FTZ R4, R4, R11, -R29 ;  /* 0x0000000b04047223 */ /* 0x000fe2000001081d */
[----:B------:R-:W-:-:S02]  /*2cc0*/  FMNMX.FTZ R3, R50, R3, !PT ;  /* 0x0000000332037209 */ /* 0x000fc40007810000 */
[----:B------:R-:W-:Y:S02]  /*2cd0*/  ISETP.GT.AND P2, PT, R24, 0x48, PT ;  /* 0x000000481800780c */ /* 0x000fe40003f44270 */
[----:B------:R-:W-:Y:S01]  /*2ce0*/  FMNMX.FTZ R3, R52, R3, !PT ;  /* 0x0000000334037209 */ /* 0x000fe20007810000 */
[----:B------:R-:W0:Y:S01]  /*2cf0*/  MUFU.TANH R64, R64 ;  /* 0x0000004000407308 */ /* 0x000e220000002400 */
[----:B--2---:R-:W-:Y:S02]  /*2d00*/  FSEL R56, R60, -INF , P2 ;  /* 0xff8000003c387808 */ /* 0x004fe40001000000 */
[----:B------:R-:W-:-:S05]  /*2d10*/  ISETP.GT.AND P2, PT, R24, 0x50, PT ;  /* 0x000000501800780c */ /* 0x000fca0003f44270 */
[----:B------:R2:W-:Y:S08]  /*2d20*/  MUFU.EX2 R159, R12 ;  /* 0x0000000c009f7308 */ /* 0x0005f00000000800 */
[----:B------:R-:W3:Y:S01]  /*2d30*/  MUFU.TANH R62, R65 ;  /* 0x00000041003e7308 */ /* 0x000ee20000002400 */
[----:B--2---:R-:W-:Y:S01]  /*2d40*/  FFMA.FTZ R12, R54, R11, -R29 ;  /* 0x0000000b360c7223 */ /* 0x004fe2000001081d */
[----:B------:R-:W-:-:S02]  /*2d50*/  FSEL R54, R57, -INF , P1 ;  /* 0xff80000039367808 */ /* 0x000fc40000800000 */
[----:B------:R-:W-:Y:S02]  /*2d60*/  ISETP.GT.AND P1, PT, R24, 0x49, PT ;  /* 0x000000491800780c */ /* 0x000fe40003f24270 */
[----:B------:R-:W-:Y:S02]  /*2d70*/  FMNMX.FTZ R3, R54, R3, !PT ;  /* 0x0000000336037209 */ /* 0x000fe40007810000 */
[----:B------:R-:W2:Y:S01]  /*2d80*/  MUFU.TANH R25, R68 ;  /* 0x0000004400197308 */ /* 0x000ea20000002400 */
[----:B-1----:R-:W-:Y:S02]  /*2d90*/  FSEL R58, R58, -INF , P1 ;  /* 0xff8000003a3a7808 */ /* 0x002fe40000800000 */
[----:B------:R-:W-:Y:S02]  /*2da0*/  FMNMX.FTZ R3, R56, R3, !PT ;  /* 0x0000000338037209 */ /* 0x000fe40007810000 */
[----:B------:R-:W-:Y:S02]  /*2db0*/  ISETP.GT.AND P1, PT, R24, 0x51, PT ;  /* 0x000000511800780c */ /* 0x000fe40003f24270 */
[----:B0-----:R-:W-:Y:S01]  /*2dc0*/  FSEL R60, R64, -INF , P2 ;  /* 0xff800000403c7808 */ /* 0x001fe20001000000 */
[----:B------:R-:W0:Y:S01]  /*2dd0*/  MUFU.TANH R69, R69 ;  /* 0x0000004500457308 */ /* 0x000e220000002400 */
[----:B------:R-:W-:-:S02]  /*2de0*/  FMNMX.FTZ R3, R58, R3, !PT ;  /* 0x000000033a037209 */ /* 0x000fc40007810000 */
[----:B------:R-:W-:Y:S02]  /*2df0*/  ISETP.GT.AND P2, PT, R24, 0x58, PT ;  /* 0x000000581800780c */ /* 0x000fe40003f44270 */
[----:B---3--:R-:W-:Y:S02]  /*2e00*/  FSEL R62, R62, -INF , P1 ;  /* 0xff8000003e3e7808 */ /* 0x008fe40000800000 */
[----:B------:R-:W-:Y:S01]  /*2e10*/  FMNMX.FTZ R3, R60, R3, !PT ;  /* 0x000000033c037209 */ /* 0x000fe20007810000 */
[----:B------:R1:W-:Y:S01]  /*2e20*/  MUFU.EX2 R153, R12 ;  /* 0x0000000c00997308 */ /* 0x0003e20000000800 */
[----:B------:R-:W-:Y:S02]  /*2e30*/  ISETP.GT.AND P1, PT, R24, 0x59, PT ;  /* 0x000000591800780c */ /* 0x000fe40003f24270 */
[----:B--2---:R-:W-:Y:S02]  /*2e40*/  FSEL R24, R25, -INF , P2 ;  /* 0xff80000019187808 */ /* 0x004fe40001000000 */
[----:B------:R-:W-:-:S03]  /*2e50*/  FMNMX.FTZ R3, R62, R3, !PT ;  /* 0x000000033e037209 */ /* 0x000fc60007810000 */
[----:B------:R2:W-:Y:S01]  /*2e60*/  MUFU.EX2 R104, R13 ;  /* 0x0000000d00687308 */ /* 0x0005e20000000800 */
[----:B0-----:R-:W-:Y:S02]  /*2e70*/  FSEL R64, R69, -INF , P1 ;  /* 0xff80000045407808 */ /* 0x001fe40000800000 */
[----:B------:R-:W-:-:S04]  /*2e80*/  FMNMX.FTZ R3, R24, R3, !PT ;  /* 0x0000000318037209 */ /* 0x000fc80007810000 */
[----:B------:R-:W-:Y:S01]  /*2e90*/  FMNMX.FTZ R3, R64, R3, !PT ;  /* 0x0000000340037209 */ /* 0x000fe20007810000 */
[----:B------:R-:W-:Y:S04]  /*2ea0*/  MUFU.EX2 R68, R23 ;  /* 0x0000001700447308 */ /* 0x000fe80000000800 */
[----:B-1----:R-:W2:Y:S04]  /*2eb0*/  SHFL.BFLY PT, R12, R3, 0x2, 0x1f ;  /* 0x0c401f00030c7f89 */ /* 0x002ea800000e0000 */
[----:B------:R-:W-:Y:S08]  /*2ec0*/  MUFU.EX2 R72, R72 ;  /* 0x0000004800487308 */ /* 0x000ff00000000800 */
[----:B------:R-:W-:Y:S08]  /*2ed0*/  MUFU.EX2 R74, R74 ;  /* 0x0000004a004a7308 */ /* 0x000ff00000000800 */
[----:B------:R0:W-:Y:S01]  /*2ee0*/  MUFU.EX2 R155, R76 ;  /* 0x0000004c009b7308 */ /* 0x0001e20000000800 */
[----:B--2---:R-:W-:-:S07]  /*2ef0*/  FMNMX.FTZ R13, R3, R12, !PT ;  /* 0x0000000c030d7209 */ /* 0x004fce0007810000 */
[----:B------:R-:W-:Y:S01]  /*2f00*/  MUFU.EX2 R78, R78 ;  /* 0x0000004e004e7308 */ /* 0x000fe20000000800 */
[----:B------:R-:W1:Y:S01]  /*2f10*/  SHFL.BFLY PT, R12, R13, 0x1, 0x1f ;  /* 0x0c201f000d0c7f89 */ /* 0x000e6200000e0000 */
[----:B0-----:R-:W-:-:S06]  /*2f20*/  CS2R R76, SRZ ;  /* 0x00000000004c7805 */ /* 0x001fcc000001ff00 */
[----:B------:R0:W-:Y:S08]  /*2f30*/  MUFU.EX2 R149, R80 ;  /* 0x0000005000957308 */ /* 0x0001f00000000800 */
[----:B------:R-:W-:Y:S01]  /*2f40*/  MUFU.EX2 R82, R82 ;  /* 0x0000005200527308 */ /* 0x000fe20000000800 */
[----:B0-----:R-:W-:-:S07]  /*2f50*/  CS2R R80, SRZ ;  /* 0x0000000000507805 */ /* 0x001fce000001ff00 */
[----:B------:R0:W-:Y:S01]  /*2f60*/  MUFU.EX2 R151, R84 ;  /* 0x0000005400977308 */ /* 0x0001e20000000800 */
[----:B-1----:R-:W-:-:S04]  /*2f70*/  FMNMX.FTZ R12, R13, R12, !PT ;  /* 0x0000000c0d0c7209 */ /* 0x002fc80007810000 */
[C---:B------:R-:W-:Y:S01]  /*2f80*/  FSETP.NEU.FTZ.AND P1, PT, R12.reuse, -INF , PT ;  /* 0xff8000000c00780b */ /* 0x040fe20003f3d000 */
[----:B------:R-:W-:Y:S02]  /*2f90*/  FMUL.FTZ R3, R12, R11 ;  /* 0x0000000b0c037220 */ /* 0x000fe40000410000 */
[----:B------:R-:W-:Y:S01]  /*2fa0*/  MUFU.EX2 R86, R86 ;  /* 0x0000005600567308 */ /* 0x000fe20000000800 */
[----:B0-----:R-:W-:Y:S02]  /*2fb0*/  CS2R R84, SRZ ;  /* 0x0000000000547805 */ /* 0x001fe4000001ff00 */
[----:B------:R-:W-:-:S05]  /*2fc0*/  FSEL R3, R3, RZ, P1 ;  /* 0x000000ff03037208 */ /* 0x000fca0000800000 */
        /* <DEDUP_REMOVED lines=26> */
[----:B------:R-:W-:-:S04]  /*3170*/  FFMA.FTZ R64, R64, R11, -R3 ;  /* 0x0000000b40407223 */ /* 0x000fc80000010803 */
[----:B------:R1:W2:Y:S01]  /*3180*/  MUFU.EX2 R13, R28 ;  /* 0x0000001c000d7308 */ /* 0x0002a20000000800 */
[----:B0-----:R-:W-:Y:S01]  /*3190*/  FADD.FTZ R31, R26, R5 ;  /* 0x000000051a1f7221 */ /* 0x001fe20000010000 */
[----:B------:R-:W-:-:S06]  /*31a0*/  F2FP.BF16.F32.PACK_AB R156, R5, R26 ;  /* 0x0000001a059c723e */ /* 0x000fcc00000010ff */
[----:B------:R-:W-:Y:S01]  /*31b0*/  MUFU.EX2 R30, R30 ;  /* 0x0000001e001e7308 */ /* 0x000fe20000000800 */
[----:B-1----:R-:W-:-:S04]  /*31c0*/  IMAD.HI R28, R0, 0x2aaaaaab, RZ ;  /* 0x2aaaaaab001c7827 */ /* 0x002fc800078e02ff */
[----:B------:R-:W-:Y:S01]  /*31d0*/  FADD.FTZ R0, R157, R68 ;  /* 0x000000449d007221 */ /* 0x000fe20000010000 */
[----:B------:R-:W-:Y:S02]  /*31e0*/  F2FP.BF16.F32.PACK_AB R157, R68, R157 ;  /* 0x0000009d449d723e */ /* 0x000fe400000010ff */
[----:B------:R-:W-:Y:S02]  /*31f0*/  CS2R R68, SRZ ;  /* 0x0000000000447805 */ /* 0x000fe4000001ff00 */
[----:B------:R-:W-:Y:S01]  /*3200*/  SHF.R.U32.HI R35, RZ, 0x1f, R28 ;  /* 0x0000001fff237819 */ /* 0x000fe2000001161c */
[----:B------:R-:W0:Y:S01]  /*3210*/  MUFU.EX2 R15, R32 ;  /* 0x00000020000f7308 */ /* 0x000e220000000800 */
[----:B--2---:R-:W-:Y:S02]  /*3220*/  F2FP.BF16.F32.PACK_AB R158, R13, R6 ;  /* 0x000000060d9e723e */ /* 0x004fe400000010ff */
[----:B------:R-:W-:-:S05]  /*3230*/  LEA.HI.SX32 R28, R28, R35, 0x1c ;  /* 0x000000231c1c7211 */ /* 0x000fca00078fe2ff */
[----:B------:R1:W-:Y:S08]  /*3240*/  MUFU.EX2 R21, R20 ;  /* 0x0000001400157308 */ /* 0x0003f00000000800 */
[----:B------:R-:W2:Y:S01]  /*3250*/  MUFU.EX2 R34, R34 ;  /* 0x0000002200227308 */ /* 0x000ea20000000800 */
[----:B-1----:R-:W-:Y:S01]  /*3260*/  FADD.FTZ R20, R6, R31 ;  /* 0x0000001f06147221 */ /* 0x002fe20000010000 */
[----:B------:R-:W-:Y:S01]  /*3270*/  FADD.FTZ R31, R159, R0 ;  /* 0x000000009f1f7221 */ /* 0x000fe20000010000 */
[----:B0-----:R-:W-:-:S02]  /*3280*/  F2FP.BF16.F32.PACK_AB R152, R15, R30 ;  /* 0x0000001e0f98723e */ /* 0x001fc400000010ff */
[----:B------:R-:W-:Y:S01]  /*3290*/  FADD.FTZ R33, R13, R20 ;  /* 0x000000140d217221 */ /* 0x000fe20000010000 */
[C---:B------:R-:W-:Y:S01]  /*32a0*/  FADD.FTZ R0, R104.reuse, R31 ;  /* 0x0000001f68007221 */ /* 0x040fe20000010000 */
[----:B------:R-:W-:Y:S01]  /*32b0*/  F2FP.BF16.F32.PACK_AB R159, R104, R159 ;  /* 0x0000009f689f723e */ /* 0x000fe200000010ff */
[----:B------:R-:W0:Y:S01]  /*32c0*/  MUFU.EX2 R36, R36 ;  /* 0x0000002400247308 */ /* 0x000e220000000800 */
[----:B------:R-:W-:Y:S01]  /*32d0*/  FADD.FTZ R20, R30, R33 ;  /* 0x000000211e147221 */ /* 0x000fe20000010000 */
[----:B------:R-:W-:Y:S01]  /*32e0*/  FADD.FTZ R31, R153, R0 ;  /* 0x00000000991f7221 */ /* 0x000fe20000010000 */
[C---:B------:R-:W-:Y:S02]  /*32f0*/  F2FP.BF16.F32.PACK_AB R153, R72.reuse, R153 ;  /* 0x000000994899723e */ /* 0x040fe400000010ff */
[----:B------:R-:W-:Y:S01]  /*3300*/  FADD.FTZ R33, R15, R20 ;  /* 0x000000140f217221 */ /* 0x000fe20000010000 */
[----:B------:R-:W-:Y:S01]  /*3310*/  FADD.FTZ R31, R72, R31 ;  /* 0x0000001f481f7221 */ /* 0x000fe20000010000 */
[----:B------:R-:W-:Y:S01]  /*3320*/  CS2R R72, SRZ ;  /* 0x0000000000487805 */ /* 0x000fe2000001ff00 */
[----:B------:R1:W3:Y:S01]  /*3330*/  MUFU.EX2 R23, R38 ;  /* 0x0000002600177308 */ /* 0x0002e20000000800 */
[----:B--2---:R-:W-:Y:S01]  /*3340*/  FADD.FTZ R0, R34, R33 ;  /* 0x0000002122007221 */ /* 0x004fe20000010000 */
[----:B------:R-:W-:Y:S01]  /*3350*/  FADD.FTZ R20, R74, R31 ;  /* 0x0000001f4a147221 */ /* 0x000fe20000010000 */
[----:B------:R-:W-:-:S02]  /*3360*/  F2FP.BF16.F32.PACK_AB R154, R21, R34 ;  /* 0x00000022159a723e */ /* 0x000fc400000010ff */
[----:B------:R-:W-:Y:S01]  /*3370*/  FADD.FTZ R31, R21, R0 ;  /* 0x00000000151f7221 */ /* 0x000fe20000010000 */
[C---:B------:R-:W-:Y:S01]  /*3380*/  FADD.FTZ R33, R155.reuse, R20 ;  /* 0x000000149b217221 */ /* 0x040fe20000010000 */
[----:B------:R-:W-:Y:S01]  /*3390*/  F2FP.BF16.F32.PACK_AB R155, R155, R74 ;  /* 0x0000004a9b9b723e */ /* 0x000fe200000010ff */
[----:B------:R-:W2:Y:S01]  /*33a0*/  MUFU.EX2 R40, R40 ;  /* 0x0000002800287308 */ /* 0x000ea20000000800 */
[----:B0-----:R-:W-:Y:S01]  /*33b0*/  FADD.FTZ R0, R36, R31 ;  /* 0x0000001f24007221 */ /* 0x001fe20000010000 */
[----:B------:R-:W-:Y:S01]  /*33c0*/  FADD.FTZ R20, R78, R33 ;  /* 0x000000214e147221 */ /* 0x000fe20000010000 */
[----:B------:R-:W-:Y:S02]  /*33d0*/  CS2R R74, SRZ ;  /* 0x00000000004a7805 */ /* 0x000fe4000001ff00 */
[----:B-1----:R-:W-:Y:S01]  /*33e0*/  CS2R R38, SRZ ;  /* 0x0000000000267805 */ /* 0x002fe2000001ff00 */
[C---:B------:R-:W-:Y:S01]  /*33f0*/  FADD.FTZ R33, R149.reuse, R20 ;  /* 0x0000001495217221 */ /* 0x040fe20000010000 */
[----:B------:R-:W-:Y:S01]  /*3400*/  F2FP.BF16.F32.PACK_AB R149, R149, R78 ;  /* 0x0000004e9595723e */ /* 0x000fe200000010ff */
[----:B------:R0:W1:Y:S01]  /*3410*/  MUFU.EX2 R25, R42 ;  /* 0x0000002a00197308 */ /* 0x0000620000000800 */
[C---:B---3--:R-:W-:Y:S01]  /*3420*/  FADD.FTZ R31, R23.reuse, R0 ;  /* 0x00000000171f7221 */ /* 0x048fe20000010000 */
[----:B------:R-:W-:Y:S01]  /*3430*/  FADD.FTZ R20, R82, R33 ;  /* 0x0000002152147221 */ /* 0x000fe20000010000 */
[----:B------:R-:W-:-:S02]  /*3440*/  F2FP.BF16.F32.PACK_AB R148, R23, R36 ;  /* 0x000000241794723e */ /* 0x000fc400000010ff */
[----:B------:R-:W-:Y:S02]  /*3450*/  CS2R R78, SRZ ;  /* 0x00000000004e7805 */ /* 0x000fe4000001ff00 */
[----:B------:R-:W-:Y:S01]  /*3460*/  CS2R R36, SRZ ;  /* 0x0000000000247805 */ /* 0x000fe2000001ff00 */
[C---:B------:R-:W-:Y:S01]  /*3470*/  FADD.FTZ R33, R151.reuse, R20 ;  /* 0x0000001497217221 */ /* 0x040fe20000010000 */
[----:B------:R-:W-:Y:S01]  /*3480*/  F2FP.BF16.F32.PACK_AB R151, R151, R82 ;  /* 0x000000529797723e */ /* 0x000fe200000010ff */
[----:B------:R-:W3:Y:S01]  /*3490*/  MUFU.EX2 R145, R88 ;  /* 0x0000005800917308 */ /* 0x000ee20000000800 */
[----:B--2---:R-:W-:Y:S01]  /*34a0*/  FADD.FTZ R0, R40, R31 ;  /* 0x0000001f28007221 */ /* 0x004fe20000010000 */
[----:B------:R-:W-:Y:S01]  /*34b0*/  FADD.FTZ R20, R86, R33 ;  /* 0x0000002156147221 */ /* 0x000fe20000010000 */
[----:B------:R-:W-:Y:S02]  /*34c0*/  CS2R R82, SRZ ;  /* 0x0000000000527805 */ /* 0x000fe4000001ff00 */
[----:B0-----:R-:W-:-:S03]  /*34d0*/  CS2R R42, SRZ ;  /* 0x00000000002a7805 */ /* 0x001fc6000001ff00 */
[----:B------:R-:W0:Y:S01]  /*34e0*/  MUFU.EX2 R44, R44 ;  /* 0x0000002c002c7308 */ /* 0x000e220000000800 */
[C---:B-1----:R-:W-:Y:S01]  /*34f0*/  FADD.FTZ R31, R25.reuse, R0 ;  /* 0x00000000191f7221 */ /* 0x042fe20000010000 */
[----:B------:R-:W-:Y:S02]  /*3500*/  F2FP.BF16.F32.PACK_AB R150, R25, R40 ;  /* 0x000000281996723e */ /* 0x000fe400000010ff */
[----:B------:R-:W-:-:S04]  /*3510*/  CS2R R40, SRZ ;  /* 0x0000000000287805 */ /* 0x000fc8000001ff00 */
[----:B------:R-:W1:Y:S01]  /*3520*/  MUFU.EX2 R90, R90 ;  /* 0x0000005a005a7308 */ /* 0x000e620000000800 */
[C---:B---3--:R-:W-:Y:S01]  /*3530*/  FADD.FTZ R35, R145.reuse, R20 ;  /* 0x0000001491237221 */ /* 0x048fe20000010000 */
[----:B------:R-:W-:Y:S02]  /*3540*/  IADD3 R20, R22, -0x2, RZ ;  /* 0xfffffffe16147810 */ /* 0x000fe40007ffe0ff */
[----:B------:R-:W-:Y:S02]  /*3550*/  F2FP.BF16.F32.PACK_AB R145, R145, R86 ;  /* 0x000000569191723e */ /* 0x000fe400000010ff */
[----:B------:R-:W-:Y:S02]  /*3560*/  CS2R R86, SRZ ;  /* 0x0000000000567805 */ /* 0x000fe4000001ff00 */
[----:B------:R2:W3:Y:S01]  /*3570*/  MUFU.EX2 R27, R46 ;  /* 0x0000002e001b7308 */ /* 0x0004e20000000800 */
[----:B0-----:R-:W-:-:S07]  /*3580*/  FADD.FTZ R0, R44, R31 ;  /* 0x0000001f2c007221 */ /* 0x001fce0000010000 */
[----:B------:R-:W0:Y:S01]  /*3590*/  MUFU.EX2 R147, R92 ;  /* 0x0000005c00937308 */ /* 0x000e220000000800 */
[----:B-1----:R-:W-:Y:S01]  /*35a0*/  FADD.FTZ R6, R90, R35 ;  /* 0x000000235a067221 */ /* 0x002fe20000010000 */
[----:B--2---:R-:W-:Y:S02]  /*35b0*/  CS2R R46, SRZ ;  /* 0x00000000002e7805 */ /* 0x004fe4000001ff00 */
[----:B------:R-:W-:-:S04]  /*35c0*/  CS2R R34, SRZ ;  /* 0x0000000000227805 */ /* 0x000fc8000001ff00 */
[----:B------:R-:W1:Y:S01]  /*35d0*/  MUFU.EX2 R48, R48 ;  /* 0x0000003000307308 */ /* 0x000e620000000800 */
[C---:B---3--:R-:W-:Y:S01]  /*35e0*/  FADD.FTZ R33, R27.reuse, R0 ;  /* 0x000000001b217221 */ /* 0x048fe20000010000 */
[----:B------:R-:W-:Y:S02]  /*35f0*/  F2FP.BF16.F32.PACK_AB R144, R27, R44 ;  /* 0x0000002c1b90723e */ /* 0x000fe400000010ff */
[----:B------:R-:W-:Y:S02]  /*3600*/  CS2R R44, SRZ ;  /* 0x00000000002c7805 */ /* 0x000fe4000001ff00 */
[----:B------:R-:W-:Y:S02]  /*3610*/  CS2R R26, SRZ ;  /* 0x00000000001a7805 */ /* 0x000fe4000001ff00 */
[----:B------:R-:W2:Y:S01]  /*3620*/  MUFU.EX2 R66, R66 ;  /* 0x0000004200427308 */ /* 0x000ea20000000800 */
[C---:B0-----:R-:W-:Y:S01]  /*3630*/  FADD.FTZ R13, R147.reuse, R6 ;  /* 0x00000006930d7221 */ /* 0x041fe20000010000 */
[----:B------:R-:W-:-:S06]  /*3640*/  F2FP.BF16.F32.PACK_AB R147, R147, R90 ;  /* 0x0000005a9393723e */ /* 0x000fcc00000010ff */
[----:B------:R0:W3:Y:S01]  /*3650*/  MUFU.EX2 R19, R50 ;  /* 0x0000003200137308 */ /* 0x0000e20000000800 */
[----:B-1----:R-:W-:Y:S01]  /*3660*/  FADD.FTZ R0, R48, R33 ;  /* 0x0000002130007221 */ /* 0x002fe20000010000 */
[----:B------:R-:W-:-:S06]  /*3670*/  CS2R R32, SRZ ;  /* 0x0000000000207805 */ /* 0x000fcc000001ff00 */
[----:B------:R-:W1:Y:S01]  /*3680*/  MUFU.EX2 R141, R94 ;  /* 0x0000005e008d7308 */ /* 0x000e620000000800 */
[----:B--2---:R-:W-:Y:S01]  /*3690*/  FADD.FTZ R6, R66, R13 ;  /* 0x0000000d42067221 */ /* 0x004fe20000010000 */
[----:B0-----:R-:W-:-:S06]  /*36a0*/  CS2R R50, SRZ ;  /* 0x0000000000327805 */ /* 0x001fcc000001ff00 */
[----:B------:R-:W0:Y:S01]  /*36b0*/  MUFU.EX2 R52, R52 ;  /* 0x0000003400347308 */ /* 0x000e220000000800 */
[C---:B---3--:R-:W-:Y:S01]  /*36c0*/  FADD.FTZ R5, R19.reuse, R0 ;  /* 0x0000000013057221 */ /* 0x048fe20000010000 */
[----:B------:R-:W-:Y:S02]  /*36d0*/  F2FP.BF16.F32.PACK_AB R146, R19, R48 ;  /* 0x000000301392723e */ /* 0x000fe400000010ff */
[----:B------:R-:W-:-:S04]  /*36e0*/  CS2R R48, SRZ ;  /* 0x0000000000307805 */ /* 0x000fc8000001ff00 */
[----:B------:R-:W2:Y:S01]  /*36f0*/  MUFU.EX2 R96, R96 ;  /* 0x0000006000607308 */ /* 0x000ea20000000800 */
[C---:B-1----:R-:W-:Y:S01]  /*3700*/  FADD.FTZ R15, R141.reuse, R6 ;  /* 0x000000068d0f7221 */ /* 0x042fe20000010000 */
[----:B------:R-:W-:Y:S02]  /*3710*/  F2FP.BF16.F32.PACK_AB R141, R141, R66 ;  /* 0x000000428d8d723e */ /* 0x000fe400000010ff */
[----:B------:R-:W-:-:S04]  /*3720*/  CS2R R66, SRZ ;  /* 0x0000000000427805 */ /* 0x000fc8000001ff00 */
[----:B------:R1:W3:Y:S01]  /*3730*/  MUFU.EX2 R29, R54 ;  /* 0x00000036001d7308 */ /* 0x0002e20000000800 */
[----:B0-----:R-:W-:-:S07]  /*3740*/  FADD.FTZ R0, R52, R5 ;  /* 0x0000000534007221 */ /* 0x001fce0000010000 */
[----:B------:R-:W0:Y:S01]  /*3750*/  MUFU.EX2 R143, R98 ;  /* 0x00000062008f7308 */ /* 0x000e220000000800 */
[----:B--2---:R-:W-:Y:S01]  /*3760*/  FADD.FTZ R6, R96, R15 ;  /* 0x0000000f60067221 */ /* 0x004fe20000010000 */
[----:B-1----:R-:W-:-:S06]  /*3770*/  CS2R R54, SRZ ;  /* 0x0000000000367805 */ /* 0x002fcc000001ff00 */
[----:B------:R-:W1:Y:S01]  /*3780*/  MUFU.EX2 R56, R56 ;  /* 0x0000003800387308 */ /* 0x000e620000000800 */
[C---:B---3--:R-:W-:Y:S01]  /*3790*/  FADD.FTZ R13, R29.reuse, R0 ;  /* 0x000000001d0d7221 */ /* 0x048fe20000010000 */
[----:B------:R-:W-:Y:S02]  /*37a0*/  F2FP.BF16.F32.PACK_AB R140, R29, R52 ;  /* 0x000000341d8c723e */ /* 0x000fe400000010ff */
[----:B------:R-:W-:-:S04]  /*37b0*/  CS2R R52, SRZ ;  /* 0x0000000000347805 */ /* 0x000fc8000001ff00 */
[----:B------:R-:W2:Y:S01]  /*37c0*/  MUFU.EX2 R70, R70 ;  /* 0x0000004600467308 */ /* 0x000ea20000000800 */
[C---:B0-----:R-:W-:Y:S01]  /*37d0*/  FADD.FTZ R15, R143.reuse, R6 ;  /* 0x000000068f0f7221 */ /* 0x041fe20000010000 */
[----:B------:R-:W-:-:S06]  /*37e0*/  F2FP.BF16.F32.PACK_AB R143, R143, R96 ;  /* 0x000000608f8f723e */ /* 0x000fcc00000010ff */
[----:B------:R0:W3:Y:S01]  /*37f0*/  MUFU.EX2 R3, R58 ;  /* 0x0000003a00037308 */ /* 0x0000e20000000800 */
[----:B-1----:R-:W-:-:S07]  /*3800*/  FADD.FTZ R0, R56, R13 ;  /* 0x0000000d38007221 */ /* 0x002fce0000010000 */
[----:B------:R-:W1:Y:S01]  /*3810*/  MUFU.EX2 R60, R60 ;  /* 0x0000003c003c7308 */ /* 0x000e620000000800 */
[----:B--2---:R-:W-:Y:S01]  /*3820*/  FADD.FTZ R6, R70, R15 ;  /* 0x0000000f46067221 */ /* 0x004fe20000010000 */
[----:B------:R-:W-:Y:S02]  /*3830*/  VIMNMX R15, R17, R28, !PT ;  /* 0x0000001c110f7248 */ /* 0x000fe40007fe0100 */
[----:B0-----:R-:W-:Y:S02]  /*3840*/  CS2R R58, SRZ ;  /* 0x00000000003a7805 */ /* 0x001fe4000001ff00 */
[----:B------:R-:W-:Y:S02]  /*3850*/  CS2R R28, SRZ ;  /* 0x00000000001c7805 */ /* 0x000fe4000001ff00 */
[----:B------:R-:W-:Y:S01]  /*3860*/  ISETP.GE.AND P1, PT, R20, R15, PT ;  /* 0x0000000f1400720c */ /* 0x000fe20003f26270 */
[----:B------:R-:W0:Y:S01]  /*3870*/  MUFU.EX2 R137, R100 ;  /* 0x0000006400897308 */ /* 0x000e220000000800 */
[C---:B---3--:R-:W-:Y:S01]  /*3880*/  FADD.FTZ R13, R3.reuse, R0 ;  /* 0x00000000030d7221 */ /* 0x048fe20000010000 */
[----:B------:R-:W-:-:S02]  /*3890*/  F2FP.BF16.F32.PACK_AB R142, R3, R56 ;  /* 0x00000038038e723e */ /* 0x000fc400000010ff */
[----:B------:R-:W-:-:S04]  /*38a0*/  CS2R R56, SRZ ;  /* 0x0000000000387805 */ /* 0x000fc8000001ff00 */
[----:B------:R2:W3:Y:S01]  /*38b0*/  MUFU.EX2 R31, R62 ;  /* 0x0000003e001f7308 */ /* 0x0004e20000000800 */
[----:B-1----:R-:W-:-:S07]  /*38c0*/  FADD.FTZ R0, R60, R13 ;  /* 0x0000000d3c007221 */ /* 0x002fce0000010000 */
[----:B------:R-:W1:Y:S01]  /*38d0*/  MUFU.EX2 R102, R102 ;  /* 0x0000006600667308 */ /* 0x000e620000000800 */
[C---:B0-----:R-:W-:Y:S01]  /*38e0*/  FADD.FTZ R3, R137.reuse, R6 ;  /* 0x0000000689037221 */ /* 0x041fe20000010000 */
[----:B------:R-:W-:Y:S01]  /*38f0*/  F2FP.BF16.F32.PACK_AB R137, R137, R70 ;  /* 0x000000468989723e */ /* 0x000fe200000010ff */
[----:B------:R-:W-:Y:S01]  /*3900*/  IMAD.MOV.U32 R6, RZ, RZ, 0x3f800000 ;  /* 0x3f800000ff067424 */ /* 0x000fe200078e00ff */
[----:B------:R-:W-:Y:S02]  /*3910*/  CS2R R70, SRZ ;  /* 0x0000000000467805 */ /* 0x000fe4000001ff00 */
[----:B--2---:R-:W-:Y:S02]  /*3920*/  CS2R R62, SRZ ;  /* 0x00000000003e7805 */ /* 0x004fe4000001ff00 */
[----:B------:R-:W0:Y:S01]  /*3930*/  MUFU.EX2 R24, R24 ;  /* 0x0000001800187308 */ /* 0x000e220000000800 */
[C---:B---3--:R-:W-:Y:S01]  /*3940*/  FADD.FTZ R13, R31.reuse, R0 ;  /* 0x000000001f0d7221 */ /* 0x048fe20000010000 */
[----:B------:R-:W-:-:S02]  /*3950*/  F2FP.BF16.F32.PACK_AB R136, R31, R60 ;  /* 0x0000003c1f88723e */ /* 0x000fc400000010ff */
[----:B------:R-:W-:Y:S02]  /*3960*/  CS2R R60, SRZ ;  /* 0x00000000003c7805 */ /* 0x000fe4000001ff00 */
[----:B------:R-:W-:Y:S02]  /*3970*/  CS2R R30, SRZ ;  /* 0x00000000001e7805 */ /* 0x000fe4000001ff00 */
[----:B------:R2:W3:Y:S01]  /*3980*/  MUFU.EX2 R5, R64 ;  /* 0x0000004000057308 */ /* 0x0004e20000000800 */
[----:B-1----:R-:W-:-:S07]  /*3990*/  FADD.FTZ R0, R102, R3 ;  /* 0x0000000366007221 */ /* 0x002fce0000010000 */
[----:B------:R0:W1:Y:S01]  /*39a0*/  MUFU.EX2 R139, R4 ;  /* 0x00000004008b7308 */ /* 0x0000620000000800 */
[----:B--2---:R-:W-:Y:S01]  /*39b0*/  CS2R R64, SRZ ;  /* 0x0000000000407805 */ /* 0x004fe2000001ff00 */
[----:B0-----:R-:W-:Y:S01]  /*39c0*/  FADD.FTZ R4, R24, R13 ;  /* 0x0000000d18047221 */ /* 0x001fe20000010000 */
[C---:B---3--:R-:W-:Y:S02]  /*39d0*/  F2FP.BF16.F32.PACK_AB R138, R5.reuse, R24 ;  /* 0x00000018058a723e */ /* 0x048fe400000010ff */
[----:B------:R-:W-:Y:S01]  /*39e0*/  CS2R R24, SRZ ;  /* 0x0000000000187805 */ /* 0x000fe2000001ff00 */
[----:B------:R-:W-:Y:S01]  /*39f0*/  FADD.FTZ R4, R5, R4 ;  /* 0x0000000405047221 */ /* 0x000fe20000010000 */
[----:B------:R-:W-:Y:S02]  /*3a00*/  IMAD.MOV.U32 R5, RZ, RZ, 0x3f800000 ;  /* 0x3f800000ff057424 */ /* 0x000fe400078e00ff */
[C---:B-1----:R-:W-:Y:S01]  /*3a10*/  FADD.FTZ R3, R139.reuse, R0 ;  /* 0x000000008b037221 */ /* 0x042fe20000010000 */
[----:B------:R-:W-:-:S02]  /*3a20*/  F2FP.BF16.F32.PACK_AB R139, R139, R102 ;  /* 0x000000668b8b723e */ /* 0x000fc400000010ff */
[----:B------:R-:W-:Y:S01]  /*3a30*/  MOV R0, RZ ;  /* 0x000000ff00007202 */ /* 0x000fe20000000f00 */
[----:B------:R-:W-:Y:S06]  /*3a40*/  @!P1 BRA `(.L_x_2195) ;  /* 0x0000002800509947 */ /* 0x000fec0003800000 */
[----:B------:R-:W-:Y:S01]  /*3a50*/  IMAD.MOV.U32 R13, RZ, RZ, R14 ;  /* 0x000000ffff0d7224 */ /* 0x000fe200078e000e */
[----:B------:R-:W-:Y:S01]  /*3a60*/  MOV R21, RZ ;  /* 0x000000ff00157202 */ /* 0x000fe20000000f00 */
[----:B------:R-:W-:Y:S01]  /*3a70*/  IMAD.MOV.U32 R19, RZ, RZ, R12 ;  /* 0x000000ffff137224 */ /* 0x000fe200078e000c */
[----:B------:R-:W-:Y:S01]  /*3a80*/  UMOV UR5, URZ ;  /* 0x0000003f00057c82 */ /* 0x000fe20008000000 */
[----:B------:R-:W-:Y:S01]  /*3a90*/  IMAD.MOV.U32 R6, RZ, RZ, 0x3f800000 ;  /* 0x3f800000ff067424 */ /* 0x000fe200078e00ff */
[----:B------:R-:W-:Y:S01]  /*3aa0*/  ULDC UR6, c[0x0][0x9d8] ;  /* 0x0002760000067ab9 */ /* 0x000fe20000000800 */
[----:B------:R-:W-:-:S07]  /*3ab0*/  IMAD.MOV.U32 R87, RZ, RZ, RZ ;  /* 0x000000ffff577224 */ /* 0x000fce00078e00ff */
.L_x_2206:
[----:B------:R-:W-:-:S04]  /*3ac0*/  UISETP.NE.AND UP0, UPT, UR5, 0x1, UPT ;  /* 0x000000010500788c */ /* 0x000fc8000bf05270 */
[----:B------:R-:W-:-:S06]  /*3ad0*/  USEL UR4, URZ, 0x1, UP0 ;  /* 0x000000013f047887 */ /* 0x000fcc0008000000 */
[----:B------:R-:W-:Y:S01]  /*3ae0*/  LOP3.LUT R0, R21, UR4, RZ, 0x3c, !PT ;  /* 0x0000000415007c12 */ /* 0x000fe2000f8e3cff */
[----:B------:R-:W-:Y:S06]  /*3af0*/  @!P0 BRA `(.L_x_2196) ;  /* 0x0000000000048947 */ /* 0x000fec0003800000 */
[----:B------:R-:W-:Y:S01]  /*3b00*/  BPT.TRAP 0x1 ;  /* 0x000000040000795c */ /* 0x000fe20000300000 */
.L_x_2196:
        /* <DEDUP_REMOVED lines=8> */
.L_x_2197:
[----:B-1----:R-:W-:Y:S05]  /*3b90*/  @P1 BRA `(.L_x_2198) ;  /* 0x0000000000081947 */ /* 0x002fea0003800000 */
[----:B------:R-:W1:Y:S02]  /*3ba0*/  SYNCS.PHASECHK.TRANS64.TRYWAIT P1, [UR7+0x2a830], R11 ;  /* 0x02a8300bff0075a7 */ /* 0x000e640008020147 */
[----:B-1----:R-:W-:Y:S05]  /*3bb0*/  @!P1 BRA `(.L_x_2199) ;  /* 0x000000a800949947 */ /* 0x002fea0003800000 */
.L_x_2198:
        /* <DEDUP_REMOVED lines=129> */
.L_x_2200:
[----:B------:R-:W-:Y:S01]  /*43d0*/  ULEA UR10, UR5, UR39, 0x3 ;  /* 0x00000027050a7291 */ /* 0x000fe2000f8e183f */
[----:B------:R-:W-:-:S08]  /*43e0*/  SHF.L.U32 R5, R21, 0x1f, RZ ;  /* 0x0000001f15057819 */ /* 0x000fd000000006ff */
[----:B------:R2:W3:Y:S01]  /*43f0*/  SYNCS.PHASECHK.TRANS64.TRYWAIT P1, [UR10+0x2a850], R5 ;  /* 0x02a85005ff0075a7 */ /* 0x0004e2000802014a */
[----:B------:R-:W-:Y:S05]  /*4400*/  @!P0 BRA `(.L_x_2201) ;  /* 0x0000000000048947 */ /* 0x000fea0003800000 */
[----:B------:R-:W-:Y:S01]  /*4410*/  BPT.TRAP 0x1 ;  /* 0x000000040000795c */ /* 0x000fe20000300000 */
.L_x_2201:
[----:B---3--:R-:W-:Y:S05]  /*4420*/  @P1 BRA `(.L_x_2202) ;  /* 0x0000000000081947 */ /* 0x008fea0003800000 */
[----:B------:R-:W3:Y:S02]  /*4430*/  SYNCS.PHASECHK.TRANS64.TRYWAIT P1, [UR10+0x2a850], R5 ;  /* 0x02a85005ff0075a7 */ /* 0x000ee4000802014a */
[----:B---3--:R-:W-:Y:S05]  /*4440*/  @!P1 BRA `(.L_x_2203) ;  /* 0x000000a000889947 */ /* 0x008fea0003800000 */
.L_x_2202:
        /* <DEDUP_REMOVED lines=36> */
.L_x_2204:
[----:B------:R-:W-:Y:S01]  /*4690*/  UISETP.NE.AND UP0, UPT, UR38, URZ, UPT ;  /* 0x0000003f2600728c */ /* 0x000fe2000bf05270 */
[----:B------:R-:W-:Y:S01]  /*46a0*/  FMUL.FTZ R88, R88, UR6 ;  /* 0x0000000658587c20 */ /* 0x000fe20008410000 */
[----:B-1----:R-:W-:Y:S01]  /*46b0*/  MOV R12, R7 ;  /* 0x00000007000c7202 */ /* 0x002fe20000000f00 */
[----:B------:R-:W-:Y:S01]  /*46c0*/  FMUL.FTZ R101, R101, UR6 ;  /* 0x0000000665657c20 */ /* 0x000fe20008410000 */
[----:B------:R-:W-:Y:S01]  /*46d0*/  FMUL.FTZ R89, R89, UR6 ;  /* 0x0000000659597c20 */ /* 0x000fe20008410000 */
[----:B------:R1:W4:Y:S01]  /*46e0*/  MUFU.TANH R148, R88 ;  /* 0x0000005800947308 */ /* 0x0003220000002400 */
[----:B------:R-:W-:Y:S01]  /*46f0*/  PLOP3.LUT P1, PT, PT, PT, UP0, 0x80, 0x0 ;  /* 0x000000000000781c */ /* 0x000fe20003f2f008 */
[----:B--23--:R-:W-:Y:S01]  /*4700*/  FMUL.FTZ R5, R90, UR6 ;  /* 0x000000065a057c20 */ /* 0x00cfe20008410000 */
[----:B------:R-:W-:Y:S01]  /*4710*/  PLOP3.LUT P2, PT, PT, PT, UP0, 0x80, 0x0 ;  /* 0x000000000000781c */ /* 0x000fe20003f4f008 */
[----:B------:R-:W-:Y:S01]  /*4720*/  FMUL.FTZ R92, R92, UR6 ;  /* 0x000000065c5c7c20 */ /* 0x000fe20008410000 */
[----:B------:R-:W-:Y:S01]  /*4730*/  ULDC UR14, c[0x0][0x2f0] ;  /* 0x0000bc00000e7ab9 */ /* 0x000fe20000000800 */
[----:B------:R-:W-:Y:S01]  /*4740*/  @UP0 ULDC UR5, c[0x0][0x44c] ;  /* 0x0001130000050ab9 */ /* 0x000fe20000000800 */
[----:B------:R-:W-:Y:S01]  /*4750*/  ULDC UR11, c[0x0][0x288] ;  /* 0x0000a200000b7ab9 */ /* 0x000fe20000000800 */
[----:B------:R-:W-:Y:S01]  /*4760*/  MUFU.TANH R90, R101 ;  /* 0x00000065005a7308 */ /* 0x000fe20000002400 */
[----:B------:R-:W-:Y:S01]  /*4770*/  FMUL.FTZ R93, R93, UR6 ;  /* 0x000000065d5d7c20 */ /* 0x000fe20008410000 */
[----:B------:R-:W-:Y:S01]  /*4780*/  FMUL.FTZ R96, R96, UR6 ;  /* 0x0000000660607c20 */ /* 0x000fe20008410000 */
[----:B------:R-:W-:Y:S01]  /*4790*/  FMUL.FTZ R97, R97, UR6 ;  /* 0x0000000661617c20 */ /* 0x000fe20008410000 */
[----:B------:R-:W-:Y:S01]  /*47a0*/  FMUL.FTZ R100, R100, UR6 ;  /* 0x0000000664647c20 */ /* 0x000fe20008410000 */
[----:B------:R-:W-:Y:S01]  /*47b0*/  FMUL.FTZ R105, R105, UR6 ;  /* 0x0000000669697c20 */ /* 0x000fe20008410000 */
[----:B0-----:R-:W-:Y:S01]  /*47c0*/  @P1 IMAD.HI.U32 R11, R7, UR5, RZ ;  /* 0x00000005070b1c27 */ /* 0x001fe2000f8e00ff */
[----:B------:R-:W-:Y:S01]  /*47d0*/  @UP0 ULDC UR5, c[0x0][0x450] ;  /* 0x0001140000050ab9 */ /* 0x000fe20000000800 */
[----:B------:R0:W2:Y:S02]  /*47e0*/  MUFU.TANH R146, R89 ;  /* 0x0000005900927308 */ /* 0x0000a40000002400 */
[----:B------:R-:W-:Y:S01]  /*47f0*/  FMUL.FTZ R104, R104, UR6 ;  /* 0x0000000668687c20 */ /* 0x000fe20008410000 */
[----:B------:R-:W-:Y:S01]  /*4800*/  FMUL.FTZ R23, R98, UR6 ;  /* 0x0000000662177c20 */ /* 0x000fe20008410000 */
[----:B------:R-:W-:Y:S01]  /*4810*/  @P2 SHF.R.U32.HI R12, RZ, UR5, R11 ;  /* 0x00000005ff0c2c19 */ /* 0x000fe2000801160b */
[----:B------:R-:W-:-:S02]  /*4820*/  IMAD.MOV.U32 R11, RZ, RZ, -0x60 ;  /* 0xffffffa0ff0b7424 */ /* 0x000fc400078e00ff */
[----:B------:R-:W-:Y:S01]  /*4830*/  FMUL.FTZ R108, R108, UR6 ;  /* 0x000000066c6c7c20 */ /* 0x000fe20008410000 */
[----:B------:R-:W-:Y:S01]  /*4840*/  FMUL.FTZ R109, R109, UR6 ;  /* 0x000000066d6d7c20 */ /* 0x000fe20008410000 */
[----:B------:R-:W-:Y:S01]  /*4850*/  FMUL.FTZ R112, R112, UR6 ;  /* 0x0000000670707c20 */ /* 0x000fe20008410000 */
[----:B-1----:R-:W1:Y:S01]  /*4860*/  SHFL.IDX PT, R88, R12, RZ, 0x1c1f ;  /* 0x001c1fff0c587589 */ /* 0x002e6200000e0000 */
[----:B------:R-:W-:Y:S01]  /*4870*/  IMAD R11, R20, R11, 0x1 ;  /* 0x00000001140b7424 */ /* 0x000fe200078e020b */
[----:B------:R-:W3:Y:S01]  /*4880*/  MUFU.TANH R92, R92 ;  /* 0x0000005c005c7308 */ /* 0x000ee20000002400 */
[----:B0-----:R-:W-:Y:S01]  /*4890*/  FMUL.FTZ R89, R103, UR6 ;  /* 0x0000000667597c20 */ /* 0x001fe20008410000 */
[----:B------:R-:W-:Y:S01]  /*48a0*/  FMUL.FTZ R22, R99, UR6 ;  /* 0x0000000663167c20 */ /* 0x000fe20008410000 */
[----:B------:R-:W-:Y:S02]  /*48b0*/  IMAD R11, R10, -0x2, R11 ;  /* 0xfffffffe0a0b7824 */ /* 0x000fe400078e020b */
[----:B------:R-:W-:Y:S01]  /*48c0*/  FMUL.FTZ R99, R110, UR6 ;  /* 0x000000066e637c20 */ /* 0x000fe20008410000 */
[----:B------:R-:W-:Y:S01]  /*48d0*/  FMUL.FTZ R113, R113, UR6 ;  /* 0x0000000671717c20 */ /* 0x000fe20008410000 */
[----:B------:R-:W-:Y:S01]  /*48e0*/  FMUL.FTZ R116, R116, UR6 ;  /* 0x0000000674747c20 */ /* 0x000fe20008410000 */
[----:B------:R-:W-:Y:S01]  /*48f0*/  IMAD R101, R18, UR14, R11 ;  /* 0x0000000e12657c24 */ /* 0x000fe2000f8e020b */
[----:B------:R0:W5:Y:S01]  /*4900*/  MUFU.TANH R142, R93 ;  /* 0x0000005d008e7308 */ /* 0x0001620000002400 */
        /* <DEDUP_REMOVED lines=8> */
[----:B------:R-:W-:Y:S01]  /*4990*/  FMUL.FTZ R95, R106, UR6 ;  /* 0x000000066a5f7c20 */ /* 0x000fe20008410000 */
[----:B------:R-:W-:Y:S01]  /*49a0*/  FMUL.FTZ R125, R125, UR6 ;  /* 0x000000067d7d7c20 */ /* 0x000fe20008410000 */
[----:B------:R-:W-:Y:S01]  /*49b0*/  FMUL.FTZ R128, R128, UR6 ;  /* 0x0000000680807c20 */ /* 0x000fe20008410000 */
[----:B------:R-:W-:Y:S01]  /*49c0*/  FMUL.FTZ R129, R129, UR6 ;  /* 0x0000000681817c20 */ /* 0x000fe20008410000 */
[----:B------:R-:W-:Y:S01]  /*49d0*/  FMUL.FTZ R132, R132, UR6 ;  /* 0x0000000684847c20 */ /* 0x000fe20008410000 */
[----:B-1----:R-:W-:Y:S01]  /*49e0*/  IADD3 R103, R88, -UR11, R101 ;  /* 0x8000000b58677c10 */ /* 0x002fe2000fffe065 */
[----:B------:R-:W-:Y:S01]  /*49f0*/  FMUL.FTZ R133, R133, UR6 ;  /* 0x0000000685857c20 */ /* 0x000fe20008410000 */
[----:B------:R1:W5:Y:S01]  /*4a00*/  MUFU.TANH R138, R97 ;  /* 0x00000061008a7308 */ /* 0x0003620000002400 */
[----:B------:R-:W5:Y:S01]  /*4a10*/  SHFL.IDX PT, R12, R12, 0x1, 0x1c1f ;  /* 0x003c1f000c0c7f89 */ /* 0x000f6200000e0000 */
[C---:B------:R-:W-:Y:S01]  /*4a20*/  ISETP.GT.AND P1, PT, R103.reuse, RZ, PT ;  /* 0x000000ff6700720c */ /* 0x040fe20003f24270 */
[----:B------:R-:W-:Y:S01]  /*4a30*/  FMUL.FTZ R122, R122, UR6 ;  /* 0x000000067a7a7c20 */ /* 0x000fe20008410000 */
[C---:B------:R-:W-:Y:S01]  /*4a40*/  ISETP.GT.AND P2, PT, R103.reuse, 0x1, PT ;  /* 0x000000016700780c */ /* 0x040fe20003f44270 */
[----:B------:R-:W-:Y:S01]  /*4a50*/  FMUL.FTZ R126, R126, UR6 ;  /* 0x000000067e7e7c20 */ /* 0x000fe20008410000 */
[----:B----4-:R-:W-:Y:S01]  /*4a60*/  FSEL R148, R148, -INF , P1 ;  /* 0xff80000094947808 */ /* 0x010fe20000800000 */
[----:B------:R-:W-:Y:S01]  /*4a70*/  FMUL.FTZ R130, R130, UR6 ;  /* 0x0000000682827c20 */ /* 0x000fe20008410000 */
[----:B------:R-:W-:Y:S01]  /*4a80*/  ISETP.GT.AND P1, PT, R103, 0x8, PT ;  /* 0x000000086700780c */ /* 0x000fe20003f24270 */
[----:B------:R-:W4:Y:S01]  /*4a90*/  MUFU.TANH R100, R100 ;  /* 0x0000006400647308 */ /* 0x000f220000002400 */
[----:B--2---:R-:W-:Y:S01]  /*4aa0*/  FSEL R146, R146, -INF , P2 ;  /* 0xff80000092927808 */ /* 0x004fe20001000000 */
[----:B0-----:R-:W-:Y:S01]  /*4ab0*/  FMUL.FTZ R93, R107, UR6 ;  /* 0x000000066b5d7c20 */ /* 0x001fe20008410000 */
[----:B------:R-:W-:Y:S01]  /*4ac0*/  FMNMX.FTZ R11, R148, R19, !PT ;  /* 0x00000013940b7209 */ /* 0x000fe20007810000 */
[----:B------:R-:W-:Y:S01]  /*4ad0*/  FMUL.FTZ R134, R134, UR6 ;  /* 0x0000000686867c20 */ /* 0x000fe20008410000 */
[----:B------:R-:W-:Y:S01]  /*4ae0*/  ISETP.GT.AND P2, PT, R103, 0x9, PT ;  /* 0x000000096700780c */ /* 0x000fe20003f44270 */
[----:B-1----:R-:W-:Y:S01]  /*4af0*/  FMUL.FTZ R97, R111, UR6 ;  /* 0x000000066f617c20 */ /* 0x002fe20008410000 */
[----:B---3--:R-:W-:Y:S01]  /*4b00*/  FSEL R144, R92, -INF , P1 ;  /* 0xff8000005c907808 */ /* 0x008fe20000800000 */
[----:B------:R0:W-:Y:S01]  /*4b10*/  MUFU.TANH R98, R105 ;  /* 0x0000006900627308 */ /* 0x0001e20000002400 */
[----:B------:R-:W-:Y:S01]  /*4b20*/  FMNMX.FTZ R11, R146, R11, !PT ;  /* 0x0000000b920b7209 */ /* 0x000fe20007810000 */
[----:B------:R-:W-:Y:S01]  /*4b30*/  FMUL.FTZ R115, R115, UR6 ;  /* 0x0000000673737c20 */ /* 0x000fe20008410000 */
[----:B------:R-:W-:Y:S01]  /*4b40*/  ISETP.GT.AND P1, PT, R103, 0x10, PT ;  /* 0x000000106700780c */ /* 0x000fe20003f24270 */
[----:B------:R-:W-:Y:S01]  /*4b50*/  FMUL.FTZ R118, R118, UR6 ;  /* 0x0000000676767c20 */ /* 0x000fe20008410000 */
[----:B-----5:R-:W-:Y:S01]  /*4b60*/  FSEL R142, R142, -INF , P2 ;  /* 0xff8000008e8e7808 */ /* 0x020fe20001000000 */
[----:B------:R-:W-:Y:S01]  /*4b70*/  FMUL.FTZ R119, R119, UR6 ;  /* 0x0000000677777c20 */ /* 0x000fe20008410000 */
[----:B------:R-:W-:Y:S01]  /*4b80*/  ISETP.GT.AND P2, PT, R103, 0x11, PT ;  /* 0x000000116700780c */ /* 0x000fe20003f44270 */
[----:B------:R-:W1:Y:S01]  /*4b90*/  MUFU.TANH R104, R104 ;  /* 0x0000006800687308 */ /* 0x000e620000002400 */
[----:B0-----:R-:W-:Y:S01]  /*4ba0*/  FMNMX.FTZ R105, R144, R11, !PT ;  /* 0x0000000b90697209 */ /* 0x001fe20007810000 */
[----:B------:R-:W-:Y:S01]  /*4bb0*/  FMUL.FTZ R11, R120, UR6 ;  /* 0x00000006780b7c20 */ /* 0x000fe20008410000 */
[----:B------:R-:W-:Y:S01]  /*4bc0*/  FSEL R140, R96, -INF , P1 ;  /* 0xff800000608c7808 */ /* 0x000fe20000800000 */
[----:B------:R-:W-:Y:S01]  /*4bd0*/  FMUL.FTZ R123, R123, UR6 ;  /* 0x000000067b7b7c20 */ /* 0x000fe20008410000 */
[----:B------:R-:W-:Y:S01]  /*4be0*/  FMNMX.FTZ R105, R142, R105, !PT ;  /* 0x000000698e697209 */ /* 0x000fe20007810000 */
[----:B------:R-:W-:Y:S01]  /*4bf0*/  FMUL.FTZ R127, R127, UR6 ;  /* 0x000000067f7f7c20 */ /* 0x000fe20008410000 */
[----:B------:R-:W-:Y:S01]  /*4c00*/  ISETP.GT.AND P1, PT, R103, 0x18, PT ;  /* 0x000000186700780c */ /* 0x000fe20003f24270 */
[----:B------:R-:W0:Y:S01]  /*4c10*/  MUFU.TANH R108, R108 ;  /* 0x0000006c006c7308 */ /* 0x000e220000002400 */
[----:B------:R-:W-:Y:S01]  /*4c20*/  FSEL R138, R138, -INF , P2 ;  /* 0xff8000008a8a7808 */ /* 0x000fe20001000000 */
[----:B------:R-:W-:Y:S01]  /*4c30*/  FMUL.FTZ R131, R131, UR6 ;  /* 0x0000000683837c20 */ /* 0x000fe20008410000 */
[----:B------:R-:W-:Y:S01]  /*4c40*/  FMNMX.FTZ R105, R140, R105, !PT ;  /* 0x000000698c697209 */ /* 0x000fe20007810000 */
[----:B------:R-:W-:Y:S01]  /*4c50*/  FMUL.FTZ R135, R135, UR6 ;  /* 0x0000000687877c20 */ /* 0x000fe20008410000 */
[C---:B------:R-:W-:Y:S01]  /*4c60*/  ISETP.GT.AND P2, PT, R103.reuse, 0x19, PT ;  /* 0x000000196700780c */ /* 0x040fe20003f44270 */
[----:B------:R-:W-:Y:S01]  /*4c70*/  UIADD3 UR7, UR7, 0x2a840, URZ ;  /* 0x0002a84007077890 */ /* 0x000fe2000fffe03f */
[----:B----4-:R-:W-:Y:S01]  /*4c80*/  FSEL R136, R100, -INF , P1 ;  /* 0xff80000064887808 */ /* 0x010fe20000800000 */
[----:B------:R-:W2:Y:S01]  /*4c90*/  MUFU.TANH R109, R109 ;  /* 0x0000006d006d7308 */ /* 0x000ea20000002400 */
[----:B------:R-:W-:Y:S01]  /*4ca0*/  FMNMX.FTZ R105, R138, R105, !PT ;  /* 0x000000698a697209 */ /* 0x000fe20007810000 */
[----:B------:R-:W-:Y:S01]  /*4cb0*/  UPRMT UR7, UR61, 0x654, UR7 ;  /* 0x000006543d077896 */ /* 0x000fe20008000007 */
[----:B------:R-:W-:-:S02]  /*4cc0*/  ISETP.GT.AND P1, PT, R103, 0x20, PT ;  /* 0x000000206700780c */ /* 0x000fc40003f24270 */
[----:B------:R-:W-:Y:S02]  /*4cd0*/  FSEL R120, R90, -INF , P2 ;  /* 0xff8000005a787808 */ /* 0x000fe40001000000 */
[----:B------:R-:W-:Y:S01]  /*4ce0*/  FMNMX.FTZ R105, R136, R105, !PT ;  /* 0x0000006988697209 */ /* 0x000fe20007810000 */
[----:B------:R-:W3:Y:S01]  /*4cf0*/  MUFU.TANH R112, R112 ;  /* 0x0000007000707308 */ /* 0x000ee20000002400 */
[C---:B------:R-:W-:Y:S02]  /*4d00*/  ISETP.GT.AND P2, PT, R103.reuse, 0x21, PT ;  /* 0x000000216700780c */ /* 0x040fe40003f44270 */
[----:B-1----:R-:W-:Y:S01]  /*4d10*/  FSEL R110, R104, -INF , P1 ;  /* 0xff800000686e7808 */ /* 0x002fe20000800000 */
[----:B------:R-:W-:Y:S01]  /*4d20*/  SYNCS.ARRIVE.TRANS64.RED.A1T0 RZ, [UR7], RZ ;  /* 0x000000ffffff79a7 */ /* 0x000fe20008100407 */
[----:B------:R-:W-:Y:S02]  /*4d30*/  FMNMX.FTZ R105, R120, R105, !PT ;  /* 0x0000006978697209 */ /* 0x000fe40007810000 */
[----:B------:R-:W-:Y:S01]  /*4d40*/  ISETP.GT.AND P1, PT, R103, 0x28, PT ;  /* 0x000000286700780c */ /* 0x000fe20003f24270 */
[----:B------:R-:W1:Y:S01]  /*4d50*/  MUFU.TANH R94, R113 ;  /* 0x00000071005e7308 */ /* 0x000e620000002400 */
[----:B------:R-:W-:-:S02]  /*4d60*/  FSEL R98, R98, -INF , P2 ;  /* 0xff80000062627808 */ /* 0x000fc40001000000 */
[----:B------:R-:W-:Y:S02]  /*4d70*/  FMNMX.FTZ R105, R110, R105, !PT ;  /* 0x000000696e697209 */ /* 0x000fe40007810000 */
[C---:B------:R-:W-:Y:S02]  /*4d80*/  ISETP.GT.AND P2, PT, R103.reuse, 0x29, PT ;  /* 0x000000296700780c */ /* 0x040fe40003f44270 */
[----:B0-----:R-:W-:Y:S01]  /*4d90*/  FSEL R90, R108, -INF , P1 ;  /* 0xff8000006c5a7808 */ /* 0x001fe20000800000 */
[----:B------:R-:W0:Y:S01]  /*4da0*/  MUFU.TANH R116, R116 ;  /* 0x0000007400747308 */ /* 0x000e220000002400 */
[----:B------:R-:W-:Y:S02]  /*4db0*/  FMNMX.FTZ R105, R98, R105, !PT ;  /* 0x0000006962697209 */ /* 0x000fe40007810000 */
[----:B------:R-:W-:Y:S02]  /*4dc0*/  ISETP.GT.AND P1, PT, R103, 0x30, PT ;  /* 0x000000306700780c */ /* 0x000fe40003f24270 */
[----:B--2---:R-:W-:-:S02]  /*4dd0*/  FSEL R88, R109, -INF , P2 ;  /* 0xff8000006d587808 */ /* 0x004fc40001000000 */
[----:B------:R-:W-:Y:S01]  /*4de0*/  FMNMX.FTZ R105, R90, R105, !PT ;  /* 0x000000695a697209 */ /* 0x000fe20007810000 */
[----:B------:R-:W2:Y:S01]  /*4df0*/  MUFU.TANH R102, R117 ;  /* 0x0000007500667308 */ /* 0x000ea20000002400 */
[C---:B------:R-:W-:Y:S02]  /*4e00*/  ISETP.GT.AND P2, PT, R103.reuse, 0x31, PT ;  /* 0x000000316700780c */ /* 0x040fe40003f44270 */
[----:B---3--:R-:W-:Y:S02]  /*4e10*/  FSEL R92, R112, -INF , P1 ;  /* 0xff800000705c7808 */ /* 0x008fe40000800000 */
[----:B------:R-:W-:Y:S02]  /*4e20*/  FMNMX.FTZ R105, R88, R105, !PT ;  /* 0x0000006958697209 */ /* 0x000fe40007810000 */
[----:B------:R-:W-:Y:S01]  /*4e30*/  ISETP.GT.AND P1, PT, R103, 0x38, PT ;  /* 0x000000386700780c */ /* 0x000fe20003f24270 */
[----:B------:R-:W3:Y:S01]  /*4e40*/  MUFU.TANH R11, R11 ;  /* 0x0000000b000b7308 */ /* 0x000ee20000002400 */
[----:B-1----:R-:W-:-:S02]  /*4e50*/  FSEL R94, R94, -INF , P2 ;  /* 0xff8000005e5e7808 */ /* 0x002fc40001000000 */
        /* <DEDUP_REMOVED lines=8> */
[----:B------:R-:W1:Y:S01]  /*4ee0*/  MUFU.TANH R106, R124 ;  /* 0x0000007c006a7308 */ /* 0x000e620000002400 */
[----:B------:R-:W-:Y:S02]  /*4ef0*/  ISETP.GT.AND P2, PT, R103, 0x41, PT ;  /* 0x000000416700780c */ /* 0x000fe40003f44270 */
[----:B---3--:R-:W-:Y:S01]  /*4f00*/  FSEL R104, R11, -INF , P1 ;  /* 0xff8000000b687808 */ /* 0x008fe20000800000 */
[----:B------:R-:W-:Y:S01]  /*4f10*/  FMUL.FTZ R11, R114, UR6 ;  /* 0x00000006720b7c20 */ /* 0x000fe20008410000 */
[----:B------:R-:W-:Y:S02]  /*4f20*/  FMNMX.FTZ R105, R102, R105, !PT ;  /* 0x0000006966697209 */ /* 0x000fe40007810000 */
[----:B------:R-:W-:Y:S01]  /*4f30*/  ISETP.GT.AND P1, PT, R103, 0x48, PT ;  /* 0x000000486700780c */ /* 0x000fe20003f24270 */
[----:B------:R-:W2:Y:S01]  /*4f40*/  MUFU.TANH R108, R125 ;  /* 0x0000007d006c7308 */ /* 0x000ea20000002400 */
[----:B0-----:R-:W-:-:S02]  /*4f50*/  FSEL R100, R100, -INF , P2 ;  /* 0xff80000064647808 */ /* 0x001fc40001000000 */
[----:B------:R-:W-:Y:S02]  /*4f60*/  FMNMX.FTZ R105, R104, R105, !PT ;  /* 0x0000006968697209 */ /* 0x000fe40007810000 */
[C---:B------:R-:W-:Y:S02]  /*4f70*/  ISETP.GT.AND P2, PT, R103.reuse, 0x49, PT ;  /* 0x000000496700780c */ /* 0x040fe40003f44270 */
[----:B------:R-:W-:Y:S01]  /*4f80*/  FMNMX.FTZ R105, R100, R105, !PT ;  /* 0x0000006964697209 */ /* 0x000fe20007810000 */
[----:B------:R-:W0:Y:S01]  /*4f90*/  MUFU.TANH R112, R128 ;  /* 0x0000008000707308 */ /* 0x000e220000002400 */
[----:B-1----:R-:W-:Y:S02]  /*4fa0*/  FSEL R106, R106, -INF , P1 ;  /* 0xff8000006a6a7808 */ /* 0x002fe40000800000 */
[----:B------:R-:W-:Y:S02]  /*4fb0*/  ISETP.GT.AND P1, PT, R103, 0x50, PT ;  /* 0x000000506700780c */ /* 0x000fe40003f24270 */
[----:B------:R-:W-:-:S02]  /*4fc0*/  FMNMX.FTZ R105, R106, R105, !PT ;  /* 0x000000696a697209 */ /* 0x000fc40007810000 */
[----:B------:R-:W-:Y:S01]  /*4fd0*/  IADD3 R101, R12, -UR11, R101 ;  /* 0x8000000b0c657c10 */ /* 0x000fe2000fffe065 */
[----:B------:R-:W1:Y:S01]  /*4fe0*/  MUFU.TANH R129, R129 ;  /* 0x0000008100817308 */ /* 0x000e620000002400 */
[----:B--2---:R-:W-:Y:S02]  /*4ff0*/  FSEL R108, R108, -INF , P2 ;  /* 0xff8000006c6c7808 */ /* 0x004fe40001000000 */
[----:B------:R-:W-:Y:S02]  /*5000*/  ISETP.GT.AND P2, PT, R103, 0x51, PT ;  /* 0x000000516700780c */ /* 0x000fe40003f44270 */
[----:B------:R-:W-:Y:S02]  /*5010*/  FMNMX.FTZ R105, R108, R105, !PT ;  /* 0x000000696c697209 */ /* 0x000fe40007810000 */
[----:B------:R-:W-:Y:S01]  /*5020*/  ISETP.GT.AND P3, PT, R101, 0x8, PT ;  /* 0x000000086500780c */ /* 0x000fe20003f64270 */
[----:B------:R-:W2:Y:S01]  /*5030*/  MUFU.TANH R116, R132 ;  /* 0x0000008400747308 */ /* 0x000ea20000002400 */
[----:B0-----:R-:W-:-:S02]  /*5040*/  FSEL R112, R112, -INF , P1 ;  /* 0xff80000070707808 */ /* 0x001fc40000800000 */
[----:B------:R-:W-:Y:S02]  /*5050*/  ISETP.GT.AND P1, PT, R103, 0x58, PT ;  /* 0x000000586700780c */ /* 0x000fe40003f24270 */
[----:B------:R-:W-:Y:S02]  /*5060*/  FMNMX.FTZ R105, R112, R105, !PT ;  /* 0x0000006970697209 */ /* 0x000fe40007810000 */
[----:B------:R-:W-:Y:S01]  /*5070*/  ISETP.GT.AND P4, PT, R101, 0x9, PT ;  /* 0x000000096500780c */ /* 0x000fe20003f84270 */
[----:B------:R-:W0:Y:S01]  /*5080*/  MUFU.TANH R124, R133 ;  /* 0x00000085007c7308 */ /* 0x000e220000002400 */
[----:B-1----:R-:W-:Y:S02]  /*5090*/  FSEL R114, R129, -INF , P2 ;  /* 0xff80000081727808 */ /* 0x002fe40001000000 */
[----:B------:R-:W-:Y:S02]  /*50a0*/  ISETP.GT.AND P2, PT, R103, 0x59, PT ;  /* 0x000000596700780c */ /* 0x000fe40003f44270 */
[----:B------:R-:W-:-:S03]  /*50b0*/  FMNMX.FTZ R105, R114, R105, !PT ;  /* 0x0000006972697209 */ /* 0x000fc60007810000 */
[----:B------:R-:W-:Y:S01]  /*50c0*/  MUFU.TANH R5, R5 ;  /* 0x0000000500057308 */ /* 0x000fe20000002400 */
[----:B--2---:R-:W-:Y:S02]  /*50d0*/  FSEL R116, R116, -INF , P1 ;  /* 0xff80000074747808 */ /* 0x004fe40000800000 */
[----:B------:R-:W-:Y:S02]  /*50e0*/  ISETP.GT.AND P1, PT, R101, RZ, PT ;  /* 0x000000ff6500720c */ /* 0x000fe40003f24270 */
[----:B------:R-:W-:-:S03]  /*50f0*/  FMNMX.FTZ R105, R116, R105, !PT ;  /* 0x0000006974697209 */ /* 0x000fc60007810000 */
[----:B------:R-:W1:Y:S01]  /*5100*/  MUFU.TANH R6, R6 ;  /* 0x0000000600067308 */ /* 0x000e620000002400 */
[----:B0-----:R-:W-:Y:S02]  /*5110*/  FSEL R124, R124, -INF , P2 ;  /* 0xff8000007c7c7808 */ /* 0x001fe40001000000 */
[----:B------:R-:W-:Y:S02]  /*5120*/  ISETP.GT.AND P2, PT, R101, 0x1, PT ;  /* 0x000000016500780c */ /* 0x000fe40003f44270 */
[----:B------:R-:W-:-:S03]  /*5130*/  FMNMX.FTZ R105, R124, R105, !PT ;  /* 0x000000697c697209 */ /* 0x000fc60007810000 */
[----:B------:R-:W0:Y:S02]  /*5140*/  MUFU.TANH R21, R21 ;  /* 0x0000001500157308 */ /* 0x000e240000002400 */
[----:B------:R-:W2:Y:S06]  /*5150*/  SHFL.BFLY PT, R128, R105, 0x2, 0x1f ;  /* 0x0c401f0069807f89 */ /* 0x000eac00000e0000 */
[----:B------:R-:W-:Y:S08]  /*5160*/  MUFU.TANH R14, R14 ;  /* 0x0000000e000e7308 */ /* 0x000ff00000002400 */
[----:B------:R-:W-:Y:S08]  /*5170*/  MUFU.TANH R23, R23 ;  /* 0x0000001700177308 */ /* 0x000ff00000002400 */
[----:B------:R-:W3:Y:S01]  /*5180*/  MUFU.TANH R22, R22 ;  /* 0x0000001600167308 */ /* 0x000ee20000002400 */
[----:B--2---:R-:W-:-:S05]  /*5190*/  FMNMX.FTZ R128, R105, R128, !PT ;  /* 0x0000008069807209 */ /* 0x004fca0007810000 */
[----:B------:R-:W2:Y:S02]  /*51a0*/  SHFL.BFLY PT, R103, R128, 0x1, 0x1f ;  /* 0x0c201f0080677f89 */ /* 0x000ea400000e0000 */
[----:B------:R1:W-:Y:S08]  /*51b0*/  MUFU.TANH R172, R122 ;  /* 0x0000007a00ac7308 */ /* 0x0003f00000002400 */
[----:B------:R-:W-:Y:S01]  /*51c0*/  MUFU.TANH R91, R91 ;  /* 0x0000005b005b7308 */ /* 0x000fe20000002400 */
[----:B-1----:R-:W-:-:S02]  /*51d0*/  FSEL R122, R6, -INF , P2 ;  /* 0xff800000067a7808 */ /* 0x002fc40001000000 */
[----:B0-----:R-:W-:Y:S02]  /*51e0*/  FSEL R6, R21, -INF , P3 ;  /* 0xff80000015067808 */ /* 0x001fe40001800000 */
[C---:B------:R-:W-:Y:S02]  /*51f0*/  ISETP.GT.AND P2, PT, R101.reuse, 0x10, PT ;  /* 0x000000106500780c */ /* 0x040fe40003f44270 */
[C---:B------:R-:W-:Y:S01]  /*5200*/  ISETP.GT.AND P3, PT, R101.reuse, 0x11, PT ;  /* 0x000000116500780c */ /* 0x040fe20003f64270 */
[----:B------:R-:W0:Y:S03]  /*5210*/  MUFU.TANH R89, R89 ;  /* 0x0000005900597308 */ /* 0x000e260000002400 */
[----:B---3--:R-:W-:Y:S02]  /*5220*/  FSEL R132, R22, -INF , P3 ;  /* 0xff80000016847808 */ /* 0x008fe40001800000 */
[----:B------:R-:W-:-:S02]  /*5230*/  ISETP.GT.AND P3, PT, R101, 0x19, PT ;  /* 0x000000196500780c */ /* 0x000fc40003f64270 */
[----:B--2---:R-:W-:Y:S01]  /*5240*/  FMNMX.FTZ R12, R128, R103, !PT ;  /* 0x00000067800c7209 */ /* 0x004fe20007810000 */
[----:B------:R1:W-:Y:S01]  /*5250*/  MUFU.TANH R160, R126 ;  /* 0x0000007e00a07308 */ /* 0x0003e20000002400 */
[----:B------:R-:W-:Y:S02]  /*5260*/  FSEL R128, R5, -INF , P1 ;  /* 0xff80000005807808 */ /* 0x000fe40000800000 */
[----:B------:R-:W-:Y:S02]  /*5270*/  FSETP.NEU.FTZ.AND P1, PT, R12, -INF , PT ;  /* 0xff8000000c00780b */ /* 0x000fe40003f3d000 */
[----:B------:R-:W-:-:S03]  /*5280*/  FMNMX.FTZ R5, R128, R13, !PT ;  /* 0x0000000d80057209 */ /* 0x000fc60007810000 */
[----:B------:R-:W-:Y:S01]  /*5290*/  MUFU.TANH R95, R95 ;  /* 0x0000005f005f7308 */ /* 0x000fe20000002400 */
[----:B------:R-:W-:Y:S02]  /*52a0*/  FMNMX.FTZ R5, R122, R5, !PT ;  /* 0x000000057a057209 */ /* 0x000fe40007810000 */
[----:B-1----:R-:W-:Y:S02]  /*52b0*/  FSEL R126, R14, -INF , P4 ;  /* 0xff8000000e7e7808 */ /* 0x002fe40002000000 */
[----:B------:R-:W-:Y:S02]  /*52c0*/  FMNMX.FTZ R5, R6, R5, !PT ;  /* 0x0000000506057209 */ /* 0x000fe40007810000 */
[----:B0-----:R-:W-:Y:S01]  /*52d0*/  FSEL R162, R89, -INF , P3 ;  /* 0xff80000059a27808 */ /* 0x001fe20001800000 */
[----:B------:R0:W-:Y:S01]  /*52e0*/  MUFU.TANH R105, R130 ;  /* 0x0000008200697308 */ /* 0x0001e20000002400 */
[----:B------:R-:W-:Y:S02]  /*52f0*/  FMNMX.FTZ R5, R126, R5, !PT ;  /* 0x000000057e057209 */ /* 0x000fe40007810000 */
[----:B------:R-:W-:-:S05]  /*5300*/  ISETP.GT.AND P3, PT, R101, 0x21, PT ;  /* 0x000000216500780c */ /* 0x000fca0003f64270 */
[----:B------:R-:W1:Y:S01]  /*5310*/  MUFU.TANH R93, R93 ;  /* 0x0000005d005d7308 */ /* 0x000e620000002400 */
[----:B0-----:R-:W-:Y:S02]  /*5320*/  FSEL R130, R23, -INF , P2 ;  /* 0xff80000017827808 */ /* 0x001fe40001000000 */
[----:B------:R-:W-:Y:S02]  /*5330*/  ISETP.GT.AND P2, PT, R101, 0x18, PT ;  /* 0x000000186500780c */ /* 0x000fe40003f44270 */
[----:B------:R-:W-:-:S03]  /*5340*/  FMNMX.FTZ R5, R130, R5, !PT ;  /* 0x0000000582057209 */ /* 0x000fc60007810000 */
[----:B------:R-:W0:Y:S01]  /*5350*/  MUFU.TANH R99, R99 ;  /* 0x0000006300637308 */ /* 0x000e220000002400 */
[----:B------:R-:W-:-:S07]  /*5360*/  FMNMX.FTZ R5, R132, R5, !PT ;  /* 0x0000000584057209 */ /* 0x000fce0007810000 */
[----:B------:R2:W-:Y:S01]  /*5370*/  MUFU.TANH R109, R134 ;  /* 0x00000086006d7308 */ /* 0x0005e20000002400 */
[----:B-1----:R-:W-:Y:S02]  /*5380*/  FSEL R174, R93, -INF , P3 ;  /* 0xff8000005dae7808 */ /* 0x002fe40001800000 */
[----:B------:R-:W-:-:S05]  /*5390*/  ISETP.GT.AND P3, PT, R101, 0x29, PT ;  /* 0x000000296500780c */ /* 0x000fca0003f64270 */
[----:B------:R-:W1:Y:S01]  /*53a0*/  MUFU.TANH R97, R97 ;  /* 0x0000006100617308 */ /* 0x000e620000002400 */
[----:B--2---:R-:W-:Y:S02]  /*53b0*/  FSEL R134, R91, -INF , P2 ;  /* 0xff8000005b867808 */ /* 0x004fe40001000000 */
[----:B------:R-:W-:Y:S02]  /*53c0*/  ISETP.GT.AND P2, PT, R101, 0x20, PT ;  /* 0x000000206500780c */ /* 0x000fe40003f44270 */
[----:B------:R-:W-:Y:S02]  /*53d0*/  FMNMX.FTZ R5, R134, R5, !PT ;  /* 0x0000000586057209 */ /* 0x000fe40007810000 */
[----:B------:R-:W-:Y:S01]  /*53e0*/  FSEL R168, R95, -INF , P2 ;  /* 0xff8000005fa87808 */ /* 0x000fe20001000000 */
[----:B------:R2:W3:Y:S01]  /*53f0*/  MUFU.TANH R170, R11 ;  /* 0x0000000b00aa7308 */ /* 0x0004e20000002400 */
[----:B------:R-:W-:Y:S02]  /*5400*/  FMNMX.FTZ R5, R162, R5, !PT ;  /* 0x00000005a2057209 */ /* 0x000fe40007810000 */
[----:B------:R-:W-:-:S02]  /*5410*/  ISETP.GT.AND P2, PT, R101, 0x28, PT ;  /* 0x000000286500780c */ /* 0x000fc40003f44270 */
[----:B------:R-:W-:Y:S02]  /*5420*/  FMNMX.FTZ R5, R168, R5, !PT ;  /* 0x00000005a8057209 */ /* 0x000fe40007810000 */
[----:B0-----:R-:W-:Y:S01]  /*5430*/  FSEL R176, R99, -INF , P2 ;  /* 0xff80000063b07808 */ /* 0x001fe20001000000 */
[----:B------:R-:W0:Y:S01]  /*5440*/  MUFU.TANH R115, R115 ;  /* 0x0000007300737308 */ /* 0x000e220000002400 */
[----:B------:R-:W-:Y:S01]  /*5450*/  FMNMX.FTZ R5, R174, R5, !PT ;  /* 0x00000005ae057209 */ /* 0x000fe20007810000 */
[----:B--2---:R-:W2:Y:S01]  /*5460*/  LDC R11, c[0x0][0x988] ;  /* 0x00026200ff0b7b82 */ /* 0x004ea20000000800 */
[----:B------:R-:W-:Y:S02]  /*5470*/  ISETP.GT.AND P2, PT, R101, 0x30, PT ;  /* 0x000000306500780c */ /* 0x000fe40003f44270 */
[----:B-1----:R-:W-:Y:S02]  /*5480*/  FSEL R164, R97, -INF , P3 ;  /* 0xff80000061a47808 */ /* 0x002fe40001800000 */
[----:B------:R-:W-:Y:S01]  /*5490*/  FMNMX.FTZ R5, R176, R5, !PT ;  /* 0x00000005b0057209 */ /* 0x000fe20007810000 */
[----:B------:R-:W1:Y:S01]  /*54a0*/  MUFU.TANH R118, R118 ;  /* 0x0000007600767308 */ /* 0x000e620000002400 */
[----:B------:R-:W-:-:S02]  /*54b0*/  ISETP.GT.AND P3, PT, R101, 0x31, PT ;  /* 0x000000316500780c */ /* 0x000fc40003f64270 */
[----:B---3--:R-:W-:Y:S02]  /*54c0*/  FSEL R170, R170, -INF , P2 ;  /* 0xff800000aaaa7808 */ /* 0x008fe40001000000 */
[----:B------:R-:W-:Y:S02]  /*54d0*/  FMNMX.FTZ R5, R164, R5, !PT ;  /* 0x00000005a4057209 */ /* 0x000fe40007810000 */
[----:B------:R-:W-:Y:S01]  /*54e0*/  ISETP.GT.AND P2, PT, R101, 0x38, PT ;  /* 0x000000386500780c */ /* 0x000fe20003f44270 */
[----:B------:R-:W3:Y:S01]  /*54f0*/  MUFU.TANH R119, R119 ;  /* 0x0000007700777308 */ /* 0x000ee20000002400 */
[----:B0-----:R-:W-:Y:S02]  /*5500*/  FSEL R178, R115, -INF , P3 ;  /* 0xff80000073b27808 */ /* 0x001fe40001800000 */
[----:B------:R-:W-:Y:S02]  /*5510*/  FMNMX.FTZ R5, R170, R5, !PT ;  /* 0x00000005aa057209 */ /* 0x000fe40007810000 */
[----:B------:R-:W-:-:S02]  /*5520*/  ISETP.GT.AND P3, PT, R101, 0x39, PT ;  /* 0x000000396500780c */ /* 0x000fc40003f64270 */
[----:B------:R-:W-:Y:S01]  /*5530*/  FMNMX.FTZ R5, R178, R5, !PT ;  /* 0x00000005b2057209 */ /* 0x000fe20007810000 */
[----:B------:R-:W0:Y:S01]  /*5540*/  MUFU.TANH R123, R123 ;  /* 0x0000007b007b7308 */ /* 0x000e220000002400 */
[----:B-1----:R-:W-:Y:S01]  /*5550*/  FSEL R182, R118, -INF , P2 ;  /* 0xff80000076b67808 */ /* 0x002fe20001000000 */
[----:B--2---:R-:W-:Y:S01]  /*5560*/  FMUL.FTZ R103, R12, R11 ;  /* 0x0000000b0c677220 */ /* 0x004fe20000410000 */
[----:B------:R-:W-:Y:S02]  /*5570*/  ISETP.GT.AND P2, PT, R101, 0x40, PT ;  /* 0x000000406500780c */ /* 0x000fe40003f44270 */
[----:B------:R-:W-:Y:S02]  /*5580*/  FMNMX.FTZ R5, R182, R5, !PT ;  /* 0x00000005b6057209 */ /* 0x000fe40007810000 */
[----:B------:R-:W-:Y:S01]  /*5590*/  FSEL R172, R172, -INF , P2 ;  /* 0xff800000acac7808 */ /* 0x000fe20001000000 */
[----:B------:R-:W1:Y:S01]  /*55a0*/  MUFU.TANH R127, R127 ;  /* 0x0000007f007f7308 */ /* 0x000e620000002400 */
[----:B---3--:R-:W-:-:S02]  /*55b0*/  FSEL R180, R119, -INF , P3 ;  /* 0xff80000077b47808 */ /* 0x008fc40001800000 */
[C---:B------:R-:W-:Y:S02]  /*55c0*/  ISETP.GT.AND P3, PT, R101.reuse, 0x41, PT ;  /* 0x000000416500780c */ /* 0x040fe40003f64270 */
[----:B------:R-:W-:Y:S02]  /*55d0*/  FMNMX.FTZ R5, R180, R5, !PT ;  /* 0x00000005b4057209 */ /* 0x000fe40007810000 */
[----:B------:R-:W-:Y:S01]  /*55e0*/  ISETP.GT.AND P2, PT, R101, 0x48, PT ;  /* 0x000000486500780c */ /* 0x000fe20003f44270 */
[----:B------:R-:W2:Y:S01]  /*55f0*/  MUFU.TANH R131, R131 ;  /* 0x0000008300837308 */ /* 0x000ea20000002400 */
[----:B0-----:R-:W-:Y:S02]  /*5600*/  FSEL R166, R123, -INF , P3 ;  /* 0xff8000007ba67808 */ /* 0x001fe40001800000 */
[----:B------:R-:W-:Y:S02]  /*5610*/  FMNMX.FTZ R5, R172, R5, !PT ;  /* 0x00000005ac057209 */ /* 0x000fe40007810000 */
[----:B------:R-:W-:-:S02]  /*5620*/  FSEL R107, R103, RZ, P1 ;  /* 0x000000ff676b7208 */ /* 0x000fc40000800000 */
[C---:B------:R-:W-:Y:S01]  /*5630*/  ISETP.GT.AND P3, PT, R101.reuse, 0x49, PT ;  /* 0x000000496500780c */ /* 0x040fe20003f64270 */
[----:B------:R-:W0:Y:S01]  /*5640*/  MUFU.TANH R135, R135 ;  /* 0x0000008700877308 */ /* 0x000e220000002400 */
[----:B------:R-:W-:Y:S01]  /*5650*/  FSEL R160, R160, -INF , P2 ;  /* 0xff800000a0a07808 */ /* 0x000fe20001000000 */
[--C-:B------:R-:W-:Y:S01]  /*5660*/  FFMA.FTZ R91, R120, R11, -R107.reuse ;  /* 0x0000000b785b7223 */ /* 0x100fe2000001086b */
[----:B------:R-:W-:Y:S01]  /*5670*/  FMNMX.FTZ R5, R166, R5, !PT ;  /* 0x00000005a6057209 */ /* 0x000fe20007810000 */
[-CC-:B------:R-:W-:Y:S01]  /*5680*/  FFMA.FTZ R156, R148, R11.reuse, -R107.reuse ;  /* 0x0000000b949c7223 */ /* 0x180fe2000001086b */
[----:B------:R-:W-:Y:S01]  /*5690*/  ISETP.GT.AND P2, PT, R101, 0x50, PT ;  /* 0x000000506500780c */ /* 0x000fe20003f44270 */
[-CC-:B------:R-:W-:Y:S01]  /*56a0*/  FFMA.FTZ R148, R110, R11.reuse, -R107.reuse ;  /* 0x0000000b6e947223 */ /* 0x180fe2000001086b */
[----:B-1----:R-:W-:Y:S01]  /*56b0*/  FSEL R120, R127, -INF , P3 ;  /* 0xff8000007f787808 */ /* 0x002fe20001800000 */
[--C-:B------:R-:W-:Y:S01]  /*56c0*/  FFMA.FTZ R93, R98, R11, -R107.reuse ;  /* 0x0000000b625d7223 */ /* 0x100fe2000001086b */
[----:B------:R-:W-:Y:S01]  /*56d0*/  FMNMX.FTZ R5, R160, R5, !PT ;  /* 0x00000005a0057209 */ /* 0x000fe20007810000 */
[-CC-:B------:R-:W-:Y:S01]  /*56e0*/  FFMA.FTZ R95, R88, R11.reuse, -R107.reuse ;  /* 0x0000000b585f7223 */ /* 0x180fe2000001086b */
[----:B------:R-:W-:Y:S01]  /*56f0*/  ISETP.GT.AND P3, PT, R101, 0x51, PT ;  /* 0x000000516500780c */ /* 0x000fe20003f64270 */
[-CC-:B------:R-:W-:Y:S01]  /*5700*/  FFMA.FTZ R150, R90, R11.reuse, -R107.reuse ;  /* 0x0000000b5a967223 */ /* 0x180fe2000001086b */
[----:B------:R-:W-:Y:S01]  /*5710*/  FSEL R22, R105, -INF , P2 ;  /* 0xff80000069167808 */ /* 0x000fe20001000000 */
[--C-:B------:R-:W-:Y:S01]  /*5720*/  FFMA.FTZ R21, R146, R11, -R107.reuse ;  /* 0x0000000b92157223 */ /* 0x100fe2000001086b */
[----:B------:R-:W-:Y:S01]  /*5730*/  FMNMX.FTZ R5, R120, R5, !PT ;  /* 0x0000000578057209 */ /* 0x000fe20007810000 */
[----:B------:R-:W-:Y:S01]  /*5740*/  MUFU.EX2 R156, R156 ;  /* 0x0000009c009c7308 */ /* 0x000fe20000000800 */
[----:B------:R-:W-:Y:S01]  /*5750*/  ISETP.GT.AND P2, PT, R101, 0x58, PT ;  /* 0x000000586500780c */ /* 0x000fe20003f44270 */
[-CC-:B------:R-:W-:Y:S01]  /*5760*/  FFMA.FTZ R158, R144, R11.reuse, -R107.reuse ;  /* 0x0000000b909e7223 */ /* 0x180fe2000001086b */
[----:B--2---:R-:W-:Y:S01]  /*5770*/  FSEL R110, R131, -INF , P3 ;  /* 0xff800000836e7808 */ /* 0x004fe20001800000 */
[--C-:B------:R-:W-:Y:S01]  /*5780*/  FFMA.FTZ R23, R142, R11, -R107.reuse ;  /* 0x0000000b8e177223 */ /* 0x100fe2000001086b */
[----:B------:R-:W-:Y:S01]  /*5790*/  FMNMX.FTZ R5, R22, R5, !PT ;  /* 0x0000000516057209 */ /* 0x000fe20007810000 */
[-CC-:B------:R-:W-:Y:S01]  /*57a0*/  FFMA.FTZ R152, R140, R11.reuse, -R107.reuse ;  /* 0x0000000b8c987223 */ /* 0x180fe2000001086b */
[----:B------:R-:W-:Y:S01]  /*57b0*/  ISETP.GT.AND P3, PT, R101, 0x59, PT ;  /* 0x000000596500780c */ /* 0x000fe20003f64270 */
[----:B------:R-:W-:Y:S01]  /*57c0*/  MUFU.EX2 R21, R21 ;  /* 0x0000001500157308 */ /* 0x000fe20000000800 */
[----:B------:R-:W-:Y:S01]  /*57d0*/  FSEL R118, R109, -INF , P2 ;  /* 0xff8000006d767808 */ /* 0x000fe20001000000 */
[--C-:B------:R-:W-:Y:S01]  /*57e0*/  FFMA.FTZ R89, R138, R11, -R107.reuse ;  /* 0x0000000b8a597223 */ /* 0x100fe2000001086b */
[----:B------:R-:W-:Y:S01]  /*57f0*/  FMNMX.FTZ R5, R110, R5, !PT ;  /* 0x000000056e057209 */ /* 0x000fe20007810000 */
[-CC-:B------:R-:W-:Y:S01]  /*5800*/  FFMA.FTZ R154, R136, R11.reuse, -R107.reuse ;  /* 0x0000000b889a7223 */ /* 0x180fe2000001086b */
[----:B0-----:R-:W-:Y:S01]  /*5810*/  FSEL R98, R135, -INF , P3 ;  /* 0xff80000087627808 */ /* 0x001fe20001800000 */
[--C-:B------:R-:W-:Y:S01]  /*5820*/  FFMA.FTZ R144, R92, R11, -R107.reuse ;  /* 0x0000000b5c907223 */ /* 0x100fe2000001086b */
[----:B------:R-:W-:Y:S01]  /*5830*/  FMNMX.FTZ R5, R118, R5, !PT ;  /* 0x0000000576057209 */ /* 0x000fe20007810000 */
[----:B------:R-:W-:Y:S01]  /*5840*/  MUFU.EX2 R158, R158 ;  /* 0x0000009e009e7308 */ /* 0x000fe20000000800 */
[-CC-:B------:R-:W-:Y:S01]  /*5850*/  FFMA.FTZ R97, R94, R11.reuse, -R107.reuse ;  /* 0x0000000b5e617223 */ /* 0x180fe2000001086b */
[--C-:B------:R-:W-:Y:S01]  /*5860*/  FFMA.FTZ R146, R96, R11, -R107.reuse ;  /* 0x0000000b60927223 */ /* 0x100fe2000001086b */
[----:B------:R-:W-:Y:S01]  /*5870*/  FMNMX.FTZ R5, R98, R5, !PT ;  /* 0x0000000562057209 */ /* 0x000fe20007810000 */
[-CC-:B------:R-:W-:Y:S01]  /*5880*/  FFMA.FTZ R99, R102, R11.reuse, -R107.reuse ;  /* 0x0000000b66637223 */ /* 0x180fe2000001086b */
[-CC-:B------:R-:W-:Y:S01]  /*5890*/  FFMA.FTZ R140, R104, R11.reuse, -R107.reuse ;  /* 0x0000000b688c7223 */ /* 0x180fe2000001086b */
[-CC-:B------:R-:W-:Y:S01]  /*58a0*/  FFMA.FTZ R101, R100, R11.reuse, -R107.reuse ;  /* 0x0000000b64657223 */ /* 0x180fe2000001086b */
[-CC-:B------:R-:W-:Y:S01]  /*58b0*/  FFMA.FTZ R142, R106, R11.reuse, -R107.reuse ;  /* 0x0000000b6a8e7223 */ /* 0x180fe2000001086b */
[----:B------:R-:W0:Y:S01]  /*58c0*/  SHFL.BFLY PT, R14, R5, 0x2, 0x1f ;  /* 0x0c401f00050e7f89 */ /* 0x000e2200000e0000 */
[----:B------:R-:W-:Y:S01]  /*58d0*/  MUFU.EX2 R23, R23 ;  /* 0x0000001700177308 */ /* 0x000fe20000000800 */
[-CC-:B------:R-:W-:Y:S01]  /*58e0*/  FFMA.FTZ R103, R108, R11.reuse, -R107.reuse ;  /* 0x0000000b6c677223 */ /* 0x180fe2000001086b */
[-CC-:B------:R-:W-:Y:S01]  /*58f0*/  FFMA.FTZ R136, R112, R11.reuse, -R107.reuse ;  /* 0x0000000b70887223 */ /* 0x180fe2000001086b */
[-CC-:B------:R-:W-:Y:S01]  /*5900*/  FFMA.FTZ R105, R114, R11.reuse, -R107.reuse ;  /* 0x0000000b72697223 */ /* 0x180fe2000001086b */
[-CC-:B------:R-:W-:Y:S01]  /*5910*/  FFMA.FTZ R138, R116, R11.reuse, -R107.reuse ;  /* 0x0000000b748a7223 */ /* 0x180fe2000001086b */
[----:B------:R-:W-:-:S03]  /*5920*/  FFMA.FTZ R107, R124, R11, -R107 ;  /* 0x0000000b7c6b7223 */ /* 0x000fc6000001086b */
[----:B------:R-:W-:Y:S08]  /*5930*/  MUFU.EX2 R152, R152 ;  /* 0x0000009800987308 */ /* 0x000ff00000000800 */
[----:B------:R-:W-:Y:S01]  /*5940*/  MUFU.EX2 R89, R89 ;  /* 0x0000005900597308 */ /* 0x000fe20000000800 */
[----:B0-----:R-:W-:-:S07]  /*5950*/  FMNMX.FTZ R88, R5, R14, !PT ;  /* 0x0000000e05587209 */ /* 0x001fce0007810000 */
[----:B------:R-:W-:Y:S01]  /*5960*/  MUFU.EX2 R154, R154 ;  /* 0x0000009a009a7308 */ /* 0x000fe20000000800 */
[----:B------:R-:W0:Y:S07]  /*5970*/  SHFL.BFLY PT, R5, R88, 0x1, 0x1f ;  /* 0x0c201f0058057f89 */ /* 0x000e2e00000e0000 */
[----:B------:R-:W-:Y:S08]  /*5980*/  MUFU.EX2 R91, R91 ;  /* 0x0000005b005b7308 */ /* 0x000ff00000000800 */
[----:B------:R-:W-:Y:S08]  /*5990*/  MUFU.EX2 R148, R148 ;  /* 0x0000009400947308 */ /* 0x000ff00000000800 */
[----:B------:R-:W-:Y:S01]  /*59a0*/  MUFU.EX2 R93, R93 ;  /* 0x0000005d005d7308 */ /* 0x000fe20000000800 */
[----:B0-----:R-:W-:-:S04]  /*59b0*/  FMNMX.FTZ R14, R88, R5, !PT ;  /* 0x00000005580e7209 */ /* 0x001fc80007810000 */
[C---:B------:R-:W-:Y:S01]  /*59c0*/  FSETP.NEU.FTZ.AND P2, PT, R14.reuse, -INF , PT ;  /* 0xff8000000e00780b */ /* 0x040fe20003f5d000 */
[C---:B------:R-:W-:Y:S02]  /*59d0*/  FMUL.FTZ R5, R14.reuse, R11 ;  /* 0x0000000b0e057220 */ /* 0x040fe40000410000 */
[----:B------:R-:W-:Y:S01]  /*59e0*/  MUFU.EX2 R150, R150 ;  /* 0x0000009600967308 */ /* 0x000fe20000000800 */
[----:B------:R-:W-:Y:S02]  /*59f0*/  FSEL R90, R14, RZ, P2 ;  /* 0x000000ff0e5a7208 */ /* 0x000fe40001000000 */
[----:B------:R-:W-:-:S03]  /*5a00*/  FSEL R109, R5, RZ, P2 ;  /* 0x000000ff056d7208 */ /* 0x000fc60001000000 */
[----:B------:R-:W-:Y:S02]  /*5a10*/  FADD.FTZ R90, -R90, R13 ;  /* 0x0000000d5a5a7221 */ /* 0x000fe40000010100 */
[----:B------:R-:W-:Y:S01]  /*5a20*/  MUFU.EX2 R95, R95 ;  /* 0x0000005f005f7308 */ /* 0x000fe20000000800 */
[-CC-:B------:R-:W-:Y:S01]  /*5a30*/  FFMA.FTZ R159, R6, R11.reuse, -R109.reuse ;  /* 0x0000000b069f7223 */ /* 0x180fe2000001086d */
[----:B------:R-:W-:Y:S01]  /*5a40*/  FSEL R6, R12, RZ, P1 ;  /* 0x000000ff0c067208 */ /* 0x000fe20000800000 */
[-CC-:B------:R-:W-:Y:S01]  /*5a50*/  FFMA.FTZ R157, R128, R11.reuse, -R109.reuse ;  /* 0x0000000b809d7223 */ /* 0x180fe2000001086d */
[-C--:B------:R-:W-:Y:S01]  /*5a60*/  FMUL.FTZ R90, R90, R11.reuse ;  /* 0x0000000b5a5a7220 */ /* 0x080fe20000410000 */
[-CC-:B------:R-:W-:Y:S01]  /*5a70*/  FFMA.FTZ R88, R122, R11.reuse, -R109.reuse ;  /* 0x0000000b7a587223 */ /* 0x180fe2000001086d */
[-C--:B------:R-:W-:Y:S01]  /*5a80*/  FFMA.FTZ R126, R126, R11.reuse, -R109 ;  /* 0x0000000b7e7e7223 */ /* 0x080fe2000001086d */
        /* <DEDUP_REMOVED lines=27> */
[----:B0-----:R-:W-:-:S04]  /*5c40*/  FFMA.FTZ R4, R5, R4, R156 ;  /* 0x0000000405047223 */ /* 0x001fc8000001009c */
[----:B------:R-:W-:-:S03]  /*5c50*/  FADD.FTZ R13, R21, R4 ;  /* 0x00000004150d7221 */ /* 0x000fc60000010000 */
[----:B------:R-:W0:Y:S01]  /*5c60*/  MUFU.EX2 R126, R126 ;  /* 0x0000007e007e7308 */ /* 0x000e220000000800 */
[----:B-1----:R-:W-:Y:S01]  /*5c70*/  FFMA.FTZ R3, R6, R3, R157 ;  /* 0x0000000306037223 */ /* 0x002fe2000001009d */
[----:B------:R-:W-:-:S06]  /*5c80*/  FADD.FTZ R90, R158, R13 ;  /* 0x0000000d9e5a7221 */ /* 0x000fcc0000010000 */
[----:B------:R-:W1:Y:S01]  /*5c90*/  MUFU.EX2 R153, R130 ;  /* 0x0000008200997308 */ /* 0x000e620000000800 */
[----:B--2---:R-:W-:Y:S01]  /*5ca0*/  FADD.FTZ R4, R88, R3 ;  /* 0x0000000358047221 */ /* 0x004fe20000010000 */
[----:B------:R-:W-:-:S03]  /*5cb0*/  FADD.FTZ R3, R23, R90 ;  /* 0x0000005a17037221 */ /* 0x000fc60000010000 */
[----:B------:R-:W-:Y:S01]  /*5cc0*/  FADD.FTZ R4, R159, R4 ;  /* 0x000000049f047221 */ /* 0x000fe20000010000 */
        /* <DEDUP_REMOVED lines=15> */
[----:B------:R-:W-:-:S06]  /*5dc0*/  FADD.FTZ R3, R95, R90 ;  /* 0x0000005a5f037221 */ /* 0x000fcc0000010000 */
        /* <DEDUP_REMOVED lines=32> */
[----:B------:R-:W-:Y:S08]  /*5fd0*/  MUFU.EX2 R103, R103 ;  /* 0x0000006700677308 */ /* 0x000ff00000000800 */
[----:B------:R-:W1:Y:S01]  /*5fe0*/  MUFU.EX2 R120, R120 ;  /* 0x0000007800787308 */ /* 0x000e620000000800 */
[----:B0-----:R-:W-:-:S07]  /*5ff0*/  FADD.FTZ R4, R143, R4 ;  /* 0x000000048f047221 */ /* 0x001fce0000010000 */
[----:B------:R-:W-:Y:S08]  /*6000*/  MUFU.EX2 R136, R136 ;  /* 0x0000008800887308 */ /* 0x000ff00000000800 */
[----:B------:R0:W2:Y:S01]  /*6010*/  MUFU.EX2 R137, R22 ;  /* 0x0000001600897308 */ /* 0x0000a20000000800 */
[----:B-1----:R-:W-:-:S07]  /*6020*/  FADD.FTZ R4, R120, R4 ;  /* 0x0000000478047221 */ /* 0x002fce0000010000 */
[----:B------:R-:W1:Y:S01]  /*6030*/  MUFU.EX2 R105, R105 ;  /* 0x0000006900697308 */ /* 0x000e620000000800 */
[----:B0-----:R-:W-:-:S04]  /*6040*/  FADD.FTZ R22, R140, R3 ;  /* 0x000000038c167221 */ /* 0x001fc80000010000 */
[----:B------:R-:W-:-:S03]  /*6050*/  FADD.FTZ R3, R101, R22 ;  /* 0x0000001665037221 */ /* 0x000fc60000010000 */
[----:B------:R-:W0:Y:S01]  /*6060*/  MUFU.EX2 R110, R110 ;  /* 0x0000006e006e7308 */ /* 0x000e220000000800 */
[----:B------:R-:W-:Y:S01]  /*6070*/  FADD.FTZ R22, R142, R3 ;  /* 0x000000038e167221 */ /* 0x000fe20000010000 */
[----:B--2---:R-:W-:-:S03]  /*6080*/  FADD.FTZ R4, R137, R4 ;  /* 0x0000000489047221 */ /* 0x004fc60000010000 */
[----:B------:R-:W-:-:S03]  /*6090*/  FADD.FTZ R3, R103, R22 ;  /* 0x0000001667037221 */ /* 0x000fc60000010000 */
[----:B------:R-:W2:Y:S01]  /*60a0*/  MUFU.EX2 R138, R138 ;  /* 0x0000008a008a7308 */ /* 0x000ea20000000800 */
[----:B------:R-:W-:-:S04]  /*60b0*/  FADD.FTZ R22, R136, R3 ;  /* 0x0000000388167221 */ /* 0x000fc80000010000 */
[----:B-1----:R-:W-:-:S03]  /*60c0*/  FADD.FTZ R3, R105, R22 ;  /* 0x0000001669037221 */ /* 0x002fc60000010000 */
[----:B------:R-:W1:Y:S01]  /*60d0*/  MUFU.EX2 R139, R118 ;  /* 0x00000076008b7308 */ /* 0x000e620000000800 */
[----:B0-----:R-:W-:-:S07]  /*60e0*/  FADD.FTZ R4, R110, R4 ;  /* 0x000000046e047221 */ /* 0x001fce0000010000 */
[----:B------:R-:W0:Y:S01]  /*60f0*/  MUFU.EX2 R107, R107 ;  /* 0x0000006b006b7308 */ /* 0x000e220000000800 */
[----:B--2---:R-:W-:-:S07]  /*6100*/  FADD.FTZ R22, R138, R3 ;  /* 0x000000038a167221 */ /* 0x004fce0000010000 */
[----:B------:R-:W2:Y:S01]  /*6110*/  MUFU.EX2 R98, R98 ;  /* 0x0000006200627308 */ /* 0x000ea20000000800 */
[----:B-1----:R-:W-:Y:S01]  /*6120*/  FADD.FTZ R3, R139, R4 ;  /* 0x000000048b037221 */ /* 0x002fe20000010000 */
[----:B0-----:R-:W-:-:S03]  /*6130*/  FADD.FTZ R4, R107, R22 ;  /* 0x000000166b047221 */ /* 0x001fc60000010000 */
[----:B--2---:R-:W-:Y:S01]  /*6140*/  FADD.FTZ R3, R98, R3 ;  /* 0x0000000362037221 */ /* 0x004fe20000010000 */
[----:B------:R-:W-:Y:S06]  /*6150*/  @!P0 BRA `(.L_x_2205) ;  /* 0x0000000000048947 */ /* 0x000fec0003800000 */
[----:B------:R-:W-:Y:S01]  /*6160*/  BPT.TRAP 0x1 ;  /* 0x000000040000795c */ /* 0x000fe20000300000 */
.L_x_2205:
[----:B------:R-:W-:Y:S01]  /*6170*/  UIADD3 UR10, UR10, 0x2a860, URZ ;  /* 0x0002a8600a0a7890 */ /* 0x000fe2000fffe03f */
[----:B------:R-:W-:Y:S01]  /*6180*/  ISETP.GT.AND P1, PT, R20, R15, PT ;  /* 0x0000000f1400720c */ /* 0x000fe20003f24270 */
[----:B------:R-:W-:Y:S01]  /*6190*/  UMOV UR5, UR4 ;  /* 0x0000000400057c82 */ /* 0x000fe20008000000 */
[----:B------:R-:W-:Y:S01]  /*61a0*/  F2FP.BF16.F32.PACK_AB R156, R21, R156 ;  /* 0x0000009c159c723e */ /* 0x000fe200000010ff */
[----:B------:R-:W-:Y:S01]  /*61b0*/  UPRMT UR10, UR61, 0x654, UR10 ;  /* 0x000006543d0a7896 */ /* 0x000fe2000800000a */
[----:B------:R-:W-:Y:S01]  /*61c0*/  F2FP.BF16.F32.PACK_AB R157, R88, R157 ;  /* 0x0000009d589d723e */ /* 0x000fe200000010ff */
[----:B------:R-:W-:Y:S01]  /*61d0*/  VIADD R20, R20, 0xffffffff ;  /* 0xffffffff14147836 */ /* 0x000fe20000000000 */
[----:B------:R-:W-:Y:S01]  /*61e0*/  F2FP.BF16.F32.PACK_AB R158, R23, R158 ;  /* 0x0000009e179e723e */ /* 0x000fe200000010ff */
[----:B------:R-:W-:Y:S01]  /*61f0*/  IMAD.MOV.U32 R19, RZ, RZ, R12 ;  /* 0x000000ffff137224 */ /* 0x000fe200078e000c */
[----:B------:R-:W-:Y:S01]  /*6200*/  F2FP.BF16.F32.PACK_AB R159, R126, R159 ;  /* 0x0000009f7e9f723e */ /* 0x000fe200000010ff */
[----:B------:R-:W-:Y:S01]  /*6210*/  IMAD.MOV.U32 R21, RZ, RZ, R0 ;  /* 0x000000ffff157224 */ /* 0x000fe200078e0000 */
        /* <DEDUP_REMOVED lines=21> */
[----:B------:R-:W-:Y:S01]  /*6370*/  MOV R13, R14 ;  /* 0x0000000e000d7202 */ /* 0x000fe20000000f00 */
[----:B------:R-:W-:Y:S06]  /*6380*/  @P1 BRA `(.L_x_2206) ;  /* 0xffffffd400cc1947 */ /* 0x000fec000383ffff */
.L_x_2195:
[----:B------:R-:W-:-:S13]  /*6390*/  ISETP.GE.AND P1, PT, R20, R17, PT ;  /* 0x000000111400720c */ /* 0x000fda0003f26270 */
[----:B------:R-:W-:Y:S05]  /*63a0*/  @!P1 BRA `(.L_x_2207) ;  /* 0x0000002000649947 */ /* 0x000fea0003800000 */
[----:B------:R-:W-:Y:S01]  /*63b0*/  MOV R13, R14 ;  /* 0x0000000e000d7202 */ /* 0x000fe20000000f00 */
[----:B------:R-:W-:Y:S01]  /*63c0*/  IMAD.MOV.U32 R7, RZ, RZ, R12 ;  /* 0x000000ffff077224 */ /* 0x000fe200078e000c */
[----:B------:R-:W-:Y:S01]  /*63d0*/  UMOV UR7, UR4 ;  /* 0x0000000400077c82 */ /* 0x000fe20008000000 */
[----:B------:R-:W-:Y:S01]  /*63e0*/  IMAD.MOV.U32 R10, RZ, RZ, R0 ;  /* 0x000000ffff0a7224 */ /* 0x000fe200078e0000 */
[----:B------:R-:W-:-:S06]  /*63f0*/  ULDC UR6, c[0x0][0x9d8] ;  /* 0x0002760000067ab9 */ /* 0x000fcc0000000800 */
.L_x_2218:
[----:B------:R-:W-:-:S04]  /*6400*/  UIADD3 UR4, UR7, 0x1, URZ ;  /* 0x0000000107047890 */ /* 0x000fc8000fffe03f */
[----:B------:R-:W-:-:S04]  /*6410*/  UISETP.NE.AND UP0, UPT, UR4, 0x2, UPT ;  /* 0x000000020400788c */ /* 0x000fc8000bf05270 */
[----:B------:R-:W-:Y:S02]  /*6420*/  USEL UR5, URZ, 0x1, UP0 ;  /* 0x000000013f057887 */ /* 0x000fe40008000000 */
[----:B------:R-:W-:-:S04]  /*6430*/  USEL UR4, UR4, URZ, UP0 ;  /* 0x0000003f04047287 */ /* 0x000fc80008000000 */
[----:B------:R-:W-:Y:S01]  /*6440*/  LOP3.LUT R0, R10, UR5, RZ, 0x3c, !PT ;  /* 0x000000050a007c12 */ /* 0x000fe2000f8e3cff */
[----:B------:R-:W-:Y:S07]  /*6450*/  @!P0 BRA `(.L_x_2208) ;  /* 0x0000000000048947 */ /* 0x000fee0003800000 */
[----:B------:R-:W-:Y:S01]  /*6460*/  BPT.TRAP 0x1 ;  /* 0x000000040000795c */ /* 0x000fe20000300000 */
.L_x_2208:
[----:B------:R-:W-:Y:S01]  /*6470*/  ULEA UR38, UR4, UR39, 0x3 ;  /* 0x0000002704267291 */ /* 0x000fe2000f8e183f */
[----:B------:R-:W-:-:S08]  /*6480*/  SHF.L.U32 R11, R0, 0x1f, RZ ;  /* 0x0000001f000b7819 */ /* 0x000fd000000006ff */
[----:B------:R0:W1:Y:S01]  /*6490*/  SYNCS.PHASECHK.TRANS64.TRYWAIT P1, [UR38+0x2a830], R11 ;  /* 0x02a8300bff0075a7 */ /* 0x0000620008020166 */
[----:B------:R-:W-:Y:S05]  /*64a0*/  @!P0 BRA `(.L_x_2209) ;  /* 0x0000000000048947 */ /* 0x000fea0003800000 */
[----:B------:R-:W-:Y:S01]  /*64b0*/  BPT.TRAP 0x1 ;  /* 0x000000040000795c */ /* 0x000fe20000300000 */
.L_x_2209:
[----:B-1----:R-:W-:Y:S05]  /*64c0*/  @P1 BRA `(.L_x_2210) ;  /* 0x0000000000081947 */ /* 0x002fea0003800000 */
[----:B------:R-:W1:Y:S02]  /*64d0*/  SYNCS.PHASECHK.TRANS64.TRYWAIT P1, [UR38+0x2a830], R11 ;  /* 0x02a8300bff0075a7 */ /* 0x000e640008020166 */
[----:B-1----:R-:W-:Y:S05]  /*64e0*/  @!P1 BRA `(.L_x_2211) ;  /* 0x0000008000789947 */ /* 0x002fea0003800000 */
.L_x_2210:
        /* <DEDUP_REMOVED lines=129> */
.L_x_2212:
[----:B------:R-:W-:Y:S01]  /*6d00*/  ULEA UR5, UR7, UR39, 0x3 ;  /* 0x0000002707057291 */ /* 0x000fe2000f8e183f */
[----:B------:R-:W-:-:S08]  /*6d10*/  SHF.L.U32 R5, R10, 0x1f, RZ ;  /* 0x0000001f0a057819 */ /* 0x000fd000000006ff */
[----:B------:R2:W3:Y:S01]  /*6d20*/  SYNCS.PHASECHK.TRANS64.TRYWAIT P1, [UR5+0x2a850], R5 ;  /* 0x02a85005ff0075a7 */ /* 0x0004e20008020145 */
[----:B------:R-:W-:Y:S05]  /*6d30*/  @!P0 BRA `(.L_x_2213) ;  /* 0x0000000000048947 */ /* 0x000fea0003800000 */
[----:B------:R-:W-:Y:S01]  /*6d40*/  BPT.TRAP 0x1 ;  /* 0x000000040000795c */ /* 0x000fe20000300000 */
.L_x_2213:
[----:B---3--:R-:W-:Y:S05]  /*6d50*/  @P1 BRA `(.L_x_2214) ;  /* 0x0000000000081947 */ /* 0x008fea0003800000 */
[----:B------:R-:W3:Y:S02]  /*6d60*/  SYNCS.PHASECHK.TRANS64.TRYWAIT P1, [UR5+0x2a850], R5 ;  /* 0x02a85005ff0075a7 */ /* 0x000ee40008020145 */
[----:B---3--:R-:W-:Y:S05]  /*6d70*/  @!P1 BRA `(.L_x_2215) ;  /* 0x00000078006c9947 */ /* 0x008fea0003800000 */
.L_x_2214:
        /* <DEDUP_REMOVED lines=36> */
.L_x_2216:
        /* <DEDUP_REMOVED lines=23> */
[----:B--23--:R-:W-:Y:S01]  /*7130*/  FMNMX.FTZ R5, R136, R7, !PT ;  /* 0x0000000788057209 */ /* 0x00cfe20007810000 */
        /* <DEDUP_REMOVED lines=34> */
[----:B------:R-:W-:-:S04]  /*7360*/  UIADD3 UR38, UR38, 0x2a840, URZ ;  /* 0x0002a84026267890 */ /* 0x000fc8000fffe03f */
[----:B------:R-:W2:Y:S01]  /*7370*/  MUFU.TANH R144, R144 ;  /* 0x0000009000907308 */ /* 0x000ea20000002400 */
[----:B0-----:R-:W-:Y:S01]  /*7380*/  FMNMX.FTZ R5, R142, R5, !PT ;  /* 0x000000058e057209 */ /* 0x001fe20007810000 */
[----:B------:R-:W-:-:S06]  /*7390*/  UPRMT UR38, UR61, 0x654, UR38 ;  /* 0x000006543d267896 */ /* 0x000fcc0008000026 */
[----:B------:R-:W0:Y:S01]  /*73a0*/  MUFU.TANH R88, R88 ;  /* 0x0000005800587308 */ /* 0x000e220000002400 */
[----:B-1----:R-:W-:Y:S02]  /*73b0*/  FMNMX.FTZ R11, R22, R11, !PT ;  /* 0x0000000b160b7209 */ /* 0x002fe40007810000 */
[----:B------:R-:W-:Y:S05]  /*73c0*/  SYNCS.ARRIVE.TRANS64.RED.A1T0 RZ, [UR38], RZ ;  /* 0x000000ffffff79a7 */ /* 0x000fea0008100426 */
        /* <DEDUP_REMOVED lines=49> */
[----:B--2---:R-:W-:Y:S01]  /*76e0*/  FMNMX.FTZ R15, R164, R5, !PT ;  /* 0x00000005a40f7209 */ /* 0x004fe20007810000 */
[----:B------:R-:W-:Y:S01]  /*76f0*/  FMUL.FTZ R5, R134, UR6 ;  /* 0x0000000686057c20 */ /* 0x000fe20008410000 */
[----:B------:R-:W-:-:S05]  /*7700*/  FMUL.FTZ R134, R135, UR6 ;  /* 0x0000000687867c20 */ /* 0x000fca0008410000 */
        /* <DEDUP_REMOVED lines=27> */
[----:B-1----:R-:W-:-:S05]  /*78c0*/  FMNMX.FTZ R15, R176, R15, !PT ;  /* 0x0000000fb00f7209 */ /* 0x002fca0007810000 */
[----:B------:R-:W1:Y:S01]  /*78d0*/  SHFL.BFLY PT, R6, R15, 0x2, 0x1f ;  /* 0x0c401f000f067f89 */ /* 0x000e6200000e0000 */
[----:B--2---:R-:W-:-:S04]  /*78e0*/  FMNMX.FTZ R11, R132, R11, !PT ;  /* 0x0000000b840b7209 */ /* 0x004fc80007810000 */
[----:B0-----:R-:W-:Y:S02]  /*78f0*/  FMNMX.FTZ R5, R134, R11, !PT ;  /* 0x0000000b86057209 */ /* 0x001fe40007810000 */
[----:B------:R-:W0:Y:S03]  /*7900*/  LDC R11, c[0x0][0x988] ;  /* 0x00026200ff0b7b82 */ /* 0x000e260000000800 */
[----:B------:R-:W2:Y:S01]  /*7910*/  SHFL.BFLY PT, R12, R5, 0x2, 0x1f ;  /* 0x0c401f00050c7f89 */ /* 0x000ea200000e0000 */
[----:B-1----:R-:W-:-:S05]  /*7920*/  FMNMX.FTZ R6, R15, R6, !PT ;  /* 0x000000060f067209 */ /* 0x002fca0007810000 */
[----:B------:R-:W1:Y:S01]  /*7930*/  SHFL.BFLY PT, R19, R6, 0x1, 0x1f ;  /* 0x0c201f0006137f89 */ /* 0x000e6200000e0000 */
[----:B--2---:R-:W-:-:S05]  /*7940*/  FMNMX.FTZ R21, R5, R12, !PT ;  /* 0x0000000c05157209 */ /* 0x004fca0007810000 */
[----:B------:R-:W2:Y:S01]  /*7950*/  SHFL.BFLY PT, R14, R21, 0x1, 0x1f ;  /* 0x0c201f00150e7f89 */ /* 0x000ea200000e0000 */
[----:B-1----:R-:W-:-:S05]  /*7960*/  FMNMX.FTZ R12, R6, R19, !PT ;  /* 0x00000013060c7209 */ /* 0x002fca0007810000 */
        /* <DEDUP_REMOVED lines=9> */
[----:B--2---:R-:W-:Y:S01]  /*7a00*/  FMNMX.FTZ R14, R21, R14, !PT ;  /* 0x0000000e150e7209 */ /* 0x004fe20007810000 */
        /* <DEDUP_REMOVED lines=145> */
.L_x_2217:
[----:B------:R-:W-:Y:S01]  /*8320*/  UIADD3 UR5, UR5, 0x2a860, URZ ;  /* 0x0002a86005057890 */ /* 0x000fe2000fffe03f */
[----:B------:R-:W-:Y:S01]  /*8330*/  ISETP.GT.AND P1, PT, R20, R17, PT ;  /* 0x000000111400720c */ /* 0x000fe20003f24270 */
[----:B------:R-:W-:Y:S01]  /*8340*/  UMOV UR7, UR4 ;  /* 0x0000000400077c82 */ /* 0x000fe20008000000 */
[----:B------:R-:W-:Y:S01]  /*8350*/  F2FP.BF16.F32.PACK_AB R156, R7, R136 ;  /* 0x00000088079c723e */ /* 0x000fe200000010ff */
        /* <DEDUP_REMOVED lines=27> */
[----:B------:R-:W-:Y:S02]  /*8510*/  IADD3 R20, R20, -0x1, RZ ;  /* 0xffffffff14147810 */ /* 0x000fe40007ffe0ff */
[----:B------:R-:W-:Y:S01]  /*8520*/  MOV R10, R0 ;  /* 0x00000000000a7202 */ /* 0x000fe20000000f00 */
[----:B------:R-:W-:Y:S06]  /*8530*/  @P1 BRA `(.L_x_2218) ;  /* 0xffffffdc00b01947 */ /* 0x000fec000383ffff */
.L_x_2207:
        /* <DEDUP_REMOVED lines=67> */
.L_x_2219:
[----:B------:R-:W-:Y:S01]  /*8970*/  ULEA UR5, UR4, UR39, 0x3 ;  /* 0x0000002704057291 */ /* 0x000fe2000f8e183f */
[----:B------:R-:W-:-:S08]  /*8980*/  SHF.L.U32 R0, R0, 0x1f, RZ ;  /* 0x0000001f00007819 */ /* 0x000fd000000006ff */
[----:B------:R0:W1:Y:S01]  /*8990*/  SYNCS.PHASECHK.TRANS64.TRYWAIT P1, [UR5+0x2a850], R0 ;  /* 0x02a85000ff0075a7 */ /* 0x0000620008020145 */
[----:B------:R-:W-:Y:S05]  /*89a0*/  @!P0 BRA `(.L_x_2220) ;  /* 0x0000000000048947 */ /* 0x000fea0003800000 */
[----:B------:R-:W-:Y:S01]  /*89b0*/  BPT.TRAP 0x1 ;  /* 0x000000040000795c */ /* 0x000fe20000300000 */
.L_x_2220:
[----:B-1----:R-:W-:Y:S05]  /*89c0*/  @P1 BRA `(.L_x_2221) ;  /* 0x0000000000081947 */ /* 0x002fea0003800000 */
[----:B------:R-:W1:Y:S02]  /*89d0*/  SYNCS.PHASECHK.TRANS64.TRYWAIT P1, [UR5+0x2a850], R0 ;  /* 0x02a85000ff0075a7 */ /* 0x000e640008020145 */
[----:B-1----:R-:W-:Y:S05]  /*89e0*/  @!P1 BRA `(.L_x_2222) ;  /* 0x0000005c00689947 */ /* 0x002fea0003800000 */
.L_x_2221:
[----:B------:R-:W-:Y:S01]  /*89f0*/  UIADD3 UR39, UR39, 0x400, URZ ;  /* 0x0000040027277890 */ /* 0x000fe2000fffe03f */
[----:B------:R-:W-:Y:S01]  /*8a00*/  WARPGROUP.ARRIVE ;  /* 0x00000000000079c5 */ /* 0x000fe20000000000 */
[----:B------:R-:W-:Y:S01]  /*8a10*/  UMOV UR7, 0x40000040 ;  /* 0x4000004000077882 */ /* 0x000fe20000000000 */
[----:B-1----:R-:W1:Y:S01]  /*8a20*/  SHFL.BFLY PT, R5, R4, 0x2, 0x1f ;  /* 0x0c401f0004057f89 */ /* 0x002e6200000e0000 */
[----:B------:R-:W-:Y:S01]  /*8a30*/  USHF.R.U32.HI UR39, URZ, 0x4, UR39 ;  /* 0x000000043f277899 */ /* 0x000fe20008011627 */
[----:B------:R-:W-:Y:S02]  /*8a40*/  IMAD.MOV.U32 R8, RZ, RZ, RZ ;  /* 0x000000ffff087224 */ /* 0x000fe400078e00ff */
        /* <DEDUP_REMOVED lines=11> */
[----:B------:R-:W-:Y:S01]  /*8b00*/  MOV R3, 0xff800000 ;  /* 0xff80000000037802 */ /* 0x000fe20000000f00 */
        /* <DEDUP_REMOVED lines=44> */
.L_x_2223:
        /* <DEDUP_REMOVED lines=68> */
.L_x_2187:
[----:B------:R-:W-:Y:S05]  /*9210*/  @P0 BRA `(.L_x_2224) ;  /* 0x0000001400340947 */ /* 0x000fea0003800000 */
[----:B------:R-:W1:Y:S01]  /*9220*/  S2R R4, SR_TID.X ;  /* 0x0000000000047919 */ /* 0x000e620000002100 */
[----:B------:R-:W2:Y:S01]  /*9230*/  LDC R18, c[0x0][0xbe8] ;  /* 0x0002fa00ff127b82 */ /* 0x000ea20000000800 */
[----:B------:R-:W-:Y:S01]  /*9240*/  ULDC.64 UR4, c[0x0][0xbd0] ;  /* 0x0002f40000047ab9 */ /* 0x000fe20000000a00 */
[----:B------:R-:W-:Y:S01]  /*9250*/  ULDC.64 UR6, c[0x0][0xb38] ;  /* 0x0002ce0000067ab9 */ /* 0x000fe20000000a00 */
[----:B------:R-:W3:Y:S01]  /*9260*/  S2R R19, SR_CTAID.X ;  /* 0x0000000000137919 */ /* 0x000ee20000002500 */
[----:B------:R-:W-:Y:S04]  /*9270*/  BSSY B0, `(.L_x_2225) ;  /* 0x00000e3000007945 */ /* 0x000fe80003800000 */
[----:B------:R-:W4:Y:S08]  /*9280*/  S2UR UR9, SR_CTAID.Z ;  /* 0x00000000000979c3 */ /* 0x000f300000002700 */
[----:B------:R-:W5:Y:S08]  /*9290*/  LDC.64 R20, c[0x0][0xbd8] ;  /* 0x0002f600ff147b82 */ /* 0x000f700000000a00 */
[----:B------:R-:W-:Y:S01]  /*92a0*/  BAR.SYNC.DEFER_BLOCKING 0x1, 0x100 ;  /* 0x0044000000007b1d */ /* 0x000fe20000010000 */
[----:B--2---:R-:W-:-:S07]  /*92b0*/  ISETP.NE.AND P0, PT, R18, 0x1, PT ;  /* 0x000000011200780c */ /* 0x004fce0003f05270 */
[----:B------:R-:W2:Y:S01]  /*92c0*/  S2UR UR8, SR_CTAID.Y ;  /* 0x00000000000879c3 */ /* 0x000ea20000002600 */
[----:B-1----:R-:W-:-:S07]  /*92d0*/  VIADD R4, R4, 0xffffff80 ;  /* 0xffffff8004047836 */ /* 0x002fce0000000000 */
[----:B------:R-:W2:Y:S01]  /*92e0*/  LDC R17, c[0x0][0xc50] ;  /* 0x00031400ff117b82 */ /* 0x000ea20000000800 */
[----:B------:R-:W-:-:S04]  /*92f0*/  SHF.R.S32.HI R5, RZ, 0x1f, R4 ;  /* 0x0000001fff057819 */ /* 0x000fc80000011404 */
[----:B0-----:R-:W-:-:S03]  /*9300*/  LEA.HI R6, R5, R4, RZ, 0x7 ;  /* 0x0000000405067211 */ /* 0x001fc600078f38ff */
[----:B------:R-:W0:Y:S01]  /*9310*/  @P0 LDC R12, c[0x0][0xbec] ;  /* 0x0002fb00ff0c0b82 */ /* 0x000e220000000800 */
[----:B------:R-:W-:Y:S02]  /*9320*/  LEA.HI R5, R5, R4, RZ, 0x2 ;  /* 0x0000000405057211 */ /* 0x000fe400078f10ff */
[----:B------:R-:W-:Y:S02]  /*9330*/  LOP3.LUT R7, R6, 0xffffff80, RZ, 0xc0, !PT ;  /* 0xffffff8006077812 */ /* 0x000fe400078ec0ff */
[----:B------:R-:W-:Y:S02]  /*9340*/  LOP3.LUT R11, R5, 0xfffffffc, RZ, 0xc0, !PT ;  /* 0xfffffffc050b7812 */ /* 0x000fe400078ec0ff */
[C---:B------:R-:W-:Y:S01]  /*9350*/  IADD3 R88, R4.reuse, -R7, RZ ;  /* 0x8000000704587210 */ /* 0x040fe20007ffe0ff */
[----:B------:R-:W1:Y:S02]  /*9360*/  LDC.64 R22, c[0x0][0xb40] ;  /* 0x0002d000ff167b82 */ /* 0x000e640000000a00 */
[----:B------:R-:W-:Y:S01]  /*9370*/  IMAD.IADD R11, R4, 0x1, -R11 ;  /* 0x00000001040b7824 */ /* 0x000fe200078e0a0b */
[----:B------:R-:W-:-:S04]  /*9380*/  SHF.R.S32.HI R9, RZ, 0x1f, R88 ;  /* 0x0000001fff097819 */ /* 0x000fc80000011458 */
[CC--:B------:R-:W-:Y:S01]  /*9390*/  LEA.HI R89, R9.reuse, R88.reuse, RZ, 0x2 ;  /* 0x0000005809597211 */ /* 0x0c0fe200078f10ff */
[----:B------:R-:W1:Y:S01]  /*93a0*/  @P0 LDC R90, c[0x0][0xbec] ;  /* 0x0002fb00ff5a0b82 */ /* 0x000e620000000800 */
[----:B------:R-:W-:Y:S02]  /*93b0*/  LEA.HI R9, R9, R88, RZ, 0x5 ;  /* 0x0000005809097211 */ /* 0x000fe400078f28ff */
[--C-:B------:R-:W-:Y:S02]  /*93c0*/  SHF.R.S32.HI R8, RZ, 0x2, R89.reuse ;  /* 0x00000002ff087819 */ /* 0x100fe40000011459 */
[----:B------:R-:W-:Y:S02]  /*93d0*/  SHF.R.S32.HI R7, RZ, 0x1f, R89 ;  /* 0x0000001fff077819 */ /* 0x000fe40000011459 */
[----:B------:R-:W-:Y:S01]  /*93e0*/  LOP3.LUT R89, R89, 0x7ffffffc, RZ, 0xc0, !PT ;  /* 0x7ffffffc59597812 */ /* 0x000fe200078ec0ff */
[----:B------:R-:W1:Y:S01]  /*93f0*/  @P0 LDC R15, c[0x0][0xbf0] ;  /* 0x0002fc00ff0f0b82 */ /* 0x000e620000000800 */
[----:B------:R-:W-:-:S04]  /*9400*/  LEA.HI R7, R7, R8, RZ, 0x3 ;  /* 0x0000000807077211 */ /* 0x000fc800078f18ff */
[----:B------:R-:W-:Y:S02]  /*9410*/  LOP3.LUT R5, R7, 0xfffffff8, RZ, 0xc0, !PT ;  /* 0xfffffff807057812 */ /* 0x000fe400078ec0ff */
[----:B------:R-:W-:Y:S01]  /*9420*/  SHF.R.S32.HI R7, RZ, 0x7, R6 ;  /* 0x00000007ff077819 */ /* 0x000fe20000011406 */
[----:B------:R-:W1:Y:S02]  /*9430*/  @P0 LDC R91, c[0x0][0xbf0] ;  /* 0x0002fc00ff5b0b82 */ /* 0x000e640000000800 */
[----:B------:R-:W-:Y:S01]  /*9440*/  IMAD.IADD R5, R8, 0x1, -R5 ;  /* 0x0000000108057824 */ /* 0x000fe200078e0a05 */
[----:B------:R-:W-:Y:S02]  /*9450*/  LEA.HI R8, R11, R11, RZ, 0x1 ;  /* 0x0000000b0b087211 */ /* 0x000fe400078f08ff */
[----:B------:R-:W-:Y:S02]  /*9460*/  LEA.HI R4, R6, R7, RZ, 0x1 ;  /* 0x0000000706047211 */ /* 0x000fe400078f08ff */
[----:B------:R-:W-:-:S02]  /*9470*/  LOP3.LUT R8, R8, 0x1ffffffe, RZ, 0xc0, !PT ;  /* 0x1ffffffe08087812 */ /* 0x000fc400078ec0ff */
[----:B------:R-:W-:Y:S02]  /*9480*/  SHF.R.S32.HI R6, RZ, 0x5, R9 ;  /* 0x00000005ff067819 */ /* 0x000fe40000011409 */
[----:B------:R-:W-:Y:S01]  /*9490*/  LOP3.LUT R4, R4, 0x3fffffe, RZ, 0xc0, !PT ;  /* 0x03fffffe04047812 */ /* 0x000fe200078ec0ff */
[----:B------:R-:W-:Y:S01]  /*94a0*/  IMAD.IADD R13, R11, 0x1, -R8 ;  /* 0x000000010b0d7824 */ /* 0x000fe200078e0a08 */
[----:B------:R-:W-:Y:S01]  /*94b0*/  SHF.R.S32.HI R11, RZ, 0x1f, R16 ;  /* 0x0000001fff0b7819 */ /* 0x000fe20000011410 */
[----:B------:R-:W-:Y:S01]  /*94c0*/  IMAD R5, R6, 0x10, R5 ;  /* 0x0000001006057824 */ /* 0x000fe200078e0205 */
[----:B------:R-:W-:-:S03]  /*94d0*/  IADD3 R4, R7, -R4, RZ ;  /* 0x8000000407047210 */ /* 0x000fc60007ffe0ff */
[----:B------:R-:W-:Y:S01]  /*94e0*/  IMAD R7, R11, UR4, RZ ;  /* 0x000000040b077c24 */ /* 0x000fe2000f8e02ff */
[----:B------:R-:W-:Y:S01]  /*94f0*/  LEA R8, R4, R5, 0x6 ;  /* 0x0000000504087211 */ /* 0x000fe200078e30ff */
[----:B------:R-:W-:Y:S01]  /*9500*/  IMAD.WIDE.U32 R4, R16, UR4, RZ ;  /* 0x0000000410047c25 */ /* 0x000fe2000f8e00ff */
[----:B----4-:R-:W-:-:S03]  /*9510*/  USHF.R.S32.HI UR4, URZ, 0x1f, UR9 ;  /* 0x0000001f3f047899 */ /* 0x010fc60008011409 */
[C---:B------:R-:W-:Y:S02]  /*9520*/  IMAD R9, R16.reuse, UR5, R7 ;  /* 0x0000000510097c24 */ /* 0x040fe4000f8e0207 */
[----:B------:R-:W-:Y:S02]  /*9530*/  IMAD R11, R11, UR6, RZ ;  /* 0x000000060b0b7c24 */ /* 0x000fe4000f8e02ff */
[----:B------:R-:W-:Y:S02]  /*9540*/  IMAD.IADD R5, R5, 0x1, R9 ;  /* 0x0000000105057824 */ /* 0x000fe400078e0209 */
[----:B------:R-:W-:Y:S02]  /*9550*/  IMAD R9, R13, 0x8, R8 ;  /* 0x000000080d097824 */ /* 0x000fe400078e0208 */
[----:B------:R-:W-:-:S03]  /*9560*/  IMAD.WIDE.U32 R6, R16, UR6, RZ ;  /* 0x0000000610067c25 */ /* 0x000fc6000f8e00ff */
[----:B---3--:R-:W-:Y:S01]  /*9570*/  LEA R9, R19, R9, 0x7 ;  /* 0x0000000913097211 */ /* 0x008fe200078e38ff */
[----:B------:R-:W-:Y:S01]  /*9580*/  IMAD R11, R16, UR7, R11 ;  /* 0x00000007100b7c24 */ /* 0x000fe2000f8e020b */
[----:B------:R-:W-:Y:S01]  /*9590*/  ULDC.64 UR6, c[0x0][0xb48] ;  /* 0x0002d20000067ab9 */ /* 0x000fe20000000a00 */
[C---:B-----5:R-:W-:Y:S02]  /*95a0*/  IMAD R10, R20.reuse, UR4, RZ ;  /* 0x00000004140a7c24 */ /* 0x060fe4000f8e02ff */
[----:B------:R-:W-:Y:S02]  /*95b0*/  IMAD.MOV R16, RZ, RZ, -R16 ;  /* 0x000000ffff107224 */ /* 0x000fe400078e0a10 */
[----:B------:R-:W-:Y:S02]  /*95c0*/  IMAD R13, R21, UR9, R10 ;  /* 0x00000009150d7c24 */ /* 0x000fe4000f8e020a */
[----:B--2---:R-:W-:Y:S02]  /*95d0*/  IMAD R21, R17, R16, UR8 ;  /* 0x0000000811157e24 */ /* 0x004fe4000f8e0210 */
[----:B------:R-:W-:-:S03]  /*95e0*/  IMAD.WIDE.U32 R4, R20, UR9, R4 ;  /* 0x0000000914047c25 */ /* 0x000fc6000f8e0004 */
[----:B------:R-:W-:Y:S01]  /*95f0*/  SHF.R.S32.HI R14, RZ, 0x1f, R21 ;  /* 0x0000001fff0e7819 */ /* 0x000fe20000011415 */
[----:B0-----:R-:W-:-:S04]  /*9600*/  @P0 IMAD.HI.U32 R10, R9, R12, RZ ;  /* 0x0000000c090a0227 */ /* 0x001fc800078e00ff */
[----:B------:R-:W-:Y:S01]  /*9610*/  IMAD.IADD R7, R7, 0x1, R11 ;  /* 0x0000000107077824 */ /* 0x000fe200078e020b */
[----:B------:R-:W-:Y:S01]  /*9620*/  MOV R11, R9 ;  /* 0x00000009000b7202 */ /* 0x000fe20000000f00 */
[----:B-1----:R-:W-:Y:S01]  /*9630*/  IMAD R12, R22, UR4, RZ ;  /* 0x00000004160c7c24 */ /* 0x002fe2000f8e02ff */
[----:B------:R-:W-:Y:S01]  /*9640*/  @P0 SHF.R.U32.HI R11, RZ, R15, R10 ;  /* 0x0000000fff0b0219 */ /* 0x000fe2000001160a */
[----:B------:R-:W-:Y:S01]  /*9650*/  IMAD.IADD R5, R5, 0x1, R13 ;  /* 0x0000000105057824 */ /* 0x000fe200078e020d */
[----:B------:R-:W-:Y:S01]  /*9660*/  ULDC.64 UR4, c[0x0][0xbe0] ;  /* 0x0002f80000047ab9 */ /* 0x000fe20000000a00 */
[----:B------:R-:W-:-:S04]  /*9670*/  @P0 IMAD.HI.U32 R90, R9, R90, RZ ;  /* 0x0000005a095a0227 */ /* 0x000fc800078e00ff */
[----:B------:R-:W-:Y:S02]  /*9680*/  IMAD R15, R23, UR9, R12 ;  /* 0x00000009170f7c24 */ /* 0x000fe4000f8e020c */
[----:B------:R-:W-:Y:S01]  /*9690*/  IMAD.WIDE.U32 R6, R22, UR9, R6 ;  /* 0x0000000916067c25 */ /* 0x000fe2000f8e0006 */
[----:B------:R-:W-:-:S03]  /*96a0*/  ULDC.64 UR8, c[0x0][0xb28] ;  /* 0x0002ca0000087ab9 */ /* 0x000fc60000000a00 */
[----:B------:R-:W-:Y:S01]  /*96b0*/  IMAD.MOV.U32 R13, RZ, RZ, R9 ;  /* 0x000000ffff0d7224 */ /* 0x000fe200078e0009 */
[----:B------:R-:W-:Y:S01]  /*96c0*/  @P0 SHF.R.U32.HI R13, RZ, R91, R90 ;  /* 0x0000005bff0d0219 */ /* 0x000fe2000001165a */
[----:B------:R-:W-:Y:S01]  /*96d0*/  IMAD R10, R14, UR4, RZ ;  /* 0x000000040e0a7c24 */ /* 0x000fe2000f8e02ff */
[----:B------:R-:W-:Y:S01]  /*96e0*/  IADD3 R7, R7, R15, RZ ;  /* 0x0000000f07077210 */ /* 0x000fe20007ffe0ff */
[----:B------:R-:W-:Y:S01]  /*96f0*/  IMAD.WIDE.U32 R4, R21, UR4, R4 ;  /* 0x0000000415047c25 */ /* 0x000fe2000f8e0004 */
[----:B------:R-:W-:-:S03]  /*9700*/  SHF.R.S32.HI R15, RZ, 0x1f, R11 ;  /* 0x0000001fff0f7819 */ /* 0x000fc6000001140b */
[----:B------:R-:W-:Y:S01]  /*9710*/  IMAD R14, R14, UR6, RZ ;  /* 0x000000060e0e7c24 */ /* 0x000fe2000f8e02ff */
[----:B------:R-:W-:Y:S01]  /*9720*/  IADD3 R4, P0, R11, R4, RZ ;  /* 0x000000040b047210 */ /* 0x000fe20007f1e0ff */
[C---:B------:R-:W-:Y:S01]  /*9730*/  IMAD R12, R21.reuse, UR5, R10 ;  /* 0x00000005150c7c24 */ /* 0x040fe2000f8e020a */
[----:B------:R-:W-:Y:S01]  /*9740*/  SHF.R.S32.HI R10, RZ, 0x1f, R13 ;  /* 0x0000001fff0a7819 */ /* 0x000fe2000001140d */
[----:B------:R-:W-:Y:S01]  /*9750*/  IMAD.MOV R11, RZ, RZ, -R11 ;  /* 0x000000ffff0b7224 */ /* 0x000fe200078e0a0b */
[----:B------:R-:W-:Y:S01]  /*9760*/  ULDC.64 UR4, c[0x0][0xb30] ;  /* 0x0002cc0000047ab9 */ /* 0x000fe20000000a00 */
[----:B------:R-:W-:Y:S01]  /*9770*/  IMAD R17, R21, UR7, R14 ;  /* 0x0000000715117c24 */ /* 0x000fe2000f8e020e */
[----:B------:R-:W-:Y:S01]  /*9780*/  IADD3.X R5, R15, R5, R12, P0, !PT ;  /* 0x000000050f057210 */ /* 0x000fe200007fe40c */
[----:B------:R-:W-:Y:S01]  /*9790*/  IMAD.WIDE.U32 R6, R21, UR6, R6 ;  /* 0x0000000615067c25 */ /* 0x000fe2000f8e0006 */
[----:B------:R-:W-:Y:S01]  /*97a0*/  ULDC.64 UR6, c[0x0][0xbc8] ;  /* 0x0002f20000067ab9 */ /* 0x000fe20000000a00 */
[----:B------:R-:W-:-:S02]  /*97b0*/  IADD3 R21, R88, -R89, RZ ;  /* 0x8000005958157210 */ /* 0x000fc40007ffe0ff */
[----:B------:R-:W-:Y:S01]  /*97c0*/  IMAD.MOV R14, RZ, RZ, -R13 ;  /* 0x000000ffff0e7224 */ /* 0x000fe200078e0a0d */
[----:B------:R-:W-:Y:S01]  /*97d0*/  IADD3 R7, R7, R17, RZ ;  /* 0x0000001107077210 */ /* 0x000fe20007ffe0ff */
[----:B------:R-:W-:Y:S02]  /*97e0*/  IMAD R10, R10, UR4, RZ ;  /* 0x000000040a0a7c24 */ /* 0x000fe4000f8e02ff */
[C-C-:B------:R-:W-:Y:S02]  /*97f0*/  IMAD R11, R18.reuse, R11, R9.reuse ;  /* 0x0000000b120b7224 */ /* 0x140fe400078e0209 */
[----:B------:R-:W-:Y:S02]  /*9800*/  IMAD R9, R18, R14, R9 ;  /* 0x0000000e12097224 */ /* 0x000fe400078e0209 */
[C---:B------:R-:W-:Y:S01]  /*9810*/  IMAD R15, R13.reuse, UR5, R10 ;  /* 0x000000050d0f7c24 */ /* 0x040fe2000f8e020a */
[----:B------:R-:W-:Y:S01]  /*9820*/  SHF.R.S32.HI R10, RZ, 0x1f, R11 ;  /* 0x0000001fff0a7819 */ /* 0x000fe2000001140b */
[----:B------:R-:W-:Y:S01]  /*9830*/  IMAD.WIDE.U32 R6, R13, UR4, R6 ;  /* 0x000000040d067c25 */ /* 0x000fe2000f8e0006 */
[----:B------:R-:W-:Y:S01]  /*9840*/  SHF.R.S32.HI R12, RZ, 0x1f, R9 ;  /* 0x0000001fff0c7819 */ /* 0x000fe20000011409 */
[----:B------:R-:W0:Y:S01]  /*9850*/  S2UR UR5, SR_CgaCtaId ;  /* 0x00000000000579c3 */ /* 0x000e220000008800 */
[----:B------:R-:W-:Y:S01]  /*9860*/  UMOV UR4, 0x400 ;  /* 0x0000040000047882 */ /* 0x000fe20000000000 */
[----:B------:R-:W-:-:S02]  /*9870*/  IMAD R10, R10, UR6, RZ ;  /* 0x000000060a0a7c24 */ /* 0x000fc4000f8e02ff */
        /* <DEDUP_REMOVED lines=11> */
[----:B------:R-:W-:Y:S01]  /*9930*/  IADD3 R5, R7, R11, RZ ;  /* 0x0000000b07057210 */ /* 0x000fe20007ffe0ff */
[----:B------:R-:W-:Y:S01]  /*9940*/  IMAD R8, R19, 0x80, R8 ;  /* 0x0000008013087824 */ /* 0x000fe200078e0208 */
[----:B------:R-:W-:Y:S01]  /*9950*/  LEA R20, P1, R6, UR8, 0x2 ;  /* 0x0000000806147c11 */ /* 0x000fe2000f8210ff */
[----:B0-----:R-:W-:Y:S01]  /*9960*/  ULEA UR4, UR5, UR4, 0x18 ;  /* 0x0000000405047291 */ /* 0x001fe2000f8ec03f */
        /* <DEDUP_REMOVED lines=8> */
[-C--:B------:R-:W-:Y:S01]  /*99f0*/  ISETP.GE.OR P1, PT, R8, R19.reuse, P0 ;  /* 0x000000130800720c */ /* 0x080fe20000726670 */
[----:B------:R-:W-:Y:S01]  /*9a00*/  IMAD.SHL.U32 R21, R21, 0x2, RZ ;  /* 0x0000000215157824 */ /* 0x000fe200078e00ff */
[-C--:B------:R-:W-:Y:S01]  /*9a10*/  ISETP.GE.OR P0, PT, R18, R19.reuse, P0 ;  /* 0x000000131200720c */ /* 0x080fe20000706670 */
[----:B------:R-:W-:Y:S01]  /*9a20*/  SHFL.IDX PT, R6, R10, 0x1, 0x1c1f ;  /* 0x003c1f000a067f89 */ /* 0x000fe200000e0000 */
[----:B------:R-:W-:Y:S01]  /*9a30*/  UPRMT UR4, URZ, 0x654, UR4 ;  /* 0x000006543f047896 */ /* 0x000fe20008000004 */
[----:B------:R-:W-:-:S02]  /*9a40*/  ISETP.GE.AND P2, PT, R8, R19, PT ;  /* 0x000000130800720c */ /* 0x000fc40003f46270 */
[----:B------:R-:W1:Y:S04]  /*9a50*/  SHFL.IDX PT, R7, R9, 0x1, 0x1c1f ;  /* 0x003c1f0009077f89 */ /* 0x000e6800000e0000 */
[----:B------:R2:W3:Y:S02]  /*9a60*/  SHFL.IDX PT, R16, R20, RZ, 0x1c1f ;  /* 0x001c1fff14107589 */ /* 0x0004e400000e0000 */
[----:B------:R-:W-:Y:S02]  /*9a70*/  SYNCS.ARRIVE.TRANS64.RED.A1T0 RZ, [UR4], RZ ;  /* 0x000000ffffff79a7 */ /* 0x000fe40008100404 */
[----:B------:R2:W4:Y:S04]  /*9a80*/  SHFL.IDX PT, R17, R22, RZ, 0x1c1f ;  /* 0x001c1fff16117589 */ /* 0x00052800000e0000 */
[----:B0-----:R2:W-:Y:S04]  /*9a90*/  @!P1 ST.E desc[UR36][R4.64], R3 ;  /* 0x0000000304009985 */ /* 0x0015e8000c101924 */
[----:B-1----:R2:W-:Y:S01]  /*9aa0*/  @!P0 ST.E desc[UR36][R6.64], R0 ;  /* 0x0000000006008985 */ /* 0x0025e2000c101924 */
[----:B------:R-:W-:Y:S05]  /*9ab0*/  @P2 BRA `(.L_x_2226) ;  /* 0x0000000400782947 */ /* 0x000fea0003800000 */
[C---:B--2---:R-:W-:Y:S01]  /*9ac0*/  VIADD R0, R21.reuse, 0x8 ;  /* 0x0000000815007836 */ /* 0x044fe20000000000 */
[----:B------:R-:W-:Y:S01]  /*9ad0*/  ULDC UR4, c[0x0][0xac8] ;  /* 0x0002b20000047ab9 */ /* 0x000fe20000000800 */
[C---:B------:R-:W-:Y:S01]  /*9ae0*/  IADD3 R3, R21.reuse, 0x10, RZ ;  /* 0x0000001015037810 */ /* 0x040fe20007ffe0ff */
[C---:B------:R-:W-:Y:S01]  /*9af0*/  VIADD R8, R21.reuse, 0x18 ;  /* 0x0000001815087836 */ /* 0x040fe20000000000 */
[C---:B------:R-:W-:Y:S01]  /*9b00*/  ISETP.GE.AND P2, PT, R21.reuse, UR4, PT ;  /* 0x0000000415007c0c */ /* 0x040fe2000bf46270 */
[C---:B------:R-:W-:Y:S01]  /*9b10*/  VIADD R10, R21.reuse, 0x30 ;  /* 0x00000030150a7836 */ /* 0x040fe20000000000 */
[----:B------:R-:W-:Y:S01]  /*9b20*/  ISETP.GE.AND P3, PT, R0, UR4, PT ;  /* 0x0000000400007c0c */ /* 0x000fe2000bf66270 */
[----:B------:R-:W-:Y:S01]  /*9b30*/  VIADD R11, R21, 0x38 ;  /* 0x00000038150b7836 */ /* 0x000fe20000000000 */
[----:B------:R-:W-:Y:S01]  /*9b40*/  ISETP.GE.AND P0, PT, R3, UR4, PT ;  /* 0x0000000403007c0c */ /* 0x000fe2000bf06270 */
[C---:B------:R-:W-:Y:S01]  /*9b50*/  VIADD R15, R21.reuse, 0x60 ;  /* 0x00000060150f7836 */ /* 0x040fe20000000000 */
[----:B------:R-:W-:-:S02]  /*9b60*/  IADD3 R9, R21, 0x28, RZ ;  /* 0x0000002815097810 */ /* 0x000fc40007ffe0ff */
[----:B------:R-:W-:Y:S02]  /*9b70*/  ISETP.GE.AND P1, PT, R8, UR4, PT ;  /* 0x0000000408007c0c */ /* 0x000fe4000bf26270 */
[C---:B------:R-:W-:Y:S02]  /*9b80*/  IADD3 R12, R21.reuse, 0x40, RZ ;  /* 0x00000040150c7810 */ /* 0x040fe40007ffe0ff */
[----:B------:R-:W-:Y:S01]  /*9b90*/  ISETP.GE.AND P4, PT, R10, UR4, PT ;  /* 0x000000040a007c0c */ /* 0x000fe2000bf86270 */
[----:B---34-:R-:W-:Y:S01]  /*9ba0*/  @!P2 IMAD.WIDE R4, R21, 0x4, R16 ;  /* 0x000000041504a825 */ /* 0x018fe200078e0210 */
[----:B------:R-:W-:Y:S02]  /*9bb0*/  ISETP.GE.AND P5, PT, R11, UR4, PT ;  /* 0x000000040b007c0c */ /* 0x000fe4000bfa6270 */
[----:B------:R-:W-:Y:S02]  /*9bc0*/  @!P3 LEA.HI R0, R0, R0, RZ, 0x1 ;  /* 0x000000000000b211 */ /* 0x000fe400078f08ff */
[----:B------:R0:W-:Y:S01]  /*9bd0*/  @!P2 ST.E.64 desc[UR36][R4.64], R24 ;  /* 0x000000180400a985 */ /* 0x0001e2000c101b24 */
[----:B------:R-:W-:-:S02]  /*9be0*/  @!P0 LEA.HI R3, R3, R3, RZ, 0x1 ;  /* 0x0000000303038211 */ /* 0x000fc400078f08ff */
[----:B------:R-:W-:Y:S01]  /*9bf0*/  @!P3 LOP3.LUT R7, R0, 0xfffffffe, RZ, 0xc0, !PT ;  /* 0xfffffffe0007b812 */ /* 0x000fe200078ec0ff */
[----:B------:R-:W-:Y:S01]  /*9c00*/  VIADD R0, R21, 0x20 ;  /* 0x0000002015007836 */ /* 0x000fe20000000000 */
[----:B------:R-:W-:Y:S02]  /*9c10*/  ISETP.GE.AND P6, PT, R12, UR4, PT ;  /* 0x000000040c007c0c */ /* 0x000fe4000bfc6270 */
[----:B------:R-:W-:Y:S01]  /*9c20*/  @!P0 LOP3.LUT R3, R3, 0xfffffffe, RZ, 0xc0, !PT ;  /* 0xfffffffe03038812 */ /* 0x000fe200078ec0ff */
[--C-:B------:R-:W-:Y:S01]  /*9c30*/  @!P3 IMAD.WIDE R6, R7, 0x4, R16.reuse ;  /* 0x000000040706b825 */ /* 0x100fe200078e0210 */
[----:B------:R-:W-:Y:S02]  /*9c40*/  ISETP.GE.AND P2, PT, R0, UR4, PT ;  /* 0x0000000400007c0c */ /* 0x000fe4000bf46270 */
[----:B------:R-:W-:Y:S02]  /*9c50*/  @!P1 LEA.HI R8, R8, R8, RZ, 0x1 ;  /* 0x0000000808089211 */ /* 0x000fe400078f08ff */
[----:B------:R1:W-:Y:S01]  /*9c60*/  @!P3 ST.E.64 desc[UR36][R6.64], R28 ;  /* 0x0000001c0600b985 */ /* 0x0003e2000c101b24 */
[----:B------:R-:W-:Y:S01]  /*9c70*/  ISETP.GE.AND P3, PT, R9, UR4, PT ;  /* 0x0000000409007c0c */ /* 0x000fe2000bf66270 */
[----:B0-----:R-:W-:Y:S01]  /*9c80*/  @!P0 IMAD.WIDE R4, R3, 0x4, R16 ;  /* 0x0000000403048825 */ /* 0x001fe200078e0210 */
[----:B------:R-:W-:-:S02]  /*9c90*/  @!P4 LEA.HI R10, R10, R10, RZ, 0x1 ;  /* 0x0000000a0a0ac211 */ /* 0x000fc400078f08ff */
[----:B------:R-:W-:Y:S02]  /*9ca0*/  @!P6 LEA.HI R12, R12, R12, RZ, 0x1 ;  /* 0x0000000c0c0ce211 */ /* 0x000fe400078f08ff */
[----:B------:R0:W-:Y:S01]  /*9cb0*/  @!P0 ST.E.64 desc[UR36][R4.64], R32 ;  /* 0x0000002004008985 */ /* 0x0001e2000c101b24 */
[----:B------:R-:W-:Y:S02]  /*9cc0*/  IADD3 R14, R21, 0x58, RZ ;  /* 0x00000058150e7810 */ /* 0x000fe40007ffe0ff */
[----:B------:R-:W-:-:S04]  /*9cd0*/  @!P2 LEA.HI R0, R0, R0, RZ, 0x1 ;  /* 0x000000000000a211 */ /* 0x000fc800078f08ff */
[----:B------:R-:W-:Y:S02]  /*9ce0*/  @!P3 LEA.HI R3, R9, R9, RZ, 0x1 ;  /* 0x000000090903b211 */ /* 0x000fe400078f08ff */
[----:B-1----:R-:W-:Y:S02]  /*9cf0*/  @!P1 LOP3.LUT R7, R8, 0xfffffffe, RZ, 0xc0, !PT ;  /* 0xfffffffe08079812 */ /* 0x002fe400078ec0ff */
[----:B------:R-:W-:Y:S02]  /*9d00*/  @!P2 LOP3.LUT R9, R0, 0xfffffffe, RZ, 0xc0, !PT ;  /* 0xfffffffe0009a812 */ /* 0x000fe400078ec0ff */
[----:B------:R-:W-:Y:S01]  /*9d10*/  @!P3 LOP3.LUT R3, R3, 0xfffffffe, RZ, 0xc0, !PT ;  /* 0xfffffffe0303b812 */ /* 0x000fe200078ec0ff */
[--C-:B------:R-:W-:Y:S01]  /*9d20*/  @!P1 IMAD.WIDE R6, R7, 0x4, R16.reuse ;  /* 0x0000000407069825 */ /* 0x100fe200078e0210 */
[----:B------:R-:W-:Y:S02]  /*9d30*/  @!P5 LEA.HI R0, R11, R11, RZ, 0x1 ;  /* 0x0000000b0b00d211 */ /* 0x000fe400078f08ff */
[----:B------:R-:W-:Y:S01]  /*9d40*/  @!P4 LOP3.LUT R11, R10, 0xfffffffe, RZ, 0xc0, !PT ;  /* 0xfffffffe0a0bc812 */ /* 0x000fe200078ec0ff */
[--C-:B0-----:R-:W-:Y:S01]  /*9d50*/  @!P3 IMAD.WIDE R4, R3, 0x4, R16.reuse ;  /* 0x000000040304b825 */ /* 0x101fe200078e0210 */
[----:B------:R-:W-:Y:S01]  /*9d60*/  @!P5 LOP3.LUT R13, R0, 0xfffffffe, RZ, 0xc0, !PT ;  /* 0xfffffffe000dd812 */ /* 0x000fe200078ec0ff */
[----:B------:R0:W-:Y:S01]  /*9d70*/  @!P1 ST.E.64 desc[UR36][R6.64], R36 ;  /* 0x0000002406009985 */ /* 0x0001e2000c101b24 */
[----:B------:R-:W-:Y:S01]  /*9d80*/  @!P6 LOP3.LUT R3, R12, 0xfffffffe, RZ, 0xc0, !PT ;  /* 0xfffffffe0c03e812 */ /* 0x000fe200078ec0ff */
[----:B------:R-:W-:-:S04]  /*9d90*/  @!P2 IMAD.WIDE R8, R9, 0x4, R16 ;  /* 0x000000040908a825 */ /* 0x000fc800078e0210 */
[----:B------:R-:W-:Y:S01]  /*9da0*/  VIADD R0, R21, 0x48 ;  /* 0x0000004815007836 */ /* 0x000fe20000000000 */
[----:B------:R1:W-:Y:S01]  /*9db0*/  @!P2 ST.E.64 desc[UR36][R8.64], R40 ;  /* 0x000000280800a985 */ /* 0x0003e2000c101b24 */
[----:B------:R-:W-:-:S03]  /*9dc0*/  ISETP.GE.AND P2, PT, R14, UR4, PT ;  /* 0x000000040e007c0c */ /* 0x000fc6000bf46270 */
[----:B------:R2:W-:Y:S01]  /*9dd0*/  @!P3 ST.E.64 desc[UR36][R4.64], R44 ;  /* 0x0000002c0400b985 */ /* 0x0005e2000c101b24 */
[----:B------:R-:W-:Y:S01]  /*9de0*/  ISETP.GE.AND P0, PT, R0, UR4, PT ;  /* 0x0000000400007c0c */ /* 0x000fe2000bf06270 */
[----:B0-----:R-:W-:Y:S01]  /*9df0*/  @!P4 IMAD.WIDE R6, R11, 0x4, R16 ;  /* 0x000000040b06c825 */ /* 0x001fe200078e0210 */
[----:B------:R-:W-:-:S03]  /*9e00*/  ISETP.GE.AND P3, PT, R15, UR4, PT ;  /* 0x000000040f007c0c */ /* 0x000fc6000bf66270 */
[--C-:B------:R-:W-:Y:S01]  /*9e10*/  @!P5 IMAD.WIDE R10, R13, 0x4, R16.reuse ;  /* 0x000000040d0ad825 */ /* 0x100fe200078e0210 */
[----:B------:R0:W-:Y:S01]  /*9e20*/  @!P4 ST.E.64 desc[UR36][R6.64], R48 ;  /* 0x000000300600c985 */ /* 0x0001e2000c101b24 */
[----:B-1----:R-:W-:Y:S02]  /*9e30*/  IADD3 R9, R21, 0x70, RZ ;  /* 0x0000007015097810 */ /* 0x002fe40007ffe0ff */
[----:B------:R-:W-:Y:S01]  /*9e40*/  @!P6 IMAD.WIDE R12, R3, 0x4, R16 ;  /* 0x00000004030ce825 */ /* 0x000fe200078e0210 */
[----:B------:R1:W-:Y:S01]  /*9e50*/  @!P5 ST.E.64 desc[UR36][R10.64], R52 ;  /* 0x000000340a00d985 */ /* 0x0003e2000c101b24 */
[----:B------:R-:W-:Y:S02]  /*9e60*/  @!P2 LEA.HI R14, R14, R14, RZ, 0x1 ;  /* 0x0000000e0e0ea211 */ /* 0x000fe400078f08ff */
[C---:B------:R-:W-:Y:S01]  /*9e70*/  VIADD R3, R21.reuse, 0x50 ;  /* 0x0000005015037836 */ /* 0x040fe20000000000 */
[----:B------:R3:W-:Y:S01]  /*9e80*/  @!P6 ST.E.64 desc[UR36][R12.64], R56 ;  /* 0x000000380c00e985 */ /* 0x0007e2000c101b24 */
[----:B--2---:R-:W-:Y:S01]  /*9e90*/  VIADD R5, R21, 0x78 ;  /* 0x0000007815057836 */ /* 0x004fe20000000000 */
[----:B------:R-:W-:Y:S01]  /*9ea0*/  ISETP.GE.AND P5, PT, R9, UR4, PT ;  /* 0x0000000409007c0c */ /* 0x000fe2000bfa6270 */
[----:B------:R-:W-:Y:S01]  /*9eb0*/  VIADD R8, R21, 0x68 ;  /* 0x0000006815087836 */ /* 0x000fe20000000000 */
[----:B------:R-:W-:-:S02]  /*9ec0*/  ISETP.GE.AND P1, PT, R3, UR4, PT ;  /* 0x0000000403007c0c */ /* 0x000fc4000bf26270 */
[----:B------:R-:W-:Y:S02]  /*9ed0*/  ISETP.GE.AND P6, PT, R5, UR4, PT ;  /* 0x0000000405007c0c */ /* 0x000fe4000bfc6270 */
[----:B------:R-:W-:Y:S02]  /*9ee0*/  ISETP.GE.AND P4, PT, R8, UR4, PT ;  /* 0x0000000408007c0c */ /* 0x000fe4000bf86270 */
[----:B------:R-:W-:Y:S02]  /*9ef0*/  @!P0 LEA.HI R0, R0, R0, RZ, 0x1 ;  /* 0x0000000000008211 */ /* 0x000fe400078f08ff */
[----:B------:R-:W-:-:S03]  /*9f00*/  @!P3 LEA.HI R15, R15, R15, RZ, 0x1 ;  /* 0x0000000f0f0fb211 */ /* 0x000fc600078f08ff */
[----:B------:R-:W-:Y:S02]  /*9f10*/  @!P5 LEA.HI R4, R9, R9, RZ, 0x1 ;  /* 0x000000090904d211 */ /* 0x000fe400078f08ff */
[----:B------:R-:W-:Y:S02]  /*9f20*/  @!P1 LEA.HI R3, R3, R3, RZ, 0x1 ;  /* 0x0000000303039211 */ /* 0x000fe400078f08ff */
[----:B0-----:R-:W-:Y:S02]  /*9f30*/  @!P6 LEA.HI R6, R5, R5, RZ, 0x1 ;  /* 0x000000050506e211 */ /* 0x001fe400078f08ff */
[----:B------:R-:W-:Y:S02]  /*9f40*/  @!P4 LEA.HI R8, R8, R8, RZ, 0x1 ;  /* 0x000000080808c211 */ /* 0x000fe400078f08ff */
[----:B------:R-:W-:Y:S02]  /*9f50*/  @!P0 LOP3.LUT R5, R0, 0xfffffffe, RZ, 0xc0, !PT ;  /* 0xfffffffe00058812 */ /* 0x000fe400078ec0ff */
[----:B------:R-:W-:-:S02]  /*9f60*/  @!P1 LOP3.LUT R3, R3, 0xfffffffe, RZ, 0xc0, !PT ;  /* 0xfffffffe03039812 */ /* 0x000fc400078ec0ff */
[----:B------:R-:W-:Y:S02]  /*9f70*/  @!P2 LOP3.LUT R9, R14, 0xfffffffe, RZ, 0xc0, !PT ;  /* 0xfffffffe0e09a812 */ /* 0x000fe400078ec0ff */
[----:B-1----:R-:W-:Y:S02]  /*9f80*/  @!P3 LOP3.LUT R11, R15, 0xfffffffe, RZ, 0xc0, !PT ;  /* 0xfffffffe0f0bb812 */ /* 0x002fe400078ec0ff */
[----:B---3--:R-:W-:Y:S01]  /*9f90*/  @!P4 LOP3.LUT R13, R8, 0xfffffffe, RZ, 0xc0, !PT ;  /* 0xfffffffe080dc812 */ /* 0x008fe200078ec0ff */
        /* <DEDUP_REMOVED lines=16> */
.L_x_2226:
[----:B------:R-:W-:Y:S05]  /*a0a0*/  BSYNC B0 ;  /* 0x0000000000007941 */ /* 0x000fea0003800000 */
.L_x_2225:
[----:B------:R-:W-:Y:S01]  /*a0b0*/  ISETP.GE.AND P0, PT, R18, R19, PT ;  /* 0x000000131200720c */ /* 0x000fe20003f06270 */
[----:B0-----:R0:W1:Y:S04]  /*a0c0*/  SHFL.IDX PT, R15, R22, 0x1, 0x1c1f ;  /* 0x003c1f00160f7f89 */ /* 0x00106800000e0000 */
[----:B------:R0:W0:Y:S08]  /*a0d0*/  SHFL.IDX PT, R14, R20, 0x1, 0x1c1f ;  /* 0x003c1f00140e7f89 */ /* 0x00003000000e0000 */
[----:B------:R-:W-:Y:S05]  /*a0e0*/  @P0 BRA `(.L_x_2185) ;  /* 0x0000004400100947 */ /* 0x000fea0003800000 */
[----:B------:R-:W-:Y:S01]  /*a0f0*/  ULDC UR4, c[0x0][0xac8] ;  /* 0x0002b20000047ab9 */ /* 0x000fe20000000800 */
[C---:B--2---:R-:W-:Y:S01]  /*a100*/  VIADD R0, R21.reuse, 0x8 ;  /* 0x0000000815007836 */ /* 0x044fe20000000000 */
[C---:B------:R-:W-:Y:S01]  /*a110*/  ISETP.GE.AND P0, PT, R21.reuse, UR4, PT ;  /* 0x0000000415007c0c */ /* 0x040fe2000bf06270 */
[C---:B------:R-:W-:Y:S01]  /*a120*/  VIADD R8, R21.reuse, 0x18 ;  /* 0x0000001815087836 */ /* 0x040fe20000000000 */
[C---:B------:R-:W-:Y:S01]  /*a130*/  IADD3 R3, R21.reuse, 0x10, RZ ;  /* 0x0000001015037810 */ /* 0x040fe20007ffe0ff */
[C---:B------:R-:W-:Y:S01]  /*a140*/  VIADD R9, R21.reuse, 0x20 ;  /* 0x0000002015097836 */ /* 0x040fe20000000000 */
[----:B------:R-:W-:Y:S01]  /*a150*/  ISETP.GE.AND P5, PT, R0, UR4, PT ;  /* 0x0000000400007c0c */ /* 0x000fe2000bfa6270 */
[----:B------:R-:W-:Y:S01]  /*a160*/  VIADD R11, R21, 0x30 ;  /* 0x00000030150b7836 */ /* 0x000fe20000000000 */
[----:B------:R-:W-:Y:S01]  /*a170*/  ISETP.GE.AND P6, PT, R3, UR4, PT ;  /* 0x0000000403007c0c */ /* 0x000fe2000bfc6270 */
[C---:B------:R-:W-:Y:S01]  /*a180*/  VIADD R12, R21.reuse, 0x38 ;  /* 0x00000038150c7836 */ /* 0x040fe20000000000 */
[C---:B------:R-:W-:Y:S01]  /*a190*/  IADD3 R10, R21.reuse, 0x28, RZ ;  /* 0x00000028150a7810 */ /* 0x040fe20007ffe0ff */
[----:B------:R-:W-:Y:S01]  /*a1a0*/  VIADD R18, R21, 0x48 ;  /* 0x0000004815127836 */ /* 0x000fe20000000000 */
[----:B------:R-:W-:Y:S01]  /*a1b0*/  ISETP.GE.AND P4, PT, R9, UR4, PT ;  /* 0x0000000409007c0c */ /* 0x000fe2000bf86270 */
[C---:B------:R-:W-:Y:S01]  /*a1c0*/  VIADD R19, R21.reuse, 0x68 ;  /* 0x0000006815137836 */ /* 0x040fe20000000000 */
[----:B------:R-:W-:Y:S01]  /*a1d0*/  ISETP.GE.AND P3, PT, R10, UR4, PT ;  /* 0x000000040a007c0c */ /* 0x000fe2000bf66270 */
[----:B01----:R-:W-:Y:S01]  /*a1e0*/  @!P0 IMAD.WIDE R4, R21, 0x4, R14 ;  /* 0x0000000415048825 */ /* 0x003fe200078e020e */
        /* <DEDUP_REMOVED lines=14> */
[----:B------:R-:W-:Y:S01]  /*a2d0*/  @!P1 LEA.HI R12, R12, R12, RZ, 0x1 ;  /* 0x0000000c0c0c9211 */ /* 0x000fe200078f08ff */
[----:B------:R0:W-:Y:S01]  /*a2e0*/  @!P5 ST.E.64 desc[UR36][R4.64], R30 ;  /* 0x0000001e0400d985 */ /* 0x0001e2000c101b24 */
[----:B------:R-:W-:-:S02]  /*a2f0*/  @!P0 LOP3.LUT R3, R8, 0xfffffffe, RZ, 0xc0, !PT ;  /* 0xfffffffe08038812 */ /* 0x000fc400078ec0ff */
[----:B------:R-:W-:Y:S01]  /*a300*/  @!P4 LOP3.LUT R9, R9, 0xfffffffe, RZ, 0xc0, !PT ;  /* 0xfffffffe0909c812 */ /* 0x000fe200078ec0ff */
[----:B------:R1:W-:Y:S01]  /*a310*/  @!P6 ST.E.64 desc[UR36][R6.64], R34 ;  /* 0x000000220600e985 */ /* 0x0003e2000c101b24 */
[----:B------:R-:W-:Y:S02]  /*a320*/  @!P3 LOP3.LUT R11, R10, 0xfffffffe, RZ, 0xc0, !PT ;  /* 0xfffffffe0a0bb812 */ /* 0x000fe400078ec0ff */
[----:B------:R-:W-:Y:S01]  /*a330*/  @!P2 LOP3.LUT R13, R0, 0xfffffffe, RZ, 0xc0, !PT ;  /* 0xfffffffe000da812 */ /* 0x000fe200078ec0ff */
[C---:B------:R-:W-:Y:S01]  /*a340*/  VIADD R0, R21.reuse, 0x50 ;  /* 0x0000005015007836 */ /* 0x040fe20000000000 */
[----:B---3--:R-:W-:Y:S02]  /*a350*/  IADD3 R16, R21, 0x40, RZ ;  /* 0x0000004015107810 */ /* 0x008fe40007ffe0ff */
[----:B----4-:R-:W-:Y:S02]  /*a360*/  @!P1 LOP3.LUT R17, R12, 0xfffffffe, RZ, 0xc0, !PT ;  /* 0xfffffffe0c119812 */ /* 0x010fe400078ec0ff */
[----:B------:R-:W-:Y:S01]  /*a370*/  ISETP.GE.AND P5, PT, R16, UR4, PT ;  /* 0x0000000410007c0c */ /* 0x000fe2000bfa6270 */
[----:B0-----:R-:W-:Y:S01]  /*a380*/  @!P0 IMAD.WIDE R4, R3, 0x4, R14 ;  /* 0x0000000403048825 */ /* 0x001fe200078e020e */
[----:B------:R-:W-:-:S02]  /*a390*/  ISETP.GE.AND P6, PT, R18, UR4, PT ;  /* 0x0000000412007c0c */ /* 0x000fc4000bfc6270 */
[----:B------:R-:W-:Y:S01]  /*a3a0*/  IADD3 R3, R21, 0x58, RZ ;  /* 0x0000005815037810 */ /* 0x000fe20007ffe0ff */
[--C-:B-1----:R-:W-:Y:S01]  /*a3b0*/  @!P4 IMAD.WIDE R6, R9, 0x4, R14.reuse ;  /* 0x000000040906c825 */ /* 0x102fe200078e020e */
[----:B------:R0:W-:Y:S01]  /*a3c0*/  @!P0 ST.E.64 desc[UR36][R4.64], R38 ;  /* 0x0000002604008985 */ /* 0x0001e2000c101b24 */
[----:B------:R-:W-:Y:S02]  /*a3d0*/  IADD3 R20, R21, 0x70, RZ ;  /* 0x0000007015147810 */ /* 0x000fe40007ffe0ff */
[--C-:B------:R-:W-:Y:S01]  /*a3e0*/  @!P3 IMAD.WIDE R8, R11, 0x4, R14.reuse ;  /* 0x000000040b08b825 */ /* 0x100fe200078e020e */
[----:B------:R1:W-:Y:S01]  /*a3f0*/  @!P4 ST.E.64 desc[UR36][R6.64], R42 ;  /* 0x0000002a0600c985 */ /* 0x0003e2000c101b24 */
[----:B------:R-:W-:Y:S02]  /*a400*/  ISETP.GE.AND P0, PT, R0, UR4, PT ;  /* 0x0000000400007c0c */ /* 0x000fe4000bf06270 */
[----:B------:R-:W-:Y:S01]  /*a410*/  @!P2 IMAD.WIDE R10, R13, 0x4, R14 ;  /* 0x000000040d0aa825 */ /* 0x000fe200078e020e */
[----:B------:R2:W-:Y:S01]  /*a420*/  @!P3 ST.E.64 desc[UR36][R8.64], R46 ;  /* 0x0000002e0800b985 */ /* 0x0005e2000c101b24 */
[----:B------:R-:W-:-:S02]  /*a430*/  ISETP.GE.AND P3, PT, R19, UR4, PT ;  /* 0x0000000413007c0c */ /* 0x000fc4000bf66270 */
[----:B------:R-:W-:Y:S01]  /*a440*/  @!P1 IMAD.WIDE R12, R17, 0x4, R14 ;  /* 0x00000004110c9825 */ /* 0x000fe200078e020e */
[----:B------:R3:W-:Y:S01]  /*a450*/  @!P2 ST.E.64 desc[UR36][R10.64], R50 ;  /* 0x000000320a00a985 */ /* 0x0007e2000c101b24 */
[----:B------:R-:W-:Y:S02]  /*a460*/  ISETP.GE.AND P4, PT, R20, UR4, PT ;  /* 0x0000000414007c0c */ /* 0x000fe4000bf86270 */
[----:B------:R-:W-:Y:S01]  /*a470*/  VIADD R17, R21, 0x60 ;  /* 0x0000006015117836 */ /* 0x000fe20000000000 */
[----:B------:R4:W-:Y:S01]  /*a480*/  @!P1 ST.E.64 desc[UR36][R12.64], R54 ;  /* 0x000000360c009985 */ /* 0x0009e2000c101b24 */
[----:B------:R-:W-:Y:S01]  /*a490*/  ISETP.GE.AND P1, PT, R3, UR4, PT ;  /* 0x0000000403007c0c */ /* 0x000fe2000bf26270 */
[----:B------:R-:W-:Y:S01]  /*a4a0*/  VIADD R21, R21, 0x78 ;  /* 0x0000007815157836 */ /* 0x000fe20000000000 */
[----:B------:R-:W-:Y:S02]  /*a4b0*/  @!P5 LEA.HI R16, R16, R16, RZ, 0x1 ;  /* 0x000000101010d211 */ /* 0x000fe400078f08ff */
[----:B------:R-:W-:-:S02]  /*a4c0*/  ISETP.GE.AND P2, PT, R17, UR4, PT ;  /* 0x0000000411007c0c */ /* 0x000fc4000bf46270 */
[----:B------:R-:W-:Y:S02]  /*a4d0*/  @!P6 LEA.HI R18, R18, R18, RZ, 0x1 ;  /* 0x000000121212e211 */ /* 0x000fe400078f08ff */
[----:B0-----:R-:W-:Y:S02]  /*a4e0*/  @!P5 LOP3.LUT R5, R16, 0xfffffffe, RZ, 0xc0, !PT ;  /* 0xfffffffe1005d812 */ /* 0x001fe400078ec0ff */
[----:B-1----:R-:W-:Y:S02]  /*a4f0*/  @!P6 LOP3.LUT R7, R18, 0xfffffffe, RZ, 0xc0, !PT ;  /* 0xfffffffe1207e812 */ /* 0x002fe400078ec0ff */
[----:B------:R-:W-:Y:S01]  /*a500*/  @!P0 LEA.HI R0, R0, R0, RZ, 0x1 ;  /* 0x0000000000008211 */ /* 0x000fe200078f08ff */
[--C-:B------:R-:W-:Y:S01]  /*a510*/  @!P5 IMAD.WIDE R4, R5, 0x4, R14.reuse ;  /* 0x000000040504d825 */ /* 0x100fe200078e020e */
[----:B--2---:R-:W-:Y:S02]  /*a520*/  @!P1 LEA.HI R8, R3, R3, RZ, 0x1 ;  /* 0x0000000303089211 */ /* 0x004fe400078f08ff */
[----:B------:R-:W-:Y:S01]  /*a530*/  @!P3 LEA.HI R19, R19, R19, RZ, 0x1 ;  /* 0x000000131313b211 */ /* 0x000fe200078f08ff */
[----:B------:R-:W-:Y:S01]  /*a540*/  @!P6 IMAD.WIDE R6, R7, 0x4, R14 ;  /* 0x000000040706e825 */ /* 0x000fe200078e020e */
[----:B------:R-:W-:Y:S01]  /*a550*/  @!P2 LEA.HI R17, R17, R17, RZ, 0x1 ;  /* 0x000000111111a211 */ /* 0x000fe200078f08ff */
[----:B------:R0:W-:Y:S01]  /*a560*/  @!P5 ST.E.64 desc[UR36][R4.64], R58 ;  /* 0x0000003a0400d985 */ /* 0x0001e2000c101b24 */
[----:B------:R-:W-:-:S02]  /*a570*/  @!P4 LEA.HI R20, R20, R20, RZ, 0x1 ;  /* 0x000000141414c211 */ /* 0x000fc400078f08ff */
[----:B------:R-:W-:Y:S01]  /*a580*/  @!P0 LOP3.LUT R3, R0, 0xfffffffe, RZ, 0xc0, !PT ;  /* 0xfffffffe00038812 */ /* 0x000fe200078ec0ff */
[----:B------:R1:W-:Y:S01]  /*a590*/  @!P6 ST.E.64 desc[UR36][R6.64], R62 ;  /* 0x0000003e0600e985 */ /* 0x0003e2000c101b24 */
[----:B------:R-:W-:Y:S02]  /*a5a0*/  @!P1 LOP3.LUT R9, R8, 0xfffffffe, RZ, 0xc0, !PT ;  /* 0xfffffffe08099812 */ /* 0x000fe400078ec0ff */
[----:B------:R-:W-:Y:S02]  /*a5b0*/  @!P2 LOP3.LUT R17, R17, 0xfffffffe, RZ, 0xc0, !PT ;  /* 0xfffffffe1111a812 */ /* 0x000fe400078ec0ff */
[----:B---3--:R-:W-:Y:S02]  /*a5c0*/  @!P3 LOP3.LUT R11, R19, 0xfffffffe, RZ, 0xc0, !PT ;  /* 0xfffffffe130bb812 */ /* 0x008fe400078ec0ff */
        /* <DEDUP_REMOVED lines=18> */
.L_x_2224:
[----:B------:R-:W1:Y:S02]  /*a6f0*/  S2R R0, SR_TID.X ;  /* 0x0000000000007919 */ /* 0x000e640000002100 */
[----:B-1----:R-:W-:-:S05]  /*a700*/  VIADD R3, R0, 0xffffff80 ;  /* 0xffffff8000037836 */ /* 0x002fca0000000000 */
[----:B------:R-:W-:-:S13]  /*a710*/  ISETP.GT.AND P0, PT, R3, 0x7f, PT ;  /* 0x0000007f0300780c */ /* 0x000fda0003f04270 */
[----:B------:R-:W-:Y:S05]  /*a720*/  @P0 BRA `(.L_x_2185) ;  /* 0x0000003c00800947 */ /* 0x000fea0003800000 */
[----:B------:R-:W1:Y:S01]  /*a730*/  S2R R3, SR_CTAID.X ;  /* 0x0000000000037919 */ /* 0x000e620000002500 */
[----:B------:R-:W2:Y:S01]  /*a740*/  LDC R8, c[0x0][0xbe8] ;  /* 0x0002fa00ff087b82 */ /* 0x000ea20000000800 */
[----:B------:R-:W-:Y:S01]  /*a750*/  ULDC UR4, c[0x0][0xa88] ;  /* 0x0002a20000047ab9 */ /* 0x000fe20000000800 */
[----:B-1----:R-:W-:Y:S01]  /*a760*/  LEA R0, R3, R0, 0x7 ;  /* 0x0000000003007211 */ /* 0x002fe200078e38ff */
[----:B--2---:R-:W-:-:S04]  /*a770*/  IMAD R3, R8, UR4, RZ ;  /* 0x0000000408037c24 */ /* 0x004fc8000f8e02ff */
[----:B------:R-:W-:-:S05]  /*a780*/  VIADD R0, R0, 0xffffff80 ;  /* 0xffffff8000007836 */ /* 0x000fca0000000000 */
[----:B------:R-:W-:-:S13]  /*a790*/  ISETP.GE.AND P0, PT, R0, R3, PT ;  /* 0x000000030000720c */ /* 0x000fda0003f06270 */
[----:B------:R-:W-:Y:S05]  /*a7a0*/  @P0 BRA `(.L_x_2185) ;  /* 0x0000003c00600947 */ /* 0x000fea0003800000 */
[----:B------:R-:W-:Y:S01]  /*a7b0*/  ISETP.NE.AND P0, PT, R8, 0x1, PT ;  /* 0x000000010800780c */ /* 0x000fe20003f05270 */
[----:B------:R-:W1:Y:S01]  /*a7c0*/  S2UR UR4, SR_CTAID.Z ;  /* 0x00000000000479c3 */ /* 0x000e620000002700 */
[----:B------:R-:W-:Y:S01]  /*a7d0*/  SHF.R.S32.HI R3, RZ, 0x1f, R16 ;  /* 0x0000001fff037819 */ /* 0x000fe20000011410 */
[----:B------:R-:W-:Y:S02]  /*a7e0*/  ULDC.64 UR6, c[0x0][0xbd0] ;  /* 0x0002f40000067ab9 */ /* 0x000fe40000000a00 */
[----:B------:R-:W-:-:S04]  /*a7f0*/  IMAD.WIDE.U32 R4, R16, UR6, RZ ;  /* 0x0000000610047c25 */ /* 0x000fc8000f8e00ff */
[----:B------:R-:W2:Y:S01]  /*a800*/  LDC.64 R12, c[0x0][0xbd8] ;  /* 0x0002f600ff0c7b82 */ /* 0x000ea20000000a00 */
[----:B------:R-:W-:-:S04]  /*a810*/  IMAD R3, R3, UR6, RZ ;  /* 0x0000000603037c24 */ /* 0x000fc8000f8e02ff */
[----:B------:R-:W-:Y:S02]  /*a820*/  IMAD R3, R16, UR7, R3 ;  /* 0x0000000710037c24 */ /* 0x000fe4000f8e0203 */
[----:B------:R-:W-:Y:S01]  /*a830*/  IMAD.MOV R16, RZ, RZ, -R16 ;  /* 0x000000ffff107224 */ /* 0x000fe200078e0a10 */
[----:B------:R-:W0:Y:S02]  /*a840*/  @P0 LDC R9, c[0x0][0xbec] ;  /* 0x0002fb00ff090b82 */ /* 0x000e240000000800 */
[----:B------:R-:W-:Y:S01]  /*a850*/  IADD3 R5, R5, R3, RZ ;  /* 0x0000000305057210 */ /* 0x000fe20007ffe0ff */
[----:B------:R-:W-:-:S05]  /*a860*/  IMAD.MOV.U32 R3, RZ, RZ, R0 ;  /* 0x000000ffff037224 */ /* 0x000fca00078e0000 */
[----:B------:R-:W3:Y:S01]  /*a870*/  S2UR UR8, SR_CTAID.Y ;  /* 0x00000000000879c3 */ /* 0x000ee20000002600 */
[----:B-1----:R-:W-:-:S07]  /*a880*/  USHF.R.S32.HI UR5, URZ, 0x1f, UR4 ;  /* 0x0000001f3f057899 */ /* 0x002fce0008011404 */
[----:B------:R-:W3:Y:S01]  /*a890*/  LDC R7, c[0x0][0xc50] ;  /* 0x00031400ff077b82 */ /* 0x000ee20000000800 */
[C---:B--2---:R-:W-:Y:S02]  /*a8a0*/  IMAD R10, R12.reuse, UR5, RZ ;  /* 0x000000050c0a7c24 */ /* 0x044fe4000f8e02ff */
[----:B------:R-:W-:-:S04]  /*a8b0*/  IMAD.WIDE.U32 R4, R12, UR4, R4 ;  /* 0x000000040c047c25 */ /* 0x000fc8000f8e0004 */
[----:B------:R-:W-:Y:S01]  /*a8c0*/  IMAD R13, R13, UR4, R10 ;  /* 0x000000040d0d7c24 */ /* 0x000fe2000f8e020a */
[----:B------:R-:W1:Y:S01]  /*a8d0*/  @P0 LDC R11, c[0x0][0xbf0] ;  /* 0x0002fc00ff0b0b82 */ /* 0x000e620000000800 */
[----:B0-----:R-:W-:Y:S01]  /*a8e0*/  @P0 IMAD.HI.U32 R6, R0, R9, RZ ;  /* 0x0000000900060227 */ /* 0x001fe200078e00ff */
[----:B------:R-:W-:Y:S02]  /*a8f0*/  ULDC.64 UR4, c[0x0][0xbe0] ;  /* 0x0002f80000047ab9 */ /* 0x000fe40000000a00 */
[----:B------:R-:W-:Y:S01]  /*a900*/  IADD3 R5, R13, R5, RZ ;  /* 0x000000050d057210 */ /* 0x000fe20007ffe0ff */
[----:B---3--:R-:W-:-:S04]  /*a910*/  IMAD R9, R7, R16, UR8 ;  /* 0x0000000807097e24 */ /* 0x008fc8000f8e0210 */
[----:B------:R-:W-:Y:S01]  /*a920*/  IMAD.WIDE.U32 R4, R9, UR4, R4 ;  /* 0x0000000409047c25 */ /* 0x000fe2000f8e0004 */
[----:B-1----:R-:W-:Y:S02]  /*a930*/  @P0 SHF.R.U32.HI R3, RZ, R11, R6 ;  /* 0x0000000bff030219 */ /* 0x002fe40000011606 */
[----:B------:R-:W-:Y:S02]  /*a940*/  SHF.R.S32.HI R6, RZ, 0x1f, R9 ;  /* 0x0000001fff067819 */ /* 0x000fe40000011409 */
[----:B------:R-:W-:Y:S01]  /*a950*/  IADD3 R4, P0, R3, R4, RZ ;  /* 0x0000000403047210 */ /* 0x000fe20007f1e0ff */
[----:B------:R-:W-:Y:S02]  /*a960*/  IMAD.MOV R7, RZ, RZ, -R3 ;  /* 0x000000ffff077224 */ /* 0x000fe400078e0a03 */
[----:B------:R-:W-:Y:S02]  /*a970*/  IMAD R6, R6, UR4, RZ ;  /* 0x0000000406067c24 */ /* 0x000fe4000f8e02ff */
[----:B------:R-:W-:-:S02]  /*a980*/  IMAD R7, R8, R7, R0 ;  /* 0x0000000708077224 */ /* 0x000fc400078e0200 */
[----:B------:R-:W-:Y:S01]  /*a990*/  IMAD R6, R9, UR5, R6 ;  /* 0x0000000509067c24 */ /* 0x000fe2000f8e0206 */
[----:B------:R-:W-:Y:S01]  /*a9a0*/  SHF.R.S32.HI R9, RZ, 0x1f, R3 ;  /* 0x0000001fff097819 */ /* 0x000fe20000011403 */
[----:B------:R-:W-:Y:S01]  /*a9b0*/  ULDC.64 UR4, c[0x0][0xbc8] ;  /* 0x0002f20000047ab9 */ /* 0x000fe20000000a00 */
        /* <DEDUP_REMOVED lines=12> */
.L_x_2183:
        /* <DEDUP_REMOVED lines=18> */
.L_x_2227:
[----:B------:R-:W-:Y:S01]  /*aba0*/  ULDC UR44, c[0x0][0xc50] ;  /* 0x00031400002c7ab9 */ /* 0x000fe20000000800 */
[----:B------:R-:W-:Y:S01]  /*abb0*/  UMOV UR41, UR6 ;  /* 0x0000000600297c82 */ /* 0x000fe20008000000 */
[----:B------:R-:W-:-:S11]  /*abc0*/  UISETP.NE.AND UP0, UPT, UR44, 0x1, UPT ;  /* 0x000000012c00788c */ /* 0x000fd6000bf05270 */
[----:B------:R-:W-:Y:S01]  /*abd0*/  @UP0 ULDC UR4, c[0x0][0xc54] ;  /* 0x0003150000040ab9 */ /* 0x000fe20000000800 */
[----:B------:R-:W-:Y:S01]  /*abe0*/  @UP0 ULDC UR7, c[0x0][0xc58] ;  /* 0x0003160000070ab9 */ /* 0x000fe20000000800 */
[----:B------:R-:W-:-:S04]  /*abf0*/  UIMAD.WIDE.U32 UR4, UR6, UR4, URZ ;  /* 0x00000004060472a5 */ /* 0x000fc8000f8e003f */
[----:B------:R-:W-:-:S12]  /*ac00*/  @UP0 USHF.R.U32.HI UR41, URZ, UR7, UR5 ;  /* 0x000000073f290299 */ /* 0x000fd80008011605 */
.L_x_2228:
[----:B------:R-:W-:Y:S01]  /*ac10*/  ISETP.GE.AND P0, PT, R31, RZ, PT ;  /* 0x000000ff1f00720c */ /* 0x000fe20003f06270 */
[----:B------:R-:W-:Y:S01]  /*ac20*/  UIADD3 UR4, -UR41, URZ, URZ ;  /* 0x0000003f29047290 */ /* 0x000fe2000fffe13f */
[----:B------:R-:W-:Y:S01]  /*ac30*/  MOV R9, 0x1 ;  /* 0x0000000100097802 */ /* 0x000fe20000000f00 */
[----:B------:R-:W-:Y:S02]  /*ac40*/  IMAD.MOV.U32 R0, RZ, RZ, RZ ;  /* 0x000000ffff007224 */ /* 0x000fe400078e00ff */
[----:B------:R-:W-:Y:S01]  /*ac50*/  UIMAD UR44, UR44, UR4, UR6 ;  /* 0x000000042c2c72a4 */ /* 0x000fe2000f8e0206 */
[----:B------:R-:W-:-:S07]  /*ac60*/  IMAD.MOV.U32 R10, RZ, RZ, 0x1 ;  /* 0x00000001ff0a7424 */ /* 0x000fce00078e00ff */
[----:B------:R-:W-:Y:S05]  /*ac70*/  @!P0 BRA `(.L_x_2229) ;  /* 0x0000003400748947 */ /* 0x000fea0003800000 */
[----:B------:R-:W0:Y:S01]  /*ac80*/  LDC.64 R4, c[0x0][0xa28] ;  /* 0x00028a00ff047b82 */ /* 0x000e220000000a00 */
[----:B------:R-:W-:Y:S01]  /*ac90*/  ULDC UR4, c[0x0][0x448] ;  /* 0x0001120000047ab9 */ /* 0x000fe20000000800 */
[----:B------:R-:W-:Y:S01]  /*aca0*/  ULDC UR7, c[0x0][0x2f0] ;  /* 0x0000bc0000077ab9 */ /* 0x000fe20000000800 */
[----:B------:R-:W-:-:S05]  /*acb0*/  MOV R30, RZ ;  /* 0x000000ff001e7202 */ /* 0x000fca0000000f00 */
[----:B------:R-:W1:Y:S01]  /*acc0*/  S2UR UR48, SR_CTAID.X ;  /* 0x00000000003079c3 */ /* 0x000e620000002500 */
[----:B------:R-:W-:Y:S01]  /*acd0*/  UISETP.NE.AND UP1, UPT, UR4, 0x1, UPT ;  /* 0x000000010400788c */ /* 0x000fe2000bf25270 */
[----:B------:R-:W-:Y:S02]  /*ace0*/  ULDC UR8, c[0x0][0x288] ;  /* 0x0000a20000087ab9 */ /* 0x000fe40000000800 */
[----:B------:R-:W-:Y:S02]  /*acf0*/  ULDC.64 UR4, c[0x0][0x418] ;  /* 0x0001060000047ab9 */ /* 0x000fe40000000a00 */
[----:B------:R-:W-:-:S03]  /*ad00*/  UISETP.NE.U32.AND UP0, UPT, UR4, URZ, UPT ;  /* 0x0000003f0400728c */ /* 0x000fc6000bf05070 */
[----:B------:R-:W-:Y:S01]  /*ad10*/  ULDC UR4, c[0x0][0x424] ;  /* 0x0001090000047ab9 */ /* 0x000fe20000000800 */
[----:B------:R-:W-:-:S03]  /*ad20*/  UISETP.NE.AND.EX UP0, UPT, UR5, URZ, UPT, UP0 ;  /* 0x0000003f0500728c */ /* 0x000fc6000bf05300 */
[----:B------:R-:W-:Y:S01]  /*ad30*/  @UP1 ULDC UR5, c[0x0][0x44c] ;  /* 0x0001130000051ab9 */ /* 0x000fe20000000800 */
[----:B0-----:R-:W-:Y:S01]  /*ad40*/  ISETP.NE.U32.AND P0, PT, R4, RZ, PT ;  /* 0x000000ff0400720c */ /* 0x001fe20003f05070 */
[----:B------:R-:W-:-:S03]  /*ad50*/  USEL UR42, UR4, 0x1, UP0 ;  /* 0x00000001042a7887 */ /* 0x000fc60008000000 */
[----:B------:R-:W-:Y:S01]  /*ad60*/  ISETP.NE.AND.EX P0, PT, R5, RZ, PT, P0 ;  /* 0x000000ff0500720c */ /* 0x000fe20003f05300 */
[----:B-1----:R-:W-:Y:S02]  /*ad70*/  ULEA UR6, UR48, 0x7f, 0x7 ;  /* 0x0000007f30067891 */ /* 0x002fe4000f8e383f */
[----:B------:R-:W-:Y:S02]  /*ad80*/  UIMAD UR42, UR42, UR7, URZ ;  /* 0x000000072a2a72a4 */ /* 0x000fe4000f8e023f */
[----:B------:R-:W-:Y:S01]  /*ad90*/  UIMAD.WIDE.U32 UR4, UR6, UR5, URZ ;  /* 0x00000005060472a5 */ /* 0x000fe2000f8e003f */
[----:B------:R-:W-:-:S03]  /*ada0*/  @UP1 ULDC UR7, c[0x0][0x450] ;  /* 0x0001140000071ab9 */ /* 0x000fc60000000800 */
[----:B------:R-:W-:-:S04]  /*adb0*/  @UP1 USHF.R.U32.HI UR6, URZ, UR7, UR5 ;  /* 0x000000073f061299 */ /* 0x000fc80008011605 */
[----:B------:R-:W0:Y:S01]  /*adc0*/  @P0 LDC.64 R4, c[0x0][0xa28] ;  /* 0x00028a00ff040b82 */ /* 0x000e220000000a00 */
[----:B------:R-:W-:Y:S02]  /*add0*/  UIADD3 UR5, UR42, 0x60, -UR8 ;  /* 0x000000602a057890 */ /* 0x000fe4000fffe808 */
[----:B------:R-:W-:Y:S02]  /*ade0*/  UIADD3 UR4, UR42, 0x5f, URZ ;  /* 0x0000005f2a047890 */ /* 0x000fe4000fffe03f */
[----:B------:R-:W-:Y:S02]  /*adf0*/  UIADD3 UR6, UR5, UR6, URZ ;  /* 0x0000000605067290 */ /* 0x000fe4000fffe03f */
[----:B------:R-:W-:Y:S02]  /*ae00*/  UIMAD.WIDE UR4, UR4, 0x2aaaaaab, URZ ;  /* 0x2aaaaaab040478a5 */ /* 0x000fe4000f8e023f */
[----:B------:R-:W-:Y:S02]  /*ae10*/  UIMAD.WIDE UR6, UR6, 0x2aaaaaab, URZ ;  /* 0x2aaaaaab060678a5 */ /* 0x000fe4000f8e023f */
[----:B------:R-:W-:-:S02]  /*ae20*/  USHF.R.U32.HI UR43, URZ, 0x1f, UR5 ;  /* 0x0000001f3f2b7899 */ /* 0x000fc40008011605 */
[----:B------:R-:W-:Y:S02]  /*ae30*/  USHF.R.U32.HI UR45, URZ, 0x1f, UR7 ;  /* 0x0000001f3f2d7899 */ /* 0x000fe40008011607 */
[----:B------:R-:W-:Y:S02]  /*ae40*/  ULEA.HI.SX32 UR43, UR5, UR43, 0x1c ;  /* 0x0000002b052b7291 */ /* 0x000fe4000f8fe23f */
[----:B------:R-:W-:-:S04]  /*ae50*/  ULEA.HI.SX32 UR45, UR7, UR45, 0x1c ;  /* 0x0000002d072d7291 */ /* 0x000fc8000f8fe23f */
[----:B------:R-:W-:Y:S02]  /*ae60*/  UISETP.LT.AND UP0, UPT, UR43, UR45, UPT ;  /* 0x0000002d2b00728c */ /* 0x000fe4000bf01270 */
[----:B------:R-:W-:Y:S01]  /*ae70*/  UP2UR UR49, UPR, URZ, 0x2 ;  /* 0x000000023f317883 */ /* 0x000fe20008000000 */
[----:B0-----:R-:W-:Y:S01]  /*ae80*/  @P0 IMAD.WIDE R4, R31, 0x4, R4 ;  /* 0x000000041f040825 */ /* 0x001fe200078e0204 */
[----:B------:R-:W-:-:S04]  /*ae90*/  USEL UR11, UR43, UR45, UP0 ;  /* 0x0000002d2b0b7287 */ /* 0x000fc80008000000 */
[----:B------:R-:W-:Y:S01]  /*aea0*/  UISETP.GE.AND UP1, UPT, UR11, 0x1, UPT ;  /* 0x000000010b00788c */ /* 0x000fe2000bf26270 */
[----:B------:R0:W5:Y:S01]  /*aeb0*/  @P0 LDG.E R30, desc[UR36][R4.64] ;  /* 0x00000024041e0981 */ /* 0x000162000c1e1900 */
[----:B------:R-:W-:Y:S02]  /*aec0*/  USHF.R.U32.HI UR9, URZ, 0x10, UR44 ;  /* 0x000000103f097899 */ /* 0x000fe4000801162c */
[----:B------:R-:W-:Y:S02]  /*aed0*/  ULOP3.LUT UR44, UR44, 0xffff, URZ, 0xc0, !UPT ;  /* 0x0000ffff2c2c7892 */ /* 0x000fe4000f8ec03f */
[----:B------:R-:W-:Y:S01]  /*aee0*/  PLOP3.LUT P0, PT, PT, PT, UP1, 0x80, 0x0 ;  /* 0x000000000000781c */ /* 0x000fe20003f0f018 */
[----:B------:R-:W-:Y:S01]  /*aef0*/  UISETP.NE.AND UP0, UPT, UR9, URZ, UPT ;  /* 0x0000003f0900728c */ /* 0x000fe2000bf05270 */
[----:B------:R-:W-:-:S10]  /*af00*/  UMOV UR40, URZ ;  /* 0x0000003f00287c82 */ /* 0x000fd40008000000 */
[----:B------:R-:W-:Y:S01]  /*af10*/  @!UP0 ULDC UR9, c[0x0][0x9f0] ;  /* 0x00027c0000098ab9 */ /* 0x000fe20000000800 */
[----:B0-----:R-:W-:Y:S05]  /*af20*/  @!P0 BRA `(.L_x_2230) ;  /* 0x0000000000788947 */ /* 0x001fea0003800000 */
[----:B------:R-:W-:Y:S01]  /*af30*/  IABS R0, UR9 ;  /* 0x0000000900007c13 */ /* 0x000fe20008000000 */
[----:B------:R-:W-:Y:S02]  /*af40*/  UIADD3 UR6, UR9, -0x1, UR11 ;  /* 0xffffffff09067890 */ /* 0x000fe4000fffe00b */
[----:B------:R-:W-:Y:S01]  /*af50*/  IABS R5, UR9 ;  /* 0x0000000900057c13 */ /* 0x000fe20008000000 */
[----:B------:R-:W-:Y:S01]  /*af60*/  UMOV UR4, URZ ;  /* 0x0000003f00047c82 */ /* 0x000fe20008000000 */
[----:B------:R-:W-:Y:S02]  /*af70*/  R2UR UR10, R0 ;  /* 0x00000000000a72ca */ /* 0x000fe400000e0000 */
[----:B------:R-:W-:Y:S01]  /*af80*/  IABS R4, UR6 ;  /* 0x0000000600047c13 */ /* 0x000fe20008000000 */
[----:B------:R-:W-:-:S03]  /*af90*/  ULOP3.LUT UR6, UR6, UR9, URZ, 0x3c, !UPT ;  /* 0x0000000906067292 */ /* 0x000fc6000f8e3c3f */
[----:B------:R-:W-:-:S07]  /*afa0*/  R2UR UR8, R4 ;  /* 0x00000000040872ca */ /* 0x000fce00000e0000 */
        /* <DEDUP_REMOVED lines=22> */
.L_x_2230:
[----:B------:R-:W-:Y:S02]  /*b110*/  UIMAD UR50, UR44, UR40, URZ ;  /* 0x000000282c3272a4 */ /* 0x000fe4000f8e023f */
[----:B------:R-:W-:Y:S02]  /*b120*/  MOV R3, UR40 ;  /* 0x0000002800037c02 */ /* 0x000fe40008000f00 */
[----:B------:R-:W-:Y:S02]  /*b130*/  MOV R10, 0x1 ;  /* 0x00000001000a7802 */ /* 0x000fe40000000f00 */
[----:B------:R-:W-:-:S05]  /*b140*/  IMAD.U32 R0, RZ, RZ, UR50 ;  /* 0x00000032ff007e24 */ /* 0x000fca000f8e00ff */
        /* <DEDUP_REMOVED lines=17> */
[----:B------:R-:W-:Y:S01]  /*b260*/  MOV R6, UR6 ;  /* 0x0000000600067c02 */ /* 0x000fe20008000f00 */
[----:B------:R-:W-:Y:S01]  /*b270*/  IMAD.U32 R5, RZ, RZ, UR5 ;  /* 0x00000005ff057e24 */ /* 0x000fe2000f8e00ff */
[----:B------:R-:W0:Y:S01]  /*b280*/  LDC.64 R14, c[0x4][R14] ;  /* 0x010000000e0e7b82 */ /* 0x000e220000000a00 */
[----:B------:R-:W-:Y:S01]  /*b290*/  ULDC.64 UR4, c[0x4][0x8] ;  /* 0x0100020000047ab9 */ /* 0x000fe20000000a00 */
[----:B------:R-:W-:Y:S01]  /*b2a0*/  IMAD.U32 R7, RZ, RZ, UR7 ;  /* 0x00000007ff077e24 */ /* 0x000fe2000f8e00ff */
[----:B------:R-:W-:Y:S01]  /*b2b0*/  MOV R11, UR5 ;  /* 0x00000005000b7c02 */ /* 0x000fe20008000f00 */
[----:B------:R-:W-:Y:S01]  /*b2c0*/  IMAD.U32 R10, RZ, RZ, UR4 ;  /* 0x00000004ff0a7e24 */ /* 0x000fe2000f8e00ff */
[----:B------:R-:W-:Y:S01]  /*b2d0*/  MOV R13, RZ ;  /* 0x000000ff000d7202 */ /* 0x000fe20000000f00 */
[----:B------:R-:W-:-:S02]  /*b2e0*/  IMAD.MOV.U32 R8, RZ, RZ, 0x70 ;  /* 0x00000070ff087424 */ /* 0x000fc400078e00ff */
[----:B------:R-:W-:-:S07]  /*b2f0*/  IMAD.MOV.U32 R12, RZ, RZ, 0x1 ;  /* 0x00000001ff0c7424 */ /* 0x000fce00078e00ff */
[----:B------:R-:W-:-:S07]  /*b300*/  LEPC R20, `(.L_x_2231) ;  /* 0x000000001014794e */ /* 0x000fce0000000000 */
[----:B0----5:R-:W-:Y:S05]  /*b310*/  CALL.ABS.NOINC R14 ;  /* 0x000000000e007343 */ /* 0x021fea0003c00000 */
.L_x_2231:
        /* <DEDUP_REMOVED lines=12> */
[----:B------:R-:W-:Y:S01]  /*b3e0*/  IMAD.U32 R7, RZ, RZ, UR7 ;  /* 0x00000007ff077e24 */ /* 0x000fe2000f8e00ff */
[----:B------:R-:W-:Y:S01]  /*b3f0*/  MOV R11, UR5 ;  /* 0x00000005000b7c02 */ /* 0x000fe20008000f00 */
[----:B------:R-:W-:Y:S01]  /*b400*/  IMAD.U32 R10, RZ, RZ, UR4 ;  /* 0x00000004ff0a7e24 */ /* 0x000fe2000f8e00ff */
[----:B------:R-:W-:Y:S01]  /*b410*/  MOV R13, RZ ;  /* 0x000000ff000d7202 */ /* 0x000fe20000000f00 */
[----:B------:R-:W-:-:S02]  /*b420*/  IMAD.MOV.U32 R8, RZ, RZ, 0x70 ;  /* 0x00000070ff087424 */ /* 0x000fc400078e00ff */
[----:B0-----:R-:W-:-:S07]  /*b430*/  IMAD.MOV.U32 R12, RZ, RZ, 0x1 ;  /* 0x00000001ff0c7424 */ /* 0x001fce00078e00ff */
[----:B------:R-:W-:-:S07]  /*b440*/  LEPC R20, `(.L_x_2233) ;  /* 0x000000001014794e */ /* 0x000fce0000000000 */
[----:B-1---5:R-:W-:Y:S05]  /*b450*/  CALL.ABS.NOINC R14 ;  /* 0x000000000e007343 */ /* 0x022fea0003c00000 */
.L_x_2233:
[----:B------:R0:W1:Y:S01]  /*b460*/  LDC.64 R14, c[0x4][R17] ;  /* 0x01000000110e7b82 */ /* 0x0000620000000a00 */
[----:B------:R-:W-:Y:S01]  /*b470*/  ULDC.64 UR4, c[0x4][0x90] ;  /* 0x0100240000047ab9 */ /* 0x000fe20000000a00 */
[----:B------:R-:W-:Y:S01]  /*b480*/  ULDC.64 UR6, c[0x4][0x98] ;  /* 0x0100260000067ab9 */ /* 0x000fe20000000a00 */
[----:B------:R-:W-:Y:S01]  /*b490*/  IMAD.U32 R4, RZ, RZ, UR4 ;  /* 0x00000004ff047e24 */ /* 0x000fe2000f8e00ff */
[----:B------:R-:W-:Y:S01]  /*b4a0*/  MOV R6, UR6 ;  /* 0x0000000600067c02 */ /* 0x000fe20008000f00 */
[----:B------:R-:W-:Y:S01]  /*b4b0*/  IMAD.U32 R5, RZ, RZ, UR5 ;  /* 0x00000005ff057e24 */ /* 0x000fe2000f8e00ff */
[----:B------:R-:W-:Y:S01]  /*b4c0*/  ULDC.64 UR4, c[0x4][0x18] ;  /* 0x0100060000047ab9 */ /* 0x000fe20000000a00 */
[----:B------:R-:W-:Y:S01]  /*b4d0*/  IMAD.U32 R7, RZ, RZ, UR7 ;  /* 0x00000007ff077e24 */ /* 0x000fe2000f8e00ff */
[----:B------:R-:W-:Y:S01]  /*b4e0*/  MOV R11, UR5 ;  /* 0x00000005000b7c02 */ /* 0x000fe20008000f00 */
[----:B------:R-:W-:Y:S01]  /*b4f0*/  IMAD.U32 R10, RZ, RZ, UR4 ;  /* 0x00000004ff0a7e24 */ /* 0x000fe2000f8e00ff */
[----:B------:R-:W-:Y:S01]  /*b500*/  MOV R13, RZ ;  /* 0x000000ff000d7202 */ /* 0x000fe20000000f00 */
[----:B------:R-:W-:-:S02]  /*b510*/  IMAD.MOV.U32 R8, RZ, RZ, 0x70 ;  /* 0x00000070ff087424 */ /* 0x000fc400078e00ff */
[----:B0-----:R-:W-:-:S07]  /*b520*/  IMAD.MOV.U32 R12, RZ, RZ, 0x1 ;  /* 0x00000001ff0c7424 */ /* 0x001fce00078e00ff */
[----:B------:R-:W-:-:S07]  /*b530*/  LEPC R20, `(.L_x_2232) ;  /* 0x000000001014794e */ /* 0x000fce0000000000 */
[----:B-1----:R-:W-:Y:S05]  /*b540*/  CALL.ABS.NOINC R14 ;  /* 0x000000000e007343 */ /* 0x002fea0003c00000 */
.L_x_2232:
[----:B------:R-:W0:Y:S01]  /*b550*/  LDC.64 R4, c[0x0][0x9f8] ;  /* 0x00027e00ff047b82 */ /* 0x000e220000000a00 */
[----:B------:R-:W-:Y:S01]  /*b560*/  IMAD.SHL.U32 R6, R19, 0x8, RZ ;  /* 0x0000000813067824 */ /* 0x000fe200078e00ff */
[----:B------:R-:W-:Y:S01]  /*b570*/  ULDC UR4, c[0x0][0x2f4] ;  /* 0x0000bd0000047ab9 */ /* 0x000fe20000000800 */
[----:B------:R-:W-:Y:S01]  /*b580*/  IMAD.MOV.U32 R29, RZ, RZ, R31 ;  /* 0x000000ffff1d7224 */ /* 0x000fe200078e001f */
        /* <DEDUP_REMOVED lines=12> */
[----:B------:R-:W-:Y:S01]  /*b650*/  UMOV UR6, 0xffffffff ;  /* 0xffffffff00067882 */ /* 0x000fe20000000000 */
[----:B------:R-:W-:Y:S02]  /*b660*/  LOP3.LUT R24, R27, 0x80, RZ, 0xfc, !PT ;  /* 0x000000801b187812 */ /* 0x000fe400078efcff */
[----:B------:R-:W-:Y:S02]  /*b670*/  SHF.L.U32 R26, R19, 0x4, RZ ;  /* 0x00000004131a7819 */ /* 0x000fe400000006ff */
[----:B------:R-:W-:Y:S02]  /*b680*/  ISETP.GE.AND P1, PT, R24, UR4, PT ;  /* 0x0000000418007c0c */ /* 0x000fe4000bf26270 */
[----:B------:R-:W-:Y:S02]  /*b690*/  ISETP.GE.AND P3, PT, R27, UR5, PT ;  /* 0x000000051b007c0c */ /* 0x000fe4000bf66270 */
[----:B------:R-:W-:-:S02]  /*b6a0*/  LOP3.LUT R7, R19, 0x7f, RZ, 0xc0, !PT ;  /* 0x0000007f13077812 */ /* 0x000fc400078ec0ff */
[----:B------:R-:W-:Y:S02]  /*b6b0*/  LOP3.LUT R26, R26, 0x70, RZ, 0xc0, !PT ;  /* 0x000000701a1a7812 */ /* 0x000fe400078ec0ff */
[----:B------:R-:W-:Y:S02]  /*b6c0*/  @P0 LOP3.LUT R36, R36, 0x4, RZ, 0xfc, !PT ;  /* 0x0000000424240812 */ /* 0x000fe400078efcff */
[----:B------:R-:W-:Y:S02]  /*b6d0*/  ISETP.GE.AND P0, PT, R25, UR5, PT ;  /* 0x0000000519007c0c */ /* 0x000fe4000bf06270 */
[----:B------:R-:W-:-:S04]  /*b6e0*/  LOP3.LUT R36, R36, 0xfffffffd, RZ, 0xc0, !PT ;  /* 0xfffffffd24247812 */ /* 0x000fc800078ec0ff */
[----:B------:R-:W-:-:S04]  /*b6f0*/  @P2 LOP3.LUT R36, R36, 0x2, RZ, 0xfc, !PT ;  /* 0x0000000224242812 */ /* 0x000fc800078efcff */
[----:B------:R-:W-:-:S04]  /*b700*/  LOP3.LUT R36, R36, 0xfffffffe, RZ, 0xc0, !PT ;  /* 0xfffffffe24247812 */ /* 0x000fc800078ec0ff */
[----:B------:R-:W-:Y:S01]  /*b710*/  @P1 LOP3.LUT R36, R36, 0x1, RZ, 0xfc, !PT ;  /* 0x0000000124241812 */ /* 0x000fe200078efcff */
[----:B01----:R-:W-:Y:S06]  /*b720*/  BRA.DIV UR6, `(.L_x_2234) ;  /* 0x0000003206307947 */ /* 0x003fec000b800000 */
.L_x_2276:
[----:B------:R-:W-:Y:S01]  /*b730*/  UIADD3 UR4, UR51, -0x1, URZ ;  /* 0xffffffff33047890 */ /* 0x000fe2000fffe03f */
[----:B------:R-:W-:Y:S02]  /*b740*/  SHF.R.U32.HI R23, RZ, 0x3, R7 ;  /* 0x00000003ff177819 */ /* 0x000fe40000011607 */
[----:B------:R-:W-:Y:S02]  /*b750*/  ISETP.NE.AND P2, PT, R28, 0x1, PT ;  /* 0x000000011c00780c */ /* 0x000fe40003f45270 */
[----:B------:R-:W-:Y:S01]  /*b760*/  LOP3.LUT R22, R26, R23, RZ, 0xfc, !PT ;  /* 0x000000171a167212 */ /* 0x000fe200078efcff */
[----:B------:R-:W-:Y:S01]  /*b770*/  IMAD.U32 R13, RZ, RZ, UR4 ;  /* 0x00000004ff0d7e24 */ /* 0x000fe2000f8e00ff */
[----:B-----5:R-:W-:Y:S02]  /*b780*/  SHF.R.S32.HI R33, RZ, 0x1f, R29 ;  /* 0x0000001fff217819 */ /* 0x020fe4000001141d */
[----:B------:R-:W-:Y:S01]  /*b790*/  LOP3.LUT R36, R36, 0xffffffdf, RZ, 0xc0, !PT ;  /* 0xffffffdf24247812 */ /* 0x000fe200078ec0ff */
[----:B------:R-:W-:Y:S01]  /*b7a0*/  IMAD R13, R13, 0x60, R22 ;  /* 0x000000600d0d7824 */ /* 0x000fe200078e0216 */
[----:B------:R-:W-:-:S04]  /*b7b0*/  R2UR UR5, R2 ;  /* 0x00000000020572ca */ /* 0x000fc800000e0000 */
[C---:B------:R-:W-:Y:S01]  /*b7c0*/  ISETP.GE.AND P1, PT, R13.reuse, UR42, PT ;  /* 0x0000002a0d007c0c */ /* 0x040fe2000bf26270 */
[----:B------:R-:W0:Y:S01]  /*b7d0*/  @P2 LDC R0, c[0x0][0x434] ;  /* 0x00010d00ff002b82 */ /* 0x000e220000000800 */
[----:B------:R-:W-:Y:S01]  /*b7e0*/  IMAD.IADD R13, R13, 0x1, R30 ;  /* 0x000000010d0d7824 */ /* 0x000fe200078e021e */
[----:B------:R-:W-:Y:S02]  /*b7f0*/  @P2 LOP3.LUT R36, R36, 0x20, RZ, 0xfc, !PT ;  /* 0x0000002024242812 */ /* 0x000fe400078efcff */
[----:B------:R-:W-:Y:S02]  /*b800*/  ISETP.GT.U32.OR P1, PT, R22, 0x5f, P1 ;  /* 0x0000005f1600780c */ /* 0x000fe40000f24470 */
[----:B------:R-:W-:Y:S02]  /*b810*/  MOV R10, R13 ;  /* 0x0000000d000a7202 */ /* 0x000fe40000000f00 */
[----:B------:R-:W1:Y:S09]  /*b820*/  @P2 LDC R3, c[0x0][0x438] ;  /* 0x00010e00ff032b82 */ /* 0x000e720000000800 */
[----:B------:R-:W2:Y:S01]  /*b830*/  @!P1 LDC.64 R4, c[0x0][0x428] ;  /* 0x00010a00ff049b82 */ /* 0x000ea20000000a00 */
[----:B0-----:R-:W-:-:S07]  /*b840*/  @P2 IMAD.HI.U32 R0, R13, R0, RZ ;  /* 0x000000000d002227 */ /* 0x001fce00078e00ff */
[----:B------:R-:W0:Y:S01]  /*b850*/  @!P1 LDC.64 R8, c[0x0][0x418] ;  /* 0x00010600ff089b82 */ /* 0x000e220000000a00 */
[----:B-1----:R-:W-:-:S04]  /*b860*/  @P2 SHF.R.U32.HI R10, RZ, R3, R0 ;  /* 0x00000003ff0a2219 */ /* 0x002fc80000011600 */
[----:B------:R-:W-:Y:S01]  /*b870*/  @!P1 SHF.R.S32.HI R11, RZ, 0x1f, R10 ;  /* 0x0000001fff0b9819 */ /* 0x000fe2000001140a */
[----:B--2---:R-:W-:-:S04]  /*b880*/  @!P1 IMAD R0, R33, R4, RZ ;  /* 0x0000000421009224 */ /* 0x004fc800078e02ff */
[C---:B------:R-:W-:Y:S02]  /*b890*/  @!P1 IMAD R3, R29.reuse, R5, R0 ;  /* 0x000000051d039224 */ /* 0x040fe400078e0200 */
[----:B------:R-:W-:-:S04]  /*b8a0*/  @!P1 IMAD.WIDE.U32 R4, R29, R4, R10 ;  /* 0x000000041d049225 */ /* 0x000fc800078e000a */
[----:B------:R-:W-:Y:S01]  /*b8b0*/  @!P1 IMAD.IADD R0, R5, 0x1, R3 ;  /* 0x0000000105009824 */ /* 0x000fe200078e0203 */
[----:B0-----:R-:W-:Y:S01]  /*b8c0*/  @!P1 LEA R8, P2, R4, R8, 0x2 ;  /* 0x0000000804089211 */ /* 0x001fe200078410ff */
[----:B------:R-:W-:-:S03]  /*b8d0*/  IMAD.MOV.U32 R3, RZ, RZ, RZ ;  /* 0x000000ffff037224 */ /* 0x000fc600078e00ff */
[----:B------:R-:W-:-:S05]  /*b8e0*/  @!P1 LEA.HI.X R9, R4, R9, R0, 0x2, P2 ;  /* 0x0000000904099211 */ /* 0x000fca00010f1400 */
[----:B------:R0:W5:Y:S01]  /*b8f0*/  @!P1 LDG.E R3, desc[UR36][R8.64] ;  /* 0x0000002408039981 */ /* 0x000162000c1e1900 */
[----:B------:R-:W-:Y:S01]  /*b900*/  ULOP3.LUT UR5, UR5, 0x2, URZ, 0xfc, !UPT ;  /* 0x0000000205057892 */ /* 0x000fe2000f8efc3f */
[----:B------:R-:W-:Y:S01]  /*b910*/  SEL R0, RZ, 0xffffffff, P0 ;  /* 0xffffffffff007807 */ /* 0x000fe20000000000 */
[----:B------:R-:W-:Y:S01]  /*b920*/  IMAD.MOV R10, RZ, RZ, -R10 ;  /* 0x000000ffff0a7224 */ /* 0x000fe200078e0a0a */
[----:B------:R-:W-:Y:S01]  /*b930*/  ISETP.GT.U32.AND P0, PT, R22, 0x5f, PT ;  /* 0x0000005f1600780c */ /* 0x000fe20003f04070 */
[----:B------:R-:W-:Y:S01]  /*b940*/  IMAD.U32 R35, RZ, RZ, UR4 ;  /* 0x00000004ff237e24 */ /* 0x000fe2000f8e00ff */
[----:B------:R-:W-:Y:S01]  /*b950*/  LOP3.LUT R36, R36, 0xffffffef, RZ, 0xc0, !PT ;  /* 0xffffffef24247812 */ /* 0x000fe200078ec0ff */
[----:B------:R-:W-:Y:S01]  /*b960*/  IMAD.SHL.U32 R5, R0, 0x2, RZ ;  /* 0x0000000200057824 */ /* 0x000fe200078e00ff */
[----:B------:R-:W-:Y:S01]  /*b970*/  MOV R4, UR5 ;  /* 0x0000000500047c02 */ /* 0x000fe20008000f00 */
[----:B------:R-:W-:Y:S01]  /*b980*/  IMAD R10, R28, R10, R13 ;  /* 0x0000000a1c0a7224 */ /* 0x000fe200078e020d */
[----:B------:R-:W-:-:S02]  /*b990*/  SEL R32, RZ, 0x1, P3 ;  /* 0x00000001ff207807 */ /* 0x000fc40001800000 */
[----:B------:R-:W-:Y:S02]  /*b9a0*/  ISETP.NE.AND P4, PT, R4, 0x3, PT ;  /* 0x000000030400780c */ /* 0x000fe40003f85270 */
[----:B------:R-:W-:Y:S02]  /*b9b0*/  MOV R34, UR41 ;  /* 0x0000002900227c02 */ /* 0x000fe40008000f00 */
[----:B------:R-:W-:Y:S02]  /*b9c0*/  LOP3.LUT R32, R5, 0x2, R32, 0xe2, !PT ;  /* 0x0000000205207812 */ /* 0x000fe400078ee220 */
[----:B------:R-:W-:-:S07]  /*b9d0*/  SHF.R.S32.HI R34, RZ, 0x1f, R34 ;  /* 0x0000001fff227819 */ /* 0x000fce0000011422 */
[----:B------:R-:W-:-:S04]  /*b9e0*/  @P4 LOP3.LUT R36, R36, 0x10, RZ, 0xfc, !PT ;  /* 0x0000001024244812 */ /* 0x000fc800078efcff */
[----:B------:R-:W-:-:S04]  /*b9f0*/  LOP3.LUT R36, R36, 0xfffffff7, RZ, 0xc0, !PT ;  /* 0xfffffff724247812 */ /* 0x000fc800078ec0ff */
[----:B------:R-:W-:Y:S01]  /*ba00*/  @P0 LOP3.LUT R36, R36, 0x8, RZ, 0xfc, !PT ;  /* 0x0000000824240812 */ /* 0x000fe200078efcff */
[----:B0-----:R-:W-:Y:S06]  /*ba10*/  @!P4 BRA `(.L_x_2235) ;  /* 0x000000000004c947 */ /* 0x001fec0003800000 */
[----:B------:R-:W-:Y:S01]  /*ba20*/  BPT.TRAP 0x1 ;  /* 0x000000040000795c */ /* 0x000fe20000300000 */
.L_x_2235:
        /* <DEDUP_REMOVED lines=26> */
.L_x_2277:
[----:B------:R-:W-:Y:S01]  /*bbd0*/  ULDC.64 UR4, c[0x0][0x300] ;  /* 0x0000c00000047ab9 */ /* 0x000fe20000000a00 */
[----:B------:R-:W-:Y:S01]  /*bbe0*/  R2UR UR6, R34 ;  /* 0x00000000220672ca */ /* 0x000fe200000e0000 */
[----:B0-----:R-:W-:Y:S01]  /*bbf0*/  IMAD R5, R8, UR4, RZ ;  /* 0x0000000408057c24 */ /* 0x001fe2000f8e02ff */
[C---:B------:R-:W-:Y:S01]  /*bc00*/  LOP3.LUT P3, RZ, R36.reuse, 0x4, RZ, 0xc0, !PT ;  /* 0x0000000424ff7812 */ /* 0x040fe2000786c0ff */
[----:B------:R-:W-:Y:S01]  /*bc10*/  IMAD.MOV.U32 R8, RZ, RZ, -0x60 ;  /* 0xffffffa0ff087424 */ /* 0x000fe200078e00ff */
[----:B------:R-:W-:Y:S01]  /*bc20*/  LOP3.LUT P2, RZ, R36, 0x2, RZ, 0xc0, !PT ;  /* 0x0000000224ff7812 */ /* 0x000fe2000784c0ff */
[----:B------:R-:W-:Y:S01]  /*bc30*/  IMAD R9, R10, UR5, R5 ;  /* 0x000000050a097c24 */ /* 0x000fe2000f8e0205 */
[----:B------:R-:W-:Y:S01]  /*bc40*/  LOP3.LUT P1, RZ, R36, 0x1, RZ, 0xc0, !PT ;  /* 0x0000000124ff7812 */ /* 0x000fe2000782c0ff */
[----:B------:R-:W-:Y:S01]  /*bc50*/  IMAD.WIDE.U32 R4, R10, UR4, RZ ;  /* 0x000000040a047c25 */ /* 0x000fe2000f8e00ff */
[----:B------:R-:W-:-:S03]  /*bc60*/  ULDC.64 UR4, c[0x0][0x310] ;  /* 0x0000c40000047ab9 */ /* 0x000fc60000000a00 */
[----:B------:R-:W-:Y:S02]  /*bc70*/  IMAD.IADD R5, R5, 0x1, R9 ;  /* 0x0000000105057824 */ /* 0x000fe400078e0209 */
[----:B------:R-:W-:Y:S02]  /*bc80*/  IMAD R0, R0, UR4, RZ ;  /* 0x0000000400007c24 */ /* 0x000fe4000f8e02ff */
[----:B------:R-:W-:-:S04]  /*bc90*/  IMAD.WIDE.U32 R4, R3, UR4, R4 ;  /* 0x0000000403047c25 */ /* 0x000fc8000f8e0004 */
[----:B------:R-:W-:Y:S01]  /*bca0*/  IMAD R9, R3, UR5, R0 ;  /* 0x0000000503097c24 */ /* 0x000fe2000f8e0200 */
[----:B------:R-:W-:Y:S01]  /*bcb0*/  ULDC.64 UR4, c[0x0][0x308] ;  /* 0x0000c20000047ab9 */ /* 0x000fe20000000a00 */
[----:B------:R-:W-:Y:S01]  /*bcc0*/  IMAD R8, R35, R8, UR42 ;  /* 0x0000002a23087e24 */ /* 0x000fe2000f8e0208 */
[----:B------:R-:W-:Y:S01]  /*bcd0*/  MOV R3, UR4 ;  /* 0x0000000400037c02 */ /* 0x000fe20008000f00 */
[----:B------:R-:W-:Y:S01]  /*bce0*/  UIMAD UR4, UR6, UR4, URZ ;  /* 0x00000004060472a4 */ /* 0x000fe2000f8e023f */
[----:B------:R-:W-:Y:S02]  /*bcf0*/  IMAD.IADD R5, R5, 0x1, R9 ;  /* 0x0000000105057824 */ /* 0x000fe400078e0209 */
[----:B------:R-:W-:Y:S01]  /*bd00*/  ULDC.64 UR6, c[0x0][0x2e8] ;  /* 0x0000ba0000067ab9 */ /* 0x000fe20000000a00 */
[----:B------:R-:W-:Y:S02]  /*bd10*/  UIMAD UR4, UR41, UR5, UR4 ;  /* 0x00000005290472a4 */ /* 0x000fe4000f8e0204 */
[----:B------:R-:W-:-:S04]  /*bd20*/  IMAD.WIDE.U32 R4, R3, UR41, R4 ;  /* 0x0000002903047c25 */ /* 0x000fc8000f8e0004 */
[----:B------:R-:W-:Y:S01]  /*bd30*/  IMAD.SHL.U32 R37, R7, 0x8, RZ ;  /* 0x0000000807257824 */ /* 0x000fe200078e00ff */
[----:B------:R-:W-:Y:S01]  /*bd40*/  LEA R0, P0, R4, UR6, 0x1 ;  /* 0x0000000604007c11 */ /* 0x000fe2000f8008ff */
[----:B------:R-:W-:Y:S01]  /*bd50*/  VIADD R3, R5, UR4 ;  /* 0x0000000405037c36 */ /* 0x000fe20008000000 */
[----:B------:R-:W-:Y:S01]  /*bd60*/  LOP3.LUT R5, R6, 0x1c0, RZ, 0xc0, !PT ;  /* 0x000001c006057812 */ /* 0x000fe200078ec0ff */
[----:B------:R-:W-:-:S03]  /*bd70*/  UMOV UR4, 0xffffffff ;  /* 0xffffffff00047882 */ /* 0x000fc60000000000 */
[----:B------:R-:W-:Y:S02]  /*bd80*/  LEA.HI.X R3, R4, UR7, R3, 0x1, P0 ;  /* 0x0000000704037c11 */ /* 0x000fe400080f0c03 */
[----:B------:R-:W-:Y:S02]  /*bd90*/  LOP3.LUT R4, R5, 0x38, R6, 0xf8, !PT ;  /* 0x0000003805047812 */ /* 0x000fe400078ef806 */
[----:B------:R-:W-:Y:S02]  /*bda0*/  IADD3 R6, -R23, R8, RZ ;  /* 0x0000000817067210 */ /* 0x000fe40007ffe1ff */
[----:B------:R-:W-:Y:S02]  /*bdb0*/  LOP3.LUT R4, R4, 0x38, R19, 0x78, !PT ;  /* 0x0000003804047812 */ /* 0x000fe400078e7813 */
[----:B------:R-:W-:Y:S02]  /*bdc0*/  ISETP.GE.AND P0, PT, R6, 0x1, PT ;  /* 0x000000010600780c */ /* 0x000fe40003f06270 */
[----:B------:R-:W-:Y:S01]  /*bdd0*/  LOP3.LUT R37, R4, 0x200, R37, 0xf8, !PT ;  /* 0x0000020004257812 */ /* 0x000fe200078ef825 */
[----:B------:R-:W-:Y:S10]  /*bde0*/  BRA.DIV UR4, `(.L_x_2237) ;  /* 0x0000002a04b87947 */ /* 0x000ff4000b800000 */
[----:B------:R-:W-:Y:S01]  /*bdf0*/  SHFL.IDX PT, R5, R3, RZ, 0x181f ;  /* 0x00181fff03057589 */ /* 0x000fe200000e0000 */
[----:B------:R-:W-:-:S03]  /*be00*/  @P0 LEA R19, R37, UR46, 0x1 ;  /* 0x0000002e25130c11 */ /* 0x000fc6000f8e08ff */
[----:B------:R-:W0:Y:S04]  /*be10*/  SHFL.IDX PT, R4, R0, RZ, 0x181f ;  /* 0x00181fff00047589 */ /* 0x000e2800000e0000 */
[----:B------:R-:W1:Y:S04]  /*be20*/  SHFL.IDX PT, R7, R3, 0x1, 0x181f ;  /* 0x00381f0003077f89 */ /* 0x000e6800000e0000 */
[----:B------:R-:W2:Y:S04]  /*be30*/  SHFL.IDX PT, R14, R0, 0x1, 0x181f ;  /* 0x00381f00000e7f89 */ /* 0x000ea800000e0000 */
[----:B------:R-:W-:Y:S04]  /*be40*/  SHFL.IDX PT, R10, R3, 0x2, 0x181f ;  /* 0x00581f00030a7f89 */ /* 0x000fe800000e0000 */
[----:B------:R-:W3:Y:S01]  /*be50*/  SHFL.IDX PT, R21, R0, 0x2, 0x181f ;  /* 0x00581f0000157f89 */ /* 0x000ee200000e0000 */
[----:B0-----:R-:W-:-:S05]  /*be60*/  @P0 IMAD.WIDE.U32 R4, R27, 0x2, R4 ;  /* 0x000000021b040825 */ /* 0x001fca00078e0004 */
[----:B------:R-:W-:Y:S04]  /*be70*/  @P0 LDGSTS.E.BYPASS.LTC128B.128 [R19+0x18400], desc[UR36][R4.64], !P3 ;  /* 0x1840000004130fae */ /* 0x000fe8000d901d64 */
[----:B------:R-:W-:Y:S04]  /*be80*/  @P0 LDGSTS.E.BYPASS.LTC128B.128 [R19+0x1b400], desc[UR36][R4.64+0x80], !P2 ;  /* 0x1b40008004130fae */ /* 0x000fe8000d101d64 */
[----:B------:R1:W-:Y:S01]  /*be90*/  @P0 LDGSTS.E.BYPASS.LTC128B.128 [R19+0x1e400], desc[UR36][R4.64+0x100], !P1 ;  /* 0x1e40010004130fae */ /* 0x0003e2000c901d64 */
[----:B------:R-:W-:Y:S02]  /*bea0*/  ISETP.GE.AND P0, PT, R6, 0x11, PT ;  /* 0x000000110600780c */ /* 0x000fe40003f06270 */
[----:B-1----:R-:W-:Y:S01]  /*beb0*/  MOV R5, R7 ;  /* 0x0000000700057202 */ /* 0x002fe20000000f00 */
[----:B--2---:R-:W-:-:S10]  /*bec0*/  IMAD.MOV.U32 R4, RZ, RZ, R14 ;  /* 0x000000ffff047224 */ /* 0x004fd400078e000e */
[----:B------:R-:W-:Y:S01]  /*bed0*/  @P0 LEA R20, R37, UR46, 0x1 ;  /* 0x0000002e25140c11 */ /* 0x000fe2000f8e08ff */
[----:B------:R-:W0:Y:S01]  /*bee0*/  SHFL.IDX PT, R14, R0, 0x3, 0x181f ;  /* 0x00781f00000e7f89 */ /* 0x000e2200000e0000 */
[----:B------:R-:W-:-:S03]  /*bef0*/  @P0 IMAD.WIDE.U32 R8, R27, 0x2, R4 ;  /* 0x000000021b080825 */ /* 0x000fc600078e0004 */
[----:B------:R-:W1:Y:S01]  /*bf00*/  SHFL.IDX PT, R7, R3, 0x3, 0x181f ;  /* 0x00781f0003077f89 */ /* 0x000e6200000e0000 */
[----:B---3--:R-:W-:-:S03]  /*bf10*/  IMAD.MOV.U32 R4, RZ, RZ, R21 ;  /* 0x000000ffff047224 */ /* 0x008fc600078e0015 */
[----:B------:R-:W-:Y:S01]  /*bf20*/  @P0 LDGSTS.E.BYPASS.LTC128B.128 [R20+0x18c00], desc[UR36][R8.64], !P3 ;  /* 0x18c0000008140fae */ /* 0x000fe2000d901d64 */
[----:B------:R-:W-:-:S03]  /*bf30*/  IMAD.MOV.U32 R5, RZ, RZ, R10 ;  /* 0x000000ffff057224 */ /* 0x000fc600078e000a */
[----:B------:R-:W-:Y:S04]  /*bf40*/  @P0 LDGSTS.E.BYPASS.LTC128B.128 [R20+0x1bc00], desc[UR36][R8.64+0x80], !P2 ;  /* 0x1bc0008008140fae */ /* 0x000fe8000d101d64 */
[----:B------:R-:W-:Y:S01]  /*bf50*/  @P0 LDGSTS.E.BYPASS.LTC128B.128 [R20+0x1ec00], desc[UR36][R8.64+0x100], !P1 ;  /* 0x1ec0010008140fae */ /* 0x000fe2000c901d64 */
[----:B------:R-:W-:-:S03]  /*bf60*/  ISETP.GE.AND P0, PT, R6, 0x21, PT ;  /* 0x000000210600780c */ /* 0x000fc60003f06270 */
[----:B------:R-:W2:Y:S04]  /*bf70*/  SHFL.IDX PT, R10, R3, 0x4, 0x181f ;  /* 0x00981f00030a7f89 */ /* 0x000ea800000e0000 */
[----:B------:R-:W3:Y:S04]  /*bf80*/  SHFL.IDX PT, R19, R0, 0x4, 0x181f ;  /* 0x00981f0000137f89 */ /* 0x000ee800000e0000 */
[----:B------:R-:W4:Y:S02]  /*bf90*/  SHFL.IDX PT, R3, R3, 0x5, 0x181f ;  /* 0x00b81f0003037f89 */ /* 0x000f2400000e0000 */
[----:B------:R-:W-:Y:S01]  /*bfa0*/  @P0 IMAD.WIDE.U32 R4, R27, 0x2, R4 ;  /* 0x000000021b040825 */ /* 0x000fe200078e0004 */
[----:B------:R-:W-:-:S05]  /*bfb0*/  @P0 LEA R21, R37, UR46, 0x1 ;  /* 0x0000002e25150c11 */ /* 0x000fca000f8e08ff */
[----:B------:R-:W-:Y:S04]  /*bfc0*/  @P0 LDGSTS.E.BYPASS.LTC128B.128 [R21+0x19400], desc[UR36][R4.64], !P3 ;  /* 0x1940000004150fae */ /* 0x000fe8000d901d64 */
[----:B------:R-:W-:Y:S04]  /*bfd0*/  @P0 LDGSTS.E.BYPASS.LTC128B.128 [R21+0x1c400], desc[UR36][R4.64+0x80], !P2 ;  /* 0x1c40008004150fae */ /* 0x000fe8000d101d64 */
[----:B------:R0:W-:Y:S01]  /*bfe0*/  @P0 LDGSTS.E.BYPASS.LTC128B.128 [R21+0x1f400], desc[UR36][R4.64+0x100], !P1 ;  /* 0x1f40010004150fae */ /* 0x0001e2000c901d64 */
[----:B------:R-:W-:Y:S02]  /*bff0*/  ISETP.GE.AND P0, PT, R6, 0x31, PT ;  /* 0x000000310600780c */ /* 0x000fe40003f06270 */
[----:B0-----:R-:W-:Y:S01]  /*c000*/  MOV R4, R14 ;  /* 0x0000000e00047202 */ /* 0x001fe20000000f00 */
[----:B-1----:R-:W-:-:S10]  /*c010*/  IMAD.MOV.U32 R5, RZ, RZ, R7 ;  /* 0x000000ffff057224 */ /* 0x002fd400078e0007 */
[----:B------:R-:W-:Y:S01]  /*c020*/  @P0 LEA R7, R37, UR46, 0x1 ;  /* 0x0000002e25070c11 */ /* 0x000fe2000f8e08ff */
[----:B------:R0:W1:Y:S01]  /*c030*/  SHFL.IDX PT, R14, R0, 0x5, 0x181f ;  /* 0x00b81f00000e7f89 */ /* 0x00006200000e0000 */
[----:B------:R-:W-:Y:S01]  /*c040*/  @P0 IMAD.WIDE.U32 R8, R27, 0x2, R4 ;  /* 0x000000021b080825 */ /* 0x000fe200078e0004 */
[----:B--2---:R-:W-:-:S03]  /*c050*/  MOV R5, R10 ;  /* 0x0000000a00057202 */ /* 0x004fc60000000f00 */
[----:B---3--:R-:W-:Y:S01]  /*c060*/  IMAD.MOV.U32 R4, RZ, RZ, R19 ;  /* 0x000000ffff047224 */ /* 0x008fe200078e0013 */
        /* <DEDUP_REMOVED lines=9> */
.L_x_2291:
        /* <DEDUP_REMOVED lines=18> */
.L_x_2238:
        /* <DEDUP_REMOVED lines=18> */
[----:B------:R-:W-:Y:S01]  /*c340*/  MOV R4, UR6 ;  /* 0x0000000600047c02 */ /* 0x000fe20008000f00 */
[----:B------:R-:W-:Y:S01]  /*c350*/  IMAD.U32 R5, RZ, RZ, UR7 ;  /* 0x00000007ff057e24 */ /* 0x000fe2000f8e00ff */
        /* <DEDUP_REMOVED lines=9> */
[----:B0-----:R-:W-:Y:S05]  /*c3f0*/  CALL.ABS.NOINC R14 ;  /* 0x000000000e007343 */ /* 0x001fea0003c00000 */
.L_x_2239:
[----:B------:R-:W-:Y:S01]  /*c400*/  UISETP.NE.AND UP0, UPT, UR49, URZ, UPT ;  /* 0x0000003f3100728c */ /* 0x000fe2000bf05270 */
[----:B------:R-:W-:Y:S01]  /*c410*/  MOV R3, UR48 ;  /* 0x0000003000037c02 */ /* 0x000fe20008000f00 */
[----:B------:R-:W0:Y:S01]  /*c420*/  LDC R8, c[0x0][0x448] ;  /* 0x00011200ff087b82 */ /* 0x000e220000000800 */
[----:B------:R-:W-:Y:S01]  /*c430*/  MOV R4, UR38 ;  /* 0x0000002600047c02 */ /* 0x000fe20008000f00 */
[----:B------:R-:W-:Y:S01]  /*c440*/  IMAD.U32 R7, RZ, RZ, UR47 ;  /* 0x0000002fff077e24 */ /* 0x000fe2000f8e00ff */
[----:B------:R-:W-:Y:S01]  /*c450*/  ULDC.64 UR4, c[0x0][0x2e0] ;  /* 0x0000b80000047ab9 */ /* 0x000fe20000000a00 */
[----:B------:R-:W-:Y:S01]  /*c460*/  PLOP3.LUT P0, PT, PT, PT, UP0, 0x80, 0x0 ;  /* 0x000000000000781c */ /* 0x000fe20003f0f008 */
[----:B------:R-:W-:Y:S02]  /*c470*/  IMAD R3, R3, 0x80, R22 ;  /* 0x0000008003037824 */ /* 0x000fe400078e0216 */
[----:B------:R-:W-:Y:S02]  /*c480*/  IMAD.MOV.U32 R6, RZ, RZ, R4 ;  /* 0x000000ffff067224 */ /* 0x000fe400078e0004 */
[----:B------:R-:W-:Y:S01]  /*c490*/  @UP0 ULDC UR6, c[0x0][0x44c] ;  /* 0x0001130000060ab9 */ /* 0x000fe20000000800 */
[----:B------:R-:W-:Y:S01]  /*c4a0*/  IMAD R0, R19, UR4, RZ ;  /* 0x0000000413007c24 */ /* 0x000fe2000f8e02ff */
[----:B------:R-:W-:Y:S01]  /*c4b0*/  MOV R9, R3 ;  /* 0x0000000300097202 */ /* 0x000fe20000000f00 */
[----:B------:R-:W-:Y:S01]  /*c4c0*/  IMAD.WIDE.U32 R6, R31, UR4, R6 ;  /* 0x000000041f067c25 */ /* 0x000fe2000f8e0006 */
[----:B------:R-:W-:-:S03]  /*c4d0*/  @UP0 ULDC UR4, c[0x0][0x450] ;  /* 0x0001140000040ab9 */ /* 0x000fc60000000800 */
[----:B------:R-:W-:Y:S02]  /*c4e0*/  IMAD.U32 R5, RZ, RZ, UR39 ;  /* 0x00000027ff057e24 */ /* 0x000fe4000f8e00ff */
        /* <DEDUP_REMOVED lines=29> */
[----:B------:R-:W-:Y:S01]  /*c6c0*/  IMAD.U32 R10, RZ, RZ, UR48 ;  /* 0x00000030ff0a7e24 */ /* 0x000fe2000f8e00ff */
[----:B------:R-:W-:Y:S02]  /*c6d0*/  ULDC UR4, c[0x0][0x288] ;  /* 0x0000a20000047ab9 */ /* 0x000fe40000000800 */
[----:B------:R-:W0:Y:S01]  /*c6e0*/  SHFL.IDX PT, R4, R3, RZ, 0x181f ;  /* 0x00181fff03047589 */ /* 0x000e2200000e0000 */
[----:B------:R-:W-:Y:S01]  /*c6f0*/  IMAD R6, R8, UR4, RZ ;  /* 0x0000000408067c24 */ /* 0x000fe2000f8e02ff */
[----:B------:R-:W-:Y:S02]  /*c700*/  LEA R7, R10, R23, 0x7 ;  /* 0x000000170a077211 */ /* 0x000fe400078e38ff */
[----:B------:R-:W-:Y:S02]  /*c710*/  SHFL.IDX PT, R8, R0, 0x1, 0x181f ;  /* 0x00381f0000087f89 */ /* 0x000fe400000e0000 */
[C---:B------:R-:W-:Y:S01]  /*c720*/  ISETP.GE.AND P1, PT, R7.reuse, R6, PT ;  /* 0x000000060700720c */ /* 0x040fe20003f26270 */
[C---:B------:R-:W-:Y:S01]  /*c730*/  VIADD R9, R7.reuse, 0x10 ;  /* 0x0000001007097836 */ /* 0x040fe20000000000 */
[----:B------:R-:W1:Y:S01]  /*c740*/  SHFL.IDX PT, R14, R3, 0x1, 0x181f ;  /* 0x00381f00030e7f89 */ /* 0x000e6200000e0000 */
[----:B------:R-:W-:-:S10]  /*c750*/  VIADD R11, R7, 0x20 ;  /* 0x00000020070b7836 */ /* 0x000fd40000000000 */
[----:B------:R-:W-:Y:S01]  /*c760*/  @!P1 LEA R19, R37, UR46, 0x1 ;  /* 0x0000002e25139c11 */ /* 0x000fe2000f8e08ff */
[----:B0-----:R-:W-:-:S05]  /*c770*/  @!P1 IMAD.WIDE.U32 R4, R27, 0x2, R4 ;  /* 0x000000021b049825 */ /* 0x001fca00078e0004 */
[----:B------:R-:W-:Y:S04]  /*c780*/  @!P1 LDGSTS.E.BYPASS.LTC128B.128 [R19+0xc400], desc[UR36][R4.64], !P3 ;  /* 0x0c40000004139fae */ /* 0x000fe8000d901d64 */
[----:B------:R-:W-:Y:S04]  /*c790*/  @!P1 LDGSTS.E.BYPASS.LTC128B.128 [R19+0x10400], desc[UR36][R4.64+0x80], !P2 ;  /* 0x1040008004139fae */ /* 0x000fe8000d101d64 */
[----:B------:R1:W-:Y:S01]  /*c7a0*/  @!P1 LDGSTS.E.BYPASS.LTC128B.128 [R19+0x14400], desc[UR36][R4.64+0x100], !P0 ;  /* 0x1440010004139fae */ /* 0x0003e2000c101d64 */
[----:B------:R-:W-:Y:S01]  /*c7b0*/  ISETP.GE.AND P1, PT, R9, R6, PT ;  /* 0x000000060900720c */ /* 0x000fe20003f26270 */
[----:B-1----:R-:W-:Y:S01]  /*c7c0*/  IMAD.MOV.U32 R4, RZ, RZ, R14 ;  /* 0x000000ffff047224 */ /* 0x002fe200078e000e */
[----:B------:R-:W-:Y:S01]  /*c7d0*/  MOV R5, R8 ;  /* 0x0000000800057202 */ /* 0x000fe20000000f00 */
[----:B------:R-:W-:Y:S10]  /*c7e0*/  SHFL.IDX PT, R14, R3, 0x3, 0x181f ;  /* 0x00781f00030e7f89 */ /* 0x000ff400000e0000 */
[----:B------:R-:W-:Y:S01]  /*c7f0*/  @!P1 LEA R21, R37, UR46, 0x1 ;  /* 0x0000002e25159c11 */ /* 0x000fe2000f8e08ff */
[----:B------:R-:W-:-:S02]  /*c800*/  @!P1 IMAD.WIDE.U32 R8, R27, 0x2, R4 ;  /* 0x000000021b089825 */ /* 0x000fc400078e0004 */
[----:B------:R-:W-:Y:S04]  /*c810*/  SHFL.IDX PT, R5, R0, 0x2, 0x181f ;  /* 0x00581f0000057f89 */ /* 0x000fe800000e0000 */
[----:B------:R-:W0:Y:S04]  /*c820*/  SHFL.IDX PT, R4, R3, 0x2, 0x181f ;  /* 0x00581f0003047f89 */ /* 0x000e2800000e0000 */
[----:B------:R-:W-:Y:S04]  /*c830*/  @!P1 LDGSTS.E.BYPASS.LTC128B.128 [R21+0xcc00], desc[UR36][R8.64], !P3 ;  /* 0x0cc0000008159fae */ /* 0x000fe8000d901d64 */
[----:B------:R-:W-:Y:S04]  /*c840*/  @!P1 LDGSTS.E.BYPASS.LTC128B.128 [R21+0x10c00], desc[UR36][R8.64+0x80], !P2 ;  /* 0x10c0008008159fae */ /* 0x000fe8000d101d64 */
[----:B------:R1:W-:Y:S01]  /*c850*/  @!P1 LDGSTS.E.BYPASS.LTC128B.128 [R21+0x14c00], desc[UR36][R8.64+0x100], !P0 ;  /* 0x14c0010008159fae */ /* 0x0003e2000c101d64 */
[----:B------:R-:W-:Y:S01]  /*c860*/  ISETP.GE.AND P1, PT, R11, R6, PT ;  /* 0x000000060b00720c */ /* 0x000fe20003f26270 */
[----:B------:R-:W-:-:S02]  /*c870*/  VIADD R11, R7, 0x40 ;  /* 0x00000040070b7836 */ /* 0x000fc40000000000 */
[----:B-1----:R-:W1:Y:S01]  /*c880*/  SHFL.IDX PT, R8, R0, 0x3, 0x181f ;  /* 0x00781f0000087f89 */ /* 0x002e6200000e0000 */
[----:B------:R-:W-:-:S09]  /*c890*/  VIADD R9, R7, 0x30 ;  /* 0x0000003007097836 */ /* 0x000fd20000000000 */
[----:B------:R-:W-:Y:S01]  /*c8a0*/  @!P1 LEA R19, R37, UR46, 0x1 ;  /* 0x0000002e25139c11 */ /* 0x000fe2000f8e08ff */
[----:B0-----:R-:W-:-:S05]  /*c8b0*/  @!P1 IMAD.WIDE.U32 R4, R27, 0x2, R4 ;  /* 0x000000021b049825 */ /* 0x001fca00078e0004 */
[----:B------:R-:W-:Y:S04]  /*c8c0*/  @!P1 LDGSTS.E.BYPASS.LTC128B.128 [R19+0xd400], desc[UR36][R4.64], !P3 ;  /* 0x0d40000004139fae */ /* 0x000fe8000d901d64 */
[----:B------:R-:W-:Y:S04]  /*c8d0*/  @!P1 LDGSTS.E.BYPASS.LTC128B.128 [R19+0x11400], desc[UR36][R4.64+0x80], !P2 ;  /* 0x1140008004139fae */ /* 0x000fe8000d101d64 */
[----:B------:R0:W-:Y:S01]  /*c8e0*/  @!P1 LDGSTS.E.BYPASS.LTC128B.128 [R19+0x15400], desc[UR36][R4.64+0x100], !P0 ;  /* 0x1540010004139fae */ /* 0x0001e2000c101d64 */
[----:B------:R-:W-:Y:S02]  /*c8f0*/  ISETP.GE.AND P1, PT, R9, R6, PT ;  /* 0x000000060900720c */ /* 0x000fe40003f26270 */
[----:B0-----:R-:W-:Y:S01]  /*c900*/  MOV R4, R14 ;  /* 0x0000000e00047202 */ /* 0x001fe20000000f00 */
[----:B-1----:R-:W-:-:S10]  /*c910*/  IMAD.MOV.U32 R5, RZ, RZ, R8 ;  /* 0x000000ffff057224 */ /* 0x002fd400078e0008 */
[----:B------:R-:W-:Y:S01]  /*c920*/  @!P1 LEA R21, R37, UR46, 0x1 ;  /* 0x0000002e25159c11 */ /* 0x000fe2000f8e08ff */
[----:B------:R-:W-:Y:S01]  /*c930*/  SHFL.IDX PT, R14, R3, 0x5, 0x181f ;  /* 0x00b81f00030e7f89 */ /* 0x000fe200000e0000 */
[----:B------:R-:W-:-:S03]  /*c940*/  @!P1 IMAD.WIDE.U32 R8, R27, 0x2, R4 ;  /* 0x000000021b089825 */ /* 0x000fc600078e0004 */
[----:B------:R-:W-:Y:S04]  /*c950*/  SHFL.IDX PT, R5, R0, 0x4, 0x181f ;  /* 0x00981f0000057f89 */ /* 0x000fe800000e0000 */
[----:B------:R-:W0:Y:S04]  /*c960*/  SHFL.IDX PT, R4, R3, 0x4, 0x181f ;  /* 0x00981f0003047f89 */ /* 0x000e2800000e0000 */
[----:B------:R-:W-:Y:S04]  /*c970*/  @!P1 LDGSTS.E.BYPASS.LTC128B.128 [R21+0xdc00], desc[UR36][R8.64], !P3 ;  /* 0x0dc0000008159fae */ /* 0x000fe8000d901d64 */
[----:B------:R-:W-:Y:S04]  /*c980*/  @!P1 LDGSTS.E.BYPASS.LTC128B.128 [R21+0x11c00], desc[UR36][R8.64+0x80], !P2 ;  /* 0x11c0008008159fae */ /* 0x000fe8000d101d64 */
[----:B------:R1:W-:Y:S01]  /*c990*/  @!P1 LDGSTS.E.BYPASS.LTC128B.128 [R21+0x15c00], desc[UR36][R8.64+0x100], !P0 ;  /* 0x15c0010008159fae */ /* 0x0003e2000c101d64 */
[----:B------:R-:W-:-:S02]  /*c9a0*/  ISETP.GE.AND P1, PT, R11, R6, PT ;  /* 0x000000060b00720c */ /* 0x000fc40003f26270 */
[C---:B------:R-:W-:Y:S01]  /*c9b0*/  IADD3 R11, R7.reuse, 0x60, RZ ;  /* 0x00000060070b7810 */ /* 0x040fe20007ffe0ff */
[----:B-1----:R-:W1:Y:S01]  /*c9c0*/  SHFL.IDX PT, R8, R0, 0x5, 0x181f ;  /* 0x00b81f0000087f89 */ /* 0x002e6200000e0000 */
[----:B------:R-:W-:-:S09]  /*c9d0*/  IADD3 R9, R7, 0x50, RZ ;  /* 0x0000005007097810 */ /* 0x000fd20007ffe0ff */
[----:B0-----:R-:W-:Y:S01]  /*c9e0*/  @!P1 IMAD.WIDE.U32 R4, R27, 0x2, R4 ;  /* 0x000000021b049825 */ /* 0x001fe200078e0004 */
[----:B------:R-:W-:-:S05]  /*c9f0*/  @!P1 LEA R19, R37, UR46, 0x1 ;  /* 0x0000002e25139c11 */ /* 0x000fca000f8e08ff */
[----:B------:R-:W-:Y:S04]  /*ca00*/  @!P1 LDGSTS.E.BYPASS.LTC128B.128 [R19+0xe400], desc[UR36][R4.64], !P3 ;  /* 0x0e40000004139fae */ /* 0x000fe8000d901d64 */
[----:B------:R-:W-:Y:S04]  /*ca10*/  @!P1 LDGSTS.E.BYPASS.LTC128B.128 [R19+0x12400], desc[UR36][R4.64+0x80], !P2 ;  /* 0x1240008004139fae */ /* 0x000fe8000d101d64 */
[----:B------:R0:W-:Y:S01]  /*ca20*/  @!P1 LDGSTS.E.BYPASS.LTC128B.128 [R19+0x16400], desc[UR36][R4.64+0x100], !P0 ;  /* 0x1640010004139fae */ /* 0x0001e2000c101d64 */
[----:B------:R-:W-:Y:S01]  /*ca30*/  ISETP.GE.AND P1, PT, R9, R6, PT ;  /* 0x000000060900720c */ /* 0x000fe20003f26270 */
[----:B0-----:R-:W-:-:S02]  /*ca40*/  IMAD.MOV.U32 R4, RZ, RZ, R14 ;  /* 0x000000ffff047224 */ /* 0x001fc400078e000e */
        /* <DEDUP_REMOVED lines=16> */
.L_x_2308:
[----:B------:R-:W-:Y:S01]  /*cb50*/  VIADD R7, R7, 0x70 ;  /* 0x0000007007077836 */ /* 0x000fe20000000000 */
[----:B------:R-:W-:Y:S01]  /*cb60*/  BSSY B0, `(.L_x_2241) ;  /* 0x000000d000007945 */ /* 0x000fe20003800000 */
[----:B-1----:R-:W-:Y:S01]  /*cb70*/  IMAD.MOV.U32 R4, RZ, RZ, R14 ;  /* 0x000000ffff047224 */ /* 0x002fe200078e000e */
[----:B--2---:R-:W-:Y:S02]  /*cb80*/  MOV R5, R8 ;  /* 0x0000000800057202 */ /* 0x004fe40000000f00 */
        /* <DEDUP_REMOVED lines=10> */
.L_x_2242:
[----:B------:R-:W-:Y:S05]  /*cc30*/  BSYNC B0 ;  /* 0x0000000000007941 */ /* 0x000fea0003800000 */
.L_x_2241:
[----:B------:R-:W-:Y:S01]  /*cc40*/  NOP ;  /* 0x0000000000007918 */ /* 0x000fe20000000000 */
[----:B------:R-:W-:Y:S01]  /*cc50*/  SYNCS.ARRIVE.TRANS64.RED.A0T1 RZ, [UR46+0x2a800], RZ ;  /* 0x02a800ffffff79a7 */ /* 0x000fe2000820042e */
[----:B------:R-:W-:Y:S01]  /*cc60*/  IMAD.MOV.U32 R0, RZ, RZ, 0x1 ;  /* 0x00000001ff007424 */ /* 0x000fe200078e00ff */
[----:B------:R-:W-:Y:S04]  /*cc70*/  ARRIVES.LDGSTSBAR.64.TRANSCNT [UR46+0x2a800] ;  /* 0x02a80000ff0079b0 */ /* 0x000fe80008000aae */
[----:B------:R-:W-:Y:S01]  /*cc80*/  SHF.L.U32 R0, R0, 0x1f, RZ ;  /* 0x0000001f00007819 */ /* 0x000fe200000006ff */
[----:B------:R-:W-:Y:S01]  /*cc90*/  NOP ;  /* 0x0000000000007918 */ /* 0x000fe20000000000 */
[----:B------:R-:W-:Y:S02]  /*cca0*/  SYNCS.ARRIVE.TRANS64.A1T0 RZ, [UR46+0x2a800], RZ ;  /* 0x02a800ffffff79a7 */ /* 0x000fe4000810002e */
[----:B------:R-:W1:Y:S02]  /*ccb0*/  SYNCS.PHASECHK.TRANS64.TRYWAIT P0, [UR46+0x2a820], R0 ;  /* 0x02a82000ff0075a7 */ /* 0x000e64000800016e */
[----:B-1----:R-:W-:Y:S05]  /*ccc0*/  @!P0 BRA `(.L_x_2243) ;  /* 0x0000002c00848947 */ /* 0x002fea0003800000 */
.L_x_2309:
[----:B------:R-:W-:Y:S01]  /*ccd0*/  UIADD3 UR4, UR51, -0x2, URZ ;  /* 0xfffffffe33047890 */ /* 0x000fe2000fffe03f */
[----:B------:R-:W-:Y:S01]  /*cce0*/  IMAD.MOV.U32 R9, RZ, RZ, 0x1 ;  /* 0x00000001ff097424 */ /* 0x000fe200078e00ff */
[----:B------:R-:W-:Y:S02]  /*ccf0*/  MOV R8, RZ ;  /* 0x000000ff00087202 */ /* 0x000fe40000000f00 */
[----:B------:R-:W-:-:S06]  /*cd00*/  UISETP.GE.AND UP0, UPT, UR4, UR50, UPT ;  /* 0x000000320400728c */ /* 0x000fcc000bf06270 */
[----:B------:R-:W-:-:S13]  /*cd10*/  PLOP3.LUT P0, PT, PT, PT, UP0, 0x80, 0x0 ;  /* 0x000000000000781c */ /* 0x000fda0003f0f008 */
[----:B------:R-:W-:Y:S05]  /*cd20*/  @!P0 BRA `(.L_x_2244) ;  /* 0x0000000c00dc8947 */ /* 0x000fea0003800000 */
[----:B------:R-:W-:Y:S01]  /*cd30*/  UIADD3 UR4, UR44, 0x1, URZ ;  /* 0x000000012c047890 */ /* 0x000fe2000fffe03f */
[----:B0-----:R-:W-:Y:S01]  /*cd40*/  LOP3.LUT R0, RZ, UR43, RZ, 0x33, !PT ;  /* 0x0000002bff007c12 */ /* 0x001fe2000f8e33ff */
[----:B------:R-:W-:Y:S01]  /*cd50*/  ULOP3.LUT UR5, URZ, UR45, URZ, 0x33, !UPT ;  /* 0x0000002d3f057292 */ /* 0x000fe2000f8e333f */
[----:B------:R-:W-:Y:S01]  /*cd60*/  IADD3 R26, R26, R30, R23 ;  /* 0x0000001e1a1a7210 */ /* 0x000fe20007ffe017 */
[----:B------:R-:W-:Y:S01]  /*cd70*/  UIMAD UR4, UR4, UR40, URZ ;  /* 0x00000028040472a4 */ /* 0x000fe2000f8e023f */
[----:B------:R-:W-:Y:S01]  /*cd80*/  IADD3 R5, -R23, UR42, RZ ;  /* 0x0000002a17057c10 */ /* 0x000fe2000fffe1ff */
[----:B------:R-:W-:Y:S01]  /*cd90*/  BSSY B0, `(.L_x_2244) ;  /* 0x00000f0000007945 */ /* 0x000fe20003800000 */
[----:B------:R-:W-:Y:S01]  /*cda0*/  IMAD.SHL.U32 R20, R27, 0x2, RZ ;  /* 0x000000021b147824 */ /* 0x000fe200078e00ff */
[----:B------:R-:W-:Y:S01]  /*cdb0*/  MOV R19, 0x1 ;  /* 0x0000000100137802 */ /* 0x000fe20000000f00 */
[----:B------:R-:W-:Y:S01]  /*cdc0*/  VIADD R7, R26, 0xfffffee0 ;  /* 0xfffffee01a077836 */ /* 0x000fe20000000000 */
[----:B------:R-:W-:Y:S01]  /*cdd0*/  LOP3.LUT R3, RZ, UR4, RZ, 0x33, !PT ;  /* 0x00000004ff037c12 */ /* 0x000fe2000f8e33ff */
[----:B------:R-:W-:-:S03]  /*cde0*/  IMAD.MOV.U32 R10, RZ, RZ, RZ ;  /* 0x000000ffff0a7224 */ /* 0x000fc600078e00ff */
[----:B------:R-:W-:-:S04]  /*cdf0*/  VIMNMX3 R0, R0, UR5, R3, !PT ;  /* 0x0000000500007c0f */ /* 0x000fc8000f800103 */
[C---:B------:R-:W-:Y:S01]  /*ce00*/  IADD3 R35, -R0.reuse, -0x2, RZ ;  /* 0xfffffffe00237810 */ /* 0x040fe20007ffe1ff */
[C---:B------:R-:W-:Y:S02]  /*ce10*/  IMAD R5, R0.reuse, 0x60, R5 ;  /* 0x0000006000057824 */ /* 0x040fe400078e0205 */
[----:B------:R-:W-:Y:S02]  /*ce20*/  IMAD R7, R0, -0x60, R7 ;  /* 0xffffffa000077824 */ /* 0x000fe400078e0207 */
[----:B------:R-:W-:-:S07]  /*ce30*/  VIADD R6, R5, 0xc0 ;  /* 0x000000c005067836 */ /* 0x000fce0000000000 */
.L_x_2257:
[----:B------:R-:W-:Y:S02]  /*ce40*/  ISETP.NE.AND P0, PT, R28, 0x1, PT ;  /* 0x000000011c00780c */ /* 0x000fe40003f05270 */
[----:B------:R-:W-:Y:S02]  /*ce50*/  ISETP.GT.U32.AND P2, PT, R22, 0x5f, PT ;  /* 0x0000005f1600780c */ /* 0x000fe40003f44070 */
[----:B------:R-:W-:Y:S02]  /*ce60*/  MOV R30, RZ ;  /* 0x000000ff001e7202 */ /* 0x000fe40000000f00 */
[----:B------:R-:W-:-:S07]  /*ce70*/  LOP3.LUT P1, RZ, R36, 0x10, RZ, 0xc0, !PT ;  /* 0x0000001024ff7812 */ /* 0x000fce000782c0ff */
[----:B------:R-:W0:Y:S08]  /*ce80*/  @P0 LDC R0, c[0x0][0x434] ;  /* 0x00010d00ff000b82 */ /* 0x000e300000000800 */
[----:B-1----:R-:W1:Y:S08]  /*ce90*/  @P0 LDC R12, c[0x0][0x438] ;  /* 0x00010e00ff0c0b82 */ /* 0x002e700000000800 */
[----:B------:R-:W2:Y:S08]  /*cea0*/  @!P2 LDC.64 R4, c[0x0][0x428] ;  /* 0x00010a00ff04ab82 */ /* 0x000eb00000000a00 */
[----:B------:R-:W3:Y:S01]  /*ceb0*/  @!P2 LDC.64 R8, c[0x0][0x418] ;  /* 0x00010600ff08ab82 */ /* 0x000ee20000000a00 */
[----:B0-----:R-:W-:Y:S01]  /*cec0*/  @P0 IMAD.HI.U32 R3, R7, R0, RZ ;  /* 0x0000000007030227 */ /* 0x001fe200078e00ff */
[----:B------:R-:W-:-:S04]  /*ced0*/  MOV R0, R7 ;  /* 0x0000000700007202 */ /* 0x000fc80000000f00 */
[----:B-1----:R-:W-:-:S04]  /*cee0*/  @P0 SHF.R.U32.HI R0, RZ, R12, R3 ;  /* 0x0000000cff000219 */ /* 0x002fc80000011603 */
[----:B------:R-:W-:Y:S01]  /*cef0*/  @!P2 SHF.R.S32.HI R13, RZ, 0x1f, R0 ;  /* 0x0000001fff0da819 */ /* 0x000fe20000011400 */
[----:B--2---:R-:W-:-:S04]  /*cf00*/  @!P2 IMAD R12, R33, R4, RZ ;  /* 0x00000004210ca224 */ /* 0x004fc800078e02ff */
[----:B------:R-:W-:Y:S02]  /*cf10*/  @!P2 IMAD R3, R29, R5, R12 ;  /* 0x000000051d03a224 */ /* 0x000fe400078e020c */
[----:B------:R-:W-:-:S04]  /*cf20*/  @!P2 IMAD.MOV.U32 R12, RZ, RZ, R0 ;  /* 0x000000ffff0ca224 */ /* 0x000fc800078e0000 */
[----:B------:R-:W-:-:S04]  /*cf30*/  @!P2 IMAD.WIDE.U32 R12, R29, R4, R12 ;  /* 0x000000041d0ca225 */ /* 0x000fc800078e000c */
[----:B------:R-:W-:Y:S01]  /*cf40*/  @!P2 IMAD.IADD R3, R3, 0x1, R13 ;  /* 0x000000010303a824 */ /* 0x000fe200078e020d */
[----:B---3--:R-:W-:-:S04]  /*cf50*/  @!P2 LEA R4, P0, R12, R8, 0x2 ;  /* 0x000000080c04a211 */ /* 0x008fc800078010ff */
        /* <DEDUP_REMOVED lines=9> */
.L_x_2245:
[----:B------:R-:W-:Y:S01]  /*cff0*/  LEA R26, R8, UR46, 0x3 ;  /* 0x0000002e081a7c11 */ /* 0x000fe2000f8e18ff */
[----:B------:R-:W-:Y:S01]  /*d000*/  BSSY B1, `(.L_x_2246) ;  /* 0x0000004000017945 */ /* 0x000fe20003800000 */
[----:B------:R-:W-:-:S04]  /*d010*/  SHF.L.U32 R3, R9, 0x1f, RZ ;  /* 0x0000001f09037819 */ /* 0x000fc800000006ff */
[----:B------:R-:W0:Y:S02]  /*d020*/  SYNCS.PHASECHK.TRANS64.TRYWAIT P0, [R26+URZ+0x2a840], R3 ;  /* 0x02a840031a0075a7 */ /* 0x000e24000800017f */
[----:B0-----:R-:W-:Y:S05]  /*d030*/  @!P0 BRA `(.L_x_2247) ;  /* 0x0000002800c08947 */ /* 0x001fea0003800000 */
.L_x_2310:
[----:B------:R-:W-:Y:S05]  /*d040*/  BSYNC B1 ;  /* 0x0000000000017941 */ /* 0x000fea0003800000 */
.L_x_2246:
[----:B------:R-:W-:Y:S01]  /*d050*/  ULDC UR4, c[0x0][0x430] ;  /* 0x00010c0000047ab9 */ /* 0x000fe20000000800 */
[----:B-----5:R-:W-:Y:S01]  /*d060*/  SHF.R.S32.HI R21, RZ, 0x1f, R30 ;  /* 0x0000001fff157819 */ /* 0x020fe2000001141e */
[----:B------:R-:W-:Y:S01]  /*d070*/  UIADD3 UR4, -UR4, URZ, URZ ;  /* 0x0000003f04047290 */ /* 0x000fe2000fffe13f */
[----:B------:R-:W-:Y:S02]  /*d080*/  R2UR UR6, R34 ;  /* 0x00000000220672ca */ /* 0x000fe400000e0000 */
[C---:B------:R-:W-:Y:S02]  /*d090*/  LOP3.LUT P3, RZ, R36.reuse, 0x4, RZ, 0xc0, !PT ;  /* 0x0000000424ff7812 */ /* 0x040fe4000786c0ff */
[----:B------:R-:W-:Y:S01]  /*d0a0*/  LOP3.LUT P2, RZ, R36, 0x2, RZ, 0xc0, !PT ;  /* 0x0000000224ff7812 */ /* 0x000fe2000784c0ff */
[----:B------:R-:W-:Y:S01]  /*d0b0*/  IMAD R25, R0, UR4, R7 ;  /* 0x0000000400197c24 */ /* 0x000fe2000f8e0207 */
[----:B------:R-:W-:Y:S01]  /*d0c0*/  ULDC.64 UR4, c[0x0][0x300] ;  /* 0x0000c00000047ab9 */ /* 0x000fe20000000a00 */
[----:B------:R-:W-:-:S02]  /*d0d0*/  LOP3.LUT P1, RZ, R36, 0x1, RZ, 0xc0, !PT ;  /* 0x0000000124ff7812 */ /* 0x000fc4000782c0ff */
[----:B------:R-:W-:Y:S01]  /*d0e0*/  IMAD.WIDE.U32 R4, R25, UR4, RZ ;  /* 0x0000000419047c25 */ /* 0x000fe2000f8e00ff */
[----:B------:R-:W-:-:S05]  /*d0f0*/  SHF.R.S32.HI R24, RZ, 0x1f, R25 ;  /* 0x0000001fff187819 */ /* 0x000fca0000011419 */
[----:B------:R-:W-:-:S04]  /*d100*/  IMAD R0, R24, UR4, RZ ;  /* 0x0000000418007c24 */ /* 0x000fc8000f8e02ff */
[----:B0-----:R-:W-:Y:S01]  /*d110*/  IMAD R3, R25, UR5, R0 ;  /* 0x0000000519037c24 */ /* 0x001fe2000f8e0200 */
        /* <DEDUP_REMOVED lines=16> */
[----:B------:R-:W-:Y:S01]  /*d220*/  IMAD R5, R8, 0x4800, R37 ;  /* 0x0000480008057824 */ /* 0x000fe200078e0225 */
[----:B------:R-:W-:Y:S06]  /*d230*/  BRA.DIV UR4, `(.L_x_2248) ;  /* 0x0000002a04547947 */ /* 0x000fec000b800000 */
[----:B------:R-:W0:Y:S01]  /*d240*/  SHFL.IDX PT, R14, R3, RZ, 0x181f ;  /* 0x00181fff030e7589 */ /* 0x000e2200000e0000 */
[----:B------:R-:W-:-:S03]  /*d250*/  LEA R5, R5, UR46, 0x1 ;  /* 0x0000002e05057c11 */ /* 0x000fc6000f8e08ff */
[----:B------:R-:W1:Y:S04]  /*d260*/  SHFL.IDX PT, R4, R0, RZ, 0x181f ;  /* 0x00181fff00047589 */ /* 0x000e6800000e0000 */
[----:B------:R-:W-:Y:S04]  /*d270*/  SHFL.IDX PT, R11, R3, 0x2, 0x181f ;  /* 0x00581f00030b7f89 */ /* 0x000fe800000e0000 */
[----:B------:R-:W-:Y:S01]  /*d280*/  SHFL.IDX PT, R31, R0, 0x2, 0x181f ;  /* 0x00581f00001f7f89 */ /* 0x000fe200000e0000 */
[----:B0-----:R-:W-:-:S03]  /*d290*/  IADD3 R12, P0, R14, R20, RZ ;  /* 0x000000140e0c7210 */ /* 0x001fc60007f1e0ff */
[----:B------:R-:W0:Y:S01]  /*d2a0*/  SHFL.IDX PT, R14, R3, 0x1, 0x181f ;  /* 0x00381f00030e7f89 */ /* 0x000e2200000e0000 */
[----:B-1----:R-:W-:-:S03]  /*d2b0*/  IADD3.X R13, RZ, R4, RZ, P0, !PT ;  /* 0x00000004ff0d7210 */ /* 0x002fc600007fe4ff */
[----:B------:R-:W1:Y:S04]  /*d2c0*/  SHFL.IDX PT, R4, R0, 0x1, 0x181f ;  /* 0x00381f0000047f89 */ /* 0x000e6800000e0000 */
[----:B------:R-:W-:Y:S04]  /*d2d0*/  LDGSTS.E.BYPASS.LTC128B.128 [R5+0x18400], desc[UR36][R12.64], !P3 ;  /* 0x184000000c057fae */ /* 0x000fe8000d901d64 */
[----:B------:R-:W-:Y:S04]  /*d2e0*/  LDGSTS.E.BYPASS.LTC128B.128 [R5+0x1b400], desc[UR36][R12.64+0x80], !P2 ;  /* 0x1b4000800c057fae */ /* 0x000fe8000d101d64 */
[----:B------:R-:W-:Y:S01]  /*d2f0*/  LDGSTS.E.BYPASS.LTC128B.128 [R5+0x1e400], desc[UR36][R12.64+0x100], !P1 ;  /* 0x1e4001000c057fae */ /* 0x000fe2000c901d64 */
[----:B0-----:R-:W-:-:S05]  /*d300*/  IADD3 R14, P0, R14, R20, RZ ;  /* 0x000000140e0e7210 */ /* 0x001fca0007f1e0ff */
[----:B-1----:R-:W-:Y:S02]  /*d310*/  IMAD.X R15, RZ, RZ, R4, P0 ;  /* 0x000000ffff0f7224 */ /* 0x002fe400000e0604 */
[----:B------:R-:W-:Y:S04]  /*d320*/  SHFL.IDX PT, R4, R0, 0x4, 0x181f ;  /* 0x00981f0000047f89 */ /* 0x000fe800000e0000 */
[----:B------:R-:W-:Y:S04]  /*d330*/  LDGSTS.E.BYPASS.LTC128B.128 [R5+0x18c00], desc[UR36][R14.64], !P3 ;  /* 0x18c000000e057fae */ /* 0x000fe8000d901d64 */
[----:B------:R-:W-:Y:S04]  /*d340*/  LDGSTS.E.BYPASS.LTC128B.128 [R5+0x1bc00], desc[UR36][R14.64+0x80], !P2 ;  /* 0x1bc000800e057fae */ /* 0x000fe8000d101d64 */
[----:B------:R0:W-:Y:S02]  /*d350*/  LDGSTS.E.BYPASS.LTC128B.128 [R5+0x1ec00], desc[UR36][R14.64+0x100], !P1 ;  /* 0x1ec001000e057fae */ /* 0x0001e4000c901d64 */
[----:B0-----:R-:W-:-:S02]  /*d360*/  IADD3 R14, P0, R11, R20, RZ ;  /* 0x000000140b0e7210 */ /* 0x001fc40007f1e0ff */
[----:B------:R-:W0:Y:S03]  /*d370*/  SHFL.IDX PT, R11, R3, 0x3, 0x181f ;  /* 0x00781f00030b7f89 */ /* 0x000e2600000e0000 */
[----:B------:R-:W-:Y:S02]  /*d380*/  IMAD.X R15, RZ, RZ, R31, P0 ;  /* 0x000000ffff0f7224 */ /* 0x000fe400000e061f */
[----:B------:R-:W1:Y:S04]  /*d390*/  SHFL.IDX PT, R31, R0, 0x3, 0x181f ;  /* 0x00781f00001f7f89 */ /* 0x000e6800000e0000 */
[----:B------:R-:W-:Y:S04]  /*d3a0*/  LDGSTS.E.BYPASS.LTC128B.128 [R5+0x19400], desc[UR36][R14.64], !P3 ;  /* 0x194000000e057fae */ /* 0x000fe8000d901d64 */
[----:B------:R-:W-:Y:S04]  /*d3b0*/  LDGSTS.E.BYPASS.LTC128B.128 [R5+0x1c400], desc[UR36][R14.64+0x80], !P2 ;  /* 0x1c4000800e057fae */ /* 0x000fe8000d101d64 */
[----:B------:R2:W-:Y:S04]  /*d3c0*/  LDGSTS.E.BYPASS.LTC128B.128 [R5+0x1f400], desc[UR36][R14.64+0x100], !P1 ;  /* 0x1f4001000e057fae */ /* 0x0005e8000c901d64 */
[----:B------:R-:W-:Y:S01]  /*d3d0*/  SHFL.IDX PT, R0, R0, 0x5, 0x181f ;  /* 0x00b81f0000007f89 */ /* 0x000fe200000e0000 */
[----:B0-----:R-:W-:-:S03]  /*d3e0*/  IADD3 R12, P0, R11, R20, RZ ;  /* 0x000000140b0c7210 */ /* 0x001fc60007f1e0ff */
[----:B--2---:R-:W0:Y:S01]  /*d3f0*/  SHFL.IDX PT, R14, R3, 0x4, 0x181f ;  /* 0x00981f00030e7f89 */ /* 0x004e2200000e0000 */
[----:B-1----:R-:W-:-:S03]  /*d400*/  IADD3.X R13, RZ, R31, RZ, P0, !PT ;  /* 0x0000001fff0d7210 */ /* 0x002fc600007fe4ff */
[----:B------:R-:W1:Y:S04]  /*d410*/  SHFL.IDX PT, R3, R3, 0x5, 0x181f ;  /* 0x00b81f0003037f89 */ /* 0x000e6800000e0000 */
[----:B------:R2:W-:Y:S04]  /*d420*/  LDGSTS.E.BYPASS.LTC128B.128 [R5+0x19c00], desc[UR36][R12.64], !P3 ;  /* 0x19c000000c057fae */ /* 0x0005e8000d901d64 */
[----:B------:R2:W-:Y:S04]  /*d430*/  LDGSTS.E.BYPASS.LTC128B.128 [R5+0x1cc00], desc[UR36][R12.64+0x80], !P2 ;  /* 0x1cc000800c057fae */ /* 0x0005e8000d101d64 */
[----:B------:R2:W-:Y:S01]  /*d440*/  LDGSTS.E.BYPASS.LTC128B.128 [R5+0x1fc00], desc[UR36][R12.64+0x100], !P1 ;  /* 0x1fc001000c057fae */ /* 0x0005e2000c901d64 */
[----:B0-----:R-:W-:-:S05]  /*d450*/  IADD3 R14, P0, R14, R20, RZ ;  /* 0x000000140e0e7210 */ /* 0x001fca0007f1e0ff */
[----:B------:R-:W-:-:S05]  /*d460*/  IMAD.X R15, RZ, RZ, R4, P0 ;  /* 0x000000ffff0f7224 */ /* 0x000fca00000e0604 */
[----:B------:R2:W-:Y:S04]  /*d470*/  LDGSTS.E.BYPASS.LTC128B.128 [R5+0x1a400], desc[UR36][R14.64], !P3 ;  /* 0x1a4000000e057fae */ /* 0x0005e8000d901d64 */
[----:B------:R2:W-:Y:S04]  /*d480*/  LDGSTS.E.BYPASS.LTC128B.128 [R5+0x1d400], desc[UR36][R14.64+0x80], !P2 ;  /* 0x1d4000800e057fae */ /* 0x0005e8000d101d64 */
[----:B-1----:R2:W-:Y:S02]  /*d490*/  LDGSTS.E.BYPASS.LTC128B.128 [R5+0x20400], desc[UR36][R14.64+0x100], !P1 ;  /* 0x204001000e057fae */ /* 0x0025e4000c901d64 */
.L_x_2324:
        /* <DEDUP_REMOVED lines=10> */
.L_x_2249:
        /* <DEDUP_REMOVED lines=10> */
.L_x_2250:
[----:B------:R1:W-:Y:S01]  /*d5e0*/  SYNCS.ARRIVE.TRANS64.A1T0 RZ, [R26+URZ+0x2a830], RZ ;  /* 0x02a830ff1aff79a7 */ /* 0x0003e2000810003f */
[----:B------:R-:W-:Y:S05]  /*d5f0*/  @!P2 BRA `(.L_x_2251) ;  /* 0x000000000004a947 */ /* 0x000fea0003800000 */
[----:B------:R-:W-:Y:S01]  /*d600*/  BPT.TRAP 0x1 ;  /* 0x000000040000795c */ /* 0x000fe20000300000 */
.L_x_2251:
[----:B------:R-:W-:Y:S01]  /*d610*/  SHF.L.U32 R3, R19, 0x1f, RZ ;  /* 0x0000001f13037819 */ /* 0x000fe200000006ff */
[----:B------:R-:W-:Y:S01]  /*d620*/  BSSY B1, `(.L_x_2252) ;  /* 0x0000004000017945 */ /* 0x000fe20003800000 */
[----:B------:R-:W-:-:S04]  /*d630*/  LEA R0, R10, UR46, 0x3 ;  /* 0x0000002e0a007c11 */ /* 0x000fc8000f8e18ff */
[----:B------:R-:W2:Y:S02]  /*d640*/  SYNCS.PHASECHK.TRANS64.TRYWAIT P0, [R0+URZ+0x2a860], R3 ;  /* 0x02a86003000075a7 */ /* 0x000ea4000800017f */
[----:B--2---:R-:W-:Y:S05]  /*d650*/  @!P0 BRA `(.L_x_2253) ;  /* 0x0000002c00288947 */ /* 0x004fea0003800000 */
.L_x_2325:
[----:B------:R-:W-:Y:S05]  /*d660*/  BSYNC B1 ;  /* 0x0000000000017941 */ /* 0x000fea0003800000 */
.L_x_2252:
[----:B------:R-:W-:Y:S01]  /*d670*/  UMOV UR4, 0xffffffff ;  /* 0xffffffff00047882 */ /* 0x000fe20000000000 */
[----:B------:R-:W-:Y:S01]  /*d680*/  LOP3.LUT P0, RZ, R32, 0x2, RZ, 0xc0, !PT ;  /* 0x0000000220ff7812 */ /* 0x000fe2000780c0ff */
[----:B------:R-:W-:Y:S01]  /*d690*/  IMAD R10, R10, 0x3000, R37 ;  /* 0x000030000a0a7824 */ /* 0x000fe200078e0225 */
[----:B------:R-:W-:Y:S11]  /*d6a0*/  BRA.DIV UR4, `(.L_x_2254) ;  /* 0x0000002e04287947 */ /* 0x000ff6000b800000 */
[----:B------:R-:W3:Y:S04]  /*d6b0*/  SHFL.IDX PT, R14, R17, RZ, 0x181f ;  /* 0x00181fff110e7589 */ /* 0x000ee800000e0000 */
[----:B--2---:R-:W0:Y:S04]  /*d6c0*/  SHFL.IDX PT, R3, R18, RZ, 0x181f ;  /* 0x00181fff12037589 */ /* 0x004e2800000e0000 */
[----:B------:R-:W-:Y:S01]  /*d6d0*/  SHFL.IDX PT, R19, R18, 0x1, 0x181f ;  /* 0x00381f0012137f89 */ /* 0x000fe200000e0000 */
[----:B---3--:R-:W-:-:S03]  /*d6e0*/  IADD3 R4, P1, R14, R20, RZ ;  /* 0x000000140e047210 */ /* 0x008fc60007f3e0ff */
[----:B------:R-:W2:Y:S01]  /*d6f0*/  SHFL.IDX PT, R14, R17, 0x1, 0x181f ;  /* 0x00381f00110e7f89 */ /* 0x000ea200000e0000 */
[----:B0-----:R-:W-:Y:S02]  /*d700*/  IADD3.X R5, RZ, R3, RZ, P1, !PT ;  /* 0x00000003ff057210 */ /* 0x001fe40000ffe4ff */
[----:B------:R-:W-:Y:S02]  /*d710*/  LOP3.LUT P1, RZ, R32, 0x1, RZ, 0xc0, !PT ;  /* 0x0000000120ff7812 */ /* 0x000fe4000782c0ff */
[----:B------:R-:W-:Y:S02]  /*d720*/  LEA R3, R10, UR46, 0x1 ;  /* 0x0000002e0a037c11 */ /* 0x000fe4000f8e08ff */
[----:B------:R-:W-:-:S13]  /*d730*/  ISETP.LT.OR P2, PT, R6, 0x1, !P1 ;  /* 0x000000010600780c */ /* 0x000fda0004f41670 */
[----:B------:R-:W-:Y:S01]  /*d740*/  LDGSTS.E.BYPASS.LTC128B.128 [R3+0x400], desc[UR36][R4.64], !P2 ;  /* 0x0040000004037fae */ /* 0x000fe2000d101d64 */
[----:B------:R-:W-:-:S13]  /*d750*/  ISETP.LT.OR P2, PT, R6, 0x1, !P0 ;  /* 0x000000010600780c */ /* 0x000fda0004741670 */
[----:B------:R0:W-:Y:S01]  /*d760*/  LDGSTS.E.BYPASS.LTC128B.128 [R3+0x3400], desc[UR36][R4.64+0x80], !P2 ;  /* 0x0340008004037fae */ /* 0x0001e2000d101d64 */
[----:B--2---:R-:W-:-:S03]  /*d770*/  IADD3 R10, P2, R14, R20, RZ ;  /* 0x000000140e0a7210 */ /* 0x004fc60007f5e0ff */
[----:B------:R-:W0:Y:S02]  /*d780*/  SHFL.IDX PT, R14, R17, 0x2, 0x181f ;  /* 0x00581f00110e7f89 */ /* 0x000e2400000e0000 */
[----:B------:R-:W-:Y:S01]  /*d790*/  IMAD.X R11, RZ, RZ, R19, P2 ;  /* 0x000000ffff0b7224 */ /* 0x000fe200010e0613 */
[----:B------:R-:W-:Y:S01]  /*d7a0*/  ISETP.LT.OR P2, PT, R6, 0x11, !P1 ;  /* 0x000000110600780c */ /* 0x000fe20004f41670 */
[----:B------:R-:W2:-:S12]  /*d7b0*/  SHFL.IDX PT, R19, R18, 0x2, 0x181f ;  /* 0x00581f0012137f89 */ /* 0x000e9800000e0000 */
[----:B------:R-:W-:Y:S01]  /*d7c0*/  LDGSTS.E.BYPASS.LTC128B.128 [R3+0xc00], desc[UR36][R10.64], !P2 ;  /* 0x00c000000a037fae */ /* 0x000fe2000d101d64 */
[----:B------:R-:W-:-:S13]  /*d7d0*/  ISETP.LT.OR P2, PT, R6, 0x11, !P0 ;  /* 0x000000110600780c */ /* 0x000fda0004741670 */
[----:B------:R3:W-:Y:S01]  /*d7e0*/  LDGSTS.E.BYPASS.LTC128B.128 [R3+0x3c00], desc[UR36][R10.64+0x80], !P2 ;  /* 0x03c000800a037fae */ /* 0x0007e2000d101d64 */
[----:B0-----:R-:W-:-:S03]  /*d7f0*/  IADD3 R4, P2, R14, R20, RZ ;  /* 0x000000140e047210 */ /* 0x001fc60007f5e0ff */
[----:B------:R-:W3:Y:S02]  /*d800*/  SHFL.IDX PT, R14, R17, 0x3, 0x181f ;  /* 0x00781f00110e7f89 */ /* 0x000ee400000e0000 */
[----:B--2---:R-:W-:Y:S01]  /*d810*/  IMAD.X R5, RZ, RZ, R19, P2 ;  /* 0x000000ffff057224 */ /* 0x004fe200010e0613 */
[----:B------:R-:W-:Y:S01]  /*d820*/  ISETP.LT.OR P2, PT, R6, 0x21, !P1 ;  /* 0x000000210600780c */ /* 0x000fe20004f41670 */
[----:B------:R-:W0:-:S12]  /*d830*/  SHFL.IDX PT, R19, R18, 0x3, 0x181f ;  /* 0x00781f0012137f89 */ /* 0x000e1800000e0000 */
[----:B------:R-:W-:Y:S01]  /*d840*/  LDGSTS.E.BYPASS.LTC128B.128 [R3+0x1400], desc[UR36][R4.64], !P2 ;  /* 0x0140000004037fae */ /* 0x000fe2000d101d64 */
[----:B------:R-:W-:-:S13]  /*d850*/  ISETP.LT.OR P2, PT, R6, 0x21, !P0 ;  /* 0x000000210600780c */ /* 0x000fda0004741670 */
[----:B------:R2:W-:Y:S01]  /*d860*/  LDGSTS.E.BYPASS.LTC128B.128 [R3+0x4400], desc[UR36][R4.64+0x80], !P2 ;  /* 0x0440008004037fae */ /* 0x0005e2000d101d64 */
[----:B---3--:R-:W-:-:S03]  /*d870*/  IADD3 R10, P2, R14, R20, RZ ;  /* 0x000000140e0a7210 */ /* 0x008fc60007f5e0ff */
[----:B------:R-:W2:Y:S01]  /*d880*/  SHFL.IDX PT, R14, R17, 0x4, 0x181f ;  /* 0x00981f00110e7f89 */ /* 0x000ea200000e0000 */
[----:B0-----:R-:W-:Y:S02]  /*d890*/  IADD3.X R11, RZ, R19, RZ, P2, !PT ;  /* 0x00000013ff0b7210 */ /* 0x001fe400017fe4ff */
[----:B------:R-:W-:Y:S01]  /*d8a0*/  ISETP.LT.OR P2, PT, R6, 0x31, !P1 ;  /* 0x000000310600780c */ /* 0x000fe20004f41670 */
[----:B------:R-:W0:-:S12]  /*d8b0*/  SHFL.IDX PT, R19, R18, 0x4, 0x181f ;  /* 0x00981f0012137f89 */ /* 0x000e1800000e0000 */
[----:B------:R3:W-:Y:S01]  /*d8c0*/  LDGSTS.E.BYPASS.LTC128B.128 [R3+0x1c00], desc[UR36][R10.64], !P2 ;  /* 0x01c000000a037fae */ /* 0x0007e2000d101d64 */
[----:B------:R-:W-:-:S13]  /*d8d0*/  ISETP.LT.OR P2, PT, R6, 0x31, !P0 ;  /* 0x000000310600780c */ /* 0x000fda0004741670 */
[----:B------:R3:W-:Y:S01]  /*d8e0*/  LDGSTS.E.BYPASS.LTC128B.128 [R3+0x4c00], desc[UR36][R10.64+0x80], !P2 ;  /* 0x04c000800a037fae */ /* 0x0007e2000d101d64 */
[----:B--2---:R-:W-:-:S03]  /*d8f0*/  IADD3 R4, P2, R14, R20, RZ ;  /* 0x000000140e047210 */ /* 0x004fc60007f5e0ff */
[----:B------:R3:W2:Y:S02]  /*d900*/  SHFL.IDX PT, R14, R17, 0x5, 0x181f ;  /* 0x00b81f00110e7f89 */ /* 0x0006a400000e0000 */
[----:B0-----:R-:W-:Y:S01]  /*d910*/  IMAD.X R5, RZ, RZ, R19, P2 ;  /* 0x000000ffff057224 */ /* 0x001fe200010e0613 */
[----:B------:R-:W-:Y:S01]  /*d920*/  ISETP.LT.OR P2, PT, R6, 0x41, !P1 ;  /* 0x000000410600780c */ /* 0x000fe20004f41670 */
[----:B------:R3:W4:-:S12]  /*d930*/  SHFL.IDX PT, R19, R18, 0x5, 0x181f ;  /* 0x00b81f0012137f89 */ /* 0x00071800000e0000 */
[----:B------:R3:W-:Y:S01]  /*d940*/  LDGSTS.E.BYPASS.LTC128B.128 [R3+0x2400], desc[UR36][R4.64], !P2 ;  /* 0x0240000004037fae */ /* 0x0007e2000d101d64 */
[----:B------:R-:W-:-:S13]  /*d950*/  ISETP.LT.OR P2, PT, R6, 0x41, !P0 ;  /* 0x000000410600780c */ /* 0x000fda0004741670 */
[----:B--2-4-:R3:W-:Y:S02]  /*d960*/  LDGSTS.E.BYPASS.LTC128B.128 [R3+0x5400], desc[UR36][R4.64+0x80], !P2 ;  /* 0x0540008004037fae */ /* 0x0147e4000d101d64 */
.L_x_2339:
[C---:B------:R-:W-:Y:S01]  /*d970*/  ISETP.LT.OR P1, PT, R6.reuse, 0x51, !P1 ;  /* 0x000000510600780c */ /* 0x040fe20004f21670 */
[----:B------:R-:W-:Y:S01]  /*d980*/  ULDC.64 UR4, c[0x0][0x328] ;  /* 0x0000ca0000047ab9 */ /* 0x000fe20000000a00 */
[----:B------:R-:W-:Y:S01]  /*d990*/  ISETP.LT.OR P0, PT, R6, 0x51, !P0 ;  /* 0x000000510600780c */ /* 0x000fe20004701670 */
[----:B------:R-:W-:Y:S01]  /*d9a0*/  IMAD R24, R24, UR4, RZ ;  /* 0x0000000418187c24 */ /* 0x000fe2000f8e02ff */
[----:B0--3--:R-:W-:Y:S01]  /*d9b0*/  IADD3 R4, P2, R14, R20, RZ ;  /* 0x000000140e047210 */ /* 0x009fe20007f5e0ff */
[----:B------:R-:W-:-:S04]  /*d9c0*/  IMAD.WIDE.U32 R10, R25, UR4, RZ ;  /* 0x00000004190a7c25 */ /* 0x000fc8000f8e00ff */
[----:B------:R-:W-:Y:S02]  /*d9d0*/  IMAD.X R5, RZ, RZ, R19, P2 ;  /* 0x000000ffff057224 */ /* 0x000fe400010e0613 */
[----:B------:R-:W-:Y:S01]  /*d9e0*/  IMAD R13, R25, UR5, R24 ;  /* 0x00000005190d7c24 */ /* 0x000fe2000f8e0218 */
[----:B------:R-:W-:Y:S02]  /*d9f0*/  ULDC.64 UR4, c[0x0][0x338] ;  /* 0x0000ce0000047ab9 */ /* 0x000fe40000000a00 */
[----:B------:R-:W-:Y:S01]  /*da00*/  @!PT LDS RZ, [RZ] ;  /* 0x00000000fffff984 */ /* 0x000fe20000000800 */
[----:B------:R-:W-:Y:S01]  /*da10*/  @!PT LDS RZ, [RZ] ;  /* 0x00000000fffff984 */ /* 0x000fe20000000800 */
[----:B------:R-:W-:Y:S01]  /*da20*/  @!PT LDS RZ, [RZ] ;  /* 0x00000000fffff984 */ /* 0x000fe20000000800 */
[----:B------:R0:W-:Y:S01]  /*da30*/  LDGSTS.E.BYPASS.LTC128B.128 [R3+0x2c00], desc[UR36][R4.64], !P1 ;  /* 0x02c0000004037fae */ /* 0x0001e2000c901d64 */
[----:B------:R-:W-:Y:S01]  /*da40*/  IMAD R21, R21, UR4, RZ ;  /* 0x0000000415157c24 */ /* 0x000fe2000f8e02ff */
[----:B------:R-:W-:Y:S02]  /*da50*/  IADD3 R11, R11, R13, RZ ;  /* 0x0000000d0b0b7210 */ /* 0x000fe40007ffe0ff */
[----:B------:R0:W-:Y:S01]  /*da60*/  LDGSTS.E.BYPASS.LTC128B.128 [R3+0x5c00], desc[UR36][R4.64+0x80], !P0 ;  /* 0x05c0008004037fae */ /* 0x0001e2000c101d64 */
[C---:B------:R-:W-:Y:S01]  /*da70*/  IMAD R21, R30.reuse, UR5, R21 ;  /* 0x000000051e157c24 */ /* 0x040fe2000f8e0215 */
[----:B------:R-:W-:Y:S01]  /*da80*/  PLOP3.LUT P0, PT, PT, PT, PT, 0x80, 0x0 ;  /* 0x000000000000781c */ /* 0x000fe20003f0f070 */
[----:B------:R-:W-:Y:S01]  /*da90*/  IMAD.WIDE.U32 R10, R30, UR4, R10 ;  /* 0x000000041e0a7c25 */ /* 0x000fe2000f8e000a */
[----:B------:R-:W-:-:S03]  /*daa0*/  NOP ;  /* 0x0000000000007918 */ /* 0x000fc60000000000 */
[----:B------:R-:W-:-:S08]  /*dab0*/  IMAD.IADD R21, R11, 0x1, R21 ;  /* 0x000000010b157824 */ /* 0x000fd000078e0215 */
.L_x_2255:
        /* <DEDUP_REMOVED lines=10> */
.L_x_2256:
[----:B------:R-:W-:Y:S01]  /*db60*/  R2UR UR4, R34 ;  /* 0x00000000220472ca */ /* 0x000fe200000e0000 */
[----:B------:R-:W-:Y:S01]  /*db70*/  ULDC.64 UR6, c[0x0][0x330] ;  /* 0x0000cc0000067ab9 */ /* 0x000fe20000000a00 */
[----:B------:R-:W-:Y:S01]  /*db80*/  MOV R11, R21 ;  /* 0x00000015000b7202 */ /* 0x000fe20000000f00 */
[----:B0-----:R-:W-:Y:S01]  /*db90*/  IMAD.U32 R3, RZ, RZ, UR6 ;  /* 0x00000006ff037e24 */ /* 0x001fe2000f8e00ff */
[----:B------:R0:W-:Y:S01]  /*dba0*/  SYNCS.ARRIVE.TRANS64.A1T0 RZ, [R0+URZ+0x2a850], RZ ;  /* 0x02a850ff00ff79a7 */ /* 0x0001e2000810003f */
[----:B------:R-:W-:Y:S01]  /*dbb0*/  VIADD R35, R35, 0xffffffff ;  /* 0xffffffff23237836 */ /* 0x000fe20000000000 */
[----:B------:R-:W-:Y:S01]  /*dbc0*/  IADD3 R6, R6, 0x60, RZ ;  /* 0x0000006006067810 */ /* 0x000fe20007ffe0ff */
[----:B------:R-:W-:Y:S01]  /*dbd0*/  IMAD.WIDE.U32 R10, R3, UR41, R10 ;  /* 0x00000029030a7c25 */ /* 0x000fe2000f8e000a */
[----:B------:R-:W-:-:S03]  /*dbe0*/  MOV R19, R9 ;  /* 0x0000000900137202 */ /* 0x000fc60000000f00 */
[----:B------:R-:W-:Y:S02]  /*dbf0*/  VIADD R7, R7, 0xffffffa0 ;  /* 0xffffffa007077836 */ /* 0x000fe40000000000 */
[----:B------:R-:W-:-:S04]  /*dc00*/  UIMAD UR4, UR4, UR6, URZ ;  /* 0x00000006040472a4 */ /* 0x000fc8000f8e023f */
[----:B------:R-:W-:-:S03]  /*dc10*/  UIMAD UR4, UR41, UR7, UR4 ;  /* 0x00000007290472a4 */ /* 0x000fc6000f8e0204 */
[----:B------:R-:W-:Y:S02]  /*dc20*/  ULDC.64 UR6, c[0x0][0x318] ;  /* 0x0000c60000067ab9 */ /* 0x000fe40000000a00 */
[----:B------:R-:W-:Y:S01]  /*dc30*/  LEA R17, P0, R10, UR6, 0x1 ;  /* 0x000000060a117c11 */ /* 0x000fe2000f8008ff */
[----:B------:R-:W-:-:S05]  /*dc40*/  VIADD R3, R11, UR4 ;  /* 0x000000040b037c36 */ /* 0x000fca0008000000 */
[----:B------:R-:W-:Y:S01]  /*dc50*/  LEA.HI.X R18, R10, UR7, R3, 0x1, P0 ;  /* 0x000000070a127c11 */ /* 0x000fe200080f0c03 */
[----:B------:R-:W-:Y:S01]  /*dc60*/  IMAD.MOV.U32 R10, RZ, RZ, R8 ;  /* 0x000000ffff0a7224 */ /* 0x000fe200078e0008 */
[----:B------:R-:W-:-:S13]  /*dc70*/  ISETP.GT.AND P0, PT, R35, UR50, PT ;  /* 0x0000003223007c0c */ /* 0x000fda000bf04270 */
[----:B0-----:R-:W-:Y:S05]  /*dc80*/  @P0 BRA `(.L_x_2257) ;  /* 0xfffffff0006c0947 */ /* 0x001fea000383ffff */
[----:B------:R-:W-:Y:S05]  /*dc90*/  BSYNC B0 ;  /* 0x0000000000007941 */ /* 0x000fea0003800000 */
.L_x_2244:
[----:B------:R-:W-:-:S13]  /*dca0*/  LOP3.LUT P0, RZ, R36, 0x10, RZ, 0xc0, !PT ;  /* 0x0000001024ff7812 */ /* 0x000fda000780c0ff */
[----:B------:R-:W-:Y:S05]  /*dcb0*/  @!P0 BRA `(.L_x_2258) ;  /* 0x0000000000048947 */ /* 0x000fea0003800000 */
[----:B------:R-:W-:Y:S01]  /*dcc0*/  BPT.TRAP 0x1 ;  /* 0x000000040000795c */ /* 0x000fe20000300000 */
.L_x_2258:
[C---:B0-----:R-:W-:Y:S01]  /*dcd0*/  LEA R0, R8.reuse, UR46, 0x3 ;  /* 0x0000002e08007c11 */ /* 0x041fe2000f8e18ff */
        /* <DEDUP_REMOVED lines=8> */
.L_x_2340:
[----:B------:R-:W-:Y:S05]  /*dd60*/  BSYNC B0 ;  /* 0x0000000000007941 */ /* 0x000fea0003800000 */
.L_x_2259:
[----:B------:R-:W-:-:S03]  /*dd70*/  UMOV UR4, 0xffffffff ;  /* 0xffffffff00047882 */ /* 0x000fc60000000000 */
[----:B------:R-:W-:Y:S05]  /*dd80*/  BRA.DIV UR4, `(.L_x_2261) ;  /* 0x0000002e048c7947 */ /* 0x000fea000b800000 */
[----:B------:R-:W-:Y:S01]  /*dd90*/  SHFL.IDX PT, R5, R18, RZ, 0x181f ;  /* 0x00181fff12057589 */ /* 0x000fe200000e0000 */
[C---:B0-----:R-:W-:Y:S02]  /*dda0*/  LOP3.LUT R3, R32.reuse, 0x1, RZ, 0xc0, !PT ;  /* 0x0000000120037812 */ /* 0x041fe400078ec0ff */
[----:B------:R-:W-:Y:S01]  /*ddb0*/  LOP3.LUT P0, RZ, R32, 0x2, RZ, 0xc0, !PT ;  /* 0x0000000220ff7812 */ /* 0x000fe2000780c0ff */
[----:B------:R-:W0:Y:S01]  /*ddc0*/  SHFL.IDX PT, R4, R17, RZ, 0x181f ;  /* 0x00181fff11047589 */ /* 0x000e2200000e0000 */
[----:B------:R-:W-:Y:S02]  /*ddd0*/  ISETP.NE.U32.AND P1, PT, R3, 0x1, PT ;  /* 0x000000010300780c */ /* 0x000fe40003f25070 */
[C---:B------:R-:W-:Y:S01]  /*dde0*/  ISETP.LT.OR P3, PT, R23.reuse, 0x1, !P0 ;  /* 0x000000011700780c */ /* 0x040fe20004761670 */
[----:B------:R-:W2:Y:S01]  /*ddf0*/  SHFL.IDX PT, R14, R17, 0x1, 0x181f ;  /* 0x00381f00110e7f89 */ /* 0x000ea200000e0000 */
[----:B------:R-:W-:Y:S02]  /*de00*/  ISETP.LT.OR P2, PT, R23, 0x1, P1 ;  /* 0x000000011700780c */ /* 0x000fe40000f41670 */
[----:B------:R-:W-:Y:S01]  /*de10*/  LEA R3, R37, UR46, 0x1 ;  /* 0x0000002e25037c11 */ /* 0x000fe2000f8e08ff */
[----:B------:R-:W3:Y:S01]  /*de20*/  SHFL.IDX PT, R6, R18, 0x1, 0x181f ;  /* 0x00381f0012067f89 */ /* 0x000ee200000e0000 */
[----:B------:R-:W-:-:S02]  /*de30*/  ISETP.LT.OR P4, PT, R23, 0x11, P1 ;  /* 0x000000111700780c */ /* 0x000fc40000f81670 */
[----:B------:R-:W-:Y:S01]  /*de40*/  ISETP.LT.OR P5, PT, R23, 0x11, !P0 ;  /* 0x000000111700780c */ /* 0x000fe200047a1670 */
[----:B------:R-:W4:Y:S04]  /*de50*/  SHFL.IDX PT, R20, R18, 0x2, 0x181f ;  /* 0x00581f0012147f89 */ /* 0x000f2800000e0000 */
[----:B------:R-:W5:Y:S04]  /*de60*/  SHFL.IDX PT, R10, R17, 0x2, 0x181f ;  /* 0x00581f00110a7f89 */ /* 0x000f6800000e0000 */
[----:B------:R-:W1:Y:S01]  /*de70*/  SHFL.IDX PT, R22, R17, 0x3, 0x181f ;  /* 0x00781f0011167f89 */ /* 0x000e6200000e0000 */
[----:B0-----:R-:W-:-:S03]  /*de80*/  IMAD.WIDE.U32 R4, R27, 0x2, R4 ;  /* 0x000000021b047825 */ /* 0x001fc600078e0004 */
[----:B------:R-:W-:Y:S01]  /*de90*/  SHFL.IDX PT, R19, R18, 0x4, 0x181f ;  /* 0x00981f0012137f89 */ /* 0x000fe200000e0000 */
[----:B--2---:R-:W-:-:S03]  /*dea0*/  MOV R12, R14 ;  /* 0x0000000e000c7202 */ /* 0x004fc60000000f00 */
[----:B------:R-:W0:Y:S01]  /*deb0*/  SHFL.IDX PT, R24, R17, 0x4, 0x181f ;  /* 0x00981f0011187f89 */ /* 0x000e2200000e0000 */
[----:B---3--:R-:W-:-:S03]  /*dec0*/  IMAD.MOV.U32 R13, RZ, RZ, R6 ;  /* 0x000000ffff0d7224 */ /* 0x008fc600078e0006 */
[----:B------:R-:W2:Y:S01]  /*ded0*/  SHFL.IDX PT, R7, R18, 0x3, 0x181f ;  /* 0x00781f0012077f89 */ /* 0x000ea200000e0000 */
[----:B----4-:R-:W-:-:S03]  /*dee0*/  IMAD.MOV.U32 R11, RZ, RZ, R20 ;  /* 0x000000ffff0b7224 */ /* 0x010fc600078e0014 */
[----:B------:R-:W-:Y:S01]  /*def0*/  LDGSTS.E.BYPASS.LTC128B.128 [R3+0x400], desc[UR36][R4.64], !P2 ;  /* 0x0040000004037fae */ /* 0x000fe2000d101d64 */
[----:B------:R-:W-:Y:S01]  /*df00*/  ISETP.LT.OR P2, PT, R23, 0x21, P1 ;  /* 0x000000211700780c */ /* 0x000fe20000f41670 */
[----:B------:R-:W-:Y:S02]  /*df10*/  IMAD.WIDE.U32 R12, R27, 0x2, R12 ;  /* 0x000000021b0c7825 */ /* 0x000fe400078e000c */
[----:B------:R0:W-:Y:S01]  /*df20*/  LDGSTS.E.BYPASS.LTC128B.128 [R3+0x3400], desc[UR36][R4.64+0x80], !P3 ;  /* 0x0340008004037fae */ /* 0x0001e2000d901d64 */
[----:B------:R-:W-:Y:S01]  /*df30*/  ISETP.LT.OR P3, PT, R23, 0x21, !P0 ;  /* 0x000000211700780c */ /* 0x000fe20004761670 */
[----:B-----5:R-:W-:Y:S01]  /*df40*/  IMAD.WIDE.U32 R10, R27, 0x2, R10 ;  /* 0x000000021b0a7825 */ /* 0x020fe200078e000a */
[----:B-1----:R-:W-:Y:S01]  /*df50*/  MOV R6, R22 ;  /* 0x0000001600067202 */ /* 0x002fe20000000f00 */
[----:B------:R-:W-:Y:S01]  /*df60*/  LDGSTS.E.BYPASS.LTC128B.128 [R3+0xc00], desc[UR36][R12.64], !P4 ;  /* 0x00c000000c037fae */ /* 0x000fe2000e101d64 */
[----:B------:R-:W-:-:S03]  /*df70*/  ISETP.LT.OR P4, PT, R23, 0x31, P1 ;  /* 0x000000311700780c */ /* 0x000fc60000f81670 */
[----:B------:R-:W-:Y:S01]  /*df80*/  LDGSTS.E.BYPASS.LTC128B.128 [R3+0x3c00], desc[UR36][R12.64+0x80], !P5 ;  /* 0x03c000800c037fae */ /* 0x000fe2000e901d64 */
[----:B------:R-:W-:-:S03]  /*df90*/  ISETP.LT.OR P5, PT, R23, 0x31, !P0 ;  /* 0x000000311700780c */ /* 0x000fc600047a1670 */
[----:B------:R-:W-:Y:S01]  /*dfa0*/  LDGSTS.E.BYPASS.LTC128B.128 [R3+0x1400], desc[UR36][R10.64], !P2 ;  /* 0x014000000a037fae */ /* 0x000fe2000d101d64 */
[C---:B------:R-:W-:Y:S01]  /*dfb0*/  ISETP.LT.OR P2, PT, R23.reuse, 0x41, P1 ;  /* 0x000000411700780c */ /* 0x040fe20000f41670 */
[----:B0-----:R-:W-:Y:S02]  /*dfc0*/  IMAD.MOV.U32 R4, RZ, RZ, R24 ;  /* 0x000000ffff047224 */ /* 0x001fe400078e0018 */
[----:B------:R0:W-:Y:S01]  /*dfd0*/  LDGSTS.E.BYPASS.LTC128B.128 [R3+0x4400], desc[UR36][R10.64+0x80], !P3 ;  /* 0x044000800a037fae */ /* 0x0001e2000d901d64 */
[----:B------:R-:W-:Y:S01]  /*dfe0*/  ISETP.LT.OR P3, PT, R23, 0x41, !P0 ;  /* 0x000000411700780c */ /* 0x000fe20004761670 */
[----:B------:R-:W-:Y:S02]  /*dff0*/  IMAD.MOV.U32 R5, RZ, RZ, R19 ;  /* 0x000000ffff057224 */ /* 0x000fe400078e0013 */
[C---:B--2---:R-:W-:Y:S01]  /*e000*/  IMAD.WIDE.U32 R6, R27.reuse, 0x2, R6 ;  /* 0x000000021b067825 */ /* 0x044fe200078e0006 */
[----:B------:R-:W1:Y:S03]  /*e010*/  SHFL.IDX PT, R18, R18, 0x5, 0x181f ;  /* 0x00b81f0012127f89 */ /* 0x000e6600000e0000 */
[----:B------:R-:W-:Y:S01]  /*e020*/  IMAD.WIDE.U32 R4, R27, 0x2, R4 ;  /* 0x000000021b047825 */ /* 0x000fe200078e0004 */
[----:B------:R2:W-:Y:S01]  /*e030*/  LDGSTS.E.BYPASS.LTC128B.128 [R3+0x1c00], desc[UR36][R6.64], !P4 ;  /* 0x01c0000006037fae */ /* 0x0005e2000e101d64 */
[----:B0-----:R-:W-:-:S03]  /*e040*/  MOV R10, RZ ;  /* 0x000000ff000a7202 */ /* 0x001fc60000000f00 */
[----:B------:R2:W-:Y:S04]  /*e050*/  LDGSTS.E.BYPASS.LTC128B.128 [R3+0x4c00], desc[UR36][R6.64+0x80], !P5 ;  /* 0x04c0008006037fae */ /* 0x0005e8000e901d64 */
[----:B------:R2:W-:Y:S04]  /*e060*/  LDGSTS.E.BYPASS.LTC128B.128 [R3+0x2400], desc[UR36][R4.64], !P2 ;  /* 0x0240000004037fae */ /* 0x0005e8000d101d64 */
[----:B------:R2:W0:Y:S04]  /*e070*/  SHFL.IDX PT, R14, R17, 0x5, 0x181f ;  /* 0x00b81f00110e7f89 */ /* 0x00042800000e0000 */
[----:B------:R2:W-:Y:S02]  /*e080*/  LDGSTS.E.BYPASS.LTC128B.128 [R3+0x5400], desc[UR36][R4.64+0x80], !P3 ;  /* 0x0540008004037fae */ /* 0x0005e4000d901d64 */
.L_x_2354:
[C---:B------:R-:W-:Y:S01]  /*e090*/  ISETP.LT.OR P1, PT, R23.reuse, 0x51, P1 ;  /* 0x000000511700780c */ /* 0x040fe20000f21670 */
[----:B0-2---:R-:W-:Y:S01]  /*e0a0*/  IMAD.MOV.U32 R4, RZ, RZ, R14 ;  /* 0x000000ffff047224 */ /* 0x005fe200078e000e */
[----:B------:R-:W-:Y:S01]  /*e0b0*/  ISETP.LT.OR P0, PT, R23, 0x51, !P0 ;  /* 0x000000511700780c */ /* 0x000fe20004701670 */
[----:B-1----:R-:W-:Y:S02]  /*e0c0*/  IMAD.MOV.U32 R5, RZ, RZ, R18 ;  /* 0x000000ffff057224 */ /* 0x002fe400078e0012 */
        /* <DEDUP_REMOVED lines=8> */
.L_x_2262:
        /* <DEDUP_REMOVED lines=10> */
.L_x_2263:
[----:B------:R1:W-:Y:S02]  /*e1f0*/  SYNCS.ARRIVE.TRANS64.A1T0 RZ, [R0+URZ+0x2a850], RZ ;  /* 0x02a850ff00ff79a7 */ /* 0x0003e4000810003f */
[----:B-1----:R-:W-:-:S04]  /*e200*/  IADD3 R0, R8, 0x1, RZ ;  /* 0x0000000108007810 */ /* 0x002fc80007ffe0ff */
[----:B------:R-:W-:-:S04]  /*e210*/  ISETP.NE.AND P0, PT, R0, 0x2, PT ;  /* 0x000000020000780c */ /* 0x000fc80003f05270 */
[----:B0-----:R-:W-:Y:S02]  /*e220*/  SEL R4, RZ, 0x1, P0 ;  /* 0x00000001ff047807 */ /* 0x001fe40000000000 */
[----:B------:R-:W-:Y:S02]  /*e230*/  SEL R0, R0, RZ, P0 ;  /* 0x000000ff00007207 */ /* 0x000fe40000000000 */
[----:B------:R-:W-:-:S07]  /*e240*/  LOP3.LUT R9, R9, R4, RZ, 0x3c, !PT ;  /* 0x0000000409097212 */ /* 0x000fce00078e3cff */
.L_x_2229:
[----:B------:R-:W0:Y:S01]  /*e250*/  S2R R4, SR_CgaCtaId ;  /* 0x0000000000047919 */ /* 0x000e220000008800 */
[----:B------:R-:W-:Y:S02]  /*e260*/  MOV R3, 0x400 ;  /* 0x0000040000037802 */ /* 0x000fe40000000f00 */
[----:B------:R-:W-:Y:S02]  /*e270*/  SHF.L.U32 R10, R10, 0x1f, RZ ;  /* 0x0000001f0a0a7819 */ /* 0x000fe400000006ff */
[----:B0-----:R-:W-:-:S04]  /*e280*/  LEA R5, R4, R3, 0x18 ;  /* 0x0000000304057211 */ /* 0x001fc800078ec0ff */
[----:B------:R-:W0:Y:S02]  /*e290*/  SYNCS.PHASECHK.TRANS64.TRYWAIT P0, [R5+URZ+0x2a820], R10 ;  /* 0x02a8200a050075a7 */ /* 0x000e24000800017f */
[----:B0-----:R-:W-:Y:S05]  /*e2a0*/  @!P0 BRA `(.L_x_2264) ;  /* 0x0000003000388947 */ /* 0x001fea0003800000 */
.L_x_2355:
[----:B------:R-:W-:-:S03]  /*e2b0*/  UMOV UR4, 0xffffffff ;  /* 0xffffffff00047882 */ /* 0x000fc60000000000 */
[----:B------:R-:W-:Y:S05]  /*e2c0*/  BRA.DIV UR4, `(.L_x_2265) ;  /* 0x0000003204447947 */ /* 0x000fea000b800000 */
[----:B------:R1:W2:Y:S02]  /*e2d0*/  SHFL.IDX PT, R14, R16, RZ, 0x1f ;  /* 0x00001fff100e7589 */ /* 0x0002a400000e0000 */
.L_x_2358:
[----:B--2---:R-:W-:-:S13]  /*e2e0*/  ISETP.NE.AND P0, PT, R14, RZ, PT ;  /* 0x000000ff0e00720c */ /* 0x004fda0003f05270 */
[----:B------:R-:W-:Y:S05]  /*e2f0*/  @P0 BRA `(.L_x_2185) ;  /* 0x00000000008c0947 */ /* 0x000fea0003800000 */
[----:B------:R-:W-:-:S03]  /*e300*/  UMOV UR4, 0xffffffff ;  /* 0xffffffff00047882 */ /* 0x000fc60000000000 */
[----:B------:R-:W-:Y:S05]  /*e310*/  BRA.DIV UR4, `(.L_x_2266) ;  /* 0x0000003204587947 */ /* 0x000fea000b800000 */
[----:B------:R-:W-:-:S13]  /*e320*/  ELECT P6, URZ, PT ;  /* 0x00000000003f782f */ /* 0x000fda00038c0000 */
.L_x_2361:
[----:B------:R-:W-:Y:S05]  /*e330*/  @!P6 BRA `(.L_x_2185) ;  /* 0x00000000007ce947 */ /* 0x000fea0003800000 */
[----:B------:R-:W-:-:S13]  /*e340*/  R2UR UR4, R2 ;  /* 0x00000000020472ca */ /* 0x000fda00000e0000 */
[----:B------:R-:W-:-:S06]  /*e350*/  ULOP3.LUT UR4, UR4, 0x2, URZ, 0xfc, !UPT ;  /* 0x0000000204047892 */ /* 0x000fcc000f8efc3f */
[----:B------:R-:W-:-:S05]  /*e360*/  IMAD.U32 R3, RZ, RZ, UR4 ;  /* 0x00000004ff037e24 */ /* 0x000fca000f8e00ff */
[----:B------:R-:W-:-:S13]  /*e370*/  ISETP.NE.AND P0, PT, R3, 0x3, PT ;  /* 0x000000030300780c */ /* 0x000fda0003f05270 */
[----:B------:R-:W-:Y:S05]  /*e380*/  @!P0 BRA `(.L_x_2267) ;  /* 0x0000000000048947 */ /* 0x000fea0003800000 */
[----:B------:R-:W-:Y:S01]  /*e390*/  BPT.TRAP 0x1 ;  /* 0x000000040000795c */ /* 0x000fe20000300000 */
.L_x_2267:
[C---:B------:R-:W-:Y:S01]  /*e3a0*/  IMAD R6, R0.reuse, 0x8, R5 ;  /* 0x0000000800067824 */ /* 0x040fe200078e0205 */
[----:B------:R-:W-:Y:S02]  /*e3b0*/  SHF.L.U32 R3, R9, 0x1f, RZ ;  /* 0x0000001f09037819 */ /* 0x000fe400000006ff */
[----:B------:R-:W-:Y:S02]  /*e3c0*/  IADD3 R0, R0, 0x1, RZ ;  /* 0x0000000100007810 */ /* 0x000fe40007ffe0ff */
[----:B------:R-:W2:Y:S02]  /*e3d0*/  SYNCS.PHASECHK.TRANS64.TRYWAIT P1, [R6+URZ+0x2a840], R3 ;  /* 0x02a84003060075a7 */ /* 0x000ea4000802017f */
[----:B------:R-:W-:-:S04]  /*e3e0*/  ISETP.NE.AND P2, PT, R0, 0x2, PT ;  /* 0x000000020000780c */ /* 0x000fc80003f45270 */
[----:B------:R-:W-:Y:S01]  /*e3f0*/  SEL R4, RZ, 0x1, P2 ;  /* 0x00000001ff047807 */ /* 0x000fe20001000000 */
[----:B--2---:R-:W-:Y:S08]  /*e400*/  @!P1 BRA `(.L_x_2268) ;  /* 0x00000030003c9947 */ /* 0x004ff00003800000 */
.L_x_2362:
[----:B------:R-:W-:Y:S02]  /*e410*/  SEL R0, R0, RZ, P2 ;  /* 0x000000ff00007207 */ /* 0x000fe40001000000 */
[----:B------:R-:W-:Y:S01]  /*e420*/  LOP3.LUT R4, R9, R4, RZ, 0x3c, !PT ;  /* 0x0000000409047212 */ /* 0x000fe200078e3cff */
[----:B------:R-:W-:Y:S06]  /*e430*/  @!P0 BRA `(.L_x_2269) ;  /* 0x0000000000048947 */ /* 0x000fec0003800000 */
[----:B------:R-:W-:Y:S01]  /*e440*/  BPT.TRAP 0x1 ;  /* 0x000000040000795c */ /* 0x000fe20000300000 */
.L_x_2269:
[----:B0-----:R-:W-:Y:S01]  /*e450*/  IMAD R5, R0, 0x8, R5 ;  /* 0x0000000800057824 */ /* 0x001fe200078e0205 */
[----:B------:R-:W-:-:S04]  /*e460*/  SHF.L.U32 R0, R4, 0x1f, RZ ;  /* 0x0000001f04007819 */ /* 0x000fc800000006ff */
[----:B------:R-:W0:Y:S02]  /*e470*/  SYNCS.PHASECHK.TRANS64.TRYWAIT P1, [R5+URZ+0x2a840], R0 ;  /* 0x02a84000050075a7 */ /* 0x000e24000802017f */
[----:B0-----:R-:W-:Y:S05]  /*e480*/  @!P1 BRA `(.L_x_2270) ;  /* 0x0000003000309947 */ /* 0x001fea0003800000 */
.L_x_2363:
[----:B------:R-:W-:Y:S05]  /*e490*/  @!P0 BRA `(.L_x_2271) ;  /* 0x0000000000048947 */ /* 0x000fea0003800000 */
[----:B------:R-:W-:Y:S01]  /*e4a0*/  BPT.TRAP 0x1 ;  /* 0x000000040000795c */ /* 0x000fe20000300000 */
.L_x_2271:
[----:B------:R-:W3:Y:S02]  /*e4b0*/  SYNCS.PHASECHK.TRANS64.TRYWAIT P1, [R6+URZ+0x2a860], R3 ;  /* 0x02a86003060075a7 */ /* 0x000ee4000802017f */
[----:B---3--:R-:W-:Y:S05]  /*e4c0*/  @!P1 BRA `(.L_x_2272) ;  /* 0x0000003000349947 */ /* 0x008fea0003800000 */
.L_x_2364:
[----:B------:R-:W-:Y:S05]  /*e4d0*/  @!P0 BRA `(.L_x_2273) ;  /* 0x0000000000048947 */ /* 0x000fea0003800000 */
[----:B------:R-:W-:Y:S01]  /*e4e0*/  BPT.TRAP 0x1 ;  /* 0x000000040000795c */ /* 0x000fe20000300000 */
.L_x_2273:
[----:B----4-:R4:W0:Y:S02]  /*e4f0*/  SYNCS.PHASECHK.TRANS64.TRYWAIT P0, [R5+URZ+0x2a860], R0 ;  /* 0x02a86000050075a7 */ /* 0x010824000800017f */
[----:B0-----:R-:W-:Y:S05]  /*e500*/  @!P0 NANOSLEEP.SYNCS 0x989680 ;  /* 0x009896800000895d */ /* 0x001fea0003900000 */
[----:B------:R-:W0:Y:S02]  /*e510*/  @!P0 SYNCS.PHASECHK.TRANS64 P0, [R5+URZ+0x2a860], R0 ;  /* 0x02a86000050085a7 */ /* 0x000e24000800007f */
[----:B0-----:R-:W-:Y:S05]  /*e520*/  @!P0 BRA `(.L_x_2273) ;  /* 0xfffffffc00f08947 */ /* 0x001fea000383ffff */
.L_x_2185:
[----:B------:R-:W-:Y:S05]  /*e530*/  BSYNC B6 ;  /* 0x0000000000067941 */ /* 0x000fea0003800000 */
.L_x_2182:
[----:B------:R-:W-:Y:S05]  /*e540*/  EXIT ;  /* 0x000000000000794d */ /* 0x000fea0003800000 */
.L_x_2189:
[----:B-1----:R-:W-:-:S04]  /*e550*/  IMAD.U32 R3, RZ, RZ, UR39 ;  /* 0x00000027ff037e24 */ /* 0x002fc8000f8e00ff */
[----:B------:R1:W2:Y:S03]  /*e560*/  SYNCS.PHASECHK.TRANS64.TRYWAIT P0, [R3+URZ+0x2a800], R0 ;  /* 0x02a80000030075a7 */ /* 0x0002a6000800017f */
[----:B--2---:R-:W-:Y:S05]  /*e570*/  @!P0 NANOSLEEP.SYNCS 0x989680 ;  /* 0x009896800000895d */ /* 0x004fea0003900000 */
[----:B------:R-:W2:Y:S02]  /*e580*/  @!P0 SYNCS.PHASECHK.TRANS64 P0, [R3+URZ+0x2a800], R0 ;  /* 0x02a80000030085a7 */ /* 0x000ea4000800007f */
[----:B--2---:R-:W-:Y:S05]  /*e590*/  @!P0 BRA `(.L_x_2189) ;  /* 0xfffffffc00ec8947 */ /* 0x004fea000383ffff */
[----:B------:R-:W-:Y:S05]  /*e5a0*/  BRA `(.L_x_2274) ;  /* 0xffffff2c003c7947 */ /* 0x000fea000383ffff */
.L_x_2193:
[----:B--2---:R-:W-:-:S04]  /*e5b0*/  MOV R3, UR39 ;  /* 0x0000002700037c02 */ /* 0x004fc80008000f00 */
[----:B------:R2:W3:Y:S03]  /*e5c0*/  SYNCS.PHASECHK.TRANS64.TRYWAIT P1, [R3+URZ+0x2a830], R0 ;  /* 0x02a83000030075a7 */ /* 0x0004e6000802017f */
[----:B---3--:R-:W-:Y:S05]  /*e5d0*/  @!P1 NANOSLEEP.SYNCS 0x989680 ;  /* 0x009896800000995d */ /* 0x008fea0003900000 */
[----:B------:R-:W3:Y:S02]  /*e5e0*/  @!P1 SYNCS.PHASECHK.TRANS64 P1, [R3+URZ+0x2a830], R0 ;  /* 0x02a83000030095a7 */ /* 0x000ee4000802007f */
[----:B---3--:R-:W-:Y:S05]  /*e5f0*/  @!P1 BRA `(.L_x_2193) ;  /* 0xfffffffc00ec9947 */ /* 0x008fea000383ffff */
[----:B------:R-:W-:Y:S05]  /*e600*/  BRA `(.L_x_2192) ;  /* 0xffffff2c005c7947 */ /* 0x000fea000383ffff */
.L_x_2199:
[----:B-1----:R-:W-:-:S04]  /*e610*/  IMAD.U32 R12, RZ, RZ, UR7 ;  /* 0x00000007ff0c7e24 */ /* 0x002fc8000f8e00ff */
[----:B------:R1:W2:Y:S03]  /*e620*/  SYNCS.PHASECHK.TRANS64.TRYWAIT P1, [R12+URZ+0x2a830], R11 ;  /* 0x02a8300b0c0075a7 */ /* 0x0002a6000802017f */
[----:B--2---:R-:W-:Y:S05]  /*e630*/  @!P1 NANOSLEEP.SYNCS 0x989680 ;  /* 0x009896800000995d */ /* 0x004fea0003900000 */
[----:B------:R-:W2:Y:S02]  /*e640*/  @!P1 SYNCS.PHASECHK.TRANS64 P1, [R12+URZ+0x2a830], R11 ;  /* 0x02a8300b0c0095a7 */ /* 0x000ea4000802007f */
[----:B--2---:R-:W-:Y:S05]  /*e650*/  @!P1 BRA `(.L_x_2199) ;  /* 0xfffffffc00ec9947 */ /* 0x004fea000383ffff */
[----:B------:R-:W-:Y:S05]  /*e660*/  BRA `(.L_x_2198) ;  /* 0xffffff5400547947 */ /* 0x000fea000383ffff */
.L_x_2203:
[----:B---3--:R-:W-:-:S04]  /*e670*/  IMAD.U32 R6, RZ, RZ, UR10 ;  /* 0x0000000aff067e24 */ /* 0x008fc8000f8e00ff */
[----:B------:R3:W4:Y:S03]  /*e680*/  SYNCS.PHASECHK.TRANS64.TRYWAIT P1, [R6+URZ+0x2a850], R5 ;  /* 0x02a85005060075a7 */ /* 0x000726000802017f */
[----:B----4-:R-:W-:Y:S05]  /*e690*/  @!P1 NANOSLEEP.SYNCS 0x989680 ;  /* 0x009896800000995d */ /* 0x010fea0003900000 */
[----:B------:R-:W4:Y:S02]  /*e6a0*/  @!P1 SYNCS.PHASECHK.TRANS64 P1, [R6+URZ+0x2a850], R5 ;  /* 0x02a85005060095a7 */ /* 0x000f24000802007f */
[----:B----4-:R-:W-:Y:S05]  /*e6b0*/  @!P1 BRA `(.L_x_2203) ;  /* 0xfffffffc00ec9947 */ /* 0x010fea000383ffff */
[----:B------:R-:W-:Y:S05]  /*e6c0*/  BRA `(.L_x_2202) ;  /* 0xffffff5c00607947 */ /* 0x000fea000383ffff */
.L_x_2211:
[----:B-1----:R-:W-:-:S04]  /*e6d0*/  MOV R12, UR38 ;  /* 0x00000026000c7c02 */ /* 0x002fc80008000f00 */
[----:B------:R1:W2:Y:S03]  /*e6e0*/  SYNCS.PHASECHK.TRANS64.TRYWAIT P1, [R12+URZ+0x2a830], R11 ;  /* 0x02a8300b0c0075a7 */ /* 0x0002a6000802017f */
[----:B--2---:R-:W-:Y:S05]  /*e6f0*/  @!P1 NANOSLEEP.SYNCS 0x989680 ;  /* 0x009896800000995d */ /* 0x004fea0003900000 */
[----:B------:R-:W2:Y:S02]  /*e700*/  @!P1 SYNCS.PHASECHK.TRANS64 P1, [R12+URZ+0x2a830], R11 ;  /* 0x02a8300b0c0095a7 */ /* 0x000ea4000802007f */
[----:B--2---:R-:W-:Y:S05]  /*e710*/  @!P1 BRA `(.L_x_2211) ;  /* 0xfffffffc00ec9947 */ /* 0x004fea000383ffff */
[----:B------:R-:W-:Y:S05]  /*e720*/  BRA `(.L_x_2210) ;  /* 0xffffff7c00707947 */ /* 0x000fea000383ffff */
.L_x_2215:
[----:B---3--:R-:W-:-:S04]  /*e730*/  IMAD.U32 R6, RZ, RZ, UR5 ;  /* 0x00000005ff067e24 */ /* 0x008fc8000f8e00ff */
[----:B------:R3:W4:Y:S03]  /*e740*/  SYNCS.PHASECHK.TRANS64.TRYWAIT P1, [R6+URZ+0x2a850], R5 ;  /* 0x02a85005060075a7 */ /* 0x000726000802017f */
[----:B----4-:R-:W-:Y:S05]  /*e750*/  @!P1 NANOSLEEP.SYNCS 0x989680 ;  /* 0x009896800000995d */ /* 0x010fea0003900000 */
[----:B------:R-:W4:Y:S02]  /*e760*/  @!P1 SYNCS.PHASECHK.TRANS64 P1, [R6+URZ+0x2a850], R5 ;  /* 0x02a85005060095a7 */ /* 0x000f24000802007f */
[----:B----4-:R-:W-:Y:S05]  /*e770*/  @!P1 BRA `(.L_x_2215) ;  /* 0xfffffffc00ec9947 */ /* 0x010fea000383ffff */
[----:B------:R-:W-:Y:S05]  /*e780*/  BRA `(.L_x_2214) ;  /* 0xffffff84007c7947 */ /* 0x000fea000383ffff */
.L_x_2222:
[----:B-1----:R-:W-:-:S04]  /*e790*/  IMAD.U32 R5, RZ, RZ, UR5 ;  /* 0x00000005ff057e24 */ /* 0x002fc8000f8e00ff */
[----:B------:R1:W2:Y:S03]  /*e7a0*/  SYNCS.PHASECHK.TRANS64.TRYWAIT P1, [R5+URZ+0x2a850], R0 ;  /* 0x02a85000050075a7 */ /* 0x0002a6000802017f */
[----:B--2---:R-:W-:Y:S05]  /*e7b0*/  @!P1 NANOSLEEP.SYNCS 0x989680 ;  /* 0x009896800000995d */ /* 0x004fea0003900000 */
[----:B------:R-:W2:Y:S02]  /*e7c0*/  @!P1 SYNCS.PHASECHK.TRANS64 P1, [R5+URZ+0x2a850], R0 ;  /* 0x02a85000050095a7 */ /* 0x000ea4000802007f */
[----:B--2---:R-:W-:Y:S05]  /*e7d0*/  @!P1 BRA `(.L_x_2222) ;  /* 0xfffffffc00ec9947 */ /* 0x004fea000383ffff */
[----:B------:R-:W-:Y:S05]  /*e7e0*/  BRA `(.L_x_2221) ;  /* 0xffffffa000807947 */ /* 0x000fea000383ffff */
.L_x_2234:
[----:B------:R-:W-:Y:S01]  /*e7f0*/  MOV R13, R16 ;  /* 0x00000010000d7202 */ /* 0x000fe20000000f00 */
[----:B------:R-:W-:Y:S01]  /*e800*/  IMAD.MOV.U32 R12, RZ, RZ, RZ ;  /* 0x000000ffff0c7224 */ /* 0x000fe200078e00ff */
[----:B------:R-:W-:Y:S01]  /*e810*/  MOV R15, 0xffffffff ;  /* 0xffffffff000f7802 */ /* 0x000fe20000000f00 */
[----:B------:R-:W-:-:S07]  /*e820*/  IMAD.MOV.U32 R11, RZ, RZ, 0x1f ;  /* 0x0000001fff0b7424 */ /* 0x000fce00078e00ff */
[----:B-----5:R-:W-:Y:S05]  /*e830*/  WARPSYNC.COLLECTIVE R15, `(.L_x_2275) ;  /* 0x000000000f087348 */ /* 0x020fea0003c00000 */
[----:B------:R0:W1:Y:S02]  /*e840*/  SHFL.IDX P6, R14, R13, R12, R11 ;  /* 0x0000000c0d0e7389 */ /* 0x00006400000c000b */
[----:B01---5:R-:W-:Y:S01]  /*e850*/  ENDCOLLECTIVE ;  /* 0x000000000000791b */ /* 0x023fe20003800000 */
.L_x_2275:
[----:B------:R-:W-:Y:S05]  /*e860*/  BRA `(.L_x_2276) ;  /* 0xffffffcc00b07947 */ /* 0x000fea000383ffff */
.L_x_2236:
[----:B0-----:R-:W-:-:S04]  /*e870*/  IMAD.U32 R5, RZ, RZ, UR46 ;  /* 0x0000002eff057e24 */ /* 0x001fc8000f8e00ff */
[----:B------:R0:W1:Y:S03]  /*e880*/  SYNCS.PHASECHK.TRANS64.TRYWAIT P0, [R5+URZ+0x2a840], R4 ;  /* 0x02a84004050075a7 */ /* 0x000066000800017f */
[----:B-1----:R-:W-:Y:S05]  /*e890*/  @!P0 NANOSLEEP.SYNCS 0x989680 ;  /* 0x009896800000895d */ /* 0x002fea0003900000 */
[----:B------:R-:W1:Y:S02]  /*e8a0*/  @!P0 SYNCS.PHASECHK.TRANS64 P0, [R5+URZ+0x2a840], R4 ;  /* 0x02a84004050085a7 */ /* 0x000e64000800007f */
[----:B-1----:R-:W-:Y:S05]  /*e8b0*/  @!P0 BRA `(.L_x_2236) ;  /* 0xfffffffc00ec8947 */ /* 0x002fea000383ffff */
[----:B------:R-:W-:Y:S05]  /*e8c0*/  BRA `(.L_x_2277) ;  /* 0xffffffd000c07947 */ /* 0x000fea000383ffff */
.L_x_2237:
[----:B------:R-:W-:Y:S01]  /*e8d0*/  BSSY B0, `(.L_x_2278) ;  /* 0x0000008000007945 */ /* 0x000fe20003800000 */
[----:B------:R-:W-:Y:S01]  /*e8e0*/  IMAD.MOV.U32 R13, RZ, RZ, R3 ;  /* 0x000000ffff0d7224 */ /* 0x000fe200078e0003 */
[----:B------:R-:W-:Y:S01]  /*e8f0*/  MOV R12, RZ ;  /* 0x000000ff000c7202 */ /* 0x000fe20000000f00 */
[----:B------:R-:W-:Y:S02]  /*e900*/  IMAD.MOV.U32 R11, RZ, RZ, 0x181f ;  /* 0x0000181fff0b7424 */ /* 0x000fe400078e00ff */
[----:B------:R-:W-:-:S07]  /*e910*/  IMAD.MOV.U32 R15, RZ, RZ, -0x1 ;  /* 0xffffffffff0f7424 */ /* 0x000fce00078e00ff */
[----:B------:R-:W-:Y:S05]  /*e920*/  WARPSYNC.COLLECTIVE R15, `(.L_x_2279) ;  /* 0x000000000f087348 */ /* 0x000fea0003c00000 */
[----:B------:R0:W1:Y:S02]  /*e930*/  SHFL.IDX P6, R14, R13, R12, R11 ;  /* 0x0000000c0d0e7389 */ /* 0x00006400000c000b */
[----:B01----:R-:W-:Y:S01]  /*e940*/  ENDCOLLECTIVE ;  /* 0x000000000000791b */ /* 0x003fe20003800000 */
.L_x_2279:
[----:B------:R-:W-:Y:S05]  /*e950*/  BSYNC B0 ;  /* 0x0000000000007941 */ /* 0x000fea0003800000 */
.L_x_2278:
[----:B------:R-:W-:Y:S01]  /*e960*/  IMAD.MOV.U32 R13, RZ, RZ, R0 ;  /* 0x000000ffff0d7224 */ /* 0x000fe200078e0000 */
[----:B------:R-:W-:Y:S01]  /*e970*/  MOV R11, 0x181f ;  /* 0x0000181f000b7802 */ /* 0x000fe20000000f00 */
[----:B------:R-:W-:Y:S01]  /*e980*/  IMAD.MOV.U32 R12, RZ, RZ, RZ ;  /* 0x000000ffff0c7224 */ /* 0x000fe200078e00ff */
[----:B------:R-:W-:Y:S01]  /*e990*/  MOV R5, R14 ;  /* 0x0000000e00057202 */ /* 0x000fe20000000f00 */
[----:B------:R-:W-:Y:S01]  /*e9a0*/  IMAD.MOV.U32 R15, RZ, RZ, -0x1 ;  /* 0xffffffffff0f7424 */ /* 0x000fe200078e00ff */
[----:B------:R-:W-:-:S07]  /*e9b0*/  @P0 LEA R19, R37, UR46, 0x1 ;  /* 0x0000002e25130c11 */ /* 0x000fce000f8e08ff */
[----:B------:R-:W-:Y:S05]  /*e9c0*/  WARPSYNC.COLLECTIVE R15, `(.L_x_2280) ;  /* 0x000000000f087348 */ /* 0x000fea0003c00000 */
[----:B------:R0:W1:Y:S02]  /*e9d0*/  SHFL.IDX P6, R14, R13, R12, R11 ;  /* 0x0000000c0d0e7389 */ /* 0x00006400000c000b */
[----:B01----:R-:W-:Y:S01]  /*e9e0*/  ENDCOLLECTIVE ;  /* 0x000000000000791b */ /* 0x003fe20003800000 */
.L_x_2280:
[----:B------:R-:W-:Y:S01]  /*e9f0*/  MOV R13, R3 ;  /* 0x00000003000d7202 */ /* 0x000fe20000000f00 */
[----:B------:R-:W-:Y:S02]  /*ea00*/  IMAD.MOV.U32 R12, RZ, RZ, 0x1 ;  /* 0x00000001ff0c7424 */ /* 0x000fe400078e00ff */
[----:B------:R-:W-:-:S07]  /*ea10*/  IMAD.MOV.U32 R4, RZ, RZ, R14 ;  /* 0x000000ffff047224 */ /* 0x000fce00078e000e */
[----:B------:R-:W-:Y:S05]  /*ea20*/  WARPSYNC.COLLECTIVE R15, `(.L_x_2281) ;  /* 0x000000000f087348 */ /* 0x000fea0003c00000 */
[----:B------:R0:W1:Y:S02]  /*ea30*/  SHFL.IDX P6, R14, R13, R12, R11 ;  /* 0x0000000c0d0e7389 */ /* 0x00006400000c000b */
[----:B01----:R-:W-:Y:S01]  /*ea40*/  ENDCOLLECTIVE ;  /* 0x000000000000791b */ /* 0x003fe20003800000 */
.L_x_2281:
        /* <DEDUP_REMOVED lines=13> */
.L_x_2282:
[----:B------:R-:W-:Y:S01]  /*eb20*/  IMAD.MOV.U32 R5, RZ, RZ, R7 ;  /* 0x000000ffff057224 */ /* 0x000fe200078e0007 */
[----:B------:R-:W-:Y:S02]  /*eb30*/  @P0 LEA R20, R37, UR46, 0x1 ;  /* 0x0000002e25140c11 */ /* 0x000fe4000f8e08ff */
[----:B------:R-:W-:Y:S01]  /*eb40*/  MOV R13, R3 ;  /* 0x00000003000d7202 */ /* 0x000fe20000000f00 */
[----:B------:R-:W-:Y:S02]  /*eb50*/  IMAD.MOV.U32 R12, RZ, RZ, 0x2 ;  /* 0x00000002ff0c7424 */ /* 0x000fe400078e00ff */
[----:B------:R-:W-:-:S07]  /*eb60*/  IMAD.MOV.U32 R4, RZ, RZ, R14 ;  /* 0x000000ffff047224 */ /* 0x000fce00078e000e */
[----:B------:R-:W-:Y:S05]  /*eb70*/  WARPSYNC.COLLECTIVE R15, `(.L_x_2283) ;  /* 0x000000000f087348 */ /* 0x000fea0003c00000 */
[----:B------:R0:W1:Y:S02]  /*eb80*/  SHFL.IDX P6, R14, R13, R12, R11 ;  /* 0x0000000c0d0e7389 */ /* 0x00006400000c000b */
[----:B01----:R-:W-:Y:S01]  /*eb90*/  ENDCOLLECTIVE ;  /* 0x000000000000791b */ /* 0x003fe20003800000 */
.L_x_2283:
        /* <DEDUP_REMOVED lines=13> */
.L_x_2284:
[----:B------:R-:W-:Y:S01]  /*ec70*/  MOV R5, R10 ;  /* 0x0000000a00057202 */ /* 0x000fe20000000f00 */
[----:B------:R-:W-:Y:S02]  /*ec80*/  IMAD.MOV.U32 R13, RZ, RZ, R3 ;  /* 0x000000ffff0d7224 */ /* 0x000fe400078e0003 */
[----:B------:R-:W-:Y:S02]  /*ec90*/  IMAD.MOV.U32 R12, RZ, RZ, 0x3 ;  /* 0x00000003ff0c7424 */ /* 0x000fe400078e00ff */
[----:B------:R-:W-:-:S07]  /*eca0*/  IMAD.MOV.U32 R21, RZ, RZ, R14 ;  /* 0x000000ffff157224 */ /* 0x000fce00078e000e */
[----:B------:R-:W-:Y:S05]  /*ecb0*/  WARPSYNC.COLLECTIVE R15, `(.L_x_2285) ;  /* 0x000000000f087348 */ /* 0x000fea0003c00000 */
[----:B------:R0:W1:Y:S02]  /*ecc0*/  SHFL.IDX P6, R14, R13, R12, R11 ;  /* 0x0000000c0d0e7389 */ /* 0x00006400000c000b */
[----:B01----:R-:W-:Y:S01]  /*ecd0*/  ENDCOLLECTIVE ;  /* 0x000000000000791b */ /* 0x003fe20003800000 */
.L_x_2285:
[----:B------:R-:W-:Y:S01]  /*ece0*/  IMAD.MOV.U32 R4, RZ, RZ, R21 ;  /* 0x000000ffff047224 */ /* 0x000fe200078e0015 */
[----:B------:R-:W-:-:S03]  /*ecf0*/  @P0 LEA R21, R37, UR46, 0x1 ;  /* 0x0000002e25150c11 */ /* 0x000fc6000f8e08ff */
        /* <DEDUP_REMOVED lines=8> */
[----:B------:R-:W-:Y:S02]  /*ed80*/  ISETP.GE.AND P0, PT, R6, 0x31, PT ;  /* 0x000000310600780c */ /* 0x000fe40003f06270 */
[----:B------:R-:W-:-:S11]  /*ed90*/  MOV R7, R14 ;  /* 0x0000000e00077202 */ /* 0x000fd60000000f00 */
[----:B0-----:R-:W-:Y:S05]  /*eda0*/  WARPSYNC.COLLECTIVE R15, `(.L_x_2286) ;  /* 0x000000000f087348 */ /* 0x001fea0003c00000 */
[----:B------:R1:W2:Y:S02]  /*edb0*/  SHFL.IDX P6, R14, R13, R12, R11 ;  /* 0x0000000c0d0e7389 */ /* 0x0002a400000c000b */
[----:B012---:R-:W-:Y:S01]  /*edc0*/  ENDCOLLECTIVE ;  /* 0x000000000000791b */ /* 0x007fe20003800000 */
.L_x_2286:
[----:B------:R-:W-:Y:S02]  /*edd0*/  MOV R5, R7 ;  /* 0x0000000700057202 */ /* 0x000fe40000000f00 */
[----:B------:R-:W-:Y:S01]  /*ede0*/  @P0 LEA R7, R37, UR46, 0x1 ;  /* 0x0000002e25070c11 */ /* 0x000fe2000f8e08ff */
[----:B------:R-:W-:Y:S02]  /*edf0*/  IMAD.MOV.U32 R13, RZ, RZ, R3 ;  /* 0x000000ffff0d7224 */ /* 0x000fe400078e0003 */
[----:B------:R-:W-:Y:S02]  /*ee00*/  IMAD.MOV.U32 R12, RZ, RZ, 0x4 ;  /* 0x00000004ff0c7424 */ /* 0x000fe400078e00ff */
[----:B------:R-:W-:-:S07]  /*ee10*/  IMAD.MOV.U32 R4, RZ, RZ, R14 ;  /* 0x000000ffff047224 */ /* 0x000fce00078e000e */
[----:B------:R-:W-:Y:S05]  /*ee20*/  WARPSYNC.COLLECTIVE R15, `(.L_x_2287) ;  /* 0x000000000f087348 */ /* 0x000fea0003c00000 */
[----:B------:R0:W1:Y:S02]  /*ee30*/  SHFL.IDX P6, R14, R13, R12, R11 ;  /* 0x0000000c0d0e7389 */ /* 0x00006400000c000b */
[----:B01----:R-:W-:Y:S01]  /*ee40*/  ENDCOLLECTIVE ;  /* 0x000000000000791b */ /* 0x003fe20003800000 */
.L_x_2287:
        /* <DEDUP_REMOVED lines=13> */
.L_x_2288:
[----:B------:R-:W-:Y:S02]  /*ef20*/  IMAD.MOV.U32 R5, RZ, RZ, R10 ;  /* 0x000000ffff057224 */ /* 0x000fe400078e000a */
[----:B------:R-:W-:Y:S01]  /*ef30*/  IMAD.MOV.U32 R13, RZ, RZ, R3 ;  /* 0x000000ffff0d7224 */ /* 0x000fe200078e0003 */
[----:B------:R-:W-:Y:S01]  /*ef40*/  MOV R12, 0x5 ;  /* 0x00000005000c7802 */ /* 0x000fe20000000f00 */
[----:B------:R-:W-:-:S07]  /*ef50*/  IMAD.MOV.U32 R19, RZ, RZ, R14 ;  /* 0x000000ffff137224 */ /* 0x000fce00078e000e */
[----:B------:R-:W-:Y:S05]  /*ef60*/  WARPSYNC.COLLECTIVE R15, `(.L_x_2289) ;  /* 0x000000000f087348 */ /* 0x000fea0003c00000 */
[----:B------:R0:W1:Y:S02]  /*ef70*/  SHFL.IDX P6, R14, R13, R12, R11 ;  /* 0x0000000c0d0e7389 */ /* 0x00006400000c000b */
[----:B01----:R-:W-:Y:S01]  /*ef80*/  ENDCOLLECTIVE ;  /* 0x000000000000791b */ /* 0x003fe20003800000 */
.L_x_2289:
[----:B------:R-:W-:Y:S02]  /*ef90*/  MOV R4, R19 ;  /* 0x0000001300047202 */ /* 0x000fe40000000f00 */
        /* <DEDUP_REMOVED lines=9> */
[----:B------:R-:W-:-:S07]  /*f030*/  IMAD.MOV.U32 R3, RZ, RZ, R14 ;  /* 0x000000ffff037224 */ /* 0x000fce00078e000e */
[----:B0-----:R-:W-:Y:S05]  /*f040*/  WARPSYNC.COLLECTIVE R15, `(.L_x_2290) ;  /* 0x000000000f087348 */ /* 0x001fea0003c00000 */
[----:B------:R1:W2:Y:S02]  /*f050*/  SHFL.IDX P6, R14, R13, R12, R11 ;  /* 0x0000000c0d0e7389 */ /* 0x0002a400000c000b */
[----:B012---:R-:W-:Y:S01]  /*f060*/  ENDCOLLECTIVE ;  /* 0x000000000000791b */ /* 0x007fe20003800000 */
.L_x_2290:
[----:B------:R-:W-:Y:S05]  /*f070*/  BRA `(.L_x_2291) ;  /* 0xffffffd000207947 */ /* 0x000fea000383ffff */
.L_x_2240:
[----:B------:R-:W-:Y:S01]  /*f080*/  MOV R13, R0 ;  /* 0x00000000000d7202 */ /* 0x000fe20000000f00 */
[----:B------:R-:W-:Y:S01]  /*f090*/  IMAD.MOV.U32 R12, RZ, RZ, RZ ;  /* 0x000000ffff0c7224 */ /* 0x000fe200078e00ff */
[----:B------:R-:W-:Y:S01]  /*f0a0*/  MOV R15, 0xffffffff ;  /* 0xffffffff000f7802 */ /* 0x000fe20000000f00 */
[----:B------:R-:W-:Y:S02]  /*f0b0*/  IMAD.MOV.U32 R11, RZ, RZ, 0x181f ;  /* 0x0000181fff0b7424 */ /* 0x000fe400078e00ff */
[----:B------:R-:W-:-:S07]  /*f0c0*/  IMAD.U32 R10, RZ, RZ, UR48 ;  /* 0x00000030ff0a7e24 */ /* 0x000fce000f8e00ff */
[----:B------:R-:W-:Y:S05]  /*f0d0*/  WARPSYNC.COLLECTIVE R15, `(.L_x_2292) ;  /* 0x000000000f087348 */ /* 0x000fea0003c00000 */
[----:B------:R0:W1:Y:S02]  /*f0e0*/  SHFL.IDX P6, R14, R13, R12, R11 ;  /* 0x0000000c0d0e7389 */ /* 0x00006400000c000b */
[----:B01----:R-:W-:Y:S01]  /*f0f0*/  ENDCOLLECTIVE ;  /* 0x000000000000791b */ /* 0x003fe20003800000 */
.L_x_2292:
[----:B------:R-:W-:-:S05]  /*f100*/  IMAD R7, R10, 0x80, R23 ;  /* 0x000000800a077824 */ /* 0x000fca00078e0217 */
[----:B------:R-:W-:Y:S01]  /*f110*/  IADD3 R9, R7, 0x10, RZ ;  /* 0x0000001007097810 */ /* 0x000fe20007ffe0ff */
[----:B------:R-:W-:Y:S02]  /*f120*/  IMAD.MOV.U32 R13, RZ, RZ, R3 ;  /* 0x000000ffff0d7224 */ /* 0x000fe400078e0003 */
[----:B------:R-:W-:-:S07]  /*f130*/  IMAD.MOV.U32 R5, RZ, RZ, R14 ;  /* 0x000000ffff057224 */ /* 0x000fce00078e000e */
[----:B------:R-:W-:Y:S05]  /*f140*/  WARPSYNC.COLLECTIVE R15, `(.L_x_2293) ;  /* 0x000000000f087348 */ /* 0x000fea0003c00000 */
[----:B------:R0:W1:Y:S02]  /*f150*/  SHFL.IDX P6, R14, R13, R12, R11 ;  /* 0x0000000c0d0e7389 */ /* 0x00006400000c000b */
[----:B01----:R-:W-:Y:S01]  /*f160*/  ENDCOLLECTIVE ;  /* 0x000000000000791b */ /* 0x003fe20003800000 */
.L_x_2293:
[----:B------:R-:W-:Y:S02]  /*f170*/  ULDC UR4, c[0x0][0x288] ;  /* 0x0000a20000047ab9 */ /* 0x000fe40000000800 */
[----:B------:R-:W-:-:S05]  /*f180*/  IMAD R6, R8, UR4, RZ ;  /* 0x0000000408067c24 */ /* 0x000fca000f8e02ff */
[----:B------:R-:W-:Y:S01]  /*f190*/  ISETP.GE.AND P1, PT, R7, R6, PT ;  /* 0x000000060700720c */ /* 0x000fe20003f26270 */
[----:B------:R-:W-:Y:S02]  /*f1a0*/  IMAD.MOV.U32 R13, RZ, RZ, R0 ;  /* 0x000000ffff0d7224 */ /* 0x000fe400078e0000 */
[----:B------:R-:W-:-:S10]  /*f1b0*/  IMAD.MOV.U32 R12, RZ, RZ, 0x1 ;  /* 0x00000001ff0c7424 */ /* 0x000fd400078e00ff */
[----:B------:R-:W-:Y:S02]  /*f1c0*/  @!P1 LEA R19, R37, UR46, 0x1 ;  /* 0x0000002e25139c11 */ /* 0x000fe4000f8e08ff */
[----:B------:R-:W-:-:S07]  /*f1d0*/  MOV R4, R14 ;  /* 0x0000000e00047202 */ /* 0x000fce0000000f00 */
[----:B------:R-:W-:Y:S05]  /*f1e0*/  WARPSYNC.COLLECTIVE R15, `(.L_x_2294) ;  /* 0x000000000f087348 */ /* 0x000fea0003c00000 */
[----:B------:R0:W1:Y:S02]  /*f1f0*/  SHFL.IDX P6, R14, R13, R12, R11 ;  /* 0x0000000c0d0e7389 */ /* 0x00006400000c000b */
[----:B01----:R-:W-:Y:S01]  /*f200*/  ENDCOLLECTIVE ;  /* 0x000000000000791b */ /* 0x003fe20003800000 */
.L_x_2294:
        /* <DEDUP_REMOVED lines=13> */
.L_x_2295:
[----:B------:R-:W-:Y:S02]  /*f2e0*/  MOV R5, R8 ;  /* 0x0000000800057202 */ /* 0x000fe40000000f00 */
[----:B------:R-:W-:Y:S01]  /*f2f0*/  @!P1 LEA R21, R37, UR46, 0x1 ;  /* 0x0000002e25159c11 */ /* 0x000fe2000f8e08ff */
[----:B------:R-:W-:Y:S01]  /*f300*/  IMAD.MOV.U32 R13, RZ, RZ, R0 ;  /* 0x000000ffff0d7224 */ /* 0x000fe200078e0000 */
[----:B------:R-:W-:Y:S01]  /*f310*/  MOV R12, 0x2 ;  /* 0x00000002000c7802 */ /* 0x000fe20000000f00 */
[----:B------:R-:W-:-:S07]  /*f320*/  IMAD.MOV.U32 R4, RZ, RZ, R14 ;  /* 0x000000ffff047224 */ /* 0x000fce00078e000e */
[----:B------:R-:W-:Y:S05]  /*f330*/  WARPSYNC.COLLECTIVE R15, `(.L_x_2296) ;  /* 0x000000000f087348 */ /* 0x000fea0003c00000 */
[----:B------:R0:W1:Y:S02]  /*f340*/  SHFL.IDX P6, R14, R13, R12, R11 ;  /* 0x0000000c0d0e7389 */ /* 0x00006400000c000b */
[----:B01----:R-:W-:Y:S01]  /*f350*/  ENDCOLLECTIVE ;  /* 0x000000000000791b */ /* 0x003fe20003800000 */
.L_x_2296:
[----:B------:R-:W-:-:S04]  /*f360*/  @!P1 IMAD.WIDE.U32 R8, R27, 0x2, R4 ;  /* 0x000000021b089825 */ /* 0x000fc800078e0004 */
[----:B------:R-:W-:Y:S01]  /*f370*/  VIADD R5, R7, 0x20 ;  /* 0x0000002007057836 */ /* 0x000fe20000000000 */
        /* <DEDUP_REMOVED lines=12> */
.L_x_2297:
[----:B------:R-:W-:Y:S01]  /*f440*/  VIADD R9, R7, 0x30 ;  /* 0x0000003007097836 */ /* 0x000fe20000000000 */
[----:B------:R-:W-:Y:S01]  /*f450*/  @!P1 LEA R19, R37, UR46, 0x1 ;  /* 0x0000002e25139c11 */ /* 0x000fe2000f8e08ff */
[----:B------:R-:W-:Y:S01]  /*f460*/  IMAD.MOV.U32 R13, RZ, RZ, R0 ;  /* 0x000000ffff0d7224 */ /* 0x000fe200078e0000 */
[----:B------:R-:W-:Y:S02]  /*f470*/  MOV R12, 0x3 ;  /* 0x00000003000c7802 */ /* 0x000fe40000000f00 */
[----:B------:R-:W-:-:S07]  /*f480*/  MOV R4, R14 ;  /* 0x0000000e00047202 */ /* 0x000fce0000000f00 */
[----:B------:R-:W-:Y:S05]  /*f490*/  WARPSYNC.COLLECTIVE R15, `(.L_x_2298) ;  /* 0x000000000f087348 */ /* 0x000fea0003c00000 */
[----:B------:R0:W1:Y:S02]  /*f4a0*/  SHFL.IDX P6, R14, R13, R12, R11 ;  /* 0x0000000c0d0e7389 */ /* 0x00006400000c000b */
[----:B01----:R-:W-:Y:S01]  /*f4b0*/  ENDCOLLECTIVE ;  /* 0x000000000000791b */ /* 0x003fe20003800000 */
.L_x_2298:
        /* <DEDUP_REMOVED lines=13> */
.L_x_2299:
[----:B------:R-:W-:Y:S01]  /*f590*/  IMAD.MOV.U32 R5, RZ, RZ, R8 ;  /* 0x000000ffff057224 */ /* 0x000fe200078e0008 */
[----:B------:R-:W-:Y:S02]  /*f5a0*/  @!P1 LEA R21, R37, UR46, 0x1 ;  /* 0x0000002e25159c11 */ /* 0x000fe4000f8e08ff */
[----:B------:R-:W-:Y:S01]  /*f5b0*/  MOV R13, R0 ;  /* 0x00000000000d7202 */ /* 0x000fe20000000f00 */
[----:B------:R-:W-:Y:S01]  /*f5c0*/  IMAD.MOV.U32 R12, RZ, RZ, 0x4 ;  /* 0x00000004ff0c7424 */ /* 0x000fe200078e00ff */
[----:B------:R-:W-:-:S07]  /*f5d0*/  MOV R4, R14 ;  /* 0x0000000e00047202 */ /* 0x000fce0000000f00 */
[----:B------:R-:W-:Y:S05]  /*f5e0*/  WARPSYNC.COLLECTIVE R15, `(.L_x_2300) ;  /* 0x000000000f087348 */ /* 0x000fea0003c00000 */
[----:B------:R0:W1:Y:S02]  /*f5f0*/  SHFL.IDX P6, R14, R13, R12, R11 ;  /* 0x0000000c0d0e7389 */ /* 0x00006400000c000b */
[----:B01----:R-:W-:Y:S01]  /*f600*/  ENDCOLLECTIVE ;  /* 0x000000000000791b */ /* 0x003fe20003800000 */
.L_x_2300:
[----:B------:R-:W-:-:S04]  /*f610*/  @!P1 IMAD.WIDE.U32 R8, R27, 0x2, R4 ;  /* 0x000000021b089825 */ /* 0x000fc800078e0004 */
[----:B------:R-:W-:Y:S01]  /*f620*/  VIADD R5, R7, 0x40 ;  /* 0x0000004007057836 */ /* 0x000fe20000000000 */
[----:B------:R-:W-:Y:S01]  /*f630*/  @!PT LDS RZ, [RZ] ;  /* 0x00000000fffff984 */ /* 0x000fe20000000800 */
[----:B------:R-:W-:Y:S01]  /*f640*/  @!PT LDS RZ, [RZ] ;  /* 0x00000000fffff984 */ /* 0x000fe20000000800 */
[----:B------:R-:W-:Y:S01]  /*f650*/  @!PT LDS RZ, [RZ] ;  /* 0x00000000fffff984 */ /* 0x000fe20000000800 */
[----:B------:R0:W-:Y:S04]  /*f660*/  @!P1 LDGSTS.E.BYPASS.LTC128B.128 [R21+0xdc00], desc[UR36][R8.64], !P3 ;  /* 0x0dc0000008159fae */ /* 0x0001e8000d901d64 */
[----:B------:R0:W-:Y:S01]  /*f670*/  @!P1 LDGSTS.E.BYPASS.LTC128B.128 [R21+0x11c00], desc[UR36][R8.64+0x80], !P2 ;  /* 0x11c0008008159fae */ /* 0x0001e2000d101d64 */
[----:B------:R-:W-:-:S03]  /*f680*/  MOV R13, R3 ;  /* 0x00000003000d7202 */ /* 0x000fc60000000f00 */
[----:B------:R0:W-:Y:S01]  /*f690*/  @!P1 LDGSTS.E.BYPASS.LTC128B.128 [R21+0x15c00], desc[UR36][R8.64+0x100], !P0 ;  /* 0x15c0010008159fae */ /* 0x0001e2000c101d64 */
[----:B------:R-:W-:Y:S01]  /*f6a0*/  ISETP.GE.AND P1, PT, R5, R6, PT ;  /* 0x000000060500720c */ /* 0x000fe20003f26270 */
[----:B------:R-:W-:-:S12]  /*f6b0*/  IMAD.MOV.U32 R5, RZ, RZ, R14 ;  /* 0x000000ffff057224 */ /* 0x000fd800078e000e */
[----:B0-----:R-:W-:Y:S05]  /*f6c0*/  WARPSYNC.COLLECTIVE R15, `(.L_x_2301) ;  /* 0x000000000f087348 */ /* 0x001fea0003c00000 */
[----:B------:R1:W2:Y:S02]  /*f6d0*/  SHFL.IDX P6, R14, R13, R12, R11 ;  /* 0x0000000c0d0e7389 */ /* 0x0002a400000c000b */
[----:B012---:R-:W-:Y:S01]  /*f6e0*/  ENDCOLLECTIVE ;  /* 0x000000000000791b */ /* 0x007fe20003800000 */
.L_x_2301:
        /* <DEDUP_REMOVED lines=8> */
.L_x_2302:
        /* <DEDUP_REMOVED lines=13> */
.L_x_2303:
[----:B------:R-:W-:Y:S02]  /*f840*/  MOV R5, R8 ;  /* 0x0000000800057202 */ /* 0x000fe40000000f00 */
[----:B------:R-:W-:Y:S02]  /*f850*/  @!P1 LEA R21, R37, UR46, 0x1 ;  /* 0x0000002e25159c11 */ /* 0x000fe4000f8e08ff */
[----:B------:R-:W-:Y:S01]  /*f860*/  MOV R13, R0 ;  /* 0x00000000000d7202 */ /* 0x000fe20000000f00 */
[----:B------:R-:W-:Y:S02]  /*f870*/  IMAD.MOV.U32 R12, RZ, RZ, 0x6 ;  /* 0x00000006ff0c7424 */ /* 0x000fe400078e00ff */
[----:B------:R-:W-:-:S07]  /*f880*/  IMAD.MOV.U32 R4, RZ, RZ, R14 ;  /* 0x000000ffff047224 */ /* 0x000fce00078e000e */
[----:B------:R-:W-:Y:S05]  /*f890*/  WARPSYNC.COLLECTIVE R15, `(.L_x_2304) ;  /* 0x000000000f087348 */ /* 0x000fea0003c00000 */
[----:B------:R0:W1:Y:S02]  /*f8a0*/  SHFL.IDX P6, R14, R13, R12, R11 ;  /* 0x0000000c0d0e7389 */ /* 0x00006400000c000b */
[----:B01----:R-:W-:Y:S01]  /*f8b0*/  ENDCOLLECTIVE ;  /* 0x000000000000791b */ /* 0x003fe20003800000 */
.L_x_2304:
        /* <DEDUP_REMOVED lines=14> */
.L_x_2305:
[----:B------:R-:W-:Y:S01]  /*f9a0*/  @!P1 LEA R19, R37, UR46, 0x1 ;  /* 0x0000002e25139c11 */ /* 0x000fe2000f8e08ff */
[----:B------:R-:W-:Y:S01]  /*f9b0*/  IMAD.MOV.U32 R13, RZ, RZ, R0 ;  /* 0x000000ffff0d7224 */ /* 0x000fe200078e0000 */
[----:B------:R-:W-:Y:S02]  /*f9c0*/  MOV R12, 0x7 ;  /* 0x00000007000c7802 */ /* 0x000fe40000000f00 */
[----:B------:R-:W-:-:S07]  /*f9d0*/  MOV R4, R14 ;  /* 0x0000000e00047202 */ /* 0x000fce0000000f00 */
[----:B------:R-:W-:Y:S05]  /*f9e0*/  WARPSYNC.COLLECTIVE R15, `(.L_x_2306) ;  /* 0x000000000f087348 */ /* 0x000fea0003c00000 */
[----:B------:R0:W1:Y:S02]  /*f9f0*/  SHFL.IDX P6, R14, R13, R12, R11 ;  /* 0x0000000c0d0e7389 */ /* 0x00006400000c000b */
[----:B01----:R-:W-:Y:S01]  /*fa00*/  ENDCOLLECTIVE ;  /* 0x000000000000791b */ /* 0x003fe20003800000 */
.L_x_2306:
        /* <DEDUP_REMOVED lines=12> */
.L_x_2307:
[----:B------:R-:W-:Y:S05]  /*fad0*/  BRA `(.L_x_2308) ;  /* 0xffffffd0001c7947 */ /* 0x000fea000383ffff */
.L_x_2243:
[----:B0-----:R-:W-:-:S04]  /*fae0*/  IMAD.U32 R3, RZ, RZ, UR46 ;  /* 0x0000002eff037e24 */ /* 0x001fc8000f8e00ff */
[----:B------:R0:W1:Y:S03]  /*faf0*/  SYNCS.PHASECHK.TRANS64.TRYWAIT P0, [R3+URZ+0x2a820], R0 ;  /* 0x02a82000030075a7 */ /* 0x000066000800017f */
[----:B-1----:R-:W-:Y:S05]  /*fb00*/  @!P0 NANOSLEEP.SYNCS 0x989680 ;  /* 0x009896800000895d */ /* 0x002fea0003900000 */
[----:B------:R-:W1:Y:S02]  /*fb10*/  @!P0 SYNCS.PHASECHK.TRANS64 P0, [R3+URZ+0x2a820], R0 ;  /* 0x02a82000030085a7 */ /* 0x000e64000800007f */
[----:B-1----:R-:W-:Y:S05]  /*fb20*/  @!P0 BRA `(.L_x_2243) ;  /* 0xfffffffc00ec8947 */ /* 0x002fea000383ffff */
[----:B------:R-:W-:Y:S05]  /*fb30*/  BRA `(.L_x_2309) ;  /* 0xffffffd000647947 */ /* 0x000fea000383ffff */
.L_x_2247:
[----:B0-----:R0:W1:Y:S02]  /*fb40*/  SYNCS.PHASECHK.TRANS64.TRYWAIT P0, [R26+URZ+0x2a840], R3 ;  /* 0x02a840031a0075a7 */ /* 0x001064000800017f */
[----:B-1----:R-:W-:Y:S05]  /*fb50*/  @!P0 NANOSLEEP.SYNCS 0x989680 ;  /* 0x009896800000895d */ /* 0x002fea0003900000 */
[----:B------:R-:W1:Y:S02]  /*fb60*/  @!P0 SYNCS.PHASECHK.TRANS64 P0, [R26+URZ+0x2a840], R3 ;  /* 0x02a840031a0085a7 */ /* 0x000e64000800007f */
[----:B-1----:R-:W-:Y:S05]  /*fb70*/  @!P0 BRA `(.L_x_2247) ;  /* 0xfffffffc00f08947 */ /* 0x002fea000383ffff */
[----:B------:R-:W-:Y:S05]  /*fb80*/  BRA `(.L_x_2310) ;  /* 0xffffffd4002c7947 */ /* 0x000fea000383ffff */
.L_x_2248:
        /* <DEDUP_REMOVED lines=8> */
.L_x_2312:
[----:B------:R-:W-:Y:S05]  /*fc10*/  BSYNC B1 ;  /* 0x0000000000017941 */ /* 0x000fea0003800000 */
.L_x_2311:
        /* <DEDUP_REMOVED lines=9> */
.L_x_2313:
[----:B------:R-:W-:Y:S01]  /*fcb0*/  MOV R13, R0 ;  /* 0x00000000000d7202 */ /* 0x000fe20000000f00 */
[----:B------:R-:W-:Y:S01]  /*fcc0*/  IMAD.MOV.U32 R12, RZ, RZ, 0x1 ;  /* 0x00000001ff0c7424 */ /* 0x000fe200078e00ff */
[----:B------:R-:W-:-:S05]  /*fcd0*/  IADD3 R14, P0, R14, R20, RZ ;  /* 0x000000140e0e7210 */ /* 0x000fca0007f1e0ff */
[----:B------:R-:W-:-:S05]  /*fce0*/  IMAD.X R15, RZ, RZ, R4, P0 ;  /* 0x000000ffff0f7224 */ /* 0x000fca00000e0604 */
[----:B------:R-:W-:Y:S01]  /*fcf0*/  @!PT LDS RZ, [RZ] ;  /* 0x00000000fffff984 */ /* 0x000fe20000000800 */
[----:B------:R-:W-:Y:S01]  /*fd00*/  @!PT LDS RZ, [RZ] ;  /* 0x00000000fffff984 */ /* 0x000fe20000000800 */
[----:B------:R-:W-:Y:S01]  /*fd10*/  @!PT LDS RZ, [RZ] ;  /* 0x00000000fffff984 */ /* 0x000fe20000000800 */
[----:B------:R-:W-:Y:S04]  /*fd20*/  LDGSTS.E.BYPASS.LTC128B.128 [R5+0x18400], desc[UR36][R14.64], !P3 ;  /* 0x184000000e057fae */ /* 0x000fe8000d901d64 */
[----:B------:R-:W-:Y:S04]  /*fd30*/  LDGSTS.E.BYPASS.LTC128B.128 [R5+0x1b400], desc[UR36][R14.64+0x80], !P2 ;  /* 0x1b4000800e057fae */ /* 0x000fe8000d101d64 */
[----:B------:R0:W-:Y:S02]  /*fd40*/  LDGSTS.E.BYPASS.LTC128B.128 [R5+0x1e400], desc[UR36][R14.64+0x100], !P1 ;  /* 0x1e4001000e057fae */ /* 0x0001e4000c901d64 */
[----:B0-----:R-:W-:-:S07]  /*fd50*/  MOV R15, 0xffffffff ;  /* 0xffffffff000f7802 */ /* 0x001fce0000000f00 */
[----:B------:R-:W-:Y:S05]  /*fd60*/  WARPSYNC.COLLECTIVE R15, `(.L_x_2314) ;  /* 0x000000000f087348 */ /* 0x000fea0003c00000 */
[----:B------:R0:W1:Y:S02]  /*fd70*/  SHFL.IDX P6, R14, R13, R12, R11 ;  /* 0x0000000c0d0e7389 */ /* 0x00006400000c000b */
[----:B01----:R-:W-:Y:S01]  /*fd80*/  ENDCOLLECTIVE ;  /* 0x000000000000791b */ /* 0x003fe20003800000 */
.L_x_2314:
[----:B------:R-:W-:Y:S01]  /*fd90*/  MOV R13, R3 ;  /* 0x00000003000d7202 */ /* 0x000fe20000000f00 */
[----:B------:R-:W-:-:S07]  /*fda0*/  IMAD.MOV.U32 R4, RZ, RZ, R14 ;  /* 0x000000ffff047224 */ /* 0x000fce00078e000e */
[----:B------:R-:W-:Y:S05]  /*fdb0*/  WARPSYNC.COLLECTIVE R15, `(.L_x_2315) ;  /* 0x000000000f087348 */ /* 0x000fea0003c00000 */
[----:B------:R0:W1:Y:S02]  /*fdc0*/  SHFL.IDX P6, R14, R13, R12, R11 ;  /* 0x0000000c0d0e7389 */ /* 0x00006400000c000b */
[----:B01----:R-:W-:Y:S01]  /*fdd0*/  ENDCOLLECTIVE ;  /* 0x000000000000791b */ /* 0x003fe20003800000 */
.L_x_2315:
        /* <DEDUP_REMOVED lines=14> */
.L_x_2316:
[----:B------:R-:W-:Y:S01]  /*fec0*/  MOV R13, R3 ;  /* 0x00000003000d7202 */ /* 0x000fe20000000f00 */
[----:B------:R-:W-:-:S07]  /*fed0*/  IMAD.MOV.U32 R31, RZ, RZ, R14 ;  /* 0x000000ffff1f7224 */ /* 0x000fce00078e000e */
[----:B------:R-:W-:Y:S05]  /*fee0*/  WARPSYNC.COLLECTIVE R15, `(.L_x_2317) ;  /* 0x000000000f087348 */ /* 0x000fea0003c00000 */
[----:B------:R0:W1:Y:S02]  /*fef0*/  SHFL.IDX P6, R14, R13, R12, R11 ;  /* 0x0000000c0d0e7389 */ /* 0x00006400000c000b */
[----:B01----:R-:W-:Y:S01]  /*ff00*/  ENDCOLLECTIVE ;  /* 0x000000000000791b */ /* 0x003fe20003800000 */
.L_x_2317:
[----:B------:R-:W-:Y:S01]  /*ff10*/  IMAD.MOV.U32 R13, RZ, RZ, R0 ;  /* 0x000000ffff0d7224 */ /* 0x000fe200078e0000 */
[----:B------:R-:W-:Y:S01]  /*ff20*/  MOV R12, 0x3 ;  /* 0x00000003000c7802 */ /* 0x000fe20000000f00 */
[----:B------:R-:W-:-:S05]  /*ff30*/  IMAD.MOV.U32 R11, RZ, RZ, R14 ;  /* 0x000000ffff0b7224 */ /* 0x000fca00078e000e */
[----:B------:R-:W-:Y:S01]  /*ff40*/  IADD3 R14, P0, R11, R20, RZ ;  /* 0x000000140b0e7210 */ /* 0x000fe20007f1e0ff */
[----:B------:R-:W-:-:S03]  /*ff50*/  IMAD.MOV.U32 R11, RZ, RZ, 0x181f ;  /* 0x0000181fff0b7424 */ /* 0x000fc600078e00ff */
[----:B------:R-:W-:-:S05]  /*ff60*/  IADD3.X R15, RZ, R31, RZ, P0, !PT ;  /* 0x0000001fff0f7210 */ /* 0x000fca00007fe4ff */
        /* <DEDUP_REMOVED lines=10> */
.L_x_2318:
[----:B------:R-:W-:Y:S01]  /*10010*/  MOV R13, R3 ;  /* 0x00000003000d7202 */ /* 0x000fe20000000f00 */
[----:B------:R-:W-:-:S07]  /*10020*/  IMAD.MOV.U32 R31, RZ, RZ, R14 ;  /* 0x000000ffff1f7224 */ /* 0x000fce00078e000e */
[----:B------:R-:W-:Y:S05]  /*10030*/  WARPSYNC.COLLECTIVE R15, `(.L_x_2319) ;  /* 0x000000000f087348 */ /* 0x000fea0003c00000 */
[----:B------:R0:W1:Y:S02]  /*10040*/  SHFL.IDX P6, R14, R13, R12, R11 ;  /* 0x0000000c0d0e7389 */ /* 0x00006400000c000b */
[----:B01----:R-:W-:Y:S01]  /*10050*/  ENDCOLLECTIVE ;  /* 0x000000000000791b */ /* 0x003fe20003800000 */
.L_x_2319:
        /* <DEDUP_REMOVED lines=16> */
.L_x_2320:
[----:B------:R-:W-:Y:S01]  /*10160*/  MOV R13, R3 ;  /* 0x00000003000d7202 */ /* 0x000fe20000000f00 */
[----:B------:R-:W-:-:S07]  /*10170*/  IMAD.MOV.U32 R4, RZ, RZ, R14 ;  /* 0x000000ffff047224 */ /* 0x000fce00078e000e */
[----:B------:R-:W-:Y:S05]  /*10180*/  WARPSYNC.COLLECTIVE R15, `(.L_x_2321) ;  /* 0x000000000f087348 */ /* 0x000fea0003c00000 */
[----:B------:R0:W1:Y:S02]  /*10190*/  SHFL.IDX P6, R14, R13, R12, R11 ;  /* 0x0000000c0d0e7389 */ /* 0x00006400000c000b */
[----:B01----:R-:W-:Y:S01]  /*101a0*/  ENDCOLLECTIVE ;  /* 0x000000000000791b */ /* 0x003fe20003800000 */
.L_x_2321:
        /* <DEDUP_REMOVED lines=14> */
.L_x_2322:
[----:B------:R-:W-:Y:S01]  /*10290*/  MOV R13, R3 ;  /* 0x00000003000d7202 */ /* 0x000fe20000000f00 */
[----:B------:R-:W-:-:S07]  /*102a0*/  IMAD.MOV.U32 R0, RZ, RZ, R14 ;  /* 0x000000ffff007224 */ /* 0x000fce00078e000e */
[----:B------:R-:W-:Y:S05]  /*102b0*/  WARPSYNC.COLLECTIVE R15, `(.L_x_2323) ;  /* 0x000000000f087348 */ /* 0x000fea0003c00000 */
[----:B------:R0:W1:Y:S02]  /*102c0*/  SHFL.IDX P6, R14, R13, R12, R11 ;  /* 0x0000000c0d0e7389 */ /* 0x00006400000c000b */
[----:B01----:R-:W-:Y:S01]  /*102d0*/  ENDCOLLECTIVE ;  /* 0x000000000000791b */ /* 0x003fe20003800000 */
.L_x_2323:
[----:B------:R-:W-:Y:S01]  /*102e0*/  IMAD.MOV.U32 R3, RZ, RZ, R14 ;  /* 0x000000ffff037224 */ /* 0x000fe200078e000e */
[----:B------:R-:W-:Y:S06]  /*102f0*/  BRA `(.L_x_2324) ;  /* 0xffffffd000687947 */ /* 0x000fec000383ffff */
.L_x_2253:
[----:B--2---:R2:W3:Y:S02]  /*10300*/  SYNCS.PHASECHK.TRANS64.TRYWAIT P0, [R0+URZ+0x2a860], R3 ;  /* 0x02a86003000075a7 */ /* 0x0044e4000800017f */
[----:B---3--:R-:W-:Y:S05]  /*10310*/  @!P0 NANOSLEEP.SYNCS 0x989680 ;  /* 0x009896800000895d */ /* 0x008fea0003900000 */
[----:B------:R-:W3:Y:S02]  /*10320*/  @!P0 SYNCS.PHASECHK.TRANS64 P0, [R0+URZ+0x2a860], R3 ;  /* 0x02a86003000085a7 */ /* 0x000ee4000800007f */
[----:B---3--:R-:W-:Y:S05]  /*10330*/  @!P0 BRA `(.L_x_2253) ;  /* 0xfffffffc00f08947 */ /* 0x008fea000383ffff */
[----:B------:R-:W-:Y:S05]  /*10340*/  BRA `(.L_x_2325) ;  /* 0xffffffd000c47947 */ /* 0x000fea000383ffff */
.L_x_2254:
[----:B------:R-:W-:Y:S01]  /*10350*/  BSSY B1, `(.L_x_2326) ;  /* 0x0000008000017945 */ /* 0x000fe20003800000 */
[----:B0-----:R-:W-:Y:S01]  /*10360*/  MOV R13, R18 ;  /* 0x00000012000d7202 */ /* 0x001fe20000000f00 */
[----:B------:R-:W-:Y:S01]  /*10370*/  IMAD.MOV.U32 R12, RZ, RZ, RZ ;  /* 0x000000ffff0c7224 */ /* 0x000fe200078e00ff */
[----:B------:R-:W-:Y:S01]  /*10380*/  MOV R11, 0x181f ;  /* 0x0000181f000b7802 */ /* 0x000fe20000000f00 */
[----:B------:R-:W-:-:S07]  /*10390*/  IMAD.MOV.U32 R15, RZ, RZ, -0x1 ;  /* 0xffffffffff0f7424 */ /* 0x000fce00078e00ff */
[----:B-12---:R-:W-:Y:S05]  /*103a0*/  WARPSYNC.COLLECTIVE R15, `(.L_x_2327) ;  /* 0x000000000f087348 */ /* 0x006fea0003c00000 */
[----:B------:R0:W3:Y:S02]  /*103b0*/  SHFL.IDX P6, R14, R13, R12, R11 ;  /* 0x0000000c0d0e7389 */ /* 0x0000e400000c000b */
[----:B0123--:R-:W-:Y:S01]  /*103c0*/  ENDCOLLECTIVE ;  /* 0x000000000000791b */ /* 0x00ffe20003800000 */
.L_x_2327:
[----:B------:R-:W-:Y:S05]  /*103d0*/  BSYNC B1 ;  /* 0x0000000000017941 */ /* 0x000fea0003800000 */
.L_x_2326:
[----:B------:R-:W-:Y:S01]  /*103e0*/  IMAD.MOV.U32 R13, RZ, RZ, R17 ;  /* 0x000000ffff0d7224 */ /* 0x000fe200078e0011 */
[----:B------:R-:W-:Y:S01]  /*103f0*/  MOV R12, RZ ;  /* 0x000000ff000c7202 */ /* 0x000fe20000000f00 */
[----:B------:R-:W-:Y:S01]  /*10400*/  IMAD.MOV.U32 R11, RZ, RZ, 0x181f ;  /* 0x0000181fff0b7424 */ /* 0x000fe200078e00ff */
[----:B------:R-:W-:Y:S02]  /*10410*/  MOV R15, 0xffffffff ;  /* 0xffffffff000f7802 */ /* 0x000fe40000000f00 */
[----:B------:R-:W-:-:S07]  /*10420*/  MOV R3, R14 ;  /* 0x0000000e00037202 */ /* 0x000fce0000000f00 */
[----:B------:R-:W-:Y:S05]  /*10430*/  WARPSYNC.COLLECTIVE R15, `(.L_x_2328) ;  /* 0x000000000f087348 */ /* 0x000fea0003c00000 */
[----:B------:R0:W1:Y:S02]  /*10440*/  SHFL.IDX P6, R14, R13, R12, R11 ;  /* 0x0000000c0d0e7389 */ /* 0x00006400000c000b */
[----:B01----:R-:W-:Y:S01]  /*10450*/  ENDCOLLECTIVE ;  /* 0x000000000000791b */ /* 0x003fe20003800000 */
.L_x_2328:
[----:B------:R-:W-:Y:S01]  /*10460*/  MOV R13, R18 ;  /* 0x00000012000d7202 */ /* 0x000fe20000000f00 */
[----:B------:R-:W-:Y:S01]  /*10470*/  IMAD.MOV.U32 R12, RZ, RZ, 0x1 ;  /* 0x00000001ff0c7424 */ /* 0x000fe200078e00ff */
[----:B------:R-:W-:-:S13]  /*10480*/  IADD3 R4, P1, R14, R20, RZ ;  /* 0x000000140e047210 */ /* 0x000fda0007f3e0ff */
[----:B------:R-:W-:Y:S05]  /*10490*/  WARPSYNC.COLLECTIVE R15, `(.L_x_2329) ;  /* 0x000000000f087348 */ /* 0x000fea0003c00000 */
[----:B------:R0:W1:Y:S02]  /*104a0*/  SHFL.IDX P6, R14, R13, R12, R11 ;  /* 0x0000000c0d0e7389 */ /* 0x00006400000c000b */
[----:B01----:R-:W-:Y:S01]  /*104b0*/  ENDCOLLECTIVE ;  /* 0x000000000000791b */ /* 0x003fe20003800000 */
.L_x_2329:
[----:B------:R-:W-:Y:S01]  /*104c0*/  IMAD.X R5, RZ, RZ, R3, P1 ;  /* 0x000000ffff057224 */ /* 0x000fe200008e0603 */
[----:B------:R-:W-:Y:S02]  /*104d0*/  LOP3.LUT P1, RZ, R32, 0x1, RZ, 0xc0, !PT ;  /* 0x0000000120ff7812 */ /* 0x000fe4000782c0ff */
[----:B------:R-:W-:Y:S02]  /*104e0*/  LEA R3, R10, UR46, 0x1 ;  /* 0x0000002e0a037c11 */ /* 0x000fe4000f8e08ff */
        /* <DEDUP_REMOVED lines=11> */
.L_x_2330:
        /* <DEDUP_REMOVED lines=10> */
.L_x_2331:
        /* <DEDUP_REMOVED lines=12> */
.L_x_2332:
        /* <DEDUP_REMOVED lines=10> */
.L_x_2333:
        /* <DEDUP_REMOVED lines=12> */
.L_x_2334:
        /* <DEDUP_REMOVED lines=10> */
.L_x_2335:
        /* <DEDUP_REMOVED lines=12> */
.L_x_2336:
        /* <DEDUP_REMOVED lines=10> */
.L_x_2337:
        /* <DEDUP_REMOVED lines=12> */
.L_x_2338:
[----:B------:R-:W-:Y:S01]  /*10b20*/  @!PT LDS RZ, [RZ] ;  /* 0x00000000fffff984 */ /* 0x000fe20000000800 */
[----:B------:R-:W-:Y:S01]  /*10b30*/  @!PT LDS RZ, [RZ] ;  /* 0x00000000fffff984 */ /* 0x000fe20000000800 */
[----:B------:R-:W-:Y:S01]  /*10b40*/  @!PT LDS RZ, [RZ] ;  /* 0x00000000fffff984 */ /* 0x000fe20000000800 */
[----:B------:R0:W-:Y:S01]  /*10b50*/  LDGSTS.E.BYPASS.LTC128B.128 [R3+0x5400], desc[UR36][R4.64+0x80], !P2 ;  /* 0x0540008004037fae */ /* 0x0001e2000d101d64 */
[----:B------:R-:W-:Y:S05]  /*10b60*/  BRA `(.L_x_2339) ;  /* 0xffffffcc00807947 */ /* 0x000fea000383ffff */
.L_x_2260:
[----:B0-----:R0:W2:Y:S02]  /*10b70*/  SYNCS.PHASECHK.TRANS64.TRYWAIT P0, [R0+URZ+0x2a860], R3 ;  /* 0x02a86003000075a7 */ /* 0x0010a4000800017f */
[----:B--2---:R-:W-:Y:S05]  /*10b80*/  @!P0 NANOSLEEP.SYNCS 0x989680 ;  /* 0x009896800000895d */ /* 0x004fea0003900000 */
[----:B------:R-:W2:Y:S02]  /*10b90*/  @!P0 SYNCS.PHASECHK.TRANS64 P0, [R0+URZ+0x2a860], R3 ;  /* 0x02a86003000085a7 */ /* 0x000ea4000800007f */
[----:B--2---:R-:W-:Y:S05]  /*10ba0*/  @!P0 BRA `(.L_x_2260) ;  /* 0xfffffffc00f08947 */ /* 0x004fea000383ffff */
[----:B------:R-:W-:Y:S05]  /*10bb0*/  BRA `(.L_x_2340) ;  /* 0xffffffd000687947 */ /* 0x000fea000383ffff */
.L_x_2261:
        /* <DEDUP_REMOVED lines=8> */
.L_x_2342:
[----:B------:R-:W-:Y:S05]  /*10c40*/  BSYNC B0 ;  /* 0x0000000000007941 */ /* 0x000fea0003800000 */
.L_x_2341:
        /* <DEDUP_REMOVED lines=9> */
.L_x_2343:
        /* <DEDUP_REMOVED lines=11> */
.L_x_2344:
        /* <DEDUP_REMOVED lines=13> */
.L_x_2345:
[----:B------:R-:W-:Y:S01]  /*10e60*/  IMAD.MOV.U32 R5, RZ, RZ, R6 ;  /* 0x000000ffff057224 */ /* 0x000fe200078e0006 */
[----:B------:R-:W-:Y:S01]  /*10e70*/  MOV R13, R18 ;  /* 0x00000012000d7202 */ /* 0x000fe20000000f00 */
[----:B------:R-:W-:Y:S01]  /*10e80*/  IMAD.MOV.U32 R12, RZ, RZ, 0x2 ;  /* 0x00000002ff0c7424 */ /* 0x000fe200078e00ff */
[----:B------:R-:W-:-:S07]  /*10e90*/  MOV R4, R14 ;  /* 0x0000000e00047202 */ /* 0x000fce0000000f00 */
[----:B------:R-:W-:Y:S05]  /*10ea0*/  WARPSYNC.COLLECTIVE R15, `(.L_x_2346) ;  /* 0x000000000f087348 */ /* 0x000fea0003c00000 */
[----:B------:R0:W1:Y:S02]  /*10eb0*/  SHFL.IDX P6, R14, R13, R12, R11 ;  /* 0x0000000c0d0e7389 */ /* 0x00006400000c000b */
[----:B01----:R-:W-:Y:S01]  /*10ec0*/  ENDCOLLECTIVE ;  /* 0x000000000000791b */ /* 0x003fe20003800000 */
.L_x_2346:
        /* <DEDUP_REMOVED lines=13> */
.L_x_2347:
[----:B------:R-:W-:Y:S01]  /*10fa0*/  MOV R5, R20 ;  /* 0x0000001400057202 */ /* 0x000fe20000000f00 */
[----:B------:R-:W-:Y:S01]  /*10fb0*/  IMAD.MOV.U32 R13, RZ, RZ, R18 ;  /* 0x000000ffff0d7224 */ /* 0x000fe200078e0012 */
[----:B------:R-:W-:Y:S02]  /*10fc0*/  MOV R12, 0x3 ;  /* 0x00000003000c7802 */ /* 0x000fe40000000f00 */
[----:B------:R-:W-:-:S07]  /*10fd0*/  MOV R10, R14 ;  /* 0x0000000e000a7202 */ /* 0x000fce0000000f00 */
[----:B------:R-:W-:Y:S05]  /*10fe0*/  WARPSYNC.COLLECTIVE R15, `(.L_x_2348) ;  /* 0x000000000f087348 */ /* 0x000fea0003c00000 */
[----:B------:R0:W1:Y:S02]  /*10ff0*/  SHFL.IDX P6, R14, R13, R12, R11 ;  /* 0x0000000c0d0e7389 */ /* 0x00006400000c000b */
[----:B01----:R-:W-:Y:S01]  /*11000*/  ENDCOLLECTIVE ;  /* 0x000000000000791b */ /* 0x003fe20003800000 */
.L_x_2348:
[----:B------:R-:W-:Y:S02]  /*11010*/  IMAD.MOV.U32 R4, RZ, RZ, R10 ;  /* 0x000000ffff047224 */ /* 0x000fe400078e000a */
[----:B------:R-:W-:Y:S02]  /*11020*/  IMAD.MOV.U32 R10, RZ, RZ, RZ ;  /* 0x000000ffff0a7224 */ /* 0x000fe400078e00ff */
        /* <DEDUP_REMOVED lines=13> */
.L_x_2349:
[----:B------:R-:W-:Y:S01]  /*11100*/  IMAD.MOV.U32 R5, RZ, RZ, R7 ;  /* 0x000000ffff057224 */ /* 0x000fe200078e0007 */
[----:B------:R-:W-:Y:S01]  /*11110*/  MOV R13, R18 ;  /* 0x00000012000d7202 */ /* 0x000fe20000000f00 */
[----:B------:R-:W-:Y:S02]  /*11120*/  IMAD.MOV.U32 R12, RZ, RZ, 0x4 ;  /* 0x00000004ff0c7424 */ /* 0x000fe400078e00ff */
[----:B------:R-:W-:-:S07]  /*11130*/  IMAD.MOV.U32 R22, RZ, RZ, R14 ;  /* 0x000000ffff167224 */ /* 0x000fce00078e000e */
[----:B------:R-:W-:Y:S05]  /*11140*/  WARPSYNC.COLLECTIVE R15, `(.L_x_2350) ;  /* 0x000000000f087348 */ /* 0x000fea0003c00000 */
[----:B------:R0:W1:Y:S02]  /*11150*/  SHFL.IDX P6, R14, R13, R12, R11 ;  /* 0x0000000c0d0e7389 */ /* 0x00006400000c000b */
[----:B01----:R-:W-:Y:S01]  /*11160*/  ENDCOLLECTIVE ;  /* 0x000000000000791b */ /* 0x003fe20003800000 */
.L_x_2350:
        /* <DEDUP_REMOVED lines=14> */
.L_x_2351:
[----:B------:R-:W-:Y:S01]  /*11250*/  MOV R5, R19 ;  /* 0x0000001300057202 */ /* 0x000fe20000000f00 */
[----:B------:R-:W-:Y:S01]  /*11260*/  IMAD.MOV.U32 R13, RZ, RZ, R18 ;  /* 0x000000ffff0d7224 */ /* 0x000fe200078e0012 */
[----:B------:R-:W-:Y:S02]  /*11270*/  MOV R12, 0x5 ;  /* 0x00000005000c7802 */ /* 0x000fe40000000f00 */
[----:B------:R-:W-:-:S07]  /*11280*/  MOV R24, R14 ;  /* 0x0000000e00187202 */ /* 0x000fce0000000f00 */
[----:B------:R-:W-:Y:S05]  /*11290*/  WARPSYNC.COLLECTIVE R15, `(.L_x_2352) ;  /* 0x000000000f087348 */ /* 0x000fea0003c00000 */
[----:B------:R0:W1:Y:S02]  /*112a0*/  SHFL.IDX P6, R14, R13, R12, R11 ;  /* 0x0000000c0d0e7389 */ /* 0x00006400000c000b */
[----:B01----:R-:W-:Y:S01]  /*112b0*/  ENDCOLLECTIVE ;  /* 0x000000000000791b */ /* 0x003fe20003800000 */
.L_x_2352:
        /* <DEDUP_REMOVED lines=12> */
.L_x_2353:
[----:B------:R-:W-:Y:S05]  /*11380*/  BRA `(.L_x_2354) ;  /* 0xffffffcc00407947 */ /* 0x000fea000383ffff */
.L_x_2264:
[----:B0-----:R0:W1:Y:S02]  /*11390*/  SYNCS.PHASECHK.TRANS64.TRYWAIT P0, [R5+URZ+0x2a820], R10 ;  /* 0x02a8200a050075a7 */ /* 0x001064000800017f */
[----:B-1----:R-:W-:Y:S05]  /*113a0*/  @!P0 NANOSLEEP.SYNCS 0x989680 ;  /* 0x009896800000895d */ /* 0x002fea0003900000 */
[----:B------:R-:W1:Y:S02]  /*113b0*/  @!P0 SYNCS.PHASECHK.TRANS64 P0, [R5+URZ+0x2a820], R10 ;  /* 0x02a8200a050085a7 */ /* 0x000e64000800007f */
[----:B-1----:R-:W-:Y:S05]  /*113c0*/  @!P0 BRA `(.L_x_2264) ;  /* 0xfffffffc00f08947 */ /* 0x002fea000383ffff */
[----:B------:R-:W-:Y:S05]  /*113d0*/  BRA `(.L_x_2355) ;  /* 0xffffffcc00b47947 */ /* 0x000fea000383ffff */
.L_x_2265:
[----:B------:R-:W-:Y:S01]  /*113e0*/  BSSY B0, `(.L_x_2356) ;  /* 0x0000008000007945 */ /* 0x000fe20003800000 */
[----:B------:R-:W-:Y:S01]  /*113f0*/  MOV R13, R16 ;  /* 0x00000010000d7202 */ /* 0x000fe20000000f00 */
[----:B------:R-:W-:Y:S01]  /*11400*/  IMAD.MOV.U32 R12, RZ, RZ, RZ ;  /* 0x000000ffff0c7224 */ /* 0x000fe200078e00ff */
[----:B------:R-:W-:Y:S01]  /*11410*/  MOV R11, 0x1f ;  /* 0x0000001f000b7802 */ /* 0x000fe20000000f00 */
[----:B------:R-:W-:-:S07]  /*11420*/  IMAD.MOV.U32 R15, RZ, RZ, -0x1 ;  /* 0xffffffffff0f7424 */ /* 0x000fce00078e00ff */
[----:B0----5:R-:W-:Y:S05]  /*11430*/  WARPSYNC.COLLECTIVE R15, `(.L_x_2357) ;  /* 0x000000000f087348 */ /* 0x021fea0003c00000 */
[----:B------:R1:W2:Y:S02]  /*11440*/  SHFL.IDX P6, R14, R13, R12, R11 ;  /* 0x0000000c0d0e7389 */ /* 0x0002a400000c000b */
[----:B012--5:R-:W-:Y:S01]  /*11450*/  ENDCOLLECTIVE ;  /* 0x000000000000791b */ /* 0x027fe20003800000 */
.L_x_2357:
[----:B------:R-:W-:Y:S05]  /*11460*/  BSYNC B0 ;  /* 0x0000000000007941 */ /* 0x000fea0003800000 */
.L_x_2356:
[----:B------:R-:W-:Y:S05]  /*11470*/  BRA `(.L_x_2358) ;  /* 0xffffffcc00987947 */ /* 0x000fea000383ffff */
.L_x_2266:
[----:B------:R-:W-:Y:S01]  /*11480*/  BSSY B0, `(.L_x_2359) ;  /* 0x0000006000007945 */ /* 0x000fe20003800000 */
[----:B------:R-:W-:-:S07]  /*11490*/  MOV R15, 0xffffffff ;  /* 0xffffffff000f7802 */ /* 0x000fce0000000f00 */
[----:B01---5:R-:W-:Y:S05]  /*114a0*/  WARPSYNC.COLLECTIVE R15, `(.L_x_2360) ;  /* 0x000000000f0c7348 */ /* 0x023fea0003c00000 */
[----:B------:R-:W-:Y:S02]  /*114b0*/  ELECT P6, UR62, PT ;  /* 0x00000000003e782f */ /* 0x000fe400038c0000 */
[----:B------:R-:W-:Y:S01]  /*114c0*/  MOV R14, UR62 ;  /* 0x0000003e000e7c02 */ /* 0x000fe20008000f00 */
[----:B01---5:R-:W-:Y:S10]  /*114d0*/  ENDCOLLECTIVE ;  /* 0x000000000000791b */ /* 0x023ff40003800000 */
.L_x_2360:
[----:B------:R-:W-:Y:S05]  /*114e0*/  BSYNC B0 ;  /* 0x0000000000007941 */ /* 0x000fea0003800000 */
.L_x_2359:
[----:B------:R-:W-:Y:S05]  /*114f0*/  BRA `(.L_x_2361) ;  /* 0xffffffcc008c7947 */ /* 0x000fea000383ffff */
.L_x_2268:
[----:B--2---:R2:W3:Y:S02]  /*11500*/  SYNCS.PHASECHK.TRANS64.TRYWAIT P1, [R6+URZ+0x2a840], R3 ;  /* 0x02a84003060075a7 */ /* 0x0044e4000802017f */
[----:B---3--:R-:W-:Y:S05]  /*11510*/  @!P1 NANOSLEEP.SYNCS 0x989680 ;  /* 0x009896800000995d */ /* 0x008fea0003900000 */
[----:B------:R-:W3:Y:S02]  /*11520*/  @!P1 SYNCS.PHASECHK.TRANS64 P1, [R6+URZ+0x2a840], R3 ;  /* 0x02a84003060095a7 */ /* 0x000ee4000802007f */
[----:B---3--:R-:W-:Y:S05]  /*11530*/  @!P1 BRA `(.L_x_2268) ;  /* 0xfffffffc00f09947 */ /* 0x008fea000383ffff */
[----:B------:R-:W-:Y:S05]  /*11540*/  BRA `(.L_x_2362) ;  /* 0xffffffcc00b07947 */ /* 0x000fea000383ffff */
.L_x_2270:
[----:B0-----:R0:W3:Y:S02]  /*11550*/  SYNCS.PHASECHK.TRANS64.TRYWAIT P1, [R5+URZ+0x2a840], R0 ;  /* 0x02a84000050075a7 */ /* 0x0010e4000802017f */
[----:B---3--:R-:W-:Y:S05]  /*11560*/  @!P1 NANOSLEEP.SYNCS 0x989680 ;  /* 0x009896800000995d */ /* 0x008fea0003900000 */
[----:B------:R-:W3:Y:S02]  /*11570*/  @!P1 SYNCS.PHASECHK.TRANS64 P1, [R5+URZ+0x2a840], R0 ;  /* 0x02a84000050095a7 */ /* 0x000ee4000802007f */
[----:B---3--:R-:W-:Y:S05]  /*11580*/  @!P1 BRA `(.L_x_2270) ;  /* 0xfffffffc00f09947 */ /* 0x008fea000383ffff */
[----:B------:R-:W-:Y:S05]  /*11590*/  BRA `(.L_x_2363) ;  /* 0xffffffcc00bc7947 */ /* 0x000fea000383ffff */
.L_x_2272:
[----:B---3--:R3:W4:Y:S02]  /*115a0*/  SYNCS.PHASECHK.TRANS64.TRYWAIT P1, [R6+URZ+0x2a860], R3 ;  /* 0x02a86003060075a7 */ /* 0x008724000802017f */
[----:B----4-:R-:W-:Y:S05]  /*115b0*/  @!P1 NANOSLEEP.SYNCS 0x989680 ;  /* 0x009896800000995d */ /* 0x010fea0003900000 */
[----:B------:R-:W4:Y:S02]  /*115c0*/  @!P1 SYNCS.PHASECHK.TRANS64 P1, [R6+URZ+0x2a860], R3 ;  /* 0x02a86003060095a7 */ /* 0x000f24000802007f */
[----:B----4-:R-:W-:Y:S05]  /*115d0*/  @!P1 BRA `(.L_x_2272) ;  /* 0xfffffffc00f09947 */ /* 0x010fea000383ffff */
[----:B------:R-:W-:Y:S05]  /*115e0*/  BRA `(.L_x_2364) ;  /* 0xffffffcc00b87947 */ /* 0x000fea000383ffff */
.L_x_2365:
        /* <DEDUP_REMOVED lines=9> */
.L_x_3210:


//--------------------- .text._ZN7cutlass13device_kernelIN5flash11enable_sm90INS1_16FlashAttnFwdSm90INS1_25CollectiveMainloopFwdSm90ILi2EN4cute5tupleIJNS5_1CILi1EEES8_S8_EEENS6_IJNS7_ILi128EEENS7_ILi96EEENS7_ILi192EEEEEELi128ENS_10bfloat16_tEfNS_4arch4Sm90ELb1ELb0ELb1ELb1ELb1ELb0ELb0ELb1ELb1ELb1ELb1ELb0EEENS1_21CollectiveEpilogueFwdINS6_IJSA_SA_SB_EEES9_SE_SG_Li256ELb1ELb1ELb1ELb0EEENS1_36VarlenDynamicPersistentTileSchedulerILi128ELi96ELi256ELi128ELb1ELb1ELb1ELb1ELb1ELb1EEEEEEEEEvNT_6ParamsE --------------------------
	.section	.text._ZN7cutlass13device_kernelIN5flash11enable_sm90INS1_16FlashAttnFwdSm90INS1_25CollectiveMainloopFwdSm90ILi2EN4cute5tupleIJNS5_1CILi1EEES8_S8_EEENS6_IJNS7_ILi128EEENS7_ILi96EEENS7_ILi192EEEEEELi128ENS_10bfloat16_tEfNS_4arch4Sm90ELb1ELb0ELb1ELb1ELb1ELb0ELb0ELb1ELb1ELb1ELb1ELb0EEENS1_21CollectiveEpilogueFwdINS6_IJSA_SA_SB_EEES9_SE_SG_Li256ELb1ELb1ELb1ELb0EEENS1_36VarlenDynamicPersistentTileSchedulerILi128ELi96ELi256ELi128ELb1ELb1ELb1ELb1ELb1ELb1EEEEEEEEEvNT_6ParamsE,"ax",@progbits
	.align	128
.text._ZN7cutlass13device_kernelIN5flash11enable_sm90INS1_16FlashAttnFwdSm90INS1_25CollectiveMainloopFwdSm90ILi2EN4cute5tupleIJNS5_1CILi1EEES8_S8_EEENS6_IJNS7_ILi128EEENS7_ILi96EEENS7_ILi192EEEEEELi128ENS_10bfloat16_tEfNS_4arch4Sm90ELb1ELb0ELb1ELb1ELb1ELb0ELb0ELb1ELb1ELb1ELb1ELb0EEENS1_21CollectiveEpilogueFwdINS6_IJSA_SA_SB_EEES9_SE_SG_Li256ELb1ELb1ELb1ELb0EEENS1_36VarlenDynamicPersistentTileSchedulerILi128ELi96ELi256ELi128ELb1ELb1ELb1ELb1ELb1ELb1EEEEEEEEEvNT_6ParamsE:
        .type           _ZN7cutlass13device_kernelIN5flash11enable_sm90INS1_16FlashAttnFwdSm90INS1_25CollectiveMainloopFwdSm90ILi2EN4cute5tupleIJNS5_1CILi1EEES8_S8_EEENS6_IJNS7_ILi128EEENS7_ILi96EEENS7_ILi192EEEEEELi128ENS_10bfloat16_tEfNS_4arch4Sm90ELb1ELb0ELb1ELb1ELb1ELb0ELb0ELb1ELb1ELb1ELb1ELb0EEENS1_21CollectiveEpilogueFwdINS6_IJSA_SA_SB_EEES9_SE_SG_Li256ELb1ELb1ELb1ELb0EEENS1_36VarlenDynamicPersistentTileSchedulerILi128ELi96ELi256ELi128ELb1ELb1ELb1ELb1ELb1ELb1EEEEEEEEEvNT_6ParamsE,@function
        .size           _ZN7cutlass13device_kernelIN5flash11enable_sm90INS1_16FlashAttnFwdSm90INS1_25CollectiveMainloopFwdSm90ILi2EN4cute5tupleIJNS5_1CILi1EEES8_S8_EEENS6_IJNS7_ILi128EEENS7_ILi96EEENS7_ILi192EEEEEELi128ENS_10bfloat16_tEfNS_4arch4Sm90ELb1ELb0ELb1ELb1ELb1ELb0ELb0ELb1ELb1ELb1ELb1ELb0EEENS1_21CollectiveEpilogueFwdINS6_IJSA_SA_SB_EEES9_SE_SG_Li256ELb1ELb1ELb1ELb0EEENS1_36VarlenDynamicPersistentTileSchedulerILi128ELi96ELi256ELi128ELb1ELb1ELb1ELb1ELb1ELb1EEEEEEEEEvNT_6ParamsE,(.L_x_3211 - _ZN7cutlass13device_kernelIN5flash11enable_sm90INS1_16FlashAttnFwdSm90INS1_25CollectiveMainloopFwdSm90ILi2EN4cute5tupleIJNS5_1CILi1EEES8_S8_EEENS6_IJNS7_ILi128EEENS7_ILi96EEENS7_ILi192EEEEEELi128ENS_10bfloat16_tEfNS_4arch4Sm90ELb1ELb0ELb1ELb1ELb1ELb0ELb0ELb1ELb1ELb1ELb1ELb0EEENS1_21CollectiveEpilogueFwdINS6_IJSA_SA_SB_EEES9_SE_SG_Li256ELb1ELb1ELb1ELb0EEENS1_36VarlenDynamicPersistentTileSchedulerILi128ELi96ELi256ELi128ELb1ELb1ELb1ELb1ELb1ELb1EEEEEEEEEvNT_6ParamsE)
        .other          _ZN7cutlass13device_kernelIN5flash11enable_sm90INS1_16FlashAttnFwdSm90INS1_25CollectiveMainloopFwdSm90ILi2EN4cute5tupleIJNS5_1CILi1EEES8_S8_EEENS6_IJNS7_ILi128EEENS7_ILi96EEENS7_ILi192EEEEEELi128ENS_10bfloat16_tEfNS_4arch4Sm90ELb1ELb0ELb1ELb1ELb1ELb0ELb0ELb1ELb1ELb1ELb1ELb0EEENS1_21CollectiveEpilogueFwdINS6_IJSA_SA_SB_EEES9_SE_SG_Li256ELb1ELb1ELb1ELb0EEENS1_36VarlenDynamicPersistentTileSchedulerILi128ELi96ELi256ELi128ELb1ELb1ELb1ELb1ELb1ELb1EEEEEEEEEvNT_6ParamsE,@"STO_CUDA_ENTRY STV_DEFAULT"
_ZN7cutlass13device_kernelIN5flash11enable_sm90INS1_16FlashAttnFwdSm90INS1_25CollectiveMainloopFwdSm90ILi2EN4cute5tupleIJNS5_1CILi1EEES8_S8_EEENS6_IJNS7_ILi128EEENS7_ILi96EEENS7_ILi192EEEEEELi128ENS_10bfloat16_tEfNS_4arch4Sm90ELb1ELb0ELb1ELb1ELb1ELb0ELb0ELb1ELb1ELb1ELb1ELb0EEENS1_21CollectiveEpilogueFwdINS6_IJSA_SA_SB_EEES9_SE_SG_Li256ELb1ELb1ELb1ELb0EEENS1_36VarlenDynamicPersistentTileSchedulerILi128ELi96ELi256ELi128ELb1ELb1ELb1ELb1ELb1ELb1EEEEEEEEEvNT_6ParamsE:
        /* <DEDUP_REMOVED lines=45> */
.L_x_2366:
        /* <DEDUP_REMOVED lines=22> */
.L_x_2367:
        /* <DEDUP_REMOVED lines=18> */
.L_x_2368:
        /* <DEDUP_REMOVED lines=22> */
.L_x_2369:
        /* <DEDUP_REMOVED lines=23> */
.L_x_2370:
        /* <DEDUP_REMOVED lines=10> */
.L_x_2372:
        /* <DEDUP_REMOVED lines=22> */
[----:B------:R-:W-:-:S04]  /*0a20*/  LEA.HI R3, R0, R203, RZ, 0x4 ;  /* 0x000000cb00037211 */ /* 0x000fc800078f20ff */
        /* <DEDUP_REMOVED lines=17> */
[----:B------:R-:W-:Y:S01]  /*0b40*/  LEA.HI R7, R8, R181, RZ, 0x2 ;  /* 0x000000b508077211 */ /* 0x000fe200078f10ff */
[----:B------:R-:W-:Y:S01]  /*0b50*/  IMAD.U32 R180, RZ, RZ, UR4 ;  /* 0x00000004ffb47e24 */ /* 0x000fe2000f8e00ff */
[----:B------:R-:W-:Y:S01]  /*0b60*/  LOP3.LUT R3, R3, 0x1ffffffe, RZ, 0xc0, !PT ;  /* 0x1ffffffe03037812 */ /* 0x000fe200078ec0ff */
[----:B------:R-:W-:Y:S01]  /*0b70*/  IMAD R4, R4, 0x40, R5 ;  /* 0x0000004004047824 */ /* 0x000fe200078e0205 */
[----:B------:R-:W-:-:S02]  /*0b80*/  LEA.HI R5, R0, R203, RZ, 0x2 ;  /* 0x000000cb00057211 */ /* 0x000fc400078f10ff */
[----:B------:R-:W-:Y:S01]  /*0b90*/  SHF.R.S32.HI R9, RZ, 0x2, R7 ;  /* 0x00000002ff097819 */ /* 0x000fe20000011407 */
[----:B------:R-:W-:Y:S01]  /*0ba0*/  IMAD.IADD R3, R6, 0x1, -R3 ;  /* 0x0000000106037824 */ /* 0x000fe200078e0a03 */
[----:B------:R-:W-:Y:S02]  /*0bb0*/  SHF.R.S32.HI R10, RZ, 0x1f, R7 ;  /* 0x0000001fff0a7819 */ /* 0x000fe40000011407 */
[----:B------:R-:W-:Y:S02]  /*0bc0*/  LEA.HI R0, R0, R203, RZ, 0x3 ;  /* 0x000000cb00007211 */ /* 0x000fe400078f18ff */
[----:B------:R-:W-:Y:S02]  /*0bd0*/  LOP3.LUT R6, R5, 0xfffffffc, RZ, 0xc0, !PT ;  /* 0xfffffffc05067812 */ /* 0x000fe400078ec0ff */
[----:B------:R-:W-:Y:S02]  /*0be0*/  LEA.HI R10, R10, R9, RZ, 0x3 ;  /* 0x000000090a0a7211 */ /* 0x000fe400078f18ff */
[----:B------:R-:W-:Y:S01]  /*0bf0*/  LOP3.LUT R22, R0, 0xfffffff8, RZ, 0xc0, !PT ;  /* 0xfffffff800167812 */ /* 0x000fe200078ec0ff */
[----:B------:R-:W-:Y:S01]  /*0c00*/  IMAD.IADD R6, R203, 0x1, -R6 ;  /* 0x00000001cb067824 */ /* 0x000fe200078e0a06 */
[----:B------:R-:W-:-:S02]  /*0c10*/  LEA R199, R3, R4, 0x3 ;  /* 0x0000000403c77211 */ /* 0x000fc400078e18ff */
[----:B------:R-:W-:Y:S01]  /*0c20*/  LOP3.LUT R4, R7, 0x7ffffffc, RZ, 0xc0, !PT ;  /* 0x7ffffffc07047812 */ /* 0x000fe200078ec0ff */
[----:B------:R-:W-:Y:S01]  /*0c30*/  IMAD.IADD R22, R203, 0x1, -R22 ;  /* 0x00000001cb167824 */ /* 0x000fe200078e0a16 */
[----:B------:R-:W-:Y:S02]  /*0c40*/  LOP3.LUT R10, R10, 0xfffffff8, RZ, 0xc0, !PT ;  /* 0xfffffff80a0a7812 */ /* 0x000fe400078ec0ff */
[----:B------:R-:W-:Y:S01]  /*0c50*/  LEA.HI R8, R8, R181, RZ, 0x5 ;  /* 0x000000b508087211 */ /* 0x000fe200078f28ff */
[----:B------:R-:W-:Y:S01]  /*0c60*/  IMAD.IADD R4, R181, 0x1, -R4 ;  /* 0x00000001b5047824 */ /* 0x000fe200078e0a04 */
[----:B------:R-:W-:Y:S01]  /*0c70*/  LEA.HI R3, R6, R6, RZ, 0x1 ;  /* 0x0000000606037211 */ /* 0x000fe200078f08ff */
[----:B------:R-:W-:Y:S01]  /*0c80*/  IMAD.IADD R9, R9, 0x1, -R10 ;  /* 0x0000000109097824 */ /* 0x000fe200078e0a0a */
[----:B------:R-:W-:Y:S01]  /*0c90*/  SHF.R.S32.HI R8, RZ, 0x5, R8 ;  /* 0x00000005ff087819 */ /* 0x000fe20000011408 */
[----:B------:R-:W-:Y:S01]  /*0ca0*/  IMAD.SHL.U32 R17, R4, 0x2, RZ ;  /* 0x0000000204117824 */ /* 0x000fe200078e00ff */
[----:B------:R-:W-:-:S02]  /*0cb0*/  LOP3.LUT R2, R2, 0x3fffffe, RZ, 0xc0, !PT ;  /* 0x03fffffe02027812 */ /* 0x000fc400078ec0ff */
[----:B------:R-:W-:Y:S01]  /*0cc0*/  SHF.L.U32 R16, R22, 0x3, RZ ;  /* 0x0000000316107819 */ /* 0x000fe200000006ff */
[----:B------:R-:W-:Y:S01]  /*0cd0*/  IMAD R9, R8, 0x10, R9 ;  /* 0x0000001008097824 */ /* 0x000fe200078e0209 */
[----:B------:R-:W-:Y:S01]  /*0ce0*/  LOP3.LUT R3, R3, 0x1ffffffe, RZ, 0xc0, !PT ;  /* 0x1ffffffe03037812 */ /* 0x000fe200078ec0ff */
[----:B------:R-:W-:Y:S01]  /*0cf0*/  IMAD.IADD R2, R197, 0x1, -R2 ;  /* 0x00000001c5027824 */ /* 0x000fe200078e0a02 */
[C---:B------:R-:W-:Y:S01]  /*0d00*/  IADD3 R174, R17.reuse, 0x18, RZ ;  /* 0x0000001811ae7810 */ /* 0x040fe20007ffe0ff */
[----:B------:R-:W-:Y:S01]  /*0d10*/  VIADD R19, R16, 0x40 ;  /* 0x0000004010137836 */ /* 0x000fe20000000000 */
        /* <DEDUP_REMOVED lines=30> */
[----:B------:R-:W-:-:S02]  /*0f00*/  SHF.R.S32.HI R185, RZ, 0x1f, R165 ;  /* 0x0000001fffb97819 */ /* 0x000fc400000114a5 */
[----:B------:R-:W-:Y:S01]  /*0f10*/  SHF.R.S32.HI R184, RZ, 0x1f, R164 ;  /* 0x0000001fffb87819 */ /* 0x000fe200000114a4 */
[----:B------:R-:W-:Y:S01]  /*0f20*/  IMAD R18, R3, 0x8, R198 ;  /* 0x0000000803127824 */ /* 0x000fe200078e02c6 */
[----:B------:R-:W-:Y:S02]  /*0f30*/  SHF.R.S32.HI R183, RZ, 0x1f, R163 ;  /* 0x0000001fffb77819 */ /* 0x000fe400000114a3 */
[----:B------:R-:W-:-:S07]  /*0f40*/  SHF.R.S32.HI R182, RZ, 0x1f, R162 ;  /* 0x0000001fffb67819 */ /* 0x000fce00000114a2 */
.L_x_2436:
[----:B01-34-:R-:W0:Y:S01]  /*0f50*/  LDC.64 R2, c[0x0][0xc88] ;  /* 0x00032200ff027b82 */ /* 0x01be220000000a00 */
[----:B------:R-:W-:Y:S01]  /*0f60*/  ULDC.64 UR8, c[0x0][0xa28] ;  /* 0x00028a0000087ab9 */ /* 0x000fe20000000a00 */
[----:B------:R-:W-:Y:S01]  /*0f70*/  ULDC.64 UR10, c[0x0][0xa18] ;  /* 0x00028600000a7ab9 */ /* 0x000fe20000000a00 */
[----:B0-----:R-:W-:-:S06]  /*0f80*/  IMAD.WIDE R2, R27, 0x4, R2 ;  /* 0x000000041b027825 */ /* 0x001fcc00078e0202 */
[----:B--2---:R-:W2:Y:S01]  /*0f90*/  LDG.E R2, desc[UR36][R2.64] ;  /* 0x0000002402027981 */ /* 0x004ea2000c1e1900 */
        /* <DEDUP_REMOVED lines=8> */
[----:B------:R-:W-:Y:S01]  /*1020*/  IMAD.U32 R161, RZ, RZ, UR4 ;  /* 0x00000004ffa17e24 */ /* 0x000fe2000f8e00ff */
[----:B------:R-:W-:-:S04]  /*1030*/  @UP0 ULEA UR8, UP2, UR4, UR8, 0x2 ;  /* 0x0000000804080291 */ /* 0x000fc8000f84103f */
[----:B------:R-:W-:Y:S02]  /*1040*/  @UP0 ULEA.HI.X UR9, UR4, UR9, UR7, 0x2, UP2 ;  /* 0x0000000904090291 */ /* 0x000fe400090f1407 */
[----:B------:R-:W-:Y:S01]  /*1050*/  IMAD.U32 R179, RZ, RZ, UR7 ;  /* 0x00000007ffb37e24 */ /* 0x000fe2000f8e00ff */
[----:B------:R-:W-:Y:S01]  /*1060*/  @UP1 ULEA UR10, UP0, UR4, UR10, 0x2 ;  /* 0x0000000a040a1291 */ /* 0x000fe2000f80103f */
[----:B------:R-:W-:-:S03]  /*1070*/  MOV R2, UR8 ;  /* 0x0000000800027c02 */ /* 0x000fc60008000f00 */
[----:B------:R-:W-:Y:S01]  /*1080*/  @UP1 ULEA.HI.X UR11, UR4, UR11, UR7, 0x2, UP0 ;  /* 0x0000000b040b1291 */ /* 0x000fe200080f1407 */
[----:B------:R-:W-:Y:S01]  /*1090*/  IMAD.U32 R3, RZ, RZ, UR9 ;  /* 0x00000009ff037e24 */ /* 0x000fe2000f8e00ff */
[----:B------:R-:W-:Y:S01]  /*10a0*/  ULDC.64 UR8, c[0x0][0x418] ;  /* 0x0001060000087ab9 */ /* 0x000fe20000000a00 */
[----:B------:R-:W-:Y:S01]  /*10b0*/  IMAD.U32 R4, RZ, RZ, UR10 ;  /* 0x0000000aff047e24 */ /* 0x000fe2000f8e00ff */
[----:B------:R-:W-:Y:S01]  /*10c0*/  ULDC UR4, c[0x0][0x424] ;  /* 0x0001090000047ab9 */ /* 0x000fe20000000800 */
[----:B------:R-:W-:Y:S01]  /*10d0*/  ULDC UR7, c[0x0][0x2f0] ;  /* 0x0000bc0000077ab9 */ /* 0x000fe20000000800 */
[----:B------:R-:W-:Y:S01]  /*10e0*/  IMAD.U32 R5, RZ, RZ, UR11 ;  /* 0x0000000bff057e24 */ /* 0x000fe2000f8e00ff */
[----:B------:R-:W2:Y:S01]  /*10f0*/  @P0 LDG.E R2, desc[UR36][R2.64] ;  /* 0x0000002402020981 */ /* 0x000ea2000c1e1900 */
[----:B------:R-:W-:Y:S01]  /*1100*/  UISETP.NE.U32.AND UP0, UPT, UR8, URZ, UPT ;  /* 0x0000003f0800728c */ /* 0x000fe2000bf05070 */
[----:B------:R-:W-:Y:S02]  /*1110*/  ULDC.64 UR10, c[0x0][0xa20] ;  /* 0x00028800000a7ab9 */ /* 0x000fe40000000a00 */
[----:B------:R-:W3:Y:S01]  /*1120*/  @P2 LDG.E R4, desc[UR36][R4.64] ;  /* 0x0000002404042981 */ /* 0x000ee2000c1e1900 */
[----:B------:R-:W-:Y:S01]  /*1130*/  UISETP.NE.AND.EX UP0, UPT, UR9, URZ, UPT, UP0 ;  /* 0x0000003f0900728c */ /* 0x000fe2000bf05300 */
[----:B------:R-:W-:Y:S01]  /*1140*/  ISETP.NE.U32.AND P1, PT, RZ, UR10, PT ;  /* 0x0000000aff007c0c */ /* 0x000fe2000bf25070 */
[----:B------:R-:W-:-:S02]  /*1150*/  ULOP3.LUT UR8, UR5, 0xffff, URZ, 0xc0, !UPT ;  /* 0x0000ffff05087892 */ /* 0x000fc4000f8ec03f */
[----:B------:R-:W-:Y:S01]  /*1160*/  USEL UR4, UR4, 0x1, UP0 ;  /* 0x0000000104047887 */ /* 0x000fe20008000000 */
[----:B------:R-:W-:Y:S01]  /*1170*/  ISETP.NE.AND.EX P1, PT, RZ, UR11, PT, P1 ;  /* 0x0000000bff007c0c */ /* 0x000fe2000bf25310 */
[----:B------:R-:W-:Y:S02]  /*1180*/  UMOV UR43, URZ ;  /* 0x0000003f002b7c82 */ /* 0x000fe40008000000 */
[----:B------:R-:W-:Y:S01]  /*1190*/  IMAD.U32 R177, RZ, RZ, UR8 ;  /* 0x00000008ffb17e24 */ /* 0x000fe2000f8e00ff */
[----:B------:R-:W-:Y:S01]  /*11a0*/  UIMAD UR4, UR4, UR7, URZ ;  /* 0x00000007040472a4 */ /* 0x000fe2000f8e023f */
[----:B--2---:R-:W-:Y:S02]  /*11b0*/  @P0 R2UR UR43, R2 ;  /* 0x00000000022b02ca */ /* 0x004fe400000e0000 */
[----:B---3--:R-:W-:Y:S01]  /*11c0*/  @P2 R2UR UR41, R4 ;  /* 0x00000000042922ca */ /* 0x008fe200000e0000 */
[----:B-----5:R-:W-:-:S14]  /*11d0*/  @P2 BRA `(.L_x_2373) ;  /* 0x00000000003c2947 */ /* 0x020fdc0003800000 */
[----:B------:R-:W-:Y:S01]  /*11e0*/  ULDC.64 UR8, c[0x0][0xa00] ;  /* 0x0002800000087ab9 */ /* 0x000fe20000000a00 */
[----:B------:R-:W-:Y:S01]  /*11f0*/  ULDC UR41, c[0x0][0x288] ;  /* 0x0000a20000297ab9 */ /* 0x000fe20000000800 */
[----:B------:R-:W-:-:S04]  /*1200*/  ISETP.NE.U32.AND P0, PT, RZ, UR8, PT ;  /* 0x00000008ff007c0c */ /* 0x000fc8000bf05070 */
[----:B------:R-:W-:-:S13]  /*1210*/  ISETP.NE.AND.EX P0, PT, RZ, UR9, PT, P0 ;  /* 0x00000009ff007c0c */ /* 0x000fda000bf05300 */
[----:B------:R-:W-:Y:S05]  /*1220*/  @!P0 BRA `(.L_x_2373) ;  /* 0x0000000000288947 */ /* 0x000fea0003800000 */
[----:B------:R-:W-:Y:S01]  /*1230*/  R2UR UR7, R161 ;  /* 0x00000000a10772ca */ /* 0x000fe200000e0000 */
[----:B------:R-:W-:-:S12]  /*1240*/  ULDC.64 UR8, c[0x0][0xa00] ;  /* 0x0002800000087ab9 */ /* 0x000fd80000000a00 */
        /* <DEDUP_REMOVED lines=8> */
.L_x_2373:
[----:B------:R-:W-:Y:S05]  /*12d0*/  @!P1 BRA `(.L_x_2374) ;  /* 0x0000000000249947 */ /* 0x000fea0003800000 */
[----:B------:R-:W-:Y:S02]  /*12e0*/  R2UR UR7, R161 ;  /* 0x00000000a10772ca */ /* 0x000fe400000e0000 */
[----:B------:R-:W-:-:S11]  /*12f0*/  R2UR UR8, R179 ;  /* 0x00000000b30872ca */ /* 0x000fd600000e0000 */
[----:B------:R-:W-:-:S04]  /*1300*/  ULEA UR4, UP0, UR7, UR10, 0x2 ;  /* 0x0000000a07047291 */ /* 0x000fc8000f80103f */
[----:B------:R-:W-:Y:S02]  /*1310*/  ULEA.HI.X UR7, UR7, UR11, UR8, 0x2, UP0 ;  /* 0x0000000b07077291 */ /* 0x000fe400080f1408 */
[----:B------:R-:W-:-:S04]  /*1320*/  IMAD.U32 R2, RZ, RZ, UR4 ;  /* 0x00000004ff027e24 */ /* 0x000fc8000f8e00ff */
[----:B------:R-:W-:-:S05]  /*1330*/  MOV R3, UR7 ;  /* 0x0000000700037c02 */ /* 0x000fca0008000f00 */
[----:B------:R-:W2:Y:S02]  /*1340*/  LDG.E R2, desc[UR36][R2.64] ;  /* 0x0000002402027981 */ /* 0x000ea4000c1e1900 */
[----:B--2---:R-:W-:Y:S01]  /*1350*/  R2UR UR4, R2 ;  /* 0x00000000020472ca */ /* 0x004fe200000e0000 */
[----:B------:R-:W-:-:S14]  /*1360*/  BRA `(.L_x_2375) ;  /* 0x0000000000387947 */ /* 0x000fdc0003800000 */
.L_x_2374:
[----:B------:R-:W-:Y:S02]  /*1370*/  ULDC.64 UR8, c[0x0][0xa08] ;  /* 0x0002820000087ab9 */ /* 0x000fe40000000a00 */
        /* <DEDUP_REMOVED lines=13> */
.L_x_2375:
[----:B------:R-:W-:Y:S01]  /*1450*/  ULDC UR7, c[0x0][0x448] ;  /* 0x0001120000077ab9 */ /* 0x000fe20000000800 */
[----:B------:R-:W-:Y:S02]  /*1460*/  USHF.L.U32 UR42, UR6, 0x7, URZ ;  /* 0x00000007062a7899 */ /* 0x000fe4000800063f */
[----:B------:R-:W-:Y:S02]  /*1470*/  UISETP.NE.AND UP0, UPT, UR7, 0x1, UPT ;  /* 0x000000010700788c */ /* 0x000fe4000bf05270 */
[----:B------:R-:W-:Y:S02]  /*1480*/  UIADD3 UR8, UR42, 0x7f, URZ ;  /* 0x0000007f2a087890 */ /* 0x000fe4000fffe03f */
[----:B------:R-:W-:Y:S02]  /*1490*/  UIADD3 UR43, -UR43, UR4, URZ ;  /* 0x000000042b2b7290 */ /* 0x000fe4000fffe13f */
[----:B------:R-:W-:Y:S02]  /*14a0*/  UP2UR UR61, UPR, URZ, 0x1 ;  /* 0x000000013f3d7883 */ /* 0x000fe40008000000 */
[----:B------:R-:W-:-:S03]  /*14b0*/  UIADD3 UR4, UR43, 0x60, -UR41 ;  /* 0x000000602b047890 */ /* 0x000fc6000fffe829 */
[----:B------:R-:W-:Y:S01]  /*14c0*/  @UP0 ULDC UR6, c[0x0][0x44c] ;  /* 0x0001130000060ab9 */ /* 0x000fe20000000800 */
[----:B------:R-:W-:Y:S01]  /*14d0*/  @UP0 ULDC UR9, c[0x0][0x450] ;  /* 0x0001140000090ab9 */ /* 0x000fe20000000800 */
[----:B------:R-:W-:Y:S02]  /*14e0*/  UIMAD.WIDE.U32 UR6, UR8, UR6, URZ ;  /* 0x00000006080672a5 */ /* 0x000fe4000f8e003f */
[----:B------:R-:W-:Y:S02]  /*14f0*/  UIADD3 UR6, UR43, 0x5f, URZ ;  /* 0x0000005f2b067890 */ /* 0x000fe4000fffe03f */
[----:B------:R-:W-:Y:S02]  /*1500*/  @UP0 USHF.R.U32.HI UR8, URZ, UR9, UR7 ;  /* 0x000000093f080299 */ /* 0x000fe40008011607 */
[----:B------:R-:W-:Y:S02]  /*1510*/  UIMAD.WIDE UR6, UR6, 0x2aaaaaab, URZ ;  /* 0x2aaaaaab060678a5 */ /* 0x000fe4000f8e023f */
[----:B------:R-:W-:-:S02]  /*1520*/  UIADD3 UR8, UR4, UR8, URZ ;  /* 0x0000000804087290 */ /* 0x000fc4000fffe03f */
[----:B------:R-:W-:Y:S02]  /*1530*/  USHF.R.U32.HI UR4, URZ, 0x1f, UR7 ;  /* 0x0000001f3f047899 */ /* 0x000fe40008011607 */
[----:B------:R-:W-:Y:S02]  /*1540*/  UIMAD.WIDE UR8, UR8, 0x2aaaaaab, URZ ;  /* 0x2aaaaaab080878a5 */ /* 0x000fe4000f8e023f */
[----:B------:R-:W-:Y:S02]  /*1550*/  ULEA.HI.SX32 UR7, UR7, UR4, 0x1c ;  /* 0x0000000407077291 */ /* 0x000fe4000f8fe23f */
[----:B------:R-:W-:Y:S02]  /*1560*/  USHF.R.U32.HI UR6, URZ, 0x1f, UR9 ;  /* 0x0000001f3f067899 */ /* 0x000fe40008011609 */
[----:B------:R-:W-:Y:S02]  /*1570*/  ULOP3.LUT UR4, UR5, 0xff000000, URZ, 0xc0, !UPT ;  /* 0xff00000005047892 */ /* 0x000fe4000f8ec03f */
[----:B------:R-:W-:-:S02]  /*1580*/  ULEA.HI.SX32 UR6, UR9, UR6, 0x1c ;  /* 0x0000000609067291 */ /* 0x000fc4000f8fe23f */
[----:B------:R-:W-:Y:S02]  /*1590*/  ULOP3.LUT UR5, UR5, 0xff0000, URZ, 0xc0, !UPT ;  /* 0x00ff000005057892 */ /* 0x000fe4000f8ec03f */
[----:B------:R-:W-:Y:S02]  /*15a0*/  UISETP.LT.AND UP0, UPT, UR7, UR6, UPT ;  /* 0x000000060700728c */ /* 0x000fe4000bf01270 */
[----:B------:R-:W-:Y:S02]  /*15b0*/  USHF.R.U32.HI UR4, URZ, 0x8, UR4 ;  /* 0x000000083f047899 */ /* 0x000fe40008011604 */
[----:B------:R-:W-:Y:S02]  /*15c0*/  USEL UR9, UR7, UR6, UP0 ;  /* 0x0000000607097287 */ /* 0x000fe40008000000 */
[----:B------:R-:W-:Y:S02]  /*15d0*/  ULEA.HI UR5, UR5, UR4, URZ, 0x10 ;  /* 0x0000000405057291 */ /* 0x000fe4000f8f803f */
[----:B------:R-:W-:-:S02]  /*15e0*/  UISETP.GE.AND UP0, UPT, UR9, 0x1, UPT ;  /* 0x000000010900788c */ /* 0x000fc4000bf06270 */
[----:B------:R-:W-:Y:S02]  /*15f0*/  ULOP3.LUT UR6, UR5, 0xff, URZ, 0xc0, !UPT ;  /* 0x000000ff05067892 */ /* 0x000fe4000f8ec03f */
[----:B------:R-:W-:Y:S02]  /*1600*/  USHF.R.U32.HI UR5, URZ, 0x10, UR5 ;  /* 0x000000103f057899 */ /* 0x000fe40008011605 */
[----:B------:R-:W-:Y:S01]  /*1610*/  PLOP3.LUT P0, PT, PT, PT, UP0, 0x80, 0x0 ;  /* 0x000000000000781c */ /* 0x000fe20003f0f008 */
[----:B------:R-:W-:Y:S01]  /*1620*/  UMOV UR4, URZ ;  /* 0x0000003f00047c82 */ /* 0x000fe20008000000 */
[----:B------:R-:W-:Y:S02]  /*1630*/  IMAD.U32 R160, RZ, RZ, UR6 ;  /* 0x00000006ffa07e24 */ /* 0x000fe4000f8e00ff */
[----:B------:R-:W-:-:S09]  /*1640*/  IMAD.U32 R23, RZ, RZ, UR5 ;  /* 0x00000005ff177e24 */ /* 0x000fd2000f8e00ff */
[----:B------:R-:W-:Y:S05]  /*1650*/  @!P0 BRA `(.L_x_2376) ;  /* 0x0000000000948947 */ /* 0x000fea0003800000 */
        /* <DEDUP_REMOVED lines=12> */
[----:B------:R-:W-:-:S04]  /*1720*/  IABS R4, R4 ;  /* 0x0000000400047213 */ /* 0x000fc80000000000 */
[----:B------:R-:W-:-:S04]  /*1730*/  MOV R3, R4 ;  /* 0x0000000400037202 */ /* 0x000fc80000000f00 */
[----:B------:R-:W-:-:S03]  /*1740*/  R2UR UR8, R3 ;  /* 0x00000000030872ca */ /* 0x000fc600000e0000 */
        /* <DEDUP_REMOVED lines=22> */
.L_x_2376:
[----:B------:R-:W-:Y:S01]  /*18b0*/  R2UR UR5, R160 ;  /* 0x00000000a00572ca */ /* 0x000fe200000e0000 */
[----:B------:R-:W-:Y:S01]  /*18c0*/  IMAD.U32 R0, RZ, RZ, UR9 ;  /* 0x00000009ff007e24 */ /* 0x000fe2000f8e00ff */
[----:B------:R-:W-:Y:S01]  /*18d0*/  PLOP3.LUT P0, PT, PT, PT, PT, 0x80, 0x0 ;  /* 0x000000000000781c */ /* 0x000fe20003f0f070 */
[----:B------:R-:W-:Y:S01]  /*18e0*/  IMAD.U32 R3, RZ, RZ, UR4 ;  /* 0x00000004ff037e24 */ /* 0x000fe2000f8e00ff */
[----:B------:R-:W-:Y:S01]  /*18f0*/  CS2R R86, SRZ ;  /* 0x0000000000567805 */ /* 0x000fe2000001ff00 */
[----:B------:R-:W-:Y:S01]  /*1900*/  IMAD.MOV.U32 R96, RZ, RZ, RZ ;  /* 0x000000ffff607224 */ /* 0x000fe200078e00ff */
[----:B------:R-:W-:Y:S02]  /*1910*/  CS2R R84, SRZ ;  /* 0x0000000000547805 */ /* 0x000fe4000001ff00 */
[----:B------:R-:W-:Y:S02]  /*1920*/  CS2R R82, SRZ ;  /* 0x0000000000527805 */ /* 0x000fe4000001ff00 */
[----:B------:R-:W-:-:S02]  /*1930*/  CS2R R80, SRZ ;  /* 0x0000000000507805 */ /* 0x000fc4000001ff00 */
[----:B------:R-:W-:Y:S02]  /*1940*/  CS2R R78, SRZ ;  /* 0x00000000004e7805 */ /* 0x000fe4000001ff00 */
[----:B------:R-:W-:Y:S02]  /*1950*/  CS2R R76, SRZ ;  /* 0x00000000004c7805 */ /* 0x000fe4000001ff00 */
[----:B------:R-:W-:Y:S02]  /*1960*/  CS2R R74, SRZ ;  /* 0x00000000004a7805 */ /* 0x000fe4000001ff00 */
[----:B------:R-:W-:Y:S01]  /*1970*/  CS2R R72, SRZ ;  /* 0x0000000000487805 */ /* 0x000fe2000001ff00 */
[----:B------:R-:W-:Y:S01]  /*1980*/  UIMAD UR60, UR5, UR4, URZ ;  /* 0x00000004053c72a4 */ /* 0x000fe2000f8e023f */
[----:B------:R-:W-:Y:S02]  /*1990*/  CS2R R70, SRZ ;  /* 0x0000000000467805 */ /* 0x000fe4000001ff00 */
[----:B------:R-:W-:-:S02]  /*19a0*/  CS2R R68, SRZ ;  /* 0x0000000000447805 */ /* 0x000fc4000001ff00 */
[----:B------:R-:W-:Y:S02]  /*19b0*/  CS2R R66, SRZ ;  /* 0x0000000000427805 */ /* 0x000fe4000001ff00 */
[----:B------:R-:W-:Y:S02]  /*19c0*/  CS2R R64, SRZ ;  /* 0x0000000000407805 */ /* 0x000fe4000001ff00 */
[----:B------:R-:W-:Y:S02]  /*19d0*/  CS2R R62, SRZ ;  /* 0x00000000003e7805 */ /* 0x000fe4000001ff00 */
[----:B------:R-:W-:Y:S01]  /*19e0*/  VIADDMNMX R3, R3, UR60, R0, PT ;  /* 0x0000003c03037c46 */ /* 0x000fe2000b800100 */
[----:B------:R-:W-:Y:S01]  /*19f0*/  IMAD.MOV.U32 R0, RZ, RZ, RZ ;  /* 0x000000ffff007224 */ /* 0x000fe200078e00ff */
[----:B------:R-:W-:Y:S02]  /*1a00*/  CS2R R60, SRZ ;  /* 0x00000000003c7805 */ /* 0x000fe4000001ff00 */
[----:B------:R-:W-:-:S02]  /*1a10*/  CS2R R58, SRZ ;  /* 0x00000000003a7805 */ /* 0x000fc4000001ff00 */
[----:B------:R-:W-:Y:S02]  /*1a20*/  R2UR UR5, R3 ;  /* 0x00000000030572ca */ /* 0x000fe400000e0000 */
        /* <DEDUP_REMOVED lines=41> */
[----:B------:R-:W-:Y:S01]  /*1cc0*/  MOV R5, UR5 ;  /* 0x0000000500057c02 */ /* 0x000fe20008000f00 */
        /* <DEDUP_REMOVED lines=10> */
.L_x_2378:
        /* <DEDUP_REMOVED lines=11> */
.L_x_2525:
[----:B------:R-:W-:Y:S05]  /*1e20*/  @!P0 BRA `(.L_x_2380) ;  /* 0x0000000000048947 */ /* 0x000fea0003800000 */
[----:B------:R-:W-:Y:S01]  /*1e30*/  BPT.TRAP 0x1 ;  /* 0x000000040000795c */ /* 0x000fe20000300000 */
.L_x_2380:
[----:B0-----:R-:W-:Y:S02]  /*1e40*/  IMAD.U32 R0, RZ, RZ, UR39 ;  /* 0x00000027ff007e24 */ /* 0x001fe4000f8e00ff */
[----:B------:R-:W-:-:S03]  /*1e50*/  IMAD.U32 R3, RZ, RZ, UR38 ;  /* 0x00000026ff037e24 */ /* 0x000fc6000f8e00ff */
[----:B------:R-:W-:Y:S02]  /*1e60*/  LEA R0, R0, UR40, 0x3 ;  /* 0x0000002800007c11 */ /* 0x000fe4000f8e18ff */
[----:B------:R-:W-:-:S04]  /*1e70*/  SHF.L.U32 R3, R3, 0x1f, RZ ;  /* 0x0000001f03037819 */ /* 0x000fc800000006ff */
[----:B------:R0:W1:Y:S01]  /*1e80*/  SYNCS.PHASECHK.TRANS64.TRYWAIT P1, [R0+URZ+0x2a830], R3 ;  /* 0x02a83003000075a7 */ /* 0x000062000802017f */
[----:B------:R-:W-:Y:S05]  /*1e90*/  @!P0 BRA `(.L_x_2381) ;  /* 0x0000000000048947 */ /* 0x000fea0003800000 */
[----:B------:R-:W-:Y:S01]  /*1ea0*/  BPT.TRAP 0x1 ;  /* 0x000000040000795c */ /* 0x000fe20000300000 */
.L_x_2381:
[----:B-1----:R-:W-:Y:S05]  /*1eb0*/  @P1 BRA `(.L_x_2382) ;  /* 0x0000000000081947 */ /* 0x002fea0003800000 */
[----:B------:R-:W1:Y:S02]  /*1ec0*/  SYNCS.PHASECHK.TRANS64.TRYWAIT P1, [R0+URZ+0x2a830], R3 ;  /* 0x02a83003000075a7 */ /* 0x000e64000802017f */
[----:B-1----:R-:W-:Y:S05]  /*1ed0*/  @!P1 BRA `(.L_x_2383) ;  /* 0x0000011400049947 */ /* 0x002fea0003800000 */
.L_x_2382:
        /* <DEDUP_REMOVED lines=13> */
[----:B------:R-:W-:Y:S02]  /*1fb0*/  ULOP3.LUT UR4, UR44, 0x10000, URZ, 0xfc, !UPT ;  /* 0x000100002c047892 */ /* 0x000fe4000f8efc3f */
[----:B------:R-:W-:Y:S02]  /*1fc0*/  UIMAD UR5, UR39, 0x900, UR11 ;  /* 0x00000900270578a4 */ /* 0x000fe4000f8e020b */
[----:B------:R-:W-:Y:S02]  /*1fd0*/  UIADD3 UR6, UR4, 0x2, URZ ;  /* 0x0000000204067890 */ /* 0x000fe4000fffe03f */
[----:B------:R-:W-:Y:S01]  /*1fe0*/  UIADD3 UR7, UR5, 0x2, URZ ;  /* 0x0000000205077890 */ /* 0x000fe2000fffe03f */
[----:B------:R-:W-:Y:S02]  /*1ff0*/  UMOV UR12, UR4 ;  /* 0x00000004000c7c82 */ /* 0x000fe40008000000 */
[----:B------:R-:W-:Y:S01]  /*2000*/  UMOV UR14, UR5 ;  /* 0x00000005000e7c82 */ /* 0x000fe20008000000 */
[----:B------:R-:W-:Y:S01]  /*2010*/  IMAD.U32 R6, RZ, RZ, UR12 ;  /* 0x0000000cff067e24 */ /* 0x000fe2000f8e00ff */
[----:B------:R-:W-:Y:S01]  /*2020*/  HGMMA.64x96x16.F32.BF16 R24, gdesc[UR12], RZ, !UPT, gsb0 ;  /* 0x016000000c1879f0 */ /* 0x000fe2000c0018ff */
[----:B------:R-:W-:Y:S01]  /*2030*/  UMOV UR12, UR6 ;  /* 0x00000006000c7c82 */ /* 0x000fe20008000000 */
[----:B------:R-:W-:Y:S01]  /*2040*/  UMOV UR13, 0x40000040 ;  /* 0x40000040000d7882 */ /* 0x000fe20000000000 */
[----:B------:R-:W-:Y:S01]  /*2050*/  UMOV UR14, UR7 ;  /* 0x00000007000e7c82 */ /* 0x000fe20008000000 */
[----:B------:R-:W-:Y:S01]  /*2060*/  UMOV UR15, 0x40000040 ;  /* 0x40000040000f7882 */ /* 0x000fe20000000000 */
[----:B------:R-:W-:Y:S01]  /*2070*/  UIADD3 UR6, UR4, 0x4, URZ ;  /* 0x0000000404067890 */ /* 0x000fe2000fffe03f */
[----:B------:R-:W-:Y:S01]  /*2080*/  IMAD.U32 R4, RZ, RZ, UR12 ;  /* 0x0000000cff047e24 */ /* 0x000fe2000f8e00ff */
[----:B------:R-:W-:Y:S01]  /*2090*/  UIADD3 UR7, UR5, 0x4, URZ ;  /* 0x0000000405077890 */ /* 0x000fe2000fffe03f */
[----:B------:R-:W-:Y:S01]  /*20a0*/  IMAD.U32 R5, RZ, RZ, UR13 ;  /* 0x0000000dff057e24 */ /* 0x000fe2000f8e00ff */
[----:B------:R-:W-:-:S02]  /*20b0*/  UIADD3 UR56, UR4, 0x6, URZ ;  /* 0x0000000604387890 */ /* 0x000fc4000fffe03f */
        /* <DEDUP_REMOVED lines=29> */
[----:B------:R-:W-:Y:S01]  /*2290*/  HGMMA.64x96x16.F32.BF16 R24, gdesc[UR12], R24, gsb0 ;  /* 0x016000000c1879f0 */ /* 0x000fe20008001818 */
[----:B------:R-:W-:Y:S01]  /*22a0*/  UMOV UR12, UR6 ;  /* 0x00000006000c7c82 */ /* 0x000fe20008000000 */
[----:B------:R-:W-:Y:S01]  /*22b0*/  UMOV UR13, 0x40000040 ;  /* 0x40000040000d7882 */ /* 0x000fe20000000000 */
[----:B------:R-:W-:Y:S01]  /*22c0*/  UMOV UR14, UR7 ;  /* 0x00000007000e7c82 */ /* 0x000fe20008000000 */
[----:B------:R-:W-:Y:S01]  /*22d0*/  UMOV UR15, 0x40000040 ;  /* 0x40000040000f7882 */ /* 0x000fe20000000000 */
[----:B------:R-:W-:Y:S01]  /*22e0*/  MOV R2, UR12 ;  /* 0x0000000c00027c02 */ /* 0x000fe20008000f00 */
[----:B01----:R-:W-:Y:S01]  /*22f0*/  IMAD.U32 R3, RZ, RZ, UR13 ;  /* 0x0000000dff037e24 */ /* 0x003fe2000f8e00ff */
[----:B------:R-:W-:Y:S02]  /*2300*/  WARPGROUP.DEPBAR.LE gsb0, 0x0 ;  /* 0x00008000000079c5 */ /* 0x000fe40000010000 */
        /* <DEDUP_REMOVED lines=36> */
.L_x_2384:
[----:B------:R-:W-:Y:S01]  /*2550*/  UISETP.NE.AND UP0, UPT, UR61, URZ, UPT ;  /* 0x0000003f3d00728c */ /* 0x000fe2000bf05270 */
[----:B------:R-:W-:Y:S01]  /*2560*/  VIADD R12, R18, UR42 ;  /* 0x0000002a120c7c36 */ /* 0x000fe20008000000 */
[----:B------:R-:W-:Y:S01]  /*2570*/  R2UR UR7, R97 ;  /* 0x00000000610772ca */ /* 0x000fe200000e0000 */
[----:B------:R-:W-:Y:S01]  /*2580*/  ULDC UR6, c[0x0][0x9d8] ;  /* 0x0002760000067ab9 */ /* 0x000fe20000000800 */
[----:B------:R-:W-:Y:S02]  /*2590*/  IMAD.U32 R15, RZ, RZ, UR41 ;  /* 0x00000029ff0f7e24 */ /* 0x000fe4000f8e00ff */
[----:B------:R-:W-:Y:S01]  /*25a0*/  FMUL.FTZ R26, R26, UR6 ;  /* 0x000000061a1a7c20 */ /* 0x000fe20008410000 */
[----:B------:R-:W-:Y:S01]  /*25b0*/  PLOP3.LUT P1, PT, PT, PT, UP0, 0x80, 0x0 ;  /* 0x000000000000781c */ /* 0x000fe20003f2f008 */
[----:B------:R-:W-:Y:S01]  /*25c0*/  FMUL.FTZ R27, R27, UR6 ;  /* 0x000000061b1b7c20 */ /* 0x000fe20008410000 */
[----:B------:R-:W-:Y:S01]  /*25d0*/  PLOP3.LUT P2, PT, PT, PT, UP0, 0x80, 0x0 ;  /* 0x000000000000781c */ /* 0x000fe20003f4f008 */
[----:B------:R-:W-:Y:S01]  /*25e0*/  FMUL.FTZ R30, R30, UR6 ;  /* 0x000000061e1e7c20 */ /* 0x000fe20008410000 */
[----:B------:R-:W-:Y:S01]  /*25f0*/  FMUL.FTZ R35, R35, UR6 ;  /* 0x0000000623237c20 */ /* 0x000fe20008410000 */
[----:B------:R-:W-:Y:S01]  /*2600*/  @UP0 ULDC UR4, c[0x0][0x44c] ;  /* 0x0001130000040ab9 */ /* 0x000fe20000000800 */
[----:B------:R-:W0:Y:S01]  /*2610*/  MUFU.TANH R26, R26 ;  /* 0x0000001a001a7308 */ /* 0x000e220000002400 */
[----:B------:R-:W-:Y:S01]  /*2620*/  FMUL.FTZ R31, R31, UR6 ;  /* 0x000000061f1f7c20 */ /* 0x000fe20008410000 */
[----:B------:R-:W-:Y:S01]  /*2630*/  FMUL.FTZ R34, R34, UR6 ;  /* 0x0000000622227c20 */ /* 0x000fe20008410000 */
[----:B------:R-:W-:Y:S01]  /*2640*/  UIMAD UR5, UR7, -0x60, UR43 ;  /* 0xffffffa0070578a4 */ /* 0x000fe2000f8e022b */
[----:B------:R-:W-:Y:S01]  /*2650*/  FMUL.FTZ R38, R38, UR6 ;  /* 0x0000000626267c20 */ /* 0x000fe20008410000 */
[----:B------:R-:W-:Y:S01]  /*2660*/  FMUL.FTZ R39, R39, UR6 ;  /* 0x0000000627277c20 */ /* 0x000fe20008410000 */
[----:B------:R-:W-:Y:S01]  /*2670*/  FMUL.FTZ R42, R42, UR6 ;  /* 0x000000062a2a7c20 */ /* 0x000fe20008410000 */
[----:B------:R-:W-:Y:S01]  /*2680*/  @P1 IMAD.HI.U32 R8, R12, UR4, RZ ;  /* 0x000000040c081c27 */ /* 0x000fe2000f8e00ff */
[----:B------:R-:W-:Y:S01]  /*2690*/  @UP0 ULDC UR4, c[0x0][0x450] ;  /* 0x0001140000040ab9 */ /* 0x000fe20000000800 */
[----:B------:R-:W1:Y:S02]  /*26a0*/  MUFU.TANH R84, R27 ;  /* 0x0000001b00547308 */ /* 0x000e640000002400 */
[----:B------:R-:W-:Y:S01]  /*26b0*/  FMUL.FTZ R43, R43, UR6 ;  /* 0x000000062b2b7c20 */ /* 0x000fe20008410000 */
[----:B------:R-:W-:Y:S01]  /*26c0*/  IMAD.U32 R10, RZ, RZ, UR5 ;  /* 0x00000005ff0a7e24 */ /* 0x000fe2000f8e00ff */
[----:B------:R-:W-:Y:S01]  /*26d0*/  @P2 SHF.R.U32.HI R12, RZ, UR4, R8 ;  /* 0x00000004ff0c2c19 */ /* 0x000fe20008011608 */
[----:B------:R-:W-:Y:S01]  /*26e0*/  UIMAD UR4, UR7, -0x60, URZ ;  /* 0xffffffa0070478a4 */ /* 0x000fe2000f8e023f */
[----:B------:R-:W-:Y:S01]  /*26f0*/  FMUL.FTZ R46, R46, UR6 ;  /* 0x000000062e2e7c20 */ /* 0x000fe20008410000 */
[----:B------:R-:W-:Y:S01]  /*2700*/  FMUL.FTZ R11, R24, UR6 ;  /* 0x00000006180b7c20 */ /* 0x000fe20008410000 */
[----:B------:R-:W-:Y:S01]  /*2710*/  FMUL.FTZ R47, R47, UR6 ;  /* 0x000000062f2f7c20 */ /* 0x000fe20008410000 */
[----:B------:R-:W2:Y:S01]  /*2720*/  SHFL.IDX PT, R9, R12, 0x1, 0x1c1f ;  /* 0x003c1f000c097f89 */ /* 0x000ea200000e0000 */
[----:B------:R-:W3:Y:S01]  /*2730*/  MUFU.TANH R30, R30 ;  /* 0x0000001e001e7308 */ /* 0x000ee20000002400 */
[----:B------:R-:W-:-:S02]  /*2740*/  IMAD.U32 R8, RZ, RZ, UR4 ;  /* 0x00000004ff087e24 */ /* 0x000fc4000f8e00ff */
[----:B------:R-:W-:Y:S01]  /*2750*/  FMUL.FTZ R54, R54, UR6 ;  /* 0x0000000636367c20 */ /* 0x000fe20008410000 */
[----:B------:R-:W-:Y:S01]  /*2760*/  FMUL.FTZ R50, R50, UR6 ;  /* 0x0000000632327c20 */ /* 0x000fe20008410000 */
[----:B------:R-:W-:Y:S01]  /*2770*/  FMUL.FTZ R21, R33, UR6 ;  /* 0x0000000621157c20 */ /* 0x000fe20008410000 */
[----:B------:R-:W-:Y:S01]  /*2780*/  FMUL.FTZ R51, R51, UR6 ;  /* 0x0000000633337c20 */ /* 0x000fe20008410000 */
[----:B------:R-:W-:Y:S01]  /*2790*/  IADD3 R8, -R17, 0x61, R8 ;  /* 0x0000006111087810 */ /* 0x000fe20007ffe108 */
[----:B------:R-:W-:Y:S01]  /*27a0*/  FMUL.FTZ R33, R40, UR6 ;  /* 0x0000000628217c20 */ /* 0x000fe20008410000 */
[----:B------:R4:W-:Y:S01]  /*27b0*/  MUFU.TANH R72, R35 ;  /* 0x0000002300487308 */ /* 0x0009e20000002400 */
[----:B------:R-:W-:Y:S01]  /*27c0*/  FMUL.FTZ R55, R55, UR6 ;  /* 0x0000000637377c20 */ /* 0x000fe20008410000 */
[----:B------:R-:W-:Y:S01]  /*27d0*/  IADD3 R80, -R15, UR43, R8 ;  /* 0x0000002b0f507c10 */ /* 0x000fe2000fffe108 */
[----:B------:R-:W-:Y:S01]  /*27e0*/  FMUL.FTZ R8, R58, UR6 ;  /* 0x000000063a087c20 */ /* 0x000fe20008410000 */
[----:B------:R-:W-:Y:S01]  /*27f0*/  FMUL.FTZ R20, R29, UR6 ;  /* 0x000000061d147c20 */ /* 0x000fe20008410000 */
[----:B------:R-:W-:Y:S01]  /*2800*/  FMUL.FTZ R29, R36, UR6 ;  /* 0x00000006241d7c20 */ /* 0x000fe20008410000 */
[----:B------:R-:W-:Y:S01]  /*2810*/  FMUL.FTZ R59, R59, UR6 ;  /* 0x000000063b3b7c20 */ /* 0x000fe20008410000 */
[----:B------:R-:W-:Y:S01]  /*2820*/  FMUL.FTZ R62, R62, UR6 ;  /* 0x000000063e3e7c20 */ /* 0x000fe20008410000 */
[----:B------:R5:W5:Y:S01]  /*2830*/  MUFU.TANH R76, R31 ;  /* 0x0000001f004c7308 */ /* 0x000b620000002400 */
[----:B----4-:R-:W-:Y:S01]  /*2840*/  IADD3 R35, -R17, 0x60, R10 ;  /* 0x0000006011237810 */ /* 0x010fe20007ffe10a */
[----:B------:R-:W-:Y:S01]  /*2850*/  FMUL.FTZ R63, R63, UR6 ;  /* 0x000000063f3f7c20 */ /* 0x000fe20008410000 */
[----:B------:R-:W-:Y:S01]  /*2860*/  FMUL.FTZ R13, R25, UR6 ;  /* 0x00000006190d7c20 */ /* 0x000fe20008410000 */
[----:B------:R-:W-:Y:S01]  /*2870*/  FMUL.FTZ R66, R66, UR6 ;  /* 0x0000000642427c20 */ /* 0x000fe20008410000 */
[----:B------:R-:W-:Y:S01]  /*2880*/  FMUL.FTZ R25, R32, UR6 ;  /* 0x0000000620197c20 */ /* 0x000fe20008410000 */
[----:B------:R-:W-:Y:S01]  /*2890*/  FMUL.FTZ R67, R67, UR6 ;  /* 0x0000000643437c20 */ /* 0x000fe20008410000 */
[--C-:B--2---:R-:W-:Y:S01]  /*28a0*/  VIADDMNMX R10, R9, R80, R35.reuse, PT ;  /* 0x00000050090a7246 */ /* 0x104fe20003800123 */
[----:B------:R-:W2:Y:S01]  /*28b0*/  MUFU.TANH R34, R34 ;  /* 0x0000002200227308 */ /* 0x000ea20000002400 */
[----:B------:R-:W-:Y:S01]  /*28c0*/  FMUL.FTZ R14, R28, UR6 ;  /* 0x000000061c0e7c20 */ /* 0x000fe20008410000 */
[----:B------:R-:W-:Y:S01]  /*28d0*/  FMUL.FTZ R70, R70, UR6 ;  /* 0x0000000646467c20 */ /* 0x000fe20008410000 */
[C---:B------:R-:W-:Y:S01]  /*28e0*/  ISETP.GT.AND P1, PT, R10.reuse, RZ, PT ;  /* 0x000000ff0a00720c */ /* 0x040fe20003f24270 */
[----:B------:R-:W-:Y:S01]  /*28f0*/  FMUL.FTZ R71, R71, UR6 ;  /* 0x0000000647477c20 */ /* 0x000fe20008410000 */
[C---:B------:R-:W-:Y:S01]  /*2900*/  ISETP.GT.AND P2, PT, R10.reuse, 0x1, PT ;  /* 0x000000010a00780c */ /* 0x040fe20003f44270 */
[----:B------:R-:W-:Y:S01]  /*2910*/  FMUL.FTZ R27, R37, UR6 ;  /* 0x00000006251b7c20 */ /* 0x000fe20008410000 */
[----:B------:R-:W-:Y:S01]  /*2920*/  ISETP.GT.AND P3, PT, R10, 0x8, PT ;  /* 0x000000080a00780c */ /* 0x000fe20003f64270 */
[----:B------:R-:W4:Y:S01]  /*2930*/  MUFU.TANH R38, R38 ;  /* 0x0000002600267308 */ /* 0x000f220000002400 */
[----:B0-----:R-:W-:Y:S01]  /*2940*/  FSEL R82, R26, -INF , P1 ;  /* 0xff8000001a527808 */ /* 0x001fe20000800000 */
[----:B------:R-:W-:Y:S01]  /*2950*/  FMUL.FTZ R44, R44, UR6 ;  /* 0x000000062c2c7c20 */ /* 0x000fe20008410000 */
[----:B-1----:R-:W-:Y:S01]  /*2960*/  FSEL R84, R84, -INF , P2 ;  /* 0xff80000054547808 */ /* 0x002fe20001000000 */
[----:B------:R-:W0:Y:S01]  /*2970*/  SHFL.IDX PT, R12, R12, RZ, 0x1c1f ;  /* 0x001c1fff0c0c7589 */ /* 0x000e2200000e0000 */
[----:B------:R-:W-:Y:S01]  /*2980*/  ISETP.GT.AND P1, PT, R10, 0x9, PT ;  /* 0x000000090a00780c */ /* 0x000fe20003f24270 */
[----:B------:R-:W-:Y:S01]  /*2990*/  FMUL.FTZ R48, R48, UR6 ;  /* 0x0000000630307c20 */ /* 0x000fe20008410000 */
[----:B---3--:R-:W-:Y:S01]  /*29a0*/  FSEL R78, R30, -INF , P3 ;  /* 0xff8000001e4e7808 */ /* 0x008fe20001800000 */
[----:B------:R-:W-:Y:S01]  /*29b0*/  MUFU.TANH R39, R39 ;  /* 0x0000002700277308 */ /* 0x000fe20000002400 */
[----:B------:R-:W-:Y:S01]  /*29c0*/  FMNMX.FTZ R9, R82, R84, !PT ;  /* 0x0000005452097209 */ /* 0x000fe20007810000 */
[----:B-----5:R-:W-:Y:S01]  /*29d0*/  FMUL.FTZ R31, R41, UR6 ;  /* 0x00000006291f7c20 */ /* 0x020fe20008410000 */
[----:B------:R-:W-:Y:S01]  /*29e0*/  ISETP.GT.AND P2, PT, R10, 0x10, PT ;  /* 0x000000100a00780c */ /* 0x000fe20003f44270 */
[----:B------:R-:W-:Y:S01]  /*29f0*/  ULDC UR14, c[0x0][0x988] ;  /* 0x00026200000e7ab9 */ /* 0x000fe20000000800 */
[----:B------:R-:W-:Y:S01]  /*2a00*/  FSEL R76, R76, -INF , P1 ;  /* 0xff8000004c4c7808 */ /* 0x000fe20000800000 */
[----:B------:R-:W-:Y:S01]  /*2a10*/  FMUL.FTZ R45, R45, UR6 ;  /* 0x000000062d2d7c20 */ /* 0x000fe20008410000 */
[----:B------:R-:W-:Y:S01]  /*2a20*/  FMNMX.FTZ R9, R78, R9, !PT ;  /* 0x000000094e097209 */ /* 0x000fe20007810000 */
[----:B------:R-:W1:Y:S01]  /*2a30*/  MUFU.TANH R42, R42 ;  /* 0x0000002a002a7308 */ /* 0x000e620000002400 */
[----:B------:R-:W-:Y:S01]  /*2a40*/  ISETP.GT.AND P1, PT, R10, 0x11, PT ;  /* 0x000000110a00780c */ /* 0x000fe20003f24270 */
[----:B------:R-:W-:Y:S01]  /*2a50*/  FMUL.FTZ R49, R49, UR6 ;  /* 0x0000000631317c20 */ /* 0x000fe20008410000 */
[----:B--2---:R-:W-:Y:S01]  /*2a60*/  FSEL R74, R34, -INF , P2 ;  /* 0xff800000224a7808 */ /* 0x004fe20001000000 */
[----:B------:R-:W-:Y:S01]  /*2a70*/  FMUL.FTZ R52, R52, UR6 ;  /* 0x0000000634347c20 */ /* 0x000fe20008410000 */
[----:B------:R-:W-:Y:S01]  /*2a80*/  FMNMX.FTZ R9, R76, R9, !PT ;  /* 0x000000094c097209 */ /* 0x000fe20007810000 */
[----:B------:R-:W-:Y:S01]  /*2a90*/  FMUL.FTZ R53, R53, UR6 ;  /* 0x0000000635357c20 */ /* 0x000fe20008410000 */
[----:B------:R-:W-:Y:S01]  /*2aa0*/  ISETP.GT.AND P2, PT, R10, 0x18, PT ;  /* 0x000000180a00780c */ /* 0x000fe20003f44270 */
[----:B------:R-:W-:Y:S01]  /*2ab0*/  MUFU.TANH R24, R43 ;  /* 0x0000002b00187308 */ /* 0x000fe20000002400 */
[----:B------:R-:W-:Y:S01]  /*2ac0*/  FSEL R72, R72, -INF , P1 ;  /* 0xff80000048487808 */ /* 0x000fe20000800000 */
        /* <DEDUP_REMOVED lines=9> */
[----:B------:R-:W-:Y:S01]  /*2b60*/  ISETP.GT.AND P2, PT, R10, 0x20, PT ;  /* 0x000000200a00780c */ /* 0x000fe20003f44270 */
[----:B------:R-:W-:Y:S01]  /*2b70*/  FMUL.FTZ R64, R64, UR6 ;  /* 0x0000000640407c20 */ /* 0x000fe20008410000 */
[----:B------:R-:W-:Y:S01]  /*2b80*/  FMNMX.FTZ R9, R58, R9, !PT ;  /* 0x000000093a097209 */ /* 0x000fe20007810000 */
[----:B------:R-:W-:Y:S01]  /*2b90*/  FMUL.FTZ R65, R65, UR6 ;  /* 0x0000000641417c20 */ /* 0x000fe20008410000 */
[----:B-1----:R-:W-:Y:S01]  /*2ba0*/  FSEL R42, R42, -INF , P2 ;  /* 0xff8000002a2a7808 */ /* 0x002fe20001000000 */
[----:B------:R-:W1:Y:S01]  /*2bb0*/  MUFU.TANH R47, R47 ;  /* 0x0000002f002f7308 */ /* 0x000e620000002400 */
[----:B------:R-:W-:Y:S01]  /*2bc0*/  ISETP.GT.AND P2, PT, R10, 0x28, PT ;  /* 0x000000280a00780c */ /* 0x000fe20003f44270 */
[----:B------:R-:W-:Y:S01]  /*2bd0*/  FMUL.FTZ R68, R68, UR6 ;  /* 0x0000000644447c20 */ /* 0x000fe20008410000 */
[----:B0-----:R-:W-:Y:S01]  /*2be0*/  VIADDMNMX R35, R12, R80, R35, PT ;  /* 0x000000500c237246 */ /* 0x001fe20003800123 */
[----:B------:R-:W-:Y:S01]  /*2bf0*/  FMUL.FTZ R69, R69, UR6 ;  /* 0x0000000645457c20 */ /* 0x000fe20008410000 */
[----:B------:R-:W-:Y:S01]  /*2c00*/  R2UR UR8, R0 ;  /* 0x00000000000872ca */ /* 0x000fe200000e0000 */
[----:B------:R-:W-:Y:S01]  /*2c10*/  @UP0 ULDC UR6, c[0x0][0x44c] ;  /* 0x0001130000060ab9 */ /* 0x000fe20000000800 */
[----:B------:R-:W-:Y:S01]  /*2c20*/  ISETP.GT.AND P3, PT, R35, 0x8, PT ;  /* 0x000000082300780c */ /* 0x000fe20003f64270 */
[----:B------:R0:W-:Y:S01]  /*2c30*/  MUFU.TANH R15, R54 ;  /* 0x00000036000f7308 */ /* 0x0001e20000002400 */
[----:B--2---:R-:W-:Y:S01]  /*2c40*/  FSEL R26, R46, -INF , P2 ;  /* 0xff8000002e1a7808 */ /* 0x004fe20001000000 */
[----:B------:R-:W-:Y:S01]  /*2c50*/  UIADD3 UR4, UR7, -0x2, URZ ;  /* 0xfffffffe07047890 */ /* 0x000fe2000fffe03f */
[C---:B------:R-:W-:Y:S01]  /*2c60*/  ISETP.GT.AND P2, PT, R10.reuse, 0x30, PT ;  /* 0x000000300a00780c */ /* 0x040fe20003f44270 */
[----:B------:R-:W-:Y:S01]  /*2c70*/  UIMAD.WIDE.U32 UR6, UR42, UR6, URZ ;  /* 0x000000062a0672a5 */ /* 0x000fe2000f8e003f */
[----:B------:R-:W2:Y:S01]  /*2c80*/  S2UR UR10, SR_CgaCtaId ;  /* 0x00000000000a79c3 */ /* 0x000ea20000008800 */
[----:B------:R-:W-:Y:S01]  /*2c90*/  @UP0 ULDC UR9, c[0x0][0x450] ;  /* 0x0001140000090ab9 */ /* 0x000fe20000000800 */
[----:B------:R-:W-:Y:S01]  /*2ca0*/  UMOV UR5, UR42 ;  /* 0x0000002a00057c82 */ /* 0x000fe20008000000 */
[----:B------:R1:W3:Y:S01]  /*2cb0*/  MUFU.TANH R40, R50 ;  /* 0x0000003200287308 */ /* 0x0002e20000002400 */
[----:B0-----:R-:W-:Y:S01]  /*2cc0*/  FSEL R54, R39, -INF , P1 ;  /* 0xff80000027367808 */ /* 0x001fe20000800000 */
[----:B------:R-:W-:Y:S01]  /*2cd0*/  @UP0 USHF.R.U32.HI UR5, URZ, UR9, UR7 ;  /* 0x000000093f050299 */ /* 0x000fe20008011607 */
[----:B------:R-:W-:-:S02]  /*2ce0*/  ISETP.GT.AND P1, PT, R10, 0x21, PT ;  /* 0x000000210a00780c */ /* 0x000fc40003f24270 */
[----:B------:R-:W-:Y:S02]  /*2cf0*/  CS2R R86, SRZ ;  /* 0x0000000000567805 */ /* 0x000fe4000001ff00 */
[----:B------:R-:W-:Y:S01]  /*2d00*/  FMNMX.FTZ R9, R54, R9, !PT ;  /* 0x0000000936097209 */ /* 0x000fe20007810000 */
[----:B------:R-:W-:Y:S01]  /*2d10*/  UIADD3 UR6, UR5, UR43, -UR41 ;  /* 0x0000002b05067290 */ /* 0x000fe2000fffe829 */
[----:B------:R-:W-:Y:S01]  /*2d20*/  FSEL R24, R24, -INF , P1 ;  /* 0xff80000018187808 */ /* 0x000fe20000800000 */
[----:B------:R-:W0:Y:S01]  /*2d30*/  MUFU.TANH R51, R51 ;  /* 0x0000003300337308 */ /* 0x000e220000002400 */
[----:B------:R-:W-:Y:S01]  /*2d40*/  FMNMX.FTZ R9, R42, R9, !PT ;  /* 0x000000092a097209 */ /* 0x000fe20007810000 */
[----:B------:R-:W-:Y:S01]  /*2d50*/  UIMAD.WIDE UR6, UR6, 0x2aaaaaab, URZ ;  /* 0x2aaaaaab060678a5 */ /* 0x000fe2000f8e023f */
[----:B------:R-:W-:Y:S01]  /*2d60*/  ISETP.GT.AND P1, PT, R10, 0x29, PT ;  /* 0x000000290a00780c */ /* 0x000fe20003f24270 */
[----:B------:R-:W-:Y:S01]  /*2d70*/  UIADD3 UR5, UR8, 0x2a840, URZ ;  /* 0x0002a84008057890 */ /* 0x000fe2000fffe03f */
[----:B------:R-:W-:Y:S01]  /*2d80*/  FMNMX.FTZ R9, R24, R9, !PT ;  /* 0x0000000918097209 */ /* 0x000fe20007810000 */
[----:B------:R-:W-:Y:S01]  /*2d90*/  USHF.R.U32.HI UR6, URZ, 0x1f, UR7 ;  /* 0x0000001f3f067899 */ /* 0x000fe20008011607 */
[----:B-1----:R-:W-:Y:S01]  /*2da0*/  FSEL R50, R47, -INF , P1 ;  /* 0xff8000002f327808 */ /* 0x002fe20000800000 */
[----:B------:R-:W1:Y:S01]  /*2db0*/  MUFU.TANH R36, R55 ;  /* 0x0000003700247308 */ /* 0x000e620000002400 */
[----:B------:R-:W-:Y:S01]  /*2dc0*/  FMNMX.FTZ R9, R26, R9, !PT ;  /* 0x000000091a097209 */ /* 0x000fe20007810000 */
[----:B------:R-:W-:Y:S01]  /*2dd0*/  ULEA.HI.SX32 UR6, UR7, UR6, 0x1c ;  /* 0x0000000607067291 */ /* 0x000fe2000f8fe23f */
[----:B------:R-:W-:-:S02]  /*2de0*/  ISETP.GT.AND P1, PT, R10, 0x31, PT ;  /* 0x000000310a00780c */ /* 0x000fc40003f24270 */
[----:B------:R-:W-:Y:S02]  /*2df0*/  CS2R R80, SRZ ;  /* 0x0000000000507805 */ /* 0x000fe4000001ff00 */
[----:B---3--:R-:W-:Y:S01]  /*2e00*/  FSEL R40, R40, -INF , P2 ;  /* 0xff80000028287808 */ /* 0x008fe20001000000 */
[----:B------:R-:W-:Y:S01]  /*2e10*/  UISETP.LT.AND UP0, UPT, UR60, UR6, UPT ;  /* 0x000000063c00728c */ /* 0x000fe2000bf01270 */
[----:B------:R-:W-:Y:S01]  /*2e20*/  FMNMX.FTZ R9, R50, R9, !PT ;  /* 0x0000000932097209 */ /* 0x000fe20007810000 */
[----:B------:R-:W3:Y:S01]  /*2e30*/  MUFU.TANH R8, R8 ;  /* 0x0000000800087308 */ /* 0x000ee20000002400 */
[----:B------:R-:W-:Y:S01]  /*2e40*/  ISETP.GT.AND P2, PT, R10, 0x38, PT ;  /* 0x000000380a00780c */ /* 0x000fe20003f44270 */
[----:B--2---:R-:W-:Y:S01]  /*2e50*/  UPRMT UR5, UR10, 0x654, UR5 ;  /* 0x000006540a057896 */ /* 0x004fe20008000005 */
[----:B0-----:R-:W-:Y:S01]  /*2e60*/  FSEL R46, R51, -INF , P1 ;  /* 0xff800000332e7808 */ /* 0x001fe20000800000 */
[----:B------:R-:W-:Y:S01]  /*2e70*/  USEL UR10, UR60, UR6, !UP0 ;  /* 0x000000063c0a7287 */ /* 0x000fe2000c000000 */
[----:B------:R-:W-:-:S02]  /*2e80*/  FMNMX.FTZ R9, R40, R9, !PT ;  /* 0x0000000928097209 */ /* 0x000fc40007810000 */
[----:B------:R-:W-:Y:S01]  /*2e90*/  ISETP.GT.AND P1, PT, R10, 0x39, PT ;  /* 0x000000390a00780c */ /* 0x000fe20003f24270 */
[----:B------:R-:W0:Y:S01]  /*2ea0*/  MUFU.TANH R34, R59 ;  /* 0x0000003b00227308 */ /* 0x000e220000002400 */
[----:B------:R-:W-:Y:S01]  /*2eb0*/  FSEL R38, R15, -INF , P2 ;  /* 0xff8000000f267808 */ /* 0x000fe20001000000 */
[----:B------:R-:W-:Y:S01]  /*2ec0*/  UISETP.GE.AND UP0, UPT, UR4, UR10, UPT ;  /* 0x0000000a0400728c */ /* 0x000fe2000bf06270 */
[----:B------:R-:W-:Y:S01]  /*2ed0*/  FMNMX.FTZ R9, R46, R9, !PT ;  /* 0x000000092e097209 */ /* 0x000fe20007810000 */
[----:B------:R-:W-:Y:S01]  /*2ee0*/  SYNCS.ARRIVE.TRANS64.RED.A1T0 RZ, [UR5], RZ ;  /* 0x000000ffffff79a7 */ /* 0x000fe20008100405 */
[----:B------:R-:W-:Y:S02]  /*2ef0*/  ISETP.GT.AND P2, PT, R10, 0x40, PT ;  /* 0x000000400a00780c */ /* 0x000fe40003f44270 */
[----:B-1----:R-:W-:Y:S01]  /*2f00*/  FSEL R36, R36, -INF , P1 ;  /* 0xff80000024247808 */ /* 0x002fe20000800000 */
[----:B------:R-:W1:Y:S01]  /*2f10*/  MUFU.TANH R30, R62 ;  /* 0x0000003e001e7308 */ /* 0x000e620000002400 */
[----:B------:R-:W-:-:S02]  /*2f20*/  FMNMX.FTZ R9, R38, R9, !PT ;  /* 0x0000000926097209 */ /* 0x000fc40007810000 */
[----:B------:R-:W-:Y:S02]  /*2f30*/  ISETP.GT.AND P1, PT, R10, 0x41, PT ;  /* 0x000000410a00780c */ /* 0x000fe40003f24270 */
[----:B---3--:R-:W-:Y:S02]  /*2f40*/  FSEL R28, R8, -INF , P2 ;  /* 0xff800000081c7808 */ /* 0x008fe40001000000 */
[----:B------:R-:W-:Y:S01]  /*2f50*/  FMNMX.FTZ R9, R36, R9, !PT ;  /* 0x0000000924097209 */ /* 0x000fe20007810000 */
[----:B------:R-:W2:Y:S01]  /*2f60*/  MUFU.TANH R32, R63 ;  /* 0x0000003f00207308 */ /* 0x000ea20000002400 */
[----:B------:R-:W-:Y:S02]  /*2f70*/  ISETP.GT.AND P2, PT, R10, 0x48, PT ;  /* 0x000000480a00780c */ /* 0x000fe40003f44270 */
[----:B0-----:R-:W-:Y:S02]  /*2f80*/  FSEL R34, R34, -INF , P1 ;  /* 0xff80000022227808 */ /* 0x001fe40000800000 */
[----:B------:R-:W-:-:S02]  /*2f90*/  FMNMX.FTZ R9, R28, R9, !PT ;  /* 0x000000091c097209 */ /* 0x000fc40007810000 */
[----:B------:R-:W-:Y:S01]  /*2fa0*/  ISETP.GT.AND P1, PT, R10, 0x49, PT ;  /* 0x000000490a00780c */ /* 0x000fe20003f24270 */
[----:B------:R-:W0:Y:S01]  /*2fb0*/  MUFU.TANH R66, R66 ;  /* 0x0000004200427308 */ /* 0x000e220000002400 */
[----:B-1----:R-:W-:Y:S02]  /*2fc0*/  FSEL R30, R30, -INF , P2 ;  /* 0xff8000001e1e7808 */ /* 0x002fe40001000000 */
[----:B------:R-:W-:Y:S02]  /*2fd0*/  FMNMX.FTZ R9, R34, R9, !PT ;  /* 0x0000000922097209 */ /* 0x000fe40007810000 */
[----:B------:R-:W-:Y:S02]  /*2fe0*/  ISETP.GT.AND P2, PT, R10, 0x50, PT ;  /* 0x000000500a00780c */ /* 0x000fe40003f44270 */
[----:B------:R-:W-:Y:S01]  /*2ff0*/  FMNMX.FTZ R9, R30, R9, !PT ;  /* 0x000000091e097209 */ /* 0x000fe20007810000 */
[----:B------:R-:W1:Y:S01]  /*3000*/  MUFU.TANH R67, R67 ;  /* 0x0000004300437308 */ /* 0x000e620000002400 */
[----:B--2---:R-:W-:-:S02]  /*3010*/  FSEL R32, R32, -INF , P1 ;  /* 0xff80000020207808 */ /* 0x004fc40000800000 */
[----:B------:R-:W-:Y:S02]  /*3020*/  ISETP.GT.AND P1, PT, R10, 0x51, PT ;  /* 0x000000510a00780c */ /* 0x000fe40003f24270 */
[----:B------:R-:W-:-:S03]  /*3030*/  FMNMX.FTZ R8, R32, R9, !PT ;  /* 0x0000000920087209 */ /* 0x000fc60007810000 */
[----:B------:R-:W2:Y:S01]  /*3040*/  MUFU.TANH R70, R70 ;  /* 0x0000004600467308 */ /* 0x000ea20000002400 */
[----:B0-----:R-:W-:Y:S02]  /*3050*/  FSEL R15, R66, -INF , P2 ;  /* 0xff800000420f7808 */ /* 0x001fe40001000000 */
[----:B------:R-:W-:Y:S02]  /*3060*/  ISETP.GT.AND P2, PT, R10, 0x58, PT ;  /* 0x000000580a00780c */ /* 0x000fe40003f44270 */
[----:B------:R-:W-:-:S03]  /*3070*/  FMNMX.FTZ R8, R15, R8, !PT ;  /* 0x000000080f087209 */ /* 0x000fc60007810000 */
[----:B------:R-:W0:Y:S01]  /*3080*/  MUFU.TANH R71, R71 ;  /* 0x0000004700477308 */ /* 0x000e220000002400 */
[----:B-1----:R-:W-:Y:S02]  /*3090*/  FSEL R9, R67, -INF , P1 ;  /* 0xff80000043097808 */ /* 0x002fe40000800000 */
[----:B------:R-:W-:Y:S02]  /*30a0*/  CS2R R66, SRZ ;  /* 0x0000000000427805 */ /* 0x000fe4000001ff00 */
[----:B------:R-:W-:Y:S02]  /*30b0*/  ISETP.GT.AND P1, PT, R10, 0x59, PT ;  /* 0x000000590a00780c */ /* 0x000fe40003f24270 */
[----:B------:R-:W-:Y:S01]  /*30c0*/  FMNMX.FTZ R37, R9, R8, !PT ;  /* 0x0000000809257209 */ /* 0x000fe20007810000 */
[----:B------:R1:W-:Y:S01]  /*30d0*/  MUFU.TANH R43, R44 ;  /* 0x0000002c002b7308 */ /* 0x0003e20000002400 */
[----:B--2---:R-:W-:Y:S02]  /*30e0*/  FSEL R10, R70, -INF , P2 ;  /* 0xff800000460a7808 */ /* 0x004fe40001000000 */
[----:B------:R-:W-:-:S02]  /*30f0*/  ISETP.GT.AND P2, PT, R35, 0x1, PT ;  /* 0x000000012300780c */ /* 0x000fc40003f44270 */
[----:B------:R-:W-:-:S03]  /*3100*/  FMNMX.FTZ R37, R10, R37, !PT ;  /* 0x000000250a257209 */ /* 0x000fc60007810000 */
[----:B------:R-:W-:Y:S01]  /*3110*/  MUFU.TANH R11, R11 ;  /* 0x0000000b000b7308 */ /* 0x000fe20000002400 */
[----:B0-----:R-:W-:Y:S02]  /*3120*/  FSEL R8, R71, -INF , P1 ;  /* 0xff80000047087808 */ /* 0x001fe40000800000 */
[----:B------:R-:W-:Y:S02]  /*3130*/  CS2R R70, SRZ ;  /* 0x0000000000467805 */ /* 0x000fe4000001ff00 */
[----:B------:R-:W-:Y:S02]  /*3140*/  ISETP.GT.AND P1, PT, R35, RZ, PT ;  /* 0x000000ff2300720c */ /* 0x000fe40003f24270 */
[----:B------:R-:W-:Y:S01]  /*3150*/  FMNMX.FTZ R37, R8, R37, !PT ;  /* 0x0000002508257209 */ /* 0x000fe20007810000 */
[----:B------:R-:W-:Y:S04]  /*3160*/  MUFU.TANH R13, R13 ;  /* 0x0000000d000d7308 */ /* 0x000fe80000002400 */
[----:B-1----:R-:W0:Y:S04]  /*3170*/  SHFL.BFLY PT, R44, R37, 0x2, 0x1f ;  /* 0x0c401f00252c7f89 */ /* 0x002e2800000e0000 */
[----:B------:R-:W1:Y:S08]  /*3180*/  MUFU.TANH R14, R14 ;  /* 0x0000000e000e7308 */ /* 0x000e700000002400 */
[----:B------:R-:W2:Y:S08]  /*3190*/  MUFU.TANH R20, R20 ;  /* 0x0000001400147308 */ /* 0x000eb00000002400 */
[----:B------:R-:W3:Y:S01]  /*31a0*/  MUFU.TANH R25, R25 ;  /* 0x0000001900197308 */ /* 0x000ee20000002400 */
[----:B-1----:R-:W-:-:S02]  /*31b0*/  FSEL R39, R14, -INF , P3 ;  /* 0xff8000000e277808 */ /* 0x002fc40001800000 */
[----:B0-----:R-:W-:Y:S02]  /*31c0*/  FMNMX.FTZ R44, R37, R44, !PT ;  /* 0x0000002c252c7209 */ /* 0x001fe40007810000 */
[----:B------:R-:W-:-:S03]  /*31d0*/  ISETP.GT.AND P3, PT, R35, 0x18, PT ;  /* 0x000000182300780c */ /* 0x000fc60003f64270 */
[----:B------:R-:W0:Y:S01]  /*31e0*/  SHFL.BFLY PT, R37, R44, 0x1, 0x1f ;  /* 0x0c201f002c257f89 */ /* 0x000e2200000e0000 */
[----:B------:R-:W1:Y:S08]  /*31f0*/  MUFU.TANH R21, R21 ;  /* 0x0000001500157308 */ /* 0x000e700000002400 */
[----:B------:R4:W-:Y:S08]  /*3200*/  MUFU.TANH R47, R48 ;  /* 0x00000030002f7308 */ /* 0x0009f00000002400 */
[----:B------:R-:W5:Y:S01]  /*3210*/  MUFU.TANH R29, R29 ;  /* 0x0000001d001d7308 */ /* 0x000f620000002400 */
[----:B----4-:R-:W-:-:S02]  /*3220*/  FSEL R48, R13, -INF , P2 ;  /* 0xff8000000d307808 */ /* 0x010fc40001000000 */
[----:B------:R-:W-:Y:S02]  /*3230*/  ISETP.GT.AND P2, PT, R35, 0x10, PT ;  /* 0x000000102300780c */ /* 0x000fe40003f44270 */
[----:B0-----:R-:W-:-:S03]  /*3240*/  FMNMX.FTZ R12, R44, R37, !PT ;  /* 0x000000252c0c7209 */ /* 0x001fc60007810000 */
[----:B------:R-:W0:Y:S01]  /*3250*/  MUFU.TANH R27, R27 ;  /* 0x0000001b001b7308 */ /* 0x000e220000002400 */
[----:B------:R-:W-:Y:S02]  /*3260*/  FSEL R37, R11, -INF , P1 ;  /* 0xff8000000b257808 */ /* 0x000fe40000800000 */
[----:B------:R-:W-:Y:S01]  /*3270*/  ISETP.GT.AND P1, PT, R35, 0x9, PT ;  /* 0x000000092300780c */ /* 0x000fe20003f24270 */
[----:B------:R-:W-:Y:S01]  /*3280*/  FMUL.FTZ R13, R12, UR14 ;  /* 0x0000000e0c0d7c20 */ /* 0x000fe20008410000 */
[----:B------:R-:W-:Y:S02]  /*3290*/  FMNMX.FTZ R14, R37, R48, !PT ;  /* 0x00000030250e7209 */ /* 0x000fe40007810000 */
[----:B--2---:R-:W-:Y:S01]  /*32a0*/  FSEL R41, R20, -INF , P1 ;  /* 0xff80000014297808 */ /* 0x004fe20000800000 */
[----:B------:R-:W2:Y:S01]  /*32b0*/  MUFU.TANH R33, R33 ;  /* 0x0000002100217308 */ /* 0x000ea20000002400 */
[----:B------:R-:W-:Y:S02]  /*32c0*/  FMNMX.FTZ R14, R39, R14, !PT ;  /* 0x0000000e270e7209 */ /* 0x000fe40007810000 */
[----:B------:R-:W-:-:S02]  /*32d0*/  ISETP.GT.AND P1, PT, R35, 0x11, PT ;  /* 0x000000112300780c */ /* 0x000fc40003f24270 */
[----:B---3--:R-:W-:Y:S02]  /*32e0*/  FSEL R25, R25, -INF , P2 ;  /* 0xff80000019197808 */ /* 0x008fe40001000000 */
[----:B------:R-:W-:Y:S01]  /*32f0*/  FMNMX.FTZ R14, R41, R14, !PT ;  /* 0x0000000e290e7209 */ /* 0x000fe20007810000 */
[----:B------:R-:W3:Y:S01]  /*3300*/  MUFU.TANH R31, R31 ;  /* 0x0000001f001f7308 */ /* 0x000ee20000002400 */
[----:B-1----:R-:W-:Y:S02]  /*3310*/  FSEL R21, R21, -INF , P1 ;  /* 0xff80000015157808 */ /* 0x002fe40000800000 */
[----:B------:R-:W-:Y:S02]  /*3320*/  FMNMX.FTZ R14, R25, R14, !PT ;  /* 0x0000000e190e7209 */ /* 0x000fe40007810000 */
[----:B------:R-:W-:Y:S02]  /*3330*/  FSETP.NEU.FTZ.AND P2, PT, R12, -INF , PT ;  /* 0xff8000000c00780b */ /* 0x000fe40003f5d000 */
[----:B------:R-:W-:Y:S01]  /*3340*/  ISETP.GT.AND P1, PT, R35, 0x19, PT ;  /* 0x000000192300780c */ /* 0x000fe20003f24270 */
[----:B------:R-:W1:Y:S01]  /*3350*/  MUFU.TANH R45, R45 ;  /* 0x0000002d002d7308 */ /* 0x000e620000002400 */
[----:B-----5:R-:W-:-:S02]  /*3360*/  FSEL R29, R29, -INF , P3 ;  /* 0xff8000001d1d7808 */ /* 0x020fc40001800000 */
[----:B------:R-:W-:Y:S02]  /*3370*/  FMNMX.FTZ R14, R21, R14, !PT ;  /* 0x0000000e150e7209 */ /* 0x000fe40007810000 */
[----:B------:R-:W-:Y:S02]  /*3380*/  FSEL R13, R13, RZ, P2 ;  /* 0x000000ff0d0d7208 */ /* 0x000fe40001000000 */
[----:B------:R-:W-:Y:S01]  /*3390*/  ISETP.GT.AND P2, PT, R35, 0x20, PT ;  /* 0x000000202300780c */ /* 0x000fe20003f44270 */
[----:B------:R-:W4:Y:S01]  /*33a0*/  MUFU.TANH R49, R49 ;  /* 0x0000003100317308 */ /* 0x000f220000002400 */
[----:B0-----:R-:W-:Y:S01]  /*33b0*/  FSEL R27, R27, -INF , P1 ;  /* 0xff8000001b1b7808 */ /* 0x001fe20000800000 */
[--C-:B------:R-:W-:Y:S01]  /*33c0*/  FFMA.FTZ R62, R54, UR14, -R13.reuse ;  /* 0x0000000e363e7c23 */ /* 0x100fe2000801080d */
[----:B------:R-:W-:Y:S01]  /*33d0*/  FMNMX.FTZ R14, R29, R14, !PT ;  /* 0x0000000e1d0e7209 */ /* 0x000fe20007810000 */
[--C-:B------:R-:W-:Y:S01]  /*33e0*/  FFMA.FTZ R63, R42, UR14, -R13.reuse ;  /* 0x0000000e2a3f7c23 */ /* 0x100fe2000801080d */
[----:B------:R-:W-:Y:S01]  /*33f0*/  ISETP.GT.AND P1, PT, R35, 0x21, PT ;  /* 0x000000212300780c */ /* 0x000fe20003f24270 */
[--C-:B------:R-:W-:Y:S01]  /*3400*/  FFMA.FTZ R137, R15, UR14, -R13.reuse ;  /* 0x0000000e0f897c23 */ /* 0x100fe2000801080d */
[----:B--2---:R-:W-:Y:S01]  /*3410*/  FSEL R33, R33, -INF , P2 ;  /* 0xff80000021217808 */ /* 0x004fe20001000000 */
[----:B------:R-:W0:Y:S01]  /*3420*/  MUFU.TANH R51, R52 ;  /* 0x0000003400337308 */ /* 0x000e220000002400 */
[----:B------:R-:W-:Y:S01]  /*3430*/  FMNMX.FTZ R14, R27, R14, !PT ;  /* 0x0000000e1b0e7209 */ /* 0x000fe20007810000 */
[--C-:B------:R-:W-:Y:S01]  /*3440*/  FFMA.FTZ R143, R30, UR14, -R13.reuse ;  /* 0x0000000e1e8f7c23 */ /* 0x100fe2000801080d */
[----:B------:R-:W-:Y:S01]  /*3450*/  ISETP.GT.AND P2, PT, R35, 0x28, PT ;  /* 0x000000282300780c */ /* 0x000fe20003f44270 */
[--C-:B------:R-:W-:Y:S01]  /*3460*/  FFMA.FTZ R30, R32, UR14, -R13.reuse ;  /* 0x0000000e201e7c23 */ /* 0x100fe2000801080d */
[----:B---3--:R-:W-:Y:S01]  /*3470*/  FSEL R31, R31, -INF , P1 ;  /* 0xff8000001f1f7808 */ /* 0x008fe20000800000 */
[--C-:B------:R-:W-:Y:S01]  /*3480*/  FFMA.FTZ R157, R82, UR14, -R13.reuse ;  /* 0x0000000e529d7c23 */ /* 0x100fe2000801080d */
[----:B------:R-:W-:Y:S01]  /*3490*/  FMNMX.FTZ R20, R33, R14, !PT ;  /* 0x0000000e21147209 */ /* 0x000fe20007810000 */
[----:B------:R-:W2:Y:S01]  /*34a0*/  MUFU.TANH R53, R53 ;  /* 0x0000003500357308 */ /* 0x000ea20000002400 */
[----:B------:R-:W-:Y:S01]  /*34b0*/  ISETP.GT.AND P1, PT, R35, 0x29, PT ;  /* 0x000000292300780c */ /* 0x000fe20003f24270 */
[--C-:B------:R-:W-:Y:S01]  /*34c0*/  FFMA.FTZ R84, R84, UR14, -R13.reuse ;  /* 0x0000000e54547c23 */ /* 0x100fe2000801080d */
[----:B------:R-:W-:Y:S01]  /*34d0*/  FSEL R43, R43, -INF , P2 ;  /* 0xff8000002b2b7808 */ /* 0x000fe20001000000 */
[--C-:B------:R-:W-:Y:S01]  /*34e0*/  FFMA.FTZ R159, R78, UR14, -R13.reuse ;  /* 0x0000000e4e9f7c23 */ /* 0x100fe2000801080d */
[----:B------:R-:W-:Y:S01]  /*34f0*/  FMNMX.FTZ R20, R31, R20, !PT ;  /* 0x000000141f147209 */ /* 0x000fe20007810000 */
[--C-:B------:R-:W-:Y:S01]  /*3500*/  FFMA.FTZ R76, R76, UR14, -R13.reuse ;  /* 0x0000000e4c4c7c23 */ /* 0x100fe2000801080d */
[----:B------:R-:W-:Y:S01]  /*3510*/  ISETP.GT.AND P2, PT, R35, 0x30, PT ;  /* 0x000000302300780c */ /* 0x000fe20003f44270 */
[----:B------:R-:W3:Y:S01]  /*3520*/  MUFU.TANH R56, R56 ;  /* 0x0000003800387308 */ /* 0x000ee20000002400 */
[----:B-1----:R-:W-:Y:S01]  /*3530*/  FSEL R45, R45, -INF , P1 ;  /* 0xff8000002d2d7808 */ /* 0x002fe20000800000 */
[--C-:B------:R-:W-:Y:S01]  /*3540*/  FFMA.FTZ R153, R74, UR14, -R13.reuse ;  /* 0x0000000e4a997c23 */ /* 0x100fe2000801080d */
[----:B------:R-:W-:Y:S01]  /*3550*/  FMNMX.FTZ R20, R43, R20, !PT ;  /* 0x000000142b147209 */ /* 0x000fe20007810000 */
[--C-:B------:R-:W-:Y:S01]  /*3560*/  FFMA.FTZ R26, R26, UR14, -R13.reuse ;  /* 0x0000000e1a1a7c23 */ /* 0x100fe2000801080d */
[----:B------:R-:W-:Y:S01]  /*3570*/  ISETP.GT.AND P1, PT, R35, 0x31, PT ;  /* 0x000000312300780c */ /* 0x000fe20003f24270 */
[--C-:B------:R-:W-:Y:S01]  /*3580*/  FFMA.FTZ R72, R72, UR14, -R13.reuse ;  /* 0x0000000e48487c23 */ /* 0x100fe2000801080d */
[----:B------:R-:W-:Y:S01]  /*3590*/  FSEL R47, R47, -INF , P2 ;  /* 0xff8000002f2f7808 */ /* 0x000fe20001000000 */
[----:B------:R-:W1:Y:S01]  /*35a0*/  MUFU.TANH R55, R57 ;  /* 0x0000003900377308 */ /* 0x000e620000002400 */
[----:B------:R-:W-:Y:S01]  /*35b0*/  FMNMX.FTZ R20, R45, R20, !PT ;  /* 0x000000142d147209 */ /* 0x000fe20007810000 */
[--C-:B------:R-:W-:Y:S01]  /*35c0*/  FFMA.FTZ R36, R36, UR14, -R13.reuse ;  /* 0x0000000e24247c23 */ /* 0x100fe2000801080d */
[----:B------:R-:W-:Y:S01]  /*35d0*/  ISETP.GT.AND P2, PT, R35, 0x38, PT ;  /* 0x000000382300780c */ /* 0x000fe20003f44270 */
[--C-:B------:R-:W-:Y:S01]  /*35e0*/  FFMA.FTZ R9, R9, UR14, -R13.reuse ;  /* 0x0000000e09097c23 */ /* 0x100fe2000801080d */
[----:B----4-:R-:W-:Y:S01]  /*35f0*/  FSEL R49, R49, -INF , P1 ;  /* 0xff80000031317808 */ /* 0x010fe20000800000 */
[--C-:B------:R-:W-:Y:S01]  /*3600*/  FFMA.FTZ R139, R10, UR14, -R13.reuse ;  /* 0x0000000e0a8b7c23 */ /* 0x100fe2000801080d */
[----:B------:R-:W-:Y:S01]  /*3610*/  FMNMX.FTZ R44, R47, R20, !PT ;  /* 0x000000142f2c7209 */ /* 0x000fe20007810000 */
[----:B------:R4:W5:Y:S01]  /*3620*/  MUFU.TANH R59, R60 ;  /* 0x0000003c003b7308 */ /* 0x0009620000002400 */
[----:B------:R-:W-:Y:S01]  /*3630*/  ISETP.GT.AND P1, PT, R35, 0x39, PT ;  /* 0x000000392300780c */ /* 0x000fe20003f24270 */
[--C-:B------:R-:W-:Y:S01]  /*3640*/  FFMA.FTZ R141, R28, UR14, -R13.reuse ;  /* 0x0000000e1c8d7c23 */ /* 0x100fe2000801080d */
[----:B0-----:R-:W-:Y:S01]  /*3650*/  FSEL R51, R51, -INF , P2 ;  /* 0xff80000033337808 */ /* 0x001fe20001000000 */
[--C-:B------:R-:W-:Y:S01]  /*3660*/  FFMA.FTZ R28, R34, UR14, -R13.reuse ;  /* 0x0000000e221c7c23 */ /* 0x100fe2000801080d */
[----:B------:R-:W-:Y:S01]  /*3670*/  FMNMX.FTZ R44, R49, R44, !PT ;  /* 0x0000002c312c7209 */ /* 0x000fe20007810000 */
[--C-:B------:R-:W-:Y:S01]  /*3680*/  FFMA.FTZ R50, R50, UR14, -R13.reuse ;  /* 0x0000000e32327c23 */ /* 0x100fe2000801080d */
[----:B------:R-:W-:Y:S01]  /*3690*/  ISETP.GT.AND P2, PT, R35, 0x40, PT ;  /* 0x000000402300780c */ /* 0x000fe20003f44270 */
[----:B------:R-:W0:Y:S01]  /*36a0*/  MUFU.TANH R61, R61 ;  /* 0x0000003d003d7308 */ /* 0x000e220000002400 */
[----:B--2---:R-:W-:Y:S01]  /*36b0*/  FSEL R52, R53, -INF , P1 ;  /* 0xff80000035347808 */ /* 0x004fe20000800000 */
[--C-:B------:R-:W-:Y:S01]  /*36c0*/  FFMA.FTZ R145, R40, UR14, -R13.reuse ;  /* 0x0000000e28917c23 */ /* 0x100fe2000801080d */
[----:B------:R-:W-:Y:S01]  /*36d0*/  FMNMX.FTZ R11, R51, R44, !PT ;  /* 0x0000002c330b7209 */ /* 0x000fe20007810000 */
[--C-:B------:R-:W-:Y:S01]  /*36e0*/  FFMA.FTZ R147, R38, UR14, -R13.reuse ;  /* 0x0000000e26937c23 */ /* 0x100fe2000801080d */
[----:B------:R-:W-:Y:S01]  /*36f0*/  ISETP.GT.AND P1, PT, R35, 0x41, PT ;  /* 0x000000412300780c */ /* 0x000fe20003f24270 */
[----:B------:R-:W-:Y:S01]  /*3700*/  FFMA.FTZ R8, R8, UR14, -R13 ;  /* 0x0000000e08087c23 */ /* 0x000fe2000801080d */
[----:B---3--:R-:W-:Y:S01]  /*3710*/  FSEL R53, R56, -INF , P2 ;  /* 0xff80000038357808 */ /* 0x008fe20001000000 */
[----:B------:R-:W2:Y:S01]  /*3720*/  MUFU.TANH R64, R64 ;  /* 0x0000004000407308 */ /* 0x000ea20000002400 */
[----:B------:R-:W-:-:S02]  /*3730*/  FMNMX.FTZ R44, R52, R11, !PT ;  /* 0x0000000b342c7209 */ /* 0x000fc40007810000 */
[----:B------:R-:W-:Y:S02]  /*3740*/  CS2R R82, SRZ ;  /* 0x0000000000527805 */ /* 0x000fe4000001ff00 */
[----:B------:R-:W-:Y:S02]  /*3750*/  ISETP.GT.AND P2, PT, R35, 0x48, PT ;  /* 0x000000482300780c */ /* 0x000fe40003f44270 */
[----:B------:R-:W-:Y:S02]  /*3760*/  CS2R R78, SRZ ;  /* 0x00000000004e7805 */ /* 0x000fe4000001ff00 */
[----:B-1----:R-:W-:Y:S02]  /*3770*/  FSEL R55, R55, -INF , P1 ;  /* 0xff80000037377808 */ /* 0x002fe40000800000 */
[----:B------:R-:W-:Y:S02]  /*3780*/  CS2R R74, SRZ ;  /* 0x00000000004a7805 */ /* 0x000fe4000001ff00 */
[----:B----4-:R-:W-:Y:S01]  /*3790*/  FMNMX.FTZ R60, R53, R44, !PT ;  /* 0x0000002c353c7209 */ /* 0x010fe20007810000 */
[----:B------:R-:W1:Y:S01]  /*37a0*/  MUFU.TANH R65, R65 ;  /* 0x0000004100417308 */ /* 0x000e620000002400 */
[----:B------:R-:W-:-:S02]  /*37b0*/  ISETP.GT.AND P1, PT, R35, 0x49, PT ;  /* 0x000000492300780c */ /* 0x000fc40003f24270 */
[----:B-----5:R-:W-:Y:S02]  /*37c0*/  FSEL R56, R59, -INF , P2 ;  /* 0xff8000003b387808 */ /* 0x020fe40001000000 */
[----:B------:R-:W-:Y:S02]  /*37d0*/  FMNMX.FTZ R11, R55, R60, !PT ;  /* 0x0000003c370b7209 */ /* 0x000fe40007810000 */
[----:B------:R-:W-:Y:S01]  /*37e0*/  ISETP.GT.AND P2, PT, R35, 0x50, PT ;  /* 0x000000502300780c */ /* 0x000fe20003f44270 */
[----:B------:R-:W3:Y:S01]  /*37f0*/  MUFU.TANH R68, R68 ;  /* 0x0000004400447308 */ /* 0x000ee20000002400 */
[----:B0-----:R-:W-:Y:S01]  /*3800*/  FSEL R57, R61, -INF , P1 ;  /* 0xff8000003d397808 */ /* 0x001fe20000800000 */
[----:B------:R-:W-:Y:S01]  /*3810*/  FFMA.FTZ R61, R58, UR14, -R13 ;  /* 0x0000000e3a3d7c23 */ /* 0x000fe2000801080d */
[----:B------:R-:W-:Y:S02]  /*3820*/  FMNMX.FTZ R60, R56, R11, !PT ;  /* 0x0000000b383c7209 */ /* 0x000fe40007810000 */
[----:B------:R-:W-:-:S02]  /*3830*/  ISETP.GT.AND P1, PT, R35, 0x51, PT ;  /* 0x000000512300780c */ /* 0x000fc40003f24270 */
[----:B--2---:R-:W-:Y:S01]  /*3840*/  FSEL R58, R64, -INF , P2 ;  /* 0xff800000403a7808 */ /* 0x004fe20001000000 */
[----:B------:R-:W0:Y:S01]  /*3850*/  MUFU.TANH R69, R69 ;  /* 0x0000004500457308 */ /* 0x000e220000002400 */
[----:B------:R-:W-:Y:S02]  /*3860*/  FMNMX.FTZ R11, R57, R60, !PT ;  /* 0x0000003c390b7209 */ /* 0x000fe40007810000 */
[----:B------:R-:W-:Y:S02]  /*3870*/  ISETP.GT.AND P2, PT, R35, 0x58, PT ;  /* 0x000000582300780c */ /* 0x000fe40003f44270 */
[----:B-1----:R-:W-:Y:S02]  /*3880*/  FSEL R59, R65, -INF , P1 ;  /* 0xff800000413b7808 */ /* 0x002fe40000800000 */
[----:B------:R-:W-:Y:S02]  /*3890*/  CS2R R64, SRZ ;  /* 0x0000000000407805 */ /* 0x000fe4000001ff00 */
[----:B------:R-:W-:Y:S01]  /*38a0*/  FMNMX.FTZ R54, R58, R11, !PT ;  /* 0x0000000b3a367209 */ /* 0x000fe20007810000 */
[----:B------:R-:W-:Y:S01]  /*38b0*/  MUFU.EX2 R157, R157 ;  /* 0x0000009d009d7308 */ /* 0x000fe20000000800 */
[----:B------:R-:W-:-:S02]  /*38c0*/  ISETP.GT.AND P1, PT, R35, 0x59, PT ;  /* 0x000000592300780c */ /* 0x000fc40003f24270 */
[----:B---3--:R-:W-:Y:S02]  /*38d0*/  FSEL R35, R68, -INF , P2 ;  /* 0xff80000044237808 */ /* 0x008fe40001000000 */
[----:B------:R-:W-:-:S03]  /*38e0*/  FMNMX.FTZ R60, R59, R54, !PT ;  /* 0x000000363b3c7209 */ /* 0x000fc60007810000 */
[----:B------:R1:W2:Y:S01]  /*38f0*/  MUFU.EX2 R14, R84 ;  /* 0x00000054000e7308 */ /* 0x0002a20000000800 */
[----:B0-----:R-:W-:Y:S02]  /*3900*/  FSEL R54, R69, -INF , P1 ;  /* 0xff80000045367808 */ /* 0x001fe40000800000 */
[----:B------:R-:W-:Y:S02]  /*3910*/  CS2R R68, SRZ ;  /* 0x0000000000447805 */ /* 0x000fe4000001ff00 */
[----:B------:R-:W-:Y:S01]  /*3920*/  FMNMX.FTZ R11, R35, R60, !PT ;  /* 0x0000003c230b7209 */ /* 0x000fe20007810000 */
[--C-:B------:R-:W-:Y:S01]  /*3930*/  FFMA.FTZ R60, R24, UR14, -R13.reuse ;  /* 0x0000000e183c7c23 */ /* 0x100fe2000801080d */
[----:B------:R-:W-:Y:S02]  /*3940*/  FFMA.FTZ R24, R46, UR14, -R13 ;  /* 0x0000000e2e187c23 */ /* 0x000fe4000801080d */
[----:B------:R-:W-:Y:S01]  /*3950*/  FMNMX.FTZ R11, R54, R11, !PT ;  /* 0x0000000b360b7209 */ /* 0x000fe20007810000 */
[----:B------:R-:W0:Y:S01]  /*3960*/  MUFU.EX2 R159, R159 ;  /* 0x0000009f009f7308 */ /* 0x000e220000000800 */
[----:B-1----:R-:W-:-:S03]  /*3970*/  CS2R R84, SRZ ;  /* 0x0000000000547805 */ /* 0x002fc6000001ff00 */
[----:B------:R-:W1:Y:S04]  /*3980*/  SHFL.BFLY PT, R42, R11, 0x2, 0x1f ;  /* 0x0c401f000b2a7f89 */ /* 0x000e6800000e0000 */
[----:B------:R3:W4:Y:S08]  /*3990*/  MUFU.EX2 R20, R76 ;  /* 0x0000004c00147308 */ /* 0x0007300000000800 */
[----:B------:R-:W5:Y:S01]  /*39a0*/  MUFU.EX2 R153, R153 ;  /* 0x0000009900997308 */ /* 0x000f620000000800 */
[----:B---3--:R-:W-:-:S07]  /*39b0*/  CS2R R76, SRZ ;  /* 0x00000000004c7805 */ /* 0x008fce000001ff00 */
[----:B------:R-:W-:Y:S01]  /*39c0*/  MUFU.EX2 R151, R26 ;  /* 0x0000001a00977308 */ /* 0x000fe20000000800 */
[----:B-1----:R-:W-:-:S07]  /*39d0*/  FMNMX.FTZ R42, R11, R42, !PT ;  /* 0x0000002a0b2a7209 */ /* 0x002fce0007810000 */
[----:B------:R1:W3:Y:S01]  /*39e0*/  MUFU.EX2 R44, R72 ;  /* 0x00000048002c7308 */ /* 0x0002e20000000800 */
[----:B------:R-:W0:Y:S07]  /*39f0*/  SHFL.BFLY PT, R11, R42, 0x1, 0x1f ;  /* 0x0c201f002a0b7f89 */ /* 0x000e2e00000e0000 */
[----:B------:R2:W-:Y:S01]  /*3a00*/  MUFU.EX2 R26, R36 ;  /* 0x00000024001a7308 */ /* 0x0005e20000000800 */
[----:B-1----:R-:W-:-:S07]  /*3a10*/  CS2R R72, SRZ ;  /* 0x0000000000487805 */ /* 0x002fce000001ff00 */
[----:B------:R-:W-:Y:S01]  /*3a20*/  MUFU.EX2 R34, R9 ;  /* 0x0000000900227308 */ /* 0x000fe20000000800 */
[----:B--2---:R-:W-:Y:S01]  /*3a30*/  FADD.FTZ R36, R157, R14 ;  /* 0x0000000e9d247221 */ /* 0x004fe20000010000 */
[----:B------:R-:W-:-:S06]  /*3a40*/  F2FP.BF16.F32.PACK_AB R157, R14, R157 ;  /* 0x0000009d0e9d723e */ /* 0x000fcc00000010ff */
[----:B------:R-:W-:Y:S01]  /*3a50*/  MUFU.EX2 R61, R61 ;  /* 0x0000003d003d7308 */ /* 0x000fe20000000800 */
[----:B0-----:R-:W-:-:S04]  /*3a60*/  FMNMX.FTZ R11, R42, R11, !PT ;  /* 0x0000000b2a0b7209 */ /* 0x001fc80007810000 */
[C---:B------:R-:W-:Y:S01]  /*3a70*/  FSETP.NEU.FTZ.AND P1, PT, R11.reuse, -INF , PT ;  /* 0xff8000000b00780b */ /* 0x040fe20003f3d000 */
[----:B------:R-:W-:Y:S02]  /*3a80*/  FMUL.FTZ R15, R11, UR14 ;  /* 0x0000000e0b0f7c20 */ /* 0x000fe40008410000 */
[----:B------:R-:W-:Y:S03]  /*3a90*/  MUFU.EX2 R62, R62 ;  /* 0x0000003e003e7308 */ /* 0x000fe60000000800 */
[----:B------:R-:W-:Y:S01]  /*3aa0*/  FSEL R32, R15, RZ, P1 ;  /* 0x000000ff0f207208 */ /* 0x000fe20000800000 */
[----:B------:R-:W-:Y:S01]  /*3ab0*/  FADD.FTZ R15, R159, R36 ;  /* 0x000000249f0f7221 */ /* 0x000fe20000010000 */
[----:B------:R-:W-:Y:S02]  /*3ac0*/  PLOP3.LUT P1, PT, PT, PT, UP0, 0x80, 0x0 ;  /* 0x000000000000781c */ /* 0x000fe40003f2f008 */
[----:B----4-:R-:W-:Y:S01]  /*3ad0*/  F2FP.BF16.F32.PACK_AB R159, R20, R159 ;  /* 0x0000009f149f723e */ /* 0x010fe200000010ff */
[--C-:B------:R-:W-:Y:S01]  /*3ae0*/  FFMA.FTZ R37, R37, UR14, -R32.reuse ;  /* 0x0000000e25257c23 */ /* 0x100fe20008010820 */
[--C-:B------:R-:W-:Y:S01]  /*3af0*/  FFMA.FTZ R48, R48, UR14, -R32.reuse ;  /* 0x0000000e30307c23 */ /* 0x100fe20008010820 */
[--C-:B------:R-:W-:Y:S01]  /*3b00*/  FFMA.FTZ R39, R39, UR14, -R32.reuse ;  /* 0x0000000e27277c23 */ /* 0x100fe20008010820 */
[--C-:B------:R-:W-:Y:S01]  /*3b10*/  FFMA.FTZ R41, R41, UR14, -R32.reuse ;  /* 0x0000000e29297c23 */ /* 0x100fe20008010820 */
[--C-:B------:R-:W-:Y:S01]  /*3b20*/  FFMA.FTZ R25, R25, UR14, -R32.reuse ;  /* 0x0000000e19197c23 */ /* 0x100fe20008010820 */
[--C-:B------:R-:W-:Y:S01]  /*3b30*/  FFMA.FTZ R21, R21, UR14, -R32.reuse ;  /* 0x0000000e15157c23 */ /* 0x100fe20008010820 */
[----:B------:R-:W-:Y:S01]  /*3b40*/  MUFU.EX2 R37, R37 ;  /* 0x0000002500257308 */ /* 0x000fe20000000800 */
[--C-:B------:R-:W-:Y:S01]  /*3b50*/  FFMA.FTZ R29, R29, UR14, -R32.reuse ;  /* 0x0000000e1d1d7c23 */ /* 0x100fe20008010820 */
[--C-:B------:R-:W-:Y:S01]  /*3b60*/  FFMA.FTZ R27, R27, UR14, -R32.reuse ;  /* 0x0000000e1b1b7c23 */ /* 0x100fe20008010820 */
[--C-:B------:R-:W-:Y:S01]  /*3b70*/  FFMA.FTZ R33, R33, UR14, -R32.reuse ;  /* 0x0000000e21217c23 */ /* 0x100fe20008010820 */
[----:B------:R-:W-:Y:S01]  /*3b80*/  FADD.FTZ R36, R20, R15 ;  /* 0x0000000f14247221 */ /* 0x000fe20000010000 */
[--C-:B------:R-:W-:Y:S01]  /*3b90*/  FFMA.FTZ R31, R31, UR14, -R32.reuse ;  /* 0x0000000e1f1f7c23 */ /* 0x100fe20008010820 */
[--C-:B------:R-:W-:Y:S01]  /*3ba0*/  FFMA.FTZ R43, R43, UR14, -R32.reuse ;  /* 0x0000000e2b2b7c23 */ /* 0x100fe20008010820 */
[----:B------:R-:W-:Y:S01]  /*3bb0*/  FFMA.FTZ R45, R45, UR14, -R32 ;  /* 0x0000000e2d2d7c23 */ /* 0x000fe20008010820 */
[----:B------:R-:W0:Y:S01]  /*3bc0*/  MUFU.EX2 R48, R48 ;  /* 0x0000003000307308 */ /* 0x000e220000000800 */
[----:B-----5:R-:W-:Y:S01]  /*3bd0*/  FADD.FTZ R15, R153, R36 ;  /* 0x00000024990f7221 */ /* 0x020fe20000010000 */
[--C-:B------:R-:W-:Y:S01]  /*3be0*/  FFMA.FTZ R47, R47, UR14, -R32.reuse ;  /* 0x0000000e2f2f7c23 */ /* 0x100fe20008010820 */
[--C-:B------:R-:W-:Y:S01]  /*3bf0*/  FFMA.FTZ R49, R49, UR14, -R32.reuse ;  /* 0x0000000e31317c23 */ /* 0x100fe20008010820 */
[--C-:B------:R-:W-:Y:S01]  /*3c00*/  FFMA.FTZ R51, R51, UR14, -R32.reuse ;  /* 0x0000000e33337c23 */ /* 0x100fe20008010820 */
[--C-:B------:R-:W-:Y:S01]  /*3c10*/  FFMA.FTZ R52, R52, UR14, -R32.reuse ;  /* 0x0000000e34347c23 */ /* 0x100fe20008010820 */
[--C-:B------:R-:W-:Y:S01]  /*3c20*/  FFMA.FTZ R53, R53, UR14, -R32.reuse ;  /* 0x0000000e35357c23 */ /* 0x100fe20008010820 */
[--C-:B------:R-:W-:Y:S01]  /*3c30*/  FFMA.FTZ R55, R55, UR14, -R32.reuse ;  /* 0x0000000e37377c23 */ /* 0x100fe20008010820 */
[----:B------:R-:W1:Y:S01]  /*3c40*/  MUFU.EX2 R39, R39 ;  /* 0x0000002700277308 */ /* 0x000e620000000800 */
[--C-:B------:R-:W-:Y:S01]  /*3c50*/  FFMA.FTZ R56, R56, UR14, -R32.reuse ;  /* 0x0000000e38387c23 */ /* 0x100fe20008010820 */
[--C-:B------:R-:W-:Y:S01]  /*3c60*/  FFMA.FTZ R57, R57, UR14, -R32.reuse ;  /* 0x0000000e39397c23 */ /* 0x100fe20008010820 */
[--C-:B------:R-:W-:Y:S01]  /*3c70*/  FFMA.FTZ R58, R58, UR14, -R32.reuse ;  /* 0x0000000e3a3a7c23 */ /* 0x100fe20008010820 */
[--C-:B------:R-:W-:Y:S01]  /*3c80*/  FFMA.FTZ R59, R59, UR14, -R32.reuse ;  /* 0x0000000e3b3b7c23 */ /* 0x100fe20008010820 */
[--C-:B------:R-:W-:Y:S01]  /*3c90*/  FFMA.FTZ R35, R35, UR14, -R32.reuse ;  /* 0x0000000e23237c23 */ /* 0x100fe20008010820 */
[----:B------:R-:W-:Y:S01]  /*3ca0*/  FFMA.FTZ R32, R54, UR14, -R32 ;  /* 0x0000000e36207c23 */ /* 0x000fe20008010820 */
[----:B---3--:R-:W-:Y:S01]  /*3cb0*/  F2FP.BF16.F32.PACK_AB R153, R44, R153 ;  /* 0x000000992c99723e */ /* 0x008fe200000010ff */
[----:B------:R2:W3:Y:S01]  /*3cc0*/  MUFU.EX2 R158, R41 ;  /* 0x00000029009e7308 */ /* 0x0004e20000000800 */
[----:B0-----:R-:W-:Y:S01]  /*3cd0*/  FADD.FTZ R10, R37, R48 ;  /* 0x00000030250a7221 */ /* 0x001fe20000010000 */
[----:B------:R-:W-:-:S02]  /*3ce0*/  F2FP.BF16.F32.PACK_AB R155, R62, R61 ;  /* 0x0000003d3e9b723e */ /* 0x000fc400000010ff */
[----:B------:R-:W-:Y:S02]  /*3cf0*/  F2FP.BF16.F32.PACK_AB R156, R48, R37 ;  /* 0x00000025309c723e */ /* 0x000fe400000010ff */
[----:B------:R-:W-:Y:S02]  /*3d00*/  CS2R R36, SRZ ;  /* 0x0000000000247805 */ /* 0x000fe4000001ff00 */
[----:B------:R-:W0:Y:S01]  /*3d10*/  MUFU.EX2 R25, R25 ;  /* 0x0000001900197308 */ /* 0x000e220000000800 */
[----:B-1----:R-:W-:Y:S01]  /*3d20*/  FADD.FTZ R9, R39, R10 ;  /* 0x0000000a27097221 */ /* 0x002fe20000010000 */
[----:B--2---:R-:W-:-:S06]  /*3d30*/  CS2R R40, SRZ ;  /* 0x0000000000287805 */ /* 0x004fcc000001ff00 */
[----:B------:R-:W1:Y:S01]  /*3d40*/  MUFU.EX2 R152, R21 ;  /* 0x0000001500987308 */ /* 0x000e620000000800 */
[C---:B---3--:R-:W-:Y:S01]  /*3d50*/  FADD.FTZ R10, R158.reuse, R9 ;  /* 0x000000099e0a7221 */ /* 0x048fe20000010000 */
[----:B------:R-:W-:Y:S02]  /*3d60*/  F2FP.BF16.F32.PACK_AB R158, R158, R39 ;  /* 0x000000279e9e723e */ /* 0x000fe400000010ff */
[----:B------:R-:W-:-:S04]  /*3d70*/  CS2R R38, SRZ ;  /* 0x0000000000267805 */ /* 0x000fc8000001ff00 */
[----:B------:R-:W2:Y:S01]  /*3d80*/  MUFU.EX2 R29, R29 ;  /* 0x0000001d001d7308 */ /* 0x000ea20000000800 */
[----:B0-----:R-:W-:Y:S01]  /*3d90*/  FADD.FTZ R9, R25, R10 ;  /* 0x0000000a19097221 */ /* 0x001fe20000010000 */
[----:B------:R-:W-:-:S04]  /*3da0*/  FADD.FTZ R10, R44, R15 ;  /* 0x0000000f2c0a7221 */ /* 0x000fc80000010000 */
[----:B------:R-:W-:Y:S02]  /*3db0*/  FADD.FTZ R13, R61, R10 ;  /* 0x0000000a3d0d7221 */ /* 0x000fe40000010000 */
[----:B------:R-:W0:Y:S01]  /*3dc0*/  MUFU.EX2 R154, R27 ;  /* 0x0000001b009a7308 */ /* 0x000e220000000800 */
[----:B-1----:R-:W-:Y:S01]  /*3dd0*/  FADD.FTZ R0, R152, R9 ;  /* 0x0000000998007221 */ /* 0x002fe20000010000 */
[----:B------:R-:W-:Y:S01]  /*3de0*/  FADD.FTZ R10, R62, R13 ;  /* 0x0000000d3e0a7221 */ /* 0x000fe20000010000 */
[----:B------:R-:W-:-:S05]  /*3df0*/  F2FP.BF16.F32.PACK_AB R152, R152, R25 ;  /* 0x000000199898723e */ /* 0x000fca00000010ff */
        /* <DEDUP_REMOVED lines=12> */
[----:B------:R0:W3:Y:S01]  /*3ec0*/  MUFU.EX2 R150, R45 ;  /* 0x0000002d00967308 */ /* 0x0000e20000000800 */
[C---:B-1----:R-:W-:Y:S01]  /*3ed0*/  FADD.FTZ R10, R60.reuse, R13 ;  /* 0x0000000d3c0a7221 */ /* 0x042fe20000010000 */
[----:B------:R-:W-:Y:S02]  /*3ee0*/  F2FP.BF16.F32.PACK_AB R149, R60, R63 ;  /* 0x0000003f3c95723e */ /* 0x000fe400000010ff */
[----:B------:R-:W-:Y:S02]  /*3ef0*/  CS2R R62, SRZ ;  /* 0x00000000003e7805 */ /* 0x000fe4000001ff00 */
[----:B------:R-:W-:Y:S01]  /*3f00*/  CS2R R60, SRZ ;  /* 0x00000000003c7805 */ /* 0x000fe2000001ff00 */
[----:B------:R-:W-:Y:S01]  /*3f10*/  FADD.FTZ R13, R151, R10 ;  /* 0x0000000a970d7221 */ /* 0x000fe20000010000 */
        /* <DEDUP_REMOVED lines=9> */
[----:B------:R-:W-:-:S06]  /*3fb0*/  F2FP.BF16.F32.PACK_AB R151, R50, R151 ;  /* 0x000000973297723e */ /* 0x000fcc00000010ff */
        /* <DEDUP_REMOVED lines=11> */
[----:B------:R-:W-:Y:S02]  /*4070*/  F2FP.BF16.F32.PACK_AB R145, R24, R145 ;  /* 0x000000911891723e */ /* 0x000fe400000010ff */
[----:B------:R-:W-:-:S04]  /*4080*/  CS2R R24, SRZ ;  /* 0x0000000000187805 */ /* 0x000fc8000001ff00 */
[----:B------:R-:W0:Y:S01]  /*4090*/  MUFU.EX2 R52, R52 ;  /* 0x0000003400347308 */ /* 0x000e220000000800 */
[----:B-1----:R-:W-:-:S07]  /*40a0*/  FADD.FTZ R9, R51, R0 ;  /* 0x0000000033097221 */ /* 0x002fce0000010000 */
[----:B------:R-:W1:Y:S01]  /*40b0*/  MUFU.EX2 R53, R53 ;  /* 0x0000003500357308 */ /* 0x000e620000000800 */
[----:B--2---:R-:W-:Y:S01]  /*40c0*/  FADD.FTZ R13, R147, R10 ;  /* 0x0000000a930d7221 */ /* 0x004fe20000010000 */
[----:B------:R-:W-:-:S03]  /*40d0*/  F2FP.BF16.F32.PACK_AB R147, R26, R147 ;  /* 0x000000931a93723e */ /* 0x000fc600000010ff */
[----:B------:R-:W-:Y:S01]  /*40e0*/  FADD.FTZ R10, R26, R13 ;  /* 0x0000000d1a0a7221 */ /* 0x000fe20000010000 */
[----:B------:R-:W-:Y:S02]  /*40f0*/  CS2R R26, SRZ ;  /* 0x00000000001a7805 */ /* 0x000fe4000001ff00 */
[----:B------:R-:W2:Y:S01]  /*4100*/  MUFU.EX2 R141, R141 ;  /* 0x0000008d008d7308 */ /* 0x000ea20000000800 */
[C---:B0-----:R-:W-:Y:S01]  /*4110*/  FADD.FTZ R0, R52.reuse, R9 ;  /* 0x0000000934007221 */ /* 0x041fe20000010000 */
[----:B------:R-:W-:Y:S02]  /*4120*/  F2FP.BF16.F32.PACK_AB R146, R52, R51 ;  /* 0x000000333492723e */ /* 0x000fe400000010ff */
[----:B------:R-:W-:-:S04]  /*4130*/  CS2R R50, SRZ ;  /* 0x0000000000327805 */ /* 0x000fc8000001ff00 */
[----:B------:R0:W3:Y:S01]  /*4140*/  MUFU.EX2 R140, R55 ;  /* 0x00000037008c7308 */ /* 0x0000e20000000800 */
[----:B-1----:R-:W-:-:S07]  /*4150*/  FADD.FTZ R9, R53, R0 ;  /* 0x0000000035097221 */ /* 0x002fce0000010000 */
        /* <DEDUP_REMOVED lines=11> */
[----:B------:R-:W1:Y:S01]  /*4210*/  MUFU.EX2 R57, R57 ;  /* 0x0000003900397308 */ /* 0x000e620000000800 */
[----:B0-----:R-:W-:-:S07]  /*4220*/  FADD.FTZ R10, R56, R9 ;  /* 0x00000009380a7221 */ /* 0x001fce0000010000 */
[----:B------:R-:W0:Y:S01]  /*4230*/  MUFU.EX2 R30, R30 ;  /* 0x0000001e001e7308 */ /* 0x000e220000000800 */
[----:B--2---:R-:W-:-:S07]  /*4240*/  FADD.FTZ R9, R143, R0 ;  /* 0x000000008f097221 */ /* 0x004fce0000010000 */
[----:B------:R-:W2:Y:S01]  /*4250*/  MUFU.EX2 R137, R137 ;  /* 0x0000008900897308 */ /* 0x000ea20000000800 */
[C---:B-1----:R-:W-:Y:S01]  /*4260*/  FADD.FTZ R13, R57.reuse, R10 ;  /* 0x0000000a390d7221 */ /* 0x042fe20000010000 */
[----:B------:R-:W-:Y:S02]  /*4270*/  F2FP.BF16.F32.PACK_AB R142, R57, R56 ;  /* 0x00000038398e723e */ /* 0x000fe400000010ff */
[----:B------:R-:W-:-:S04]  /*4280*/  CS2R R56, SRZ ;  /* 0x0000000000387805 */ /* 0x000fc8000001ff00 */
[----:B------:R-:W1:Y:S01]  /*4290*/  MUFU.EX2 R58, R58 ;  /* 0x0000003a003a7308 */ /* 0x000e620000000800 */
[C---:B0-----:R-:W-:Y:S01]  /*42a0*/  FADD.FTZ R10, R30.reuse, R9 ;  /* 0x000000091e0a7221 */ /* 0x041fe20000010000 */
[----:B------:R-:W-:Y:S02]  /*42b0*/  F2FP.BF16.F32.PACK_AB R143, R30, R143 ;  /* 0x0000008f1e8f723e */ /* 0x000fe400000010ff */
[----:B------:R-:W-:-:S04]  /*42c0*/  CS2R R30, SRZ ;  /* 0x00000000001e7805 */ /* 0x000fc8000001ff00 */
[----:B------:R-:W0:Y:S01]  /*42d0*/  MUFU.EX2 R59, R59 ;  /* 0x0000003b003b7308 */ /* 0x000e220000000800 */
[----:B--2---:R-:W-:Y:S01]  /*42e0*/  FADD.FTZ R9, R137, R10 ;  /* 0x0000000a89097221 */ /* 0x004fe20000010000 */
[----:B------:R-:W-:-:S03]  /*42f0*/  F2FP.BF16.F32.PACK_AB R137, R34, R137 ;  /* 0x000000892289723e */ /* 0x000fc600000010ff */
[----:B------:R-:W-:-:S03]  /*4300*/  FADD.FTZ R10, R34, R9 ;  /* 0x00000009220a7221 */ /* 0x000fc60000010000 */
[----:B------:R-:W2:Y:S01]  /*4310*/  MUFU.EX2 R139, R139 ;  /* 0x0000008b008b7308 */ /* 0x000ea20000000800 */
[----:B-1----:R-:W-:-:S07]  /*4320*/  FADD.FTZ R14, R58, R13 ;  /* 0x0000000d3a0e7221 */ /* 0x002fce0000010000 */
[----:B------:R-:W1:Y:S01]  /*4330*/  MUFU.EX2 R35, R35 ;  /* 0x0000002300237308 */ /* 0x000e620000000800 */
[C---:B0-----:R-:W-:Y:S01]  /*4340*/  FADD.FTZ R14, R59.reuse, R14 ;  /* 0x0000000e3b0e7221 */ /* 0x041fe20000010000 */
[----:B------:R-:W-:Y:S02]  /*4350*/  F2FP.BF16.F32.PACK_AB R136, R59, R58 ;  /* 0x0000003a3b88723e */ /* 0x000fe400000010ff */
[----:B------:R-:W-:-:S04]  /*4360*/  CS2R R58, SRZ ;  /* 0x00000000003a7805 */ /* 0x000fc8000001ff00 */
[----:B------:R-:W0:Y:S01]  /*4370*/  MUFU.EX2 R32, R32 ;  /* 0x0000002000207308 */ /* 0x000e220000000800 */
[----:B--2---:R-:W-:Y:S01]  /*4380*/  FADD.FTZ R13, R139, R10 ;  /* 0x0000000a8b0d7221 */ /* 0x004fe20000010000 */
[----:B------:R-:W-:-:S06]  /*4390*/  IMAD.MOV.U32 R10, RZ, RZ, 0x3f800000 ;  /* 0x3f800000ff0a7424 */ /* 0x000fcc00078e00ff */
[----:B------:R-:W2:Y:S01]  /*43a0*/  MUFU.EX2 R0, R8 ;  /* 0x0000000800007308 */ /* 0x000ea20000000800 */
[----:B-1----:R-:W-:-:S04]  /*43b0*/  FADD.FTZ R9, R35, R14 ;  /* 0x0000000e23097221 */ /* 0x002fc80000010000 */
[C---:B0-----:R-:W-:Y:S01]  /*43c0*/  FADD.FTZ R9, R32.reuse, R9 ;  /* 0x0000000920097221 */ /* 0x041fe20000010000 */
[----:B------:R-:W-:Y:S02]  /*43d0*/  F2FP.BF16.F32.PACK_AB R138, R32, R35 ;  /* 0x00000023208a723e */ /* 0x000fe400000010ff */
[----:B------:R-:W-:Y:S02]  /*43e0*/  CS2R R34, SRZ ;  /* 0x0000000000227805 */ /* 0x000fe4000001ff00 */
[----:B------:R-:W-:Y:S01]  /*43f0*/  CS2R R32, SRZ ;  /* 0x0000000000207805 */ /* 0x000fe2000001ff00 */
[C---:B--2---:R-:W-:Y:S01]  /*4400*/  FADD.FTZ R8, R0.reuse, R13 ;  /* 0x0000000d00087221 */ /* 0x044fe20000010000 */
[----:B------:R-:W-:Y:S01]  /*4410*/  F2FP.BF16.F32.PACK_AB R139, R0, R139 ;  /* 0x0000008b008b723e */ /* 0x000fe200000010ff */
[----:B------:R-:W-:Y:S01]  /*4420*/  IMAD.MOV.U32 R0, RZ, RZ, 0x3f800000 ;  /* 0x3f800000ff007424 */ /* 0x000fe200078e00ff */
[----:B------:R-:W-:Y:S06]  /*4430*/  @!P1 BRA `(.L_x_2385) ;  /* 0x0000002800a09947 */ /* 0x000fec0003800000 */
[----:B------:R-:W-:Y:S01]  /*4440*/  MOV R13, R12 ;  /* 0x0000000c000d7202 */ /* 0x000fe20000000f00 */
[----:B------:R-:W-:Y:S01]  /*4450*/  IMAD.MOV.U32 R14, RZ, RZ, R11 ;  /* 0x000000ffff0e7224 */ /* 0x000fe200078e000b */
[----:B------:R-:W-:Y:S01]  /*4460*/  UMOV UR5, UR38 ;  /* 0x0000002600057c82 */ /* 0x000fe20008000000 */
[----:B------:R-:W-:Y:S01]  /*4470*/  IMAD.MOV.U32 R0, RZ, RZ, 0x3f800000 ;  /* 0x3f800000ff007424 */ /* 0x000fe200078e00ff */
[----:B------:R-:W-:Y:S01]  /*4480*/  UMOV UR6, UR39 ;  /* 0x0000002700067c82 */ /* 0x000fe20008000000 */
[----:B------:R-:W-:Y:S01]  /*4490*/  IMAD.MOV.U32 R87, RZ, RZ, RZ ;  /* 0x000000ffff577224 */ /* 0x000fe200078e00ff */
[----:B------:R-:W-:Y:S01]  /*44a0*/  ULDC UR7, c[0x0][0x9d8] ;  /* 0x0002760000077ab9 */ /* 0x000fe20000000800 */
[----:B------:R-:W-:-:S05]  /*44b0*/  ULDC UR34, c[0x0][0x988] ;  /* 0x0002620000227ab9 */ /* 0x000fca0000000800 */
.L_x_2396:
[----:B------:R-:W-:-:S04]  /*44c0*/  UISETP.NE.AND UP0, UPT, UR6, 0x1, UPT ;  /* 0x000000010600788c */ /* 0x000fc8000bf05270 */
[----:B------:R-:W-:-:S04]  /*44d0*/  USEL UR38, URZ, 0x1, UP0 ;  /* 0x000000013f267887 */ /* 0x000fc80008000000 */
[----:B------:R-:W-:Y:S01]  /*44e0*/  ULOP3.LUT UR38, UR5, UR38, URZ, 0x3c, !UPT ;  /* 0x0000002605267292 */ /* 0x000fe2000f8e3c3f */
[----:B------:R-:W-:Y:S11]  /*44f0*/  @!P0 BRA `(.L_x_2386) ;  /* 0x0000000000048947 */ /* 0x000ff60003800000 */
[----:B------:R-:W-:Y:S01]  /*4500*/  BPT.TRAP 0x1 ;  /* 0x000000040000795c */ /* 0x000fe20000300000 */
.L_x_2386:
        /* <DEDUP_REMOVED lines=9> */
.L_x_2387:
[----:B-1----:R-:W-:Y:S05]  /*45a0*/  @P1 BRA `(.L_x_2388) ;  /* 0x0000000000081947 */ /* 0x002fea0003800000 */
[----:B------:R-:W1:Y:S02]  /*45b0*/  SYNCS.PHASECHK.TRANS64.TRYWAIT P1, [UR8+0x2a830], R11 ;  /* 0x02a8300bff0075a7 */ /* 0x000e640008020148 */
[----:B-1----:R-:W-:Y:S05]  /*45c0*/  @!P1 BRA `(.L_x_2389) ;  /* 0x000000ec005c9947 */ /* 0x002fea0003800000 */
.L_x_2388:
        /* <DEDUP_REMOVED lines=86> */
[----:B------:R-:W-:Y:S01]  /*4b30*/  R2UR UR28, R2 ;  /* 0x00000000021c72ca */ /* 0x000fe200000e0000 */
[----:B------:R-:W-:Y:S01]  /*4b40*/  UIADD3 UR30, UR9, 0x4, URZ ;  /* 0x00000004091e7890 */ /* 0x000fe2000fffe03f */
[----:B------:R-:W-:Y:S01]  /*4b50*/  R2UR UR29, R3 ;  /* 0x00000000031d72ca */ /* 0x000fe200000e0000 */
[----:B------:R-:W-:Y:S01]  /*4b60*/  UMOV UR31, 0x40000040 ;  /* 0x40000040001f7882 */ /* 0x000fe20000000000 */
[----:B------:R-:W-:Y:S02]  /*4b70*/  WARPGROUP.DEPBAR.LE gsb0, 0x0 ;  /* 0x00008000000079c5 */ /* 0x000fe40000010000 */
[----:B------:R-:W-:-:S09]  /*4b80*/  WARPGROUP.ARRIVE ;  /* 0x00000000000079c5 */ /* 0x000fd20000000000 */
        /* <DEDUP_REMOVED lines=51> */
.L_x_2390:
[----:B------:R-:W-:Y:S01]  /*4ec0*/  ULEA UR9, UR6, UR40, 0x3 ;  /* 0x0000002806097291 */ /* 0x000fe2000f8e183f */
[----:B------:R-:W-:-:S05]  /*4ed0*/  IMAD.U32 R0, RZ, RZ, UR5 ;  /* 0x00000005ff007e24 */ /* 0x000fca000f8e00ff */
[----:B------:R-:W-:-:S04]  /*4ee0*/  SHF.L.U32 R0, R0, 0x1f, RZ ;  /* 0x0000001f00007819 */ /* 0x000fc800000006ff */
[----:B------:R2:W3:Y:S01]  /*4ef0*/  SYNCS.PHASECHK.TRANS64.TRYWAIT P1, [UR9+0x2a850], R0 ;  /* 0x02a85000ff0075a7 */ /* 0x0004e20008020149 */
[----:B------:R-:W-:Y:S05]  /*4f00*/  @!P0 BRA `(.L_x_2391) ;  /* 0x0000000000048947 */ /* 0x000fea0003800000 */
[----:B------:R-:W-:Y:S01]  /*4f10*/  BPT.TRAP 0x1 ;  /* 0x000000040000795c */ /* 0x000fe20000300000 */
.L_x_2391:
[----:B---3--:R-:W-:Y:S05]  /*4f20*/  @P1 BRA `(.L_x_2392) ;  /* 0x0000000000081947 */ /* 0x008fea0003800000 */
[----:B------:R-:W3:Y:S02]  /*4f30*/  SYNCS.PHASECHK.TRANS64.TRYWAIT P1, [UR9+0x2a850], R0 ;  /* 0x02a85000ff0075a7 */ /* 0x000ee40008020149 */
[----:B---3--:R-:W-:Y:S05]  /*4f40*/  @!P1 BRA `(.L_x_2393) ;  /* 0x000000e400149947 */ /* 0x008fea0003800000 */
.L_x_2392:
        /* <DEDUP_REMOVED lines=37> */
.L_x_2394:
[----:B------:R-:W-:Y:S01]  /*51a0*/  UISETP.NE.AND UP0, UPT, UR61, URZ, UPT ;  /* 0x0000003f3d00728c */ /* 0x000fe2000bf05270 */
[----:B01----:R-:W-:Y:S01]  /*51b0*/  FMUL.FTZ R11, R97, UR7 ;  /* 0x00000007610b7c20 */ /* 0x003fe20008410000 */
[----:B------:R-:W-:Y:S01]  /*51c0*/  FMUL.FTZ R15, R100, UR7 ;  /* 0x00000007640f7c20 */ /* 0x000fe20008410000 */
[----:B------:R-:W-:Y:S01]  /*51d0*/  FMUL.FTZ R10, R88, UR7 ;  /* 0x00000007580a7c20 */ /* 0x000fe20008410000 */
[----:B------:R-:W-:Y:S01]  /*51e0*/  FMUL.FTZ R137, R91, UR7 ;  /* 0x000000075b897c20 */ /* 0x000fe20008410000 */
[----:B------:R0:W-:Y:S01]  /*51f0*/  MUFU.TANH R20, R11 ;  /* 0x0000000b00147308 */ /* 0x0001e20000002400 */
[----:B------:R-:W-:Y:S01]  /*5200*/  PLOP3.LUT P1, PT, PT, PT, UP0, 0x80, 0x0 ;  /* 0x000000000000781c */ /* 0x000fe20003f2f008 */
[----:B--2---:R-:W-:Y:S01]  /*5210*/  FMUL.FTZ R0, R89, UR7 ;  /* 0x0000000759007c20 */ /* 0x004fe20008410000 */
[----:B------:R-:W-:Y:S01]  /*5220*/  PLOP3.LUT P2, PT, PT, PT, UP0, 0x80, 0x0 ;  /* 0x000000000000781c */ /* 0x000fe20003f4f008 */
[----:B------:R-:W-:Y:S01]  /*5230*/  FMUL.FTZ R92, R92, UR7 ;  /* 0x000000075c5c7c20 */ /* 0x000fe20008410000 */
[----:B------:R-:W-:Y:S01]  /*5240*/  FMUL.FTZ R12, R93, UR7 ;  /* 0x000000075d0c7c20 */ /* 0x000fe20008410000 */
[----:B------:R-:W-:Y:S01]  /*5250*/  @UP0 ULDC UR5, c[0x0][0x44c] ;  /* 0x0001130000050ab9 */ /* 0x000fe20000000800 */
[----:B------:R-:W-:Y:S01]  /*5260*/  FMUL.FTZ R96, R96, UR7 ;  /* 0x0000000760607c20 */ /* 0x000fe20008410000 */
[----:B------:R1:W-:Y:S01]  /*5270*/  MUFU.TANH R88, R15 ;  /* 0x0000000f00587308 */ /* 0x0003e20000002400 */
[----:B0-----:R-:W-:-:S02]  /*5280*/  VIADD R11, R18, UR42 ;  /* 0x0000002a120b7c36 */ /* 0x001fc40008000000 */
[----:B------:R-:W-:Y:S01]  /*5290*/  FMUL.FTZ R112, R112, UR7 ;  /* 0x0000000770707c20 */ /* 0x000fe20008410000 */
[----:B------:R-:W-:Y:S01]  /*52a0*/  FMUL.FTZ R139, R94, UR7 ;  /* 0x000000075e8b7c20 */ /* 0x000fe20008410000 */
[----:B------:R-:W-:Y:S01]  /*52b0*/  FMUL.FTZ R104, R104, UR7 ;  /* 0x0000000768687c20 */ /* 0x000fe20008410000 */
[----:B------:R-:W-:Y:S01]  /*52c0*/  FMUL.FTZ R100, R103, UR7 ;  /* 0x0000000767647c20 */ /* 0x000fe20008410000 */
[----:B------:R-:W-:Y:S01]  /*52d0*/  FMUL.FTZ R101, R101, UR7 ;  /* 0x0000000765657c20 */ /* 0x000fe20008410000 */
[----:B------:R-:W-:Y:S01]  /*52e0*/  FMUL.FTZ R109, R109, UR7 ;  /* 0x000000076d6d7c20 */ /* 0x000fe20008410000 */
[----:B------:R-:W0:Y:S01]  /*52f0*/  MUFU.TANH R10, R10 ;  /* 0x0000000a000a7308 */ /* 0x000e220000002400 */
[----:B-1----:R-:W-:Y:S01]  /*5300*/  @P1 IMAD.HI.U32 R15, R11, UR5, RZ ;  /* 0x000000050b0f1c27 */ /* 0x002fe2000f8e00ff */
[----:B------:R-:W-:-:S03]  /*5310*/  @UP0 ULDC UR5, c[0x0][0x450] ;  /* 0x0001140000050ab9 */ /* 0x000fc60000000800 */
[----:B------:R-:W-:Y:S01]  /*5320*/  FMUL.FTZ R108, R108, UR7 ;  /* 0x000000076c6c7c20 */ /* 0x000fe20008410000 */
[----:B------:R-:W-:Y:S01]  /*5330*/  FMUL.FTZ R138, R95, UR7 ;  /* 0x000000075f8a7c20 */ /* 0x000fe20008410000 */
[----:B------:R-:W-:Y:S01]  /*5340*/  FMUL.FTZ R105, R105, UR7 ;  /* 0x0000000769697c20 */ /* 0x000fe20008410000 */
[----:B------:R-:W-:Y:S01]  /*5350*/  @P2 SHF.R.U32.HI R11, RZ, UR5, R15 ;  /* 0x00000005ff0b2c19 */ /* 0x000fe2000801160f */
[----:B------:R-:W-:Y:S01]  /*5360*/  UIMAD UR5, UR4, -0x60, URZ ;  /* 0xffffffa0040578a4 */ /* 0x000fe2000f8e023f */
[----:B------:R-:W-:Y:S01]  /*5370*/  MOV R15, UR41 ;  /* 0x00000029000f7c02 */ /* 0x000fe20008000f00 */
[----:B------:R-:W1:Y:S01]  /*5380*/  MUFU.TANH R0, R0 ;  /* 0x0000000000007308 */ /* 0x000e620000002400 */
[----:B------:R-:W-:Y:S01]  /*5390*/  FMUL.FTZ R97, R98, UR7 ;  /* 0x0000000762617c20 */ /* 0x000fe20008410000 */
[----:B------:R-:W2:Y:S01]  /*53a0*/  SHFL.IDX PT, R91, R11, RZ, 0x1c1f ;  /* 0x001c1fff0b5b7589 */ /* 0x000ea200000e0000 */
[----:B------:R-:W-:Y:S01]  /*53b0*/  FMUL.FTZ R98, R99, UR7 ;  /* 0x0000000763627c20 */ /* 0x000fe20008410000 */
[----:B------:R-:W-:-:S02]  /*53c0*/  IMAD.U32 R140, RZ, RZ, UR5 ;  /* 0x00000005ff8c7e24 */ /* 0x000fc4000f8e00ff */
[----:B------:R-:W-:Y:S01]  /*53d0*/  FMUL.FTZ R136, R90, UR7 ;  /* 0x000000075a887c20 */ /* 0x000fe20008410000 */
[----:B------:R-:W-:Y:S01]  /*53e0*/  FMUL.FTZ R99, R102, UR7 ;  /* 0x0000000766637c20 */ /* 0x000fe20008410000 */
[----:B------:R-:W-:Y:S01]  /*53f0*/  FMUL.FTZ R106, R106, UR7 ;  /* 0x000000076a6a7c20 */ /* 0x000fe20008410000 */
[----:B------:R-:W3:Y:S01]  /*5400*/  MUFU.TANH R92, R92 ;  /* 0x0000005c005c7308 */ /* 0x000ee20000002400 */
[----:B------:R-:W-:Y:S01]  /*5410*/  IADD3 R140, -R17, 0x1, R140 ;  /* 0x00000001118c7810 */ /* 0x000fe20007ffe18c */
[----:B------:R-:W-:Y:S01]  /*5420*/  FMUL.FTZ R102, R107, UR7 ;  /* 0x000000076b667c20 */ /* 0x000fe20008410000 */
[----:B------:R-:W-:Y:S01]  /*5430*/  FMUL.FTZ R116, R116, UR7 ;  /* 0x0000000774747c20 */ /* 0x000fe20008410000 */
[----:B------:R-:W-:Y:S01]  /*5440*/  FMUL.FTZ R117, R117, UR7 ;  /* 0x0000000775757c20 */ /* 0x000fe20008410000 */
[----:B------:R-:W-:Y:S01]  /*5450*/  IADD3 R140, -R15, UR43, R140 ;  /* 0x0000002b0f8c7c10 */ /* 0x000fe2000fffe18c */
        /* <DEDUP_REMOVED lines=11> */
[----:B------:R-:W4:Y:S01]  /*5510*/  SHFL.IDX PT, R11, R11, 0x1, 0x1c1f ;  /* 0x003c1f000b0b7f89 */ /* 0x000f2200000e0000 */
[----:B--2---:R-:W-:Y:S01]  /*5520*/  IMAD.IADD R91, R140, 0x1, R91 ;  /* 0x000000018c5b7824 */ /* 0x004fe200078e025b */
[----:B------:R-:W-:Y:S01]  /*5530*/  UMOV UR14, UR34 ;  /* 0x00000022000e7c82 */ /* 0x000fe20008000000 */
[----:B------:R-:W2:Y:S01]  /*5540*/  S2UR UR6, SR_CgaCtaId ;  /* 0x00000000000679c3 */ /* 0x000ea20000008800 */
[----:B------:R-:W-:-:S02]  /*5550*/  UIADD3 UR8, UR8, 0x2a840, URZ ;  /* 0x0002a84008087890 */ /* 0x000fc4000fffe03f */
[C---:B------:R-:W-:Y:S01]  /*5560*/  ISETP.GT.AND P1, PT, R91.reuse, RZ, PT ;  /* 0x000000ff5b00720c */ /* 0x040fe20003f24270 */
[----:B------:R1:W-:Y:S01]  /*5570*/  MUFU.TANH R94, R112 ;  /* 0x00000070005e7308 */ /* 0x0003e20000002400 */
[C---:B------:R-:W-:Y:S02]  /*5580*/  ISETP.GT.AND P2, PT, R91.reuse, 0x1, PT ;  /* 0x000000015b00780c */ /* 0x040fe40003f44270 */
[----:B0-----:R-:W-:Y:S02]  /*5590*/  FSEL R113, R10, -INF , P1 ;  /* 0xff8000000a717808 */ /* 0x001fe40000800000 */
[----:B------:R-:W-:Y:S02]  /*55a0*/  ISETP.GT.AND P1, PT, R91, 0x8, PT ;  /* 0x000000085b00780c */ /* 0x000fe40003f24270 */
[----:B------:R-:W-:Y:S01]  /*55b0*/  FMNMX.FTZ R21, R113, R14, !PT ;  /* 0x0000000e71157209 */ /* 0x000fe20007810000 */
[----:B------:R0:W-:Y:S01]  /*55c0*/  MUFU.TANH R103, R104 ;  /* 0x0000006800677308 */ /* 0x0001e20000002400 */
[----:B-1----:R-:W-:-:S02]  /*55d0*/  FSEL R112, R0, -INF , P2 ;  /* 0xff80000000707808 */ /* 0x002fc40001000000 */
[----:B------:R-:W-:Y:S02]  /*55e0*/  ISETP.GT.AND P2, PT, R91, 0x9, PT ;  /* 0x000000095b00780c */ /* 0x000fe40003f44270 */
[----:B------:R-:W-:-:S03]  /*55f0*/  FMNMX.FTZ R21, R112, R21, !PT ;  /* 0x0000001570157209 */ /* 0x000fc60007810000 */
[----:B------:R-:W1:Y:S01]  /*5600*/  MUFU.TANH R89, R101 ;  /* 0x0000006500597308 */ /* 0x000e620000002400 */
[----:B0-----:R-:W-:Y:S01]  /*5610*/  FMUL.FTZ R104, R110, UR7 ;  /* 0x000000076e687c20 */ /* 0x001fe20008410000 */
[----:B---3--:R-:W-:Y:S01]  /*5620*/  FSEL R110, R92, -INF , P1 ;  /* 0xff8000005c6e7808 */ /* 0x008fe20000800000 */
[----:B----4-:R-:W-:Y:S01]  /*5630*/  IMAD.IADD R140, R140, 0x1, R11 ;  /* 0x000000018c8c7824 */ /* 0x010fe200078e020b */
[----:B------:R-:W-:Y:S01]  /*5640*/  ISETP.GT.AND P1, PT, R91, 0x10, PT ;  /* 0x000000105b00780c */ /* 0x000fe20003f24270 */
[----:B--2---:R-:W-:Y:S01]  /*5650*/  UPRMT UR8, UR6, 0x654, UR8 ;  /* 0x0000065406087896 */ /* 0x004fe20008000008 */
[----:B------:R-:W-:Y:S02]  /*5660*/  FMNMX.FTZ R0, R110, R21, !PT ;  /* 0x000000156e007209 */ /* 0x000fe40007810000 */
[----:B------:R0:W-:Y:S01]  /*5670*/  MUFU.TANH R93, R109 ;  /* 0x0000006d005d7308 */ /* 0x0001e20000002400 */
[C---:B------:R-:W-:Y:S02]  /*5680*/  ISETP.GT.AND P3, PT, R140.reuse, 0x8, PT ;  /* 0x000000088c00780c */ /* 0x040fe40003f64270 */
[----:B------:R-:W-:-:S03]  /*5690*/  ISETP.GT.AND P4, PT, R140, 0x9, PT ;  /* 0x000000098c00780c */ /* 0x000fc60003f84270 */
[----:B------:R-:W-:Y:S02]  /*56a0*/  SYNCS.ARRIVE.TRANS64.RED.A1T0 RZ, [UR8], RZ ;  /* 0x000000ffffff79a7 */ /* 0x000fe40008100408 */
[----:B------:R5:W-:Y:S01]  /*56b0*/  MUFU.TANH R95, R108 ;  /* 0x0000006c005f7308 */ /* 0x000be20000002400 */
[----:B0-----:R-:W-:Y:S02]  /*56c0*/  FSEL R109, R12, -INF , P2 ;  /* 0xff8000000c6d7808 */ /* 0x001fe40001000000 */
[----:B------:R-:W-:-:S04]  /*56d0*/  ISETP.GT.AND P2, PT, R91, 0x11, PT ;  /* 0x000000115b00780c */ /* 0x000fc80003f44270 */
[----:B------:R-:W-:Y:S01]  /*56e0*/  FSEL R107, R20, -INF , P2 ;  /* 0xff800000146b7808 */ /* 0x000fe20001000000 */
[----:B------:R0:W-:Y:S01]  /*56f0*/  MUFU.TANH R141, R15 ;  /* 0x0000000f008d7308 */ /* 0x0001e20000002400 */
[----:B-----5:R-:W-:Y:S02]  /*5700*/  FSEL R108, R96, -INF , P1 ;  /* 0xff800000606c7808 */ /* 0x020fe40000800000 */
[C---:B------:R-:W-:Y:S02]  /*5710*/  ISETP.GT.AND P1, PT, R91.reuse, 0x18, PT ;  /* 0x000000185b00780c */ /* 0x040fe40003f24270 */
[----:B------:R-:W-:-:S03]  /*5720*/  ISETP.GT.AND P2, PT, R91, 0x19, PT ;  /* 0x000000195b00780c */ /* 0x000fc60003f44270 */
[----:B------:R1:W2:Y:S01]  /*5730*/  MUFU.TANH R90, R105 ;  /* 0x00000069005a7308 */ /* 0x0002a20000002400 */
[----:B0-----:R-:W-:-:S04]  /*5740*/  FMNMX.FTZ R15, R109, R0, !PT ;  /* 0x000000006d0f7209 */ /* 0x001fc80007810000 */
[----:B------:R-:W-:-:S03]  /*5750*/  FMNMX.FTZ R0, R108, R15, !PT ;  /* 0x0000000f6c007209 */ /* 0x000fc60007810000 */
[----:B------:R0:W-:Y:S01]  /*5760*/  MUFU.TANH R101, R106 ;  /* 0x0000006a00657308 */ /* 0x0001e20000002400 */
[----:B------:R-:W-:Y:S02]  /*5770*/  FMNMX.FTZ R15, R107, R0, !PT ;  /* 0x000000006b0f7209 */ /* 0x000fe40007810000 */
[----:B-1----:R-:W-:Y:S02]  /*5780*/  FSEL R105, R89, -INF , P2 ;  /* 0xff80000059697808 */ /* 0x002fe40001000000 */
[----:B------:R-:W-:-:S03]  /*5790*/  ISETP.GT.AND P2, PT, R91, 0x21, PT ;  /* 0x000000215b00780c */ /* 0x000fc60003f44270 */
[----:B------:R-:W1:Y:S01]  /*57a0*/  MUFU.TANH R116, R116 ;  /* 0x0000007400747308 */ /* 0x000e620000002400 */
[----:B0-----:R-:W-:Y:S02]  /*57b0*/  FSEL R106, R88, -INF , P1 ;  /* 0xff800000586a7808 */ /* 0x001fe40000800000 */
[----:B------:R-:W-:Y:S02]  /*57c0*/  ISETP.GT.AND P1, PT, R91, 0x20, PT ;  /* 0x000000205b00780c */ /* 0x000fe40003f24270 */
[----:B------:R-:W-:Y:S02]  /*57d0*/  FMNMX.FTZ R0, R106, R15, !PT ;  /* 0x0000000f6a007209 */ /* 0x000fe40007810000 */
[----:B------:R-:W-:Y:S01]  /*57e0*/  FSEL R103, R103, -INF , P1 ;  /* 0xff80000067677808 */ /* 0x000fe20000800000 */
[----:B------:R-:W0:Y:S01]  /*57f0*/  MUFU.TANH R117, R117 ;  /* 0x0000007500757308 */ /* 0x000e220000002400 */
[----:B------:R-:W-:Y:S02]  /*5800*/  FMNMX.FTZ R0, R105, R0, !PT ;  /* 0x0000000069007209 */ /* 0x000fe40007810000 */
[----:B------:R-:W-:-:S02]  /*5810*/  ISETP.GT.AND P1, PT, R91, 0x28, PT ;  /* 0x000000285b00780c */ /* 0x000fc40003f24270 */
[----:B--2---:R-:W-:Y:S02]  /*5820*/  FSEL R96, R90, -INF , P2 ;  /* 0xff8000005a607808 */ /* 0x004fe40001000000 */
[----:B------:R-:W-:Y:S01]  /*5830*/  FMNMX.FTZ R15, R103, R0, !PT ;  /* 0x00000000670f7209 */ /* 0x000fe20007810000 */
[----:B------:R-:W2:Y:S01]  /*5840*/  MUFU.TANH R10, R120 ;  /* 0x00000078000a7308 */ /* 0x000ea20000002400 */
[----:B------:R-:W-:Y:S02]  /*5850*/  ISETP.GT.AND P2, PT, R91, 0x29, PT ;  /* 0x000000295b00780c */ /* 0x000fe40003f44270 */
[----:B------:R-:W-:Y:S02]  /*5860*/  FSEL R95, R95, -INF , P1 ;  /* 0xff8000005f5f7808 */ /* 0x000fe40000800000 */
[----:B------:R-:W-:Y:S02]  /*5870*/  FMNMX.FTZ R0, R96, R15, !PT ;  /* 0x0000000f60007209 */ /* 0x000fe40007810000 */
[----:B------:R-:W-:Y:S01]  /*5880*/  ISETP.GT.AND P1, PT, R91, 0x30, PT ;  /* 0x000000305b00780c */ /* 0x000fe20003f24270 */
[----:B------:R3:W4:Y:S01]  /*5890*/  MUFU.TANH R12, R121 ;  /* 0x00000079000c7308 */ /* 0x0007220000002400 */
[----:B------:R-:W-:-:S02]  /*58a0*/  FSEL R93, R93, -INF , P2 ;  /* 0xff8000005d5d7808 */ /* 0x000fc40001000000 */
[----:B------:R-:W-:Y:S02]  /*58b0*/  FMNMX.FTZ R0, R95, R0, !PT ;  /* 0x000000005f007209 */ /* 0x000fe40007810000 */
[----:B------:R-:W-:Y:S02]  /*58c0*/  ISETP.GT.AND P2, PT, R91, 0x31, PT ;  /* 0x000000315b00780c */ /* 0x000fe40003f44270 */
[----:B------:R-:W-:Y:S01]  /*58d0*/  FSEL R94, R94, -INF , P1 ;  /* 0xff8000005e5e7808 */ /* 0x000fe20000800000 */
[----:B------:R-:W5:Y:S01]  /*58e0*/  MUFU.TANH R124, R124 ;  /* 0x0000007c007c7308 */ /* 0x000f620000002400 */
[----:B------:R-:W-:Y:S01]  /*58f0*/  FMNMX.FTZ R21, R93, R0, !PT ;  /* 0x000000005d157209 */ /* 0x000fe20007810000 */
[----:B---3--:R-:W-:Y:S01]  /*5900*/  FMUL.FTZ R121, R130, UR7 ;  /* 0x0000000782797c20 */ /* 0x008fe20008410000 */
[----:B------:R-:W-:Y:S02]  /*5910*/  ISETP.GT.AND P1, PT, R91, 0x38, PT ;  /* 0x000000385b00780c */ /* 0x000fe40003f24270 */
[----:B------:R-:W-:-:S02]  /*5920*/  FSEL R15, R141, -INF , P2 ;  /* 0xff8000008d0f7808 */ /* 0x000fc40001000000 */
[----:B------:R-:W-:Y:S01]  /*5930*/  FMNMX.FTZ R0, R94, R21, !PT ;  /* 0x000000155e007209 */ /* 0x000fe20007810000 */
[----:B------:R3:W5:Y:S01]  /*5940*/  MUFU.TANH R88, R125 ;  /* 0x0000007d00587308 */ /* 0x0007620000002400 */
[----:B------:R-:W-:Y:S02]  /*5950*/  ISETP.GT.AND P2, PT, R91, 0x39, PT ;  /* 0x000000395b00780c */ /* 0x000fe40003f44270 */
[----:B-1----:R-:W-:Y:S01]  /*5960*/  FSEL R20, R116, -INF , P1 ;  /* 0xff80000074147808 */ /* 0x002fe20000800000 */
[----:B------:R-:W-:Y:S01]  /*5970*/  FMUL.FTZ R116, R122, UR7 ;  /* 0x000000077a747c20 */ /* 0x000fe20008410000 */
[----:B------:R-:W-:Y:S01]  /*5980*/  FMNMX.FTZ R21, R15, R0, !PT ;  /* 0x000000000f157209 */ /* 0x000fe20007810000 */
[----:B------:R-:W-:Y:S01]  /*5990*/  FMUL.FTZ R122, R131, UR7 ;  /* 0x00000007837a7c20 */ /* 0x000fe20008410000 */
[----:B------:R-:W-:Y:S01]  /*59a0*/  ISETP.GT.AND P1, PT, R91, 0x40, PT ;  /* 0x000000405b00780c */ /* 0x000fe20003f24270 */
[----:B------:R-:W1:Y:S01]  /*59b0*/  MUFU.TANH R128, R128 ;  /* 0x0000008000807308 */ /* 0x000e620000002400 */
[----:B0-----:R-:W-:Y:S01]  /*59c0*/  FSEL R0, R117, -INF , P2 ;  /* 0xff80000075007808 */ /* 0x001fe20001000000 */
[----:B---3--:R-:W-:Y:S01]  /*59d0*/  FMUL.FTZ R125, R135, UR7 ;  /* 0x00000007877d7c20 */ /* 0x008fe20008410000 */
[----:B------:R-:W-:-:S02]  /*59e0*/  FMNMX.FTZ R21, R20, R21, !PT ;  /* 0x0000001514157209 */ /* 0x000fc40007810000 */
[C---:B------:R-:W-:Y:S02]  /*59f0*/  ISETP.GT.AND P2, PT, R91.reuse, 0x41, PT ;  /* 0x000000415b00780c */ /* 0x040fe40003f44270 */
[----:B--2---:R-:W-:Y:S01]  /*5a00*/  FSEL R10, R10, -INF , P1 ;  /* 0xff8000000a0a7808 */ /* 0x004fe20000800000 */
[----:B------:R-:W0:Y:S01]  /*5a10*/  MUFU.TANH R129, R129 ;  /* 0x0000008100817308 */ /* 0x000e220000002400 */
[----:B------:R-:W-:Y:S02]  /*5a20*/  FMNMX.FTZ R21, R0, R21, !PT ;  /* 0x0000001500157209 */ /* 0x000fe40007810000 */
[C---:B------:R-:W-:Y:S02]  /*5a30*/  ISETP.GT.AND P1, PT, R91.reuse, 0x48, PT ;  /* 0x000000485b00780c */ /* 0x040fe40003f24270 */
[----:B----4-:R-:W-:Y:S02]  /*5a40*/  FSEL R12, R12, -INF , P2 ;  /* 0xff8000000c0c7808 */ /* 0x010fe40001000000 */
[----:B------:R-:W-:Y:S01]  /*5a50*/  FMNMX.FTZ R89, R10, R21, !PT ;  /* 0x000000150a597209 */ /* 0x000fe20007810000 */
[----:B------:R-:W2:Y:S01]  /*5a60*/  MUFU.TANH R132, R132 ;  /* 0x0000008400847308 */ /* 0x000ea20000002400 */
[----:B------:R-:W-:-:S02]  /*5a70*/  ISETP.GT.AND P2, PT, R91, 0x49, PT ;  /* 0x000000495b00780c */ /* 0x000fc40003f44270 */
[----:B-----5:R-:W-:Y:S01]  /*5a80*/  FSEL R21, R124, -INF , P1 ;  /* 0xff8000007c157808 */ /* 0x020fe20000800000 */
[----:B------:R-:W-:Y:S01]  /*5a90*/  FMUL.FTZ R124, R111, UR7 ;  /* 0x000000076f7c7c20 */ /* 0x000fe20008410000 */
[----:B------:R-:W-:Y:S02]  /*5aa0*/  FMNMX.FTZ R90, R12, R89, !PT ;  /* 0x000000590c5a7209 */ /* 0x000fe40007810000 */
[----:B------:R-:W-:Y:S01]  /*5ab0*/  ISETP.GT.AND P1, PT, R91, 0x50, PT ;  /* 0x000000505b00780c */ /* 0x000fe20003f24270 */
[----:B------:R-:W3:Y:S01]  /*5ac0*/  MUFU.TANH R133, R133 ;  /* 0x0000008500857308 */ /* 0x000ee20000002400 */
[----:B------:R-:W-:Y:S02]  /*5ad0*/  FSEL R88, R88, -INF , P2 ;  /* 0xff80000058587808 */ /* 0x000fe40001000000 */
[----:B------:R-:W-:Y:S02]  /*5ae0*/  FMNMX.FTZ R117, R21, R90, !PT ;  /* 0x0000005a15757209 */ /* 0x000fe40007810000 */
[----:B------:R-:W-:-:S02]  /*5af0*/  ISETP.GT.AND P2, PT, R91, 0x51, PT ;  /* 0x000000515b00780c */ /* 0x000fc40003f44270 */
[----:B-1----:R-:W-:Y:S01]  /*5b00*/  FSEL R89, R128, -INF , P1 ;  /* 0xff80000080597808 */ /* 0x002fe20000800000 */
[----:B------:R-:W-:Y:S01]  /*5b10*/  FMUL.FTZ R128, R114, UR7 ;  /* 0x0000000772807c20 */ /* 0x000fe20008410000 */
[----:B------:R-:W-:Y:S01]  /*5b20*/  FMNMX.FTZ R92, R88, R117, !PT ;  /* 0x00000075585c7209 */ /* 0x000fe20007810000 */
[----:B------:R-:W-:Y:S01]  /*5b30*/  FMUL.FTZ R117, R119, UR7 ;  /* 0x0000000777757c20 */ /* 0x000fe20008410000 */
[----:B------:R-:W-:Y:S01]  /*5b40*/  ISETP.GT.AND P1, PT, R91, 0x58, PT ;  /* 0x000000585b00780c */ /* 0x000fe20003f24270 */
[----:B------:R-:W-:Y:S01]  /*5b50*/  FMUL.FTZ R119, R126, UR7 ;  /* 0x000000077e777c20 */ /* 0x000fe20008410000 */
[----:B0-----:R-:W-:Y:S01]  /*5b60*/  FSEL R90, R129, -INF , P2 ;  /* 0xff800000815a7808 */ /* 0x001fe20001000000 */
[----:B------:R-:W-:Y:S01]  /*5b70*/  FMUL.FTZ R129, R115, UR7 ;  /* 0x0000000773817c20 */ /* 0x000fe20008410000 */
[----:B------:R-:W-:Y:S01]  /*5b80*/  FMNMX.FTZ R111, R89, R92, !PT ;  /* 0x0000005c596f7209 */ /* 0x000fe20007810000 */
[----:B------:R-:W0:Y:S01]  /*5b90*/  MUFU.TANH R136, R136 ;  /* 0x0000008800887308 */ /* 0x000e220000002400 */
[----:B------:R-:W-:-:S02]  /*5ba0*/  ISETP.GT.AND P2, PT, R91, 0x59, PT ;  /* 0x000000595b00780c */ /* 0x000fc40003f44270 */
[----:B--2---:R-:W-:Y:S02]  /*5bb0*/  FSEL R91, R132, -INF , P1 ;  /* 0xff800000845b7808 */ /* 0x004fe40000800000 */
[----:B------:R-:W-:Y:S02]  /*5bc0*/  FMNMX.FTZ R114, R90, R111, !PT ;  /* 0x0000006f5a727209 */ /* 0x000fe40007810000 */
[----:B---3--:R-:W-:Y:S01]  /*5bd0*/  FSEL R92, R133, -INF , P2 ;  /* 0xff800000855c7808 */ /* 0x008fe20001000000 */
[----:B------:R-:W1:Y:S01]  /*5be0*/  MUFU.TANH R137, R137 ;  /* 0x0000008900897308 */ /* 0x000e620000002400 */
[----:B------:R-:W-:Y:S01]  /*5bf0*/  FMNMX.FTZ R111, R91, R114, !PT ;  /* 0x000000725b6f7209 */ /* 0x000fe20007810000 */
[----:B------:R-:W-:Y:S01]  /*5c00*/  FMUL.FTZ R114, R118, UR7 ;  /* 0x0000000776727c20 */ /* 0x000fe20008410000 */
[----:B------:R-:W-:Y:S01]  /*5c10*/  ISETP.GT.AND P1, PT, R140, RZ, PT ;  /* 0x000000ff8c00720c */ /* 0x000fe20003f24270 */
[----:B------:R-:W-:Y:S01]  /*5c20*/  FMUL.FTZ R118, R123, UR7 ;  /* 0x000000077b767c20 */ /* 0x000fe20008410000 */
[----:B------:R-:W-:Y:S01]  /*5c30*/  FMNMX.FTZ R111, R92, R111, !PT ;  /* 0x0000006f5c6f7209 */ /* 0x000fe20007810000 */
[----:B------:R-:W-:Y:S01]  /*5c40*/  FMUL.FTZ R123, R134, UR7 ;  /* 0x00000007867b7c20 */ /* 0x000fe20008410000 */
[----:B------:R-:W-:Y:S01]  /*5c50*/  ISETP.GT.AND P2, PT, R140, 0x1, PT ;  /* 0x000000018c00780c */ /* 0x000fe20003f44270 */
[----:B------:R-:W2:Y:S01]  /*5c60*/  MUFU.TANH R139, R139 ;  /* 0x0000008b008b7308 */ /* 0x000ea20000002400 */
[----:B0-----:R-:W-:Y:S01]  /*5c70*/  FSEL R136, R136, -INF , P1 ;  /* 0xff80000088887808 */ /* 0x001fe20000800000 */
[----:B------:R-:W0:Y:S06]  /*5c80*/  SHFL.BFLY PT, R120, R111, 0x2, 0x1f ;  /* 0x0c401f006f787f89 */ /* 0x000e2c00000e0000 */
[----:B------:R-:W3:Y:S01]  /*5c90*/  MUFU.TANH R138, R138 ;  /* 0x0000008a008a7308 */ /* 0x000ee20000002400 */
[----:B-1----:R-:W-:-:S02]  /*5ca0*/  FSEL R137, R137, -INF , P2 ;  /* 0xff80000089897808 */ /* 0x002fc40001000000 */
[----:B------:R-:W-:-:S05]  /*5cb0*/  ISETP.GT.AND P2, PT, R140, 0x10, PT ;  /* 0x000000108c00780c */ /* 0x000fca0003f44270 */
[----:B------:R-:W1:Y:S01]  /*5cc0*/  MUFU.TANH R97, R97 ;  /* 0x0000006100617308 */ /* 0x000e620000002400 */
[----:B--2---:R-:W-:Y:S02]  /*5cd0*/  FSEL R139, R139, -INF , P3 ;  /* 0xff8000008b8b7808 */ /* 0x004fe40001800000 */
[----:B------:R-:W-:-:S05]  /*5ce0*/  ISETP.GT.AND P3, PT, R140, 0x11, PT ;  /* 0x000000118c00780c */ /* 0x000fca0003f64270 */
[----:B------:R-:W2:Y:S01]  /*5cf0*/  MUFU.TANH R98, R98 ;  /* 0x0000006200627308 */ /* 0x000ea20000002400 */
[----:B---3--:R-:W-:Y:S02]  /*5d00*/  FSEL R138, R138, -INF , P4 ;  /* 0xff8000008a8a7808 */ /* 0x008fe40002000000 */
[----:B0-----:R-:W-:Y:S01]  /*5d10*/  FMNMX.FTZ R115, R111, R120, !PT ;  /* 0x000000786f737209 */ /* 0x001fe20007810000 */
[----:B------:R-:W-:-:S04]  /*5d20*/  FMUL.FTZ R120, R127, UR7 ;  /* 0x000000077f787c20 */ /* 0x000fc80008410000 */
[----:B------:R-:W0:Y:S01]  /*5d30*/  SHFL.BFLY PT, R126, R115, 0x1, 0x1f ;  /* 0x0c201f00737e7f89 */ /* 0x000e2200000e0000 */
[----:B------:R-:W-:Y:S01]  /*5d40*/  MUFU.TANH R99, R99 ;  /* 0x0000006300637308 */ /* 0x000fe20000002400 */
[----:B-1----:R-:W-:Y:S02]  /*5d50*/  FSEL R111, R97, -INF , P2 ;  /* 0xff800000616f7808 */ /* 0x002fe40001000000 */
[----:B------:R-:W-:-:S05]  /*5d60*/  ISETP.GT.AND P2, PT, R140, 0x18, PT ;  /* 0x000000188c00780c */ /* 0x000fca0003f44270 */
[----:B------:R-:W1:Y:S01]  /*5d70*/  MUFU.TANH R100, R100 ;  /* 0x0000006400647308 */ /* 0x000e620000002400 */
[----:B--2---:R-:W-:Y:S02]  /*5d80*/  FSEL R98, R98, -INF , P3 ;  /* 0xff80000062627808 */ /* 0x004fe40001800000 */
[----:B------:R-:W-:-:S05]  /*5d90*/  ISETP.GT.AND P3, PT, R140, 0x19, PT ;  /* 0x000000198c00780c */ /* 0x000fca0003f64270 */
[----:B------:R-:W2:Y:S01]  /*5da0*/  MUFU.TANH R102, R102 ;  /* 0x0000006600667308 */ /* 0x000ea20000002400 */
[----:B0-----:R-:W-:-:S07]  /*5db0*/  FMNMX.FTZ R11, R115, R126, !PT ;  /* 0x0000007e730b7209 */ /* 0x001fce0007810000 */
[----:B------:R-:W0:Y:S01]  /*5dc0*/  MUFU.TANH R104, R104 ;  /* 0x0000006800687308 */ /* 0x000e220000002400 */
[----:B------:R-:W-:Y:S02]  /*5dd0*/  FMNMX.FTZ R126, R136, R13, !PT ;  /* 0x0000000d887e7209 */ /* 0x000fe40007810000 */
[C---:B------:R-:W-:Y:S01]  /*5de0*/  FSETP.NEU.FTZ.AND P1, PT, R11.reuse, -INF , PT ;  /* 0xff8000000b00780b */ /* 0x040fe20003f3d000 */
[----:B------:R-:W-:Y:S01]  /*5df0*/  FMUL.FTZ R115, R11, UR14 ;  /* 0x0000000e0b737c20 */ /* 0x000fe20008410000 */
[----:B------:R-:W-:Y:S02]  /*5e00*/  FMNMX.FTZ R126, R137, R126, !PT ;  /* 0x0000007e897e7209 */ /* 0x000fe40007810000 */
[----:B-1----:R-:W-:Y:S01]  /*5e10*/  FSEL R100, R100, -INF , P3 ;  /* 0xff80000064647808 */ /* 0x002fe20001800000 */
[----:B------:R-:W1:Y:S01]  /*5e20*/  MUFU.TANH R124, R124 ;  /* 0x0000007c007c7308 */ /* 0x000e620000002400 */
[----:B------:R-:W-:Y:S02]  /*5e30*/  FMNMX.FTZ R127, R139, R126, !PT ;  /* 0x0000007e8b7f7209 */ /* 0x000fe40007810000 */
[----:B------:R-:W-:-:S02]  /*5e40*/  FSEL R115, R115, RZ, P1 ;  /* 0x000000ff73737208 */ /* 0x000fc40000800000 */
[----:B------:R-:W-:Y:S02]  /*5e50*/  FMNMX.FTZ R126, R138, R127, !PT ;  /* 0x0000007f8a7e7209 */ /* 0x000fe40007810000 */
[----:B------:R-:W-:Y:S01]  /*5e60*/  ISETP.GT.AND P3, PT, R140, 0x21, PT ;  /* 0x000000218c00780c */ /* 0x000fe20003f64270 */
[--C-:B------:R-:W-:Y:S01]  /*5e70*/  FFMA.FTZ R97, R113, UR14, -R115.reuse ;  /* 0x0000000e71617c23 */ /* 0x100fe20008010873 */
[----:B------:R-:W-:Y:S01]  /*5e80*/  FMNMX.FTZ R127, R111, R126, !PT ;  /* 0x0000007e6f7f7209 */ /* 0x000fe20007810000 */
[--C-:B------:R-:W-:Y:S01]  /*5e90*/  FFMA.FTZ R156, R112, UR14, -R115.reuse ;  /* 0x0000000e709c7c23 */ /* 0x100fe20008010873 */
[----:B------:R-:W-:Y:S01]  /*5ea0*/  FSEL R113, R99, -INF , P2 ;  /* 0xff80000063717808 */ /* 0x000fe20001000000 */
[----:B------:R-:W3:Y:S01]  /*5eb0*/  MUFU.TANH R128, R128 ;  /* 0x0000008000807308 */ /* 0x000ee20000002400 */
[----:B------:R-:W-:Y:S01]  /*5ec0*/  FMNMX.FTZ R112, R98, R127, !PT ;  /* 0x0000007f62707209 */ /* 0x000fe20007810000 */
[--C-:B------:R-:W-:Y:S01]  /*5ed0*/  FFMA.FTZ R158, R110, UR14, -R115.reuse ;  /* 0x0000000e6e9e7c23 */ /* 0x100fe20008010873 */
[----:B------:R-:W-:Y:S01]  /*5ee0*/  ISETP.GT.AND P2, PT, R140, 0x20, PT ;  /* 0x000000208c00780c */ /* 0x000fe20003f44270 */
[--C-:B------:R-:W-:Y:S01]  /*5ef0*/  FFMA.FTZ R126, R109, UR14, -R115.reuse ;  /* 0x0000000e6d7e7c23 */ /* 0x100fe20008010873 */
[----:B------:R-:W-:Y:S01]  /*5f00*/  FMNMX.FTZ R99, R113, R112, !PT ;  /* 0x0000007071637209 */ /* 0x000fe20007810000 */
[--C-:B------:R-:W-:Y:S01]  /*5f10*/  FFMA.FTZ R152, R108, UR14, -R115.reuse ;  /* 0x0000000e6c987c23 */ /* 0x100fe20008010873 */
[----:B------:R-:W-:Y:S01]  /*5f20*/  FSEL R112, R101, -INF , P2 ;  /* 0xff80000065707808 */ /* 0x000fe20001000000 */
[----:B------:R-:W4:Y:S01]  /*5f30*/  MUFU.TANH R129, R129 ;  /* 0x0000008100817308 */ /* 0x000f220000002400 */
[----:B------:R-:W-:Y:S01]  /*5f40*/  FMNMX.FTZ R99, R100, R99, !PT ;  /* 0x0000006364637209 */ /* 0x000fe20007810000 */
[--C-:B------:R-:W-:Y:S01]  /*5f50*/  FFMA.FTZ R154, R106, UR14, -R115.reuse ;  /* 0x0000000e6a9a7c23 */ /* 0x100fe20008010873 */
[----:B------:R-:W-:Y:S01]  /*5f60*/  ISETP.GT.AND P2, PT, R140, 0x28, PT ;  /* 0x000000288c00780c */ /* 0x000fe20003f44270 */
[--C-:B------:R-:W-:Y:S01]  /*5f70*/  FFMA.FTZ R148, R103, UR14, -R115.reuse ;  /* 0x0000000e67947c23 */ /* 0x100fe20008010873 */
[----:B--2---:R-:W-:Y:S01]  /*5f80*/  FSEL R102, R102, -INF , P3 ;  /* 0xff80000066667808 */ /* 0x004fe20001800000 */
[--C-:B------:R-:W-:Y:S01]  /*5f90*/  FFMA.FTZ R150, R95, UR14, -R115.reuse ;  /* 0x0000000e5f967c23 */ /* 0x100fe20008010873 */
[----:B------:R-:W-:Y:S01]  /*5fa0*/  FMNMX.FTZ R99, R112, R99, !PT ;  /* 0x0000006370637209 */ /* 0x000fe20007810000 */
[----:B------:R-:W2:Y:S01]  /*5fb0*/  MUFU.TANH R114, R114 ;  /* 0x0000007200727308 */ /* 0x000ea20000002400 */
        /* <DEDUP_REMOVED lines=8> */
[----:B-1----:R-:W-:Y:S01]  /*6040*/  FSEL R104, R124, -INF , P3 ;  /* 0xff8000007c687808 */ /* 0x002fe20001800000 */
[--C-:B------:R-:W-:Y:S01]  /*6050*/  FFMA.FTZ R21, R88, UR14, -R115.reuse ;  /* 0x0000000e58157c23 */ /* 0x100fe20008010873 */
[----:B------:R-:W-:Y:S01]  /*6060*/  FMNMX.FTZ R101, R110, R101, !PT ;  /* 0x000000656e657209 */ /* 0x000fe20007810000 */
[--C-:B------:R-:W-:Y:S01]  /*6070*/  FFMA.FTZ R20, R89, UR14, -R115.reuse ;  /* 0x0000000e59147c23 */ /* 0x100fe20008010873 */
[----:B------:R-:W-:Y:S01]  /*6080*/  ISETP.GT.AND P3, PT, R140, 0x31, PT ;  /* 0x000000318c00780c */ /* 0x000fe20003f64270 */
[--C-:B------:R-:W-:Y:S01]  /*6090*/  FFMA.FTZ R88, R91, UR14, -R115.reuse ;  /* 0x0000000e5b587c23 */ /* 0x100fe20008010873 */
[----:B---3--:R-:W-:Y:S01]  /*60a0*/  FSEL R109, R128, -INF , P2 ;  /* 0xff800000806d7808 */ /* 0x008fe20001000000 */
        /* <DEDUP_REMOVED lines=8> */
[----:B------:R-:W3:Y:S01]  /*6130*/  MUFU.TANH R118, R118 ;  /* 0x0000007600767308 */ /* 0x000ee20000002400 */
[----:B------:R-:W-:Y:S01]  /*6140*/  ISETP.GT.AND P3, PT, R140, 0x39, PT ;  /* 0x000000398c00780c */ /* 0x000fe20003f64270 */
[--C-:B------:R-:W-:Y:S01]  /*6150*/  FFMA.FTZ R15, R15, UR14, -R115.reuse ;  /* 0x0000000e0f0f7c23 */ /* 0x100fe20008010873 */
[----:B--2---:R-:W-:Y:S01]  /*6160*/  FSEL R114, R114, -INF , P2 ;  /* 0xff80000072727808 */ /* 0x004fe20001000000 */
[--C-:B------:R-:W-:Y:S01]  /*6170*/  FFMA.FTZ R89, R90, UR14, -R115.reuse ;  /* 0x0000000e5a597c23 */ /* 0x100fe20008010873 */
[----:B------:R-:W-:Y:S01]  /*6180*/  ISETP.GT.AND P2, PT, R140, 0x40, PT ;  /* 0x000000408c00780c */ /* 0x000fe20003f44270 */
[----:B------:R-:W-:Y:S01]  /*6190*/  FFMA.FTZ R91, R92, UR14, -R115 ;  /* 0x0000000e5c5b7c23 */ /* 0x000fe20008010873 */
[----:B0-----:R-:W-:Y:S01]  /*61a0*/  FSEL R117, R117, -INF , P3 ;  /* 0xff80000075757808 */ /* 0x001fe20001800000 */
[----:B------:R0:W-:Y:S01]  /*61b0*/  MUFU.EX2 R99, R126 ;  /* 0x0000007e00637308 */ /* 0x0001e20000000800 */
[----:B------:R-:W-:-:S02]  /*61c0*/  ISETP.GT.AND P3, PT, R140, 0x41, PT ;  /* 0x000000418c00780c */ /* 0x000fc40003f64270 */
[----:B-1----:R-:W-:Y:S02]  /*61d0*/  FSEL R116, R116, -INF , P2 ;  /* 0xff80000074747808 */ /* 0x002fe40001000000 */
[----:B------:R-:W-:-:S03]  /*61e0*/  ISETP.GT.AND P2, PT, R140, 0x48, PT ;  /* 0x000000488c00780c */ /* 0x000fc60003f44270 */
[----:B------:R-:W1:Y:S01]  /*61f0*/  MUFU.TANH R119, R119 ;  /* 0x0000007700777308 */ /* 0x000e620000002400 */
[----:B0-----:R-:W-:Y:S01]  /*6200*/  FFMA.FTZ R126, R107, UR14, -R115 ;  /* 0x0000000e6b7e7c23 */ /* 0x001fe20008010873 */
[----:B------:R-:W-:Y:S02]  /*6210*/  FMNMX.FTZ R107, R108, R101, !PT ;  /* 0x000000656c6b7209 */ /* 0x000fe40007810000 */
[----:B---3--:R-:W-:Y:S02]  /*6220*/  FSEL R118, R118, -INF , P3 ;  /* 0xff80000076767808 */ /* 0x008fe40001800000 */
[----:B------:R-:W-:Y:S02]  /*6230*/  FMNMX.FTZ R124, R114, R107, !PT ;  /* 0x0000006b727c7209 */ /* 0x000fe40007810000 */
[----:B------:R-:W0:Y:S01]  /*6240*/  MUFU.TANH R120, R120 ;  /* 0x0000007800787308 */ /* 0x000e220000002400 */
[----:B------:R-:W-:Y:S02]  /*6250*/  ISETP.GT.AND P3, PT, R140, 0x49, PT ;  /* 0x000000498c00780c */ /* 0x000fe40003f64270 */
[----:B------:R-:W-:-:S04]  /*6260*/  FMNMX.FTZ R107, R117, R124, !PT ;  /* 0x0000007c756b7209 */ /* 0x000fc80007810000 */
[----:B------:R-:W-:Y:S01]  /*6270*/  FMNMX.FTZ R107, R116, R107, !PT ;  /* 0x0000006b746b7209 */ /* 0x000fe20007810000 */
[----:B------:R-:W2:Y:S01]  /*6280*/  MUFU.TANH R121, R121 ;  /* 0x0000007900797308 */ /* 0x000ea20000002400 */
[----:B-1----:R-:W-:Y:S02]  /*6290*/  FSEL R119, R119, -INF , P2 ;  /* 0xff80000077777808 */ /* 0x002fe40001000000 */
[----:B------:R-:W-:Y:S02]  /*62a0*/  FMNMX.FTZ R106, R118, R107, !PT ;  /* 0x0000006b766a7209 */ /* 0x000fe40007810000 */
[----:B------:R-:W-:Y:S02]  /*62b0*/  ISETP.GT.AND P2, PT, R140, 0x50, PT ;  /* 0x000000508c00780c */ /* 0x000fe40003f44270 */
[----:B------:R-:W-:Y:S01]  /*62c0*/  FMNMX.FTZ R107, R119, R106, !PT ;  /* 0x0000006a776b7209 */ /* 0x000fe20007810000 */
[----:B------:R-:W1:Y:S01]  /*62d0*/  MUFU.TANH R122, R122 ;  /* 0x0000007a007a7308 */ /* 0x000e620000002400 */
[----:B0-----:R-:W-:-:S02]  /*62e0*/  FSEL R120, R120, -INF , P3 ;  /* 0xff80000078787808 */ /* 0x001fc40001800000 */
[----:B------:R-:W-:Y:S02]  /*62f0*/  ISETP.GT.AND P3, PT, R140, 0x51, PT ;  /* 0x000000518c00780c */ /* 0x000fe40003f64270 */
[----:B------:R-:W-:-:S03]  /*6300*/  FMNMX.FTZ R106, R120, R107, !PT ;  /* 0x0000006b786a7209 */ /* 0x000fc60007810000 */
[----:B------:R-:W0:Y:S01]  /*6310*/  MUFU.TANH R123, R123 ;  /* 0x0000007b007b7308 */ /* 0x000e220000002400 */
[----:B--2---:R-:W-:Y:S02]  /*6320*/  FSEL R121, R121, -INF , P2 ;  /* 0xff80000079797808 */ /* 0x004fe40001000000 */
[----:B------:R-:W-:Y:S02]  /*6330*/  ISETP.GT.AND P2, PT, R140, 0x58, PT ;  /* 0x000000588c00780c */ /* 0x000fe40003f44270 */
[----:B------:R-:W-:Y:S01]  /*6340*/  FMNMX.FTZ R103, R121, R106, !PT ;  /* 0x0000006a79677209 */ /* 0x000fe20007810000 */
[--C-:B------:R-:W-:Y:S02]  /*6350*/  FFMA.FTZ R106, R96, UR14, -R115.reuse ;  /* 0x0000000e606a7c23 */ /* 0x100fe40008010873 */
[----:B------:R-:W2:Y:S01]  /*6360*/  MUFU.TANH R125, R125 ;  /* 0x0000007d007d7308 */ /* 0x000ea20000002400 */
[----:B-1----:R-:W-:Y:S02]  /*6370*/  FSEL R122, R122, -INF , P3 ;  /* 0xff8000007a7a7808 */ /* 0x002fe40001800000 */
[----:B------:R-:W-:Y:S01]  /*6380*/  ISETP.GT.AND P3, PT, R140, 0x59, PT ;  /* 0x000000598c00780c */ /* 0x000fe20003f64270 */
[----:B------:R-:W-:Y:S01]  /*6390*/  FFMA.FTZ R140, R10, UR14, -R115 ;  /* 0x0000000e0a8c7c23 */ /* 0x000fe20008010873 */
[----:B------:R-:W-:-:S03]  /*63a0*/  FMNMX.FTZ R96, R122, R103, !PT ;  /* 0x000000677a607209 */ /* 0x000fc60007810000 */
[----:B------:R-:W-:Y:S01]  /*63b0*/  MUFU.EX2 R97, R97 ;  /* 0x0000006100617308 */ /* 0x000fe20000000800 */
[----:B0-----:R-:W-:-:S04]  /*63c0*/  FSEL R123, R123, -INF , P2 ;  /* 0xff8000007b7b7808 */ /* 0x001fc80001000000 */
[----:B------:R-:W-:-:S03]  /*63d0*/  FMNMX.FTZ R96, R123, R96, !PT ;  /* 0x000000607b607209 */ /* 0x000fc60007810000 */
[----:B------:R-:W-:Y:S01]  /*63e0*/  MUFU.EX2 R156, R156 ;  /* 0x0000009c009c7308 */ /* 0x000fe20000000800 */
[----:B--2---:R-:W-:-:S04]  /*63f0*/  FSEL R125, R125, -INF , P3 ;  /* 0xff8000007d7d7808 */ /* 0x004fc80001800000 */
[----:B------:R-:W-:-:S03]  /*6400*/  FMNMX.FTZ R96, R125, R96, !PT ;  /* 0x000000607d607209 */ /* 0x000fc60007810000 */
[----:B------:R-:W-:Y:S02]  /*6410*/  MUFU.EX2 R158, R158 ;  /* 0x0000009e009e7308 */ /* 0x000fe40000000800 */
[----:B------:R-:W0:Y:S06]  /*6420*/  SHFL.BFLY PT, R107, R96, 0x2, 0x1f ;  /* 0x0c401f00606b7f89 */ /* 0x000e2c00000e0000 */
[----:B------:R-:W-:Y:S08]  /*6430*/  MUFU.EX2 R152, R152 ;  /* 0x0000009800987308 */ /* 0x000ff00000000800 */
[----:B------:R-:W-:Y:S08]  /*6440*/  MUFU.EX2 R101, R126 ;  /* 0x0000007e00657308 */ /* 0x000ff00000000800 */
[----:B------:R-:W-:Y:S01]  /*6450*/  MUFU.EX2 R154, R154 ;  /* 0x0000009a009a7308 */ /* 0x000fe20000000800 */
[----:B0-----:R-:W-:Y:S01]  /*6460*/  FMNMX.FTZ R0, R96, R107, !PT ;  /* 0x0000006b60007209 */ /* 0x001fe20007810000 */
[----:B------:R-:W-:-:S04]  /*6470*/  FFMA.FTZ R107, R12, UR14, -R115 ;  /* 0x0000000e0c6b7c23 */ /* 0x000fc80008010873 */
[----:B------:R-:W0:Y:S02]  /*6480*/  SHFL.BFLY PT, R127, R0, 0x1, 0x1f ;  /* 0x0c201f00007f7f89 */ /* 0x000e2400000e0000 */
[----:B------:R-:W-:Y:S08]  /*6490*/  MUFU.EX2 R105, R105 ;  /* 0x0000006900697308 */ /* 0x000ff00000000800 */
[----:B------:R-:W-:Y:S08]  /*64a0*/  MUFU.EX2 R148, R148 ;  /* 0x0000009400947308 */ /* 0x000ff00000000800 */
[----:B------:R-:W-:Y:S01]  /*64b0*/  MUFU.EX2 R103, R106 ;  /* 0x0000006a00677308 */ /* 0x000fe20000000800 */
[----:B0-----:R-:W-:-:S07]  /*64c0*/  FMNMX.FTZ R12, R0, R127, !PT ;  /* 0x0000007f000c7209 */ /* 0x001fce0007810000 */
[----:B------:R-:W-:Y:S01]  /*64d0*/  MUFU.EX2 R150, R150 ;  /* 0x0000009600967308 */ /* 0x000fe20000000800 */
[C---:B------:R-:W-:Y:S01]  /*64e0*/  FSETP.NEU.FTZ.AND P2, PT, R12.reuse, -INF , PT ;  /* 0xff8000000c00780b */ /* 0x040fe20003f5d000 */
[----:B------:R-:W-:-:S06]  /*64f0*/  FMUL.FTZ R0, R12, UR14 ;  /* 0x0000000e0c007c20 */ /* 0x000fcc0008410000 */
[----:B------:R-:W-:Y:S01]  /*6500*/  MUFU.EX2 R93, R93 ;  /* 0x0000005d005d7308 */ /* 0x000fe20000000800 */
[----:B------:R-:W-:Y:S02]  /*6510*/  FSEL R115, R0, RZ, P2 ;  /* 0x000000ff00737208 */ /* 0x000fe40001000000 */
[----:B------:R-:W-:-:S03]  /*6520*/  FSEL R0, R12, RZ, P2 ;  /* 0x000000ff0c007208 */ /* 0x000fc60001000000 */
[----:B------:R-:W-:Y:S01]  /*6530*/  FFMA.FTZ R153, R111, UR14, -R115 ;  /* 0x0000000e6f997c23 */ /* 0x000fe20008010873 */
[----:B------:R-:W-:Y:S01]  /*6540*/  FSEL R111, R11, RZ, P1 ;  /* 0x000000ff0b6f7208 */ /* 0x000fe20000800000 */
[----:B------:R-:W-:Y:S01]  /*6550*/  FADD.FTZ R0, -R0, R13 ;  /* 0x0000000d00007221 */ /* 0x000fe20000010100 */
[--C-:B------:R-:W-:Y:S01]  /*6560*/  FFMA.FTZ R157, R136, UR14, -R115.reuse ;  /* 0x0000000e889d7c23 */ /* 0x100fe20008010873 */
[--C-:B------:R-:W-:Y:S01]  /*6570*/  FFMA.FTZ R90, R137, UR14, -R115.reuse ;  /* 0x0000000e895a7c23 */ /* 0x100fe20008010873 */
[--C-:B------:R-:W-:Y:S01]  /*6580*/  FFMA.FTZ R159, R139, UR14, -R115.reuse ;  /* 0x0000000e8b9f7c23 */ /* 0x100fe20008010873 */
[----:B------:R-:W-:Y:S01]  /*6590*/  FADD.FTZ R111, -R111, R14 ;  /* 0x0000000e6f6f7221 */ /* 0x000fe20000010100 */
[----:B------:R-:W-:Y:S01]  /*65a0*/  FMUL.FTZ R0, R0, UR14 ;  /* 0x0000000e00007c20 */ /* 0x000fe20008410000 */
[--C-:B------:R-:W-:Y:S01]  /*65b0*/  FFMA.FTZ R92, R138, UR14, -R115.reuse ;  /* 0x0000000e8a5c7c23 */ /* 0x100fe20008010873 */
[----:B------:R-:W-:Y:S01]  /*65c0*/  MUFU.EX2 R157, R157 ;  /* 0x0000009d009d7308 */ /* 0x000fe20000000800 */
[----:B------:R-:W-:Y:S01]  /*65d0*/  FMUL.FTZ R111, R111, UR14 ;  /* 0x0000000e6f6f7c20 */ /* 0x000fe20008410000 */
[--C-:B------:R-:W-:Y:S01]  /*65e0*/  FFMA.FTZ R94, R98, UR14, -R115.reuse ;  /* 0x0000000e625e7c23 */ /* 0x100fe20008010873 */
[--C-:B------:R-:W-:Y:S01]  /*65f0*/  FFMA.FTZ R155, R113, UR14, -R115.reuse ;  /* 0x0000000e719b7c23 */ /* 0x100fe20008010873 */
[--C-:B------:R-:W-:Y:S01]  /*6600*/  FFMA.FTZ R96, R100, UR14, -R115.reuse ;  /* 0x0000000e64607c23 */ /* 0x100fe20008010873 */
[--C-:B------:R-:W-:Y:S01]  /*6610*/  FFMA.FTZ R14, R104, UR14, -R115.reuse ;  /* 0x0000000e680e7c23 */ /* 0x100fe20008010873 */
[--C-:B------:R-:W-:Y:S01]  /*6620*/  FFMA.FTZ R149, R112, UR14, -R115.reuse ;  /* 0x0000000e70957c23 */ /* 0x100fe20008010873 */
[--C-:B------:R-:W-:Y:S01]  /*6630*/  FFMA.FTZ R98, R102, UR14, -R115.reuse ;  /* 0x0000000e66627c23 */ /* 0x100fe20008010873 */
[----:B------:R-:W0:Y:S01]  /*6640*/  MUFU.EX2 R10, R111 ;  /* 0x0000006f000a7308 */ /* 0x000e220000000800 */
[--C-:B------:R-:W-:Y:S01]  /*6650*/  FFMA.FTZ R151, R110, UR14, -R115.reuse ;  /* 0x0000000e6e977c23 */ /* 0x100fe20008010873 */
        /* <DEDUP_REMOVED lines=9> */
[----:B------:R-:W-:-:S05]  /*66f0*/  FFMA.FTZ R123, R123, UR14, -R115 ;  /* 0x0000000e7b7b7c23 */ /* 0x000fca0008010873 */
        /* <DEDUP_REMOVED lines=8> */
[----:B------:R-:W-:-:S04]  /*6780*/  FADD.FTZ R13, R99, R104 ;  /* 0x00000068630d7221 */ /* 0x000fc80000010000 */
[----:B------:R-:W-:Y:S02]  /*6790*/  FADD.FTZ R104, R152, R13 ;  /* 0x0000000d98687221 */ /* 0x000fe40000010000 */
[----:B------:R-:W2:Y:S01]  /*67a0*/  MUFU.EX2 R153, R153 ;  /* 0x0000009900997308 */ /* 0x000ea20000000800 */
[----:B0-----:R-:W-:Y:S01]  /*67b0*/  FADD.FTZ R9, R159, R8 ;  /* 0x000000089f097221 */ /* 0x001fe20000010000 */
[----:B------:R-:W-:Y:S01]  /*67c0*/  FADD.FTZ R13, R101, R104 ;  /* 0x00000068650d7221 */ /* 0x000fe20000010000 */
[----:B------:R-:W-:-:S03]  /*67d0*/  FFMA.FTZ R104, R118, UR14, -R115 ;  /* 0x0000000e76687c23 */ /* 0x000fc60008010873 */
[----:B------:R-:W-:Y:S02]  /*67e0*/  FADD.FTZ R106, R154, R13 ;  /* 0x0000000d9a6a7221 */ /* 0x000fe40000010000 */
[----:B------:R-:W0:Y:S01]  /*67f0*/  MUFU.EX2 R94, R94 ;  /* 0x0000005e005e7308 */ /* 0x000e220000000800 */
[----:B-1----:R-:W-:Y:S01]  /*6800*/  FADD.FTZ R8, R92, R9 ;  /* 0x000000095c087221 */ /* 0x002fe20000010000 */
[----:B------:R-:W-:-:S04]  /*6810*/  FADD.FTZ R13, R105, R106 ;  /* 0x0000006a690d7221 */ /* 0x000fc80000010000 */
[----:B------:R-:W-:Y:S02]  /*6820*/  FADD.FTZ R106, R148, R13 ;  /* 0x0000000d946a7221 */ /* 0x000fe40000010000 */
[----:B------:R-:W1:Y:S01]  /*6830*/  MUFU.EX2 R155, R155 ;  /* 0x0000009b009b7308 */ /* 0x000e620000000800 */
[----:B--2---:R-:W-:Y:S01]  /*6840*/  FADD.FTZ R9, R153, R8 ;  /* 0x0000000899097221 */ /* 0x004fe20000010000 */
[----:B------:R-:W-:Y:S01]  /*6850*/  FADD.FTZ R13, R103, R106 ;  /* 0x0000006a670d7221 */ /* 0x000fe20000010000 */
[--C-:B------:R-:W-:Y:S01]  /*6860*/  FFMA.FTZ R106, R120, UR14, -R115.reuse ;  /* 0x0000000e786a7c23 */ /* 0x100fe20008010873 */
[----:B------:R-:W-:Y:S02]  /*6870*/  FFMA.FTZ R115, R125, UR14, -R115 ;  /* 0x0000000e7d737c23 */ /* 0x000fe40008010873 */
        /* <DEDUP_REMOVED lines=64> */
.L_x_2395:
[----:B------:R-:W0:Y:S01]  /*6c80*/  S2UR UR5, SR_CgaCtaId ;  /* 0x00000000000579c3 */ /* 0x000e220000008800 */
[----:B------:R-:W-:Y:S01]  /*6c90*/  UISETP.GT.AND UP0, UPT, UR4, UR10, UPT ;  /* 0x0000000a0400728c */ /* 0x000fe2000bf04270 */
[----:B------:R-:W-:Y:S01]  /*6ca0*/  F2FP.BF16.F32.PACK_AB R151, R14, R151 ;  /* 0x000000970e97723e */ /* 0x000fe200000010ff */
[----:B------:R-:W-:Y:S01]  /*6cb0*/  UIADD3 UR9, UR9, 0x2a860, URZ ;  /* 0x0002a86009097890 */ /* 0x000fe2000fffe03f */
[----:B------:R-:W-:Y:S01]  /*6cc0*/  F2FP.BF16.F32.PACK_AB R156, R156, R97 ;  /* 0x000000619c9c723e */ /* 0x000fe200000010ff */
[----:B------:R-:W-:Y:S01]  /*6cd0*/  UIADD3 UR4, UR4, -0x1, URZ ;  /* 0xffffffff04047890 */ /* 0x000fe2000fffe03f */
[----:B------:R-:W-:Y:S01]  /*6ce0*/  F2FP.BF16.F32.PACK_AB R157, R90, R157 ;  /* 0x0000009d5a9d723e */ /* 0x000fe200000010ff */
[----:B------:R-:W-:Y:S01]  /*6cf0*/  UMOV UR6, UR39 ;  /* 0x0000002700067c82 */ /* 0x000fe20008000000 */
[----:B------:R-:W-:Y:S01]  /*6d00*/  PLOP3.LUT P1, PT, PT, PT, UP0, 0x80, 0x0 ;  /* 0x000000000000781c */ /* 0x000fe20003f2f008 */
        /* <DEDUP_REMOVED lines=27> */
.L_x_2385:
[----:B------:R-:W-:-:S06]  /*6ec0*/  UISETP.GE.AND UP0, UPT, UR4, UR60, UPT ;  /* 0x0000003c0400728c */ /* 0x000fcc000bf06270 */
[----:B------:R-:W-:-:S13]  /*6ed0*/  PLOP3.LUT P1, PT, PT, PT, UP0, 0x80, 0x0 ;  /* 0x000000000000781c */ /* 0x000fda0003f2f008 */
[----:B------:R-:W-:Y:S05]  /*6ee0*/  @!P1 BRA `(.L_x_2397) ;  /* 0x0000002000c09947 */ /* 0x000fea0003800000 */
[----:B------:R-:W-:Y:S01]  /*6ef0*/  IMAD.MOV.U32 R13, RZ, RZ, R12 ;  /* 0x000000ffff0d7224 */ /* 0x000fe200078e000c */
[----:B------:R-:W-:Y:S01]  /*6f00*/  UMOV UR5, UR38 ;  /* 0x0000002600057c82 */ /* 0x000fe20008000000 */
[----:B------:R-:W-:Y:S01]  /*6f10*/  IMAD.MOV.U32 R14, RZ, RZ, R11 ;  /* 0x000000ffff0e7224 */ /* 0x000fe200078e000b */
[----:B------:R-:W-:Y:S01]  /*6f20*/  UMOV UR6, UR39 ;  /* 0x0000002700067c82 */ /* 0x000fe20008000000 */
[----:B------:R-:W-:Y:S01]  /*6f30*/  ULDC UR7, c[0x0][0x9d8] ;  /* 0x0002760000077ab9 */ /* 0x000fe20000000800 */
[----:B------:R-:W-:-:S05]  /*6f40*/  ULDC UR10, c[0x0][0x988] ;  /* 0x00026200000a7ab9 */ /* 0x000fca0000000800 */
.L_x_2408:
[----:B------:R-:W-:-:S04]  /*6f50*/  UIADD3 UR9, UR6, 0x1, URZ ;  /* 0x0000000106097890 */ /* 0x000fc8000fffe03f */
[----:B------:R-:W-:-:S04]  /*6f60*/  UISETP.NE.AND UP0, UPT, UR9, 0x2, UPT ;  /* 0x000000020900788c */ /* 0x000fc8000bf05270 */
[----:B------:R-:W-:Y:S02]  /*6f70*/  USEL UR9, UR9, URZ, UP0 ;  /* 0x0000003f09097287 */ /* 0x000fe40008000000 */
[----:B------:R-:W-:-:S04]  /*6f80*/  USEL UR38, URZ, 0x1, UP0 ;  /* 0x000000013f267887 */ /* 0x000fc80008000000 */
[----:B------:R-:W-:Y:S01]  /*6f90*/  ULOP3.LUT UR38, UR5, UR38, URZ, 0x3c, !UPT ;  /* 0x0000002605267292 */ /* 0x000fe2000f8e3c3f */
[----:B------:R-:W-:Y:S01]  /*6fa0*/  UMOV UR39, UR9 ;  /* 0x0000000900277c82 */ /* 0x000fe20008000000 */
[----:B------:R-:W-:Y:S10]  /*6fb0*/  @!P0 BRA `(.L_x_2398) ;  /* 0x0000000000048947 */ /* 0x000ff40003800000 */
[----:B------:R-:W-:Y:S01]  /*6fc0*/  BPT.TRAP 0x1 ;  /* 0x000000040000795c */ /* 0x000fe20000300000 */
.L_x_2398:
[----:B------:R-:W-:Y:S01]  /*6fd0*/  ULEA UR8, UR39, UR40, 0x3 ;  /* 0x0000002827087291 */ /* 0x000fe2000f8e183f */
[----:B------:R-:W-:-:S05]  /*6fe0*/  IMAD.U32 R11, RZ, RZ, UR38 ;  /* 0x00000026ff0b7e24 */ /* 0x000fca000f8e00ff */
[----:B------:R-:W-:-:S04]  /*6ff0*/  SHF.L.U32 R11, R11, 0x1f, RZ ;  /* 0x0000001f0b0b7819 */ /* 0x000fc800000006ff */
[----:B------:R0:W1:Y:S01]  /*7000*/  SYNCS.PHASECHK.TRANS64.TRYWAIT P1, [UR8+0x2a830], R11 ;  /* 0x02a8300bff0075a7 */ /* 0x0000620008020148 */
[----:B------:R-:W-:Y:S05]  /*7010*/  @!P0 BRA `(.L_x_2399) ;  /* 0x0000000000048947 */ /* 0x000fea0003800000 */
[----:B------:R-:W-:Y:S01]  /*7020*/  BPT.TRAP 0x1 ;  /* 0x000000040000795c */ /* 0x000fe20000300000 */
.L_x_2399:
[----:B-1----:R-:W-:Y:S05]  /*7030*/  @P1 BRA `(.L_x_2400) ;  /* 0x0000000000081947 */ /* 0x002fea0003800000 */
[----:B------:R-:W1:Y:S02]  /*7040*/  SYNCS.PHASECHK.TRANS64.TRYWAIT P1, [UR8+0x2a830], R11 ;  /* 0x02a8300bff0075a7 */ /* 0x000e640008020148 */
[----:B-1----:R-:W-:Y:S05]  /*7050*/  @!P1 BRA `(.L_x_2401) ;  /* 0x000000c000e89947 */ /* 0x002fea0003800000 */
.L_x_2400:
        /* <DEDUP_REMOVED lines=143> */
.L_x_2402:
[----:B------:R-:W-:Y:S01]  /*7950*/  ULEA UR8, UR6, UR40, 0x3 ;  /* 0x0000002806087291 */ /* 0x000fe2000f8e183f */
[----:B------:R-:W-:-:S04]  /*7960*/  MOV R0, UR5 ;  /* 0x0000000500007c02 */ /* 0x000fc80008000f00 */
[----:B------:R-:W-:-:S04]  /*7970*/  SHF.L.U32 R0, R0, 0x1f, RZ ;  /* 0x0000001f00007819 */ /* 0x000fc800000006ff */
[----:B------:R2:W3:Y:S01]  /*7980*/  SYNCS.PHASECHK.TRANS64.TRYWAIT P1, [UR8+0x2a850], R0 ;  /* 0x02a85000ff0075a7 */ /* 0x0004e20008020148 */
[----:B------:R-:W-:Y:S05]  /*7990*/  @!P0 BRA `(.L_x_2403) ;  /* 0x0000000000048947 */ /* 0x000fea0003800000 */
[----:B------:R-:W-:Y:S01]  /*79a0*/  BPT.TRAP 0x1 ;  /* 0x000000040000795c */ /* 0x000fe20000300000 */
.L_x_2403:
[----:B---3--:R-:W-:Y:S05]  /*79b0*/  @P1 BRA `(.L_x_2404) ;  /* 0x0000000000081947 */ /* 0x008fea0003800000 */
[----:B------:R-:W3:Y:S02]  /*79c0*/  SYNCS.PHASECHK.TRANS64.TRYWAIT P1, [UR8+0x2a850], R0 ;  /* 0x02a85000ff0075a7 */ /* 0x000ee40008020148 */
[----:B---3--:R-:W-:Y:S05]  /*79d0*/  @!P1 BRA `(.L_x_2405) ;  /* 0x000000b800a09947 */ /* 0x008fea0003800000 */
.L_x_2404:
        /* <DEDUP_REMOVED lines=37> */
.L_x_2406:
        /* <DEDUP_REMOVED lines=58> */
[----:B------:R-:W-:Y:S01]  /*7fd0*/  UMOV UR14, UR10 ;  /* 0x0000000a000e7c82 */ /* 0x000fe20008000000 */
[----:B------:R-:W1:Y:S01]  /*7fe0*/  S2UR UR6, SR_CgaCtaId ;  /* 0x00000000000679c3 */ /* 0x000e620000008800 */
[----:B------:R-:W-:-:S02]  /*7ff0*/  ULEA UR5, UR9, UR40, 0x3 ;  /* 0x0000002809057291 */ /* 0x000fc4000f8e183f */
[----:B------:R-:W3:Y:S01]  /*8000*/  MUFU.TANH R88, R88 ;  /* 0x0000005800587308 */ /* 0x000ee20000002400 */
[----:B--2---:R-:W-:Y:S01]  /*8010*/  FMNMX.FTZ R11, R21, R0, !PT ;  /* 0x00000000150b7209 */ /* 0x004fe20007810000 */
[----:B------:R-:W-:-:S06]  /*8020*/  UIADD3 UR5, UR5, 0x2a840, URZ ;  /* 0x0002a84005057890 */ /* 0x000fcc000fffe03f */
[----:B------:R-:W2:Y:S01]  /*8030*/  MUFU.TANH R140, R140 ;  /* 0x0000008c008c7308 */ /* 0x000ea20000002400 */
[----:B0-----:R-:W-:-:S07]  /*8040*/  FMNMX.FTZ R111, R139, R10, !PT ;  /* 0x0000000a8b6f7209 */ /* 0x001fce0007810000 */
[----:B------:R-:W0:Y:S01]  /*8050*/  MUFU.TANH R89, R89 ;  /* 0x0000005900597308 */ /* 0x000e220000002400 */
[----:B---3--:R-:W-:Y:S01]  /*8060*/  FMNMX.FTZ R0, R88, R11, !PT ;  /* 0x0000000b58007209 */ /* 0x008fe20007810000 */
[----:B-1----:R-:W-:-:S06]  /*8070*/  UPRMT UR5, UR6, 0x654, UR5 ;  /* 0x0000065406057896 */ /* 0x002fcc0008000005 */
[----:B------:R-:W1:Y:S01]  /*8080*/  MUFU.TANH R141, R141 ;  /* 0x0000008d008d7308 */ /* 0x000e620000002400 */
[----:B--2---:R-:W-:Y:S02]  /*8090*/  FMNMX.FTZ R10, R140, R111, !PT ;  /* 0x0000006f8c0a7209 */ /* 0x004fe40007810000 */
        /* <DEDUP_REMOVED lines=25> */
[----:B------:R-:W-:-:S06]  /*8230*/  FMUL.FTZ R111, R131, UR7 ;  /* 0x00000007836f7c20 */ /* 0x000fcc0008410000 */
        /* <DEDUP_REMOVED lines=31> */
[----:B0-----:R-:W-:Y:S01]  /*8430*/  FMNMX.FTZ R10, R116, R121, !PT ;  /* 0x00000079740a7209 */ /* 0x001fe20007810000 */
[----:B------:R-:W-:-:S06]  /*8440*/  FMUL.FTZ R121, R135, UR7 ;  /* 0x0000000787797c20 */ /* 0x000fcc0008410000 */
        /* <DEDUP_REMOVED lines=20> */
[----:B---3--:R-:W-:-:S05]  /*8590*/  FMNMX.FTZ R10, R121, R10, !PT ;  /* 0x0000000a790a7209 */ /* 0x008fca0007810000 */
[----:B------:R-:W0:Y:S01]  /*85a0*/  SHFL.BFLY PT, R125, R10, 0x2, 0x1f ;  /* 0x0c401f000a7d7f89 */ /* 0x000e2200000e0000 */
[----:B--2---:R-:W-:-:S05]  /*85b0*/  FMNMX.FTZ R124, R0, R11, !PT ;  /* 0x0000000b007c7209 */ /* 0x004fca0007810000 */
[----:B------:R-:W1:Y:S01]  /*85c0*/  SHFL.BFLY PT, R11, R124, 0x1, 0x1f ;  /* 0x0c201f007c0b7f89 */ /* 0x000e6200000e0000 */
[----:B0-----:R-:W-:-:S05]  /*85d0*/  FMNMX.FTZ R125, R10, R125, !PT ;  /* 0x0000007d0a7d7209 */ /* 0x001fca0007810000 */
[----:B------:R-:W0:Y:S01]  /*85e0*/  SHFL.BFLY PT, R12, R125, 0x1, 0x1f ;  /* 0x0c201f007d0c7f89 */ /* 0x000e2200000e0000 */
[----:B-1----:R-:W-:-:S05]  /*85f0*/  FMNMX.FTZ R11, R124, R11, !PT ;  /* 0x0000000b7c0b7209 */ /* 0x002fca0007810000 */
[C---:B------:R-:W-:Y:S01]  /*8600*/  FADD.FTZ R14, -R11.reuse, R14 ;  /* 0x0000000e0b0e7221 */ /* 0x040fe20000010100 */
[----:B------:R-:W-:-:S03]  /*8610*/  FMUL.FTZ R126, R11, UR14 ;  /* 0x0000000e0b7e7c20 */ /* 0x000fc60008410000 */
[----:B------:R-:W-:Y:S01]  /*8620*/  FMUL.FTZ R14, R14, UR14 ;  /* 0x0000000e0e0e7c20 */ /* 0x000fe20008410000 */
[--C-:B------:R-:W-:Y:S01]  /*8630*/  FFMA.FTZ R156, R136, UR14, -R126.reuse ;  /* 0x0000000e889c7c23 */ /* 0x100fe2000801087e */
[--C-:B------:R-:W-:Y:S01]  /*8640*/  FFMA.FTZ R158, R138, UR14, -R126.reuse ;  /* 0x0000000e8a9e7c23 */ /* 0x100fe2000801087e */
[--C-:B------:R-:W-:Y:S01]  /*8650*/  FFMA.FTZ R152, R140, UR14, -R126.reuse ;  /* 0x0000000e8c987c23 */ /* 0x100fe2000801087e */
[----:B------:R1:W-:Y:S01]  /*8660*/  MUFU.EX2 R10, R14 ;  /* 0x0000000e000a7308 */ /* 0x0003e20000000800 */
[--C-:B------:R-:W-:Y:S01]  /*8670*/  FFMA.FTZ R127, R141, UR14, -R126.reuse ;  /* 0x0000000e8d7f7c23 */ /* 0x100fe2000801087e */
        /* <DEDUP_REMOVED lines=8> */
[----:B0-----:R-:W-:Y:S01]  /*8700*/  FMNMX.FTZ R12, R125, R12, !PT ;  /* 0x0000000c7d0c7209 */ /* 0x001fe20007810000 */
[--C-:B------:R-:W-:Y:S01]  /*8710*/  FFMA.FTZ R125, R139, UR14, -R126.reuse ;  /* 0x0000000e8b7d7c23 */ /* 0x100fe2000801087e */
[--C-:B------:R-:W-:Y:S01]  /*8720*/  FFMA.FTZ R109, R109, UR14, -R126.reuse ;  /* 0x0000000e6d6d7c23 */ /* 0x100fe2000801087e */
[--C-:B------:R-:W-:Y:S01]  /*8730*/  FFMA.FTZ R146, R112, UR14, -R126.reuse ;  /* 0x0000000e70927c23 */ /* 0x100fe2000801087e */
[--C-:B------:R-:W-:Y:S01]  /*8740*/  FFMA.FTZ R113, R113, UR14, -R126.reuse ;  /* 0x0000000e71717c23 */ /* 0x100fe2000801087e */
[C---:B------:R-:W-:Y:S01]  /*8750*/  FADD.FTZ R0, -R12.reuse, R13 ;  /* 0x0000000d0c007221 */ /* 0x040fe20000010100 */
[----:B-1----:R-:W-:Y:S01]  /*8760*/  FMUL.FTZ R14, R12, UR14 ;  /* 0x0000000e0c0e7c20 */ /* 0x002fe20008410000 */
[----:B------:R-:W-:Y:S01]  /*8770*/  FFMA.FTZ R13, R137, UR14, -R126 ;  /* 0x0000000e890d7c23 */ /* 0x000fe2000801087e */
        /* <DEDUP_REMOVED lines=19> */
[----:B------:R-:W-:Y:S01]  /*88b0*/  FFMA.FTZ R100, R100, UR14, -R14 ;  /* 0x0000000e64647c23 */ /* 0x000fe2000801080e */
[----:B------:R-:W-:Y:S01]  /*88c0*/  FFMA.FTZ R140, R114, UR14, -R126 ;  /* 0x0000000e728c7c23 */ /* 0x000fe2000801087e */
[----:B------:R-:W-:Y:S01]  /*88d0*/  FFMA.FTZ R141, R101, UR14, -R14 ;  /* 0x0000000e658d7c23 */ /* 0x000fe2000801080e */
[----:B------:R-:W-:Y:S01]  /*88e0*/  FFMA.FTZ R115, R115, UR14, -R126 ;  /* 0x0000000e73737c23 */ /* 0x000fe2000801087e */
[----:B------:R-:W-:Y:S01]  /*88f0*/  FFMA.FTZ R102, R102, UR14, -R14 ;  /* 0x0000000e66667c23 */ /* 0x000fe2000801080e */
[----:B------:R-:W1:Y:S01]  /*8900*/  MUFU.EX2 R157, R157 ;  /* 0x0000009d009d7308 */ /* 0x000e620000000800 */
[----:B0-----:R-:W-:Y:S01]  /*8910*/  FFMA.FTZ R9, R10, R9, R13 ;  /* 0x000000090a097223 */ /* 0x001fe2000001000d */
[----:B------:R-:W-:Y:S01]  /*8920*/  FFMA.FTZ R142, R116, UR14, -R126 ;  /* 0x0000000e748e7c23 */ /* 0x000fe2000801087e */
[----:B------:R-:W-:Y:S01]  /*8930*/  FFMA.FTZ R143, R103, UR14, -R14 ;  /* 0x0000000e678f7c23 */ /* 0x000fe2000801080e */
[----:B------:R-:W-:Y:S01]  /*8940*/  FFMA.FTZ R117, R117, UR14, -R126 ;  /* 0x0000000e75757c23 */ /* 0x000fe2000801087e */
[----:B------:R-:W-:Y:S01]  /*8950*/  FADD.FTZ R9, R156, R9 ;  /* 0x000000099c097221 */ /* 0x000fe20000010000 */
[----:B------:R-:W-:Y:S01]  /*8960*/  FFMA.FTZ R104, R104, UR14, -R14 ;  /* 0x0000000e68687c23 */ /* 0x000fe2000801080e */
[----:B------:R-:W-:Y:S01]  /*8970*/  FFMA.FTZ R136, R118, UR14, -R126 ;  /* 0x0000000e76887c23 */ /* 0x000fe2000801087e */
[----:B------:R-:W0:Y:S01]  /*8980*/  MUFU.EX2 R20, R20 ;  /* 0x0000001400147308 */ /* 0x000e220000000800 */
[----:B------:R-:W-:Y:S01]  /*8990*/  FADD.FTZ R106, R158, R9 ;  /* 0x000000099e6a7221 */ /* 0x000fe20000010000 */
[----:B------:R-:W-:Y:S01]  /*89a0*/  FFMA.FTZ R110, R110, UR14, -R14 ;  /* 0x0000000e6e6e7c23 */ /* 0x000fe2000801080e */
[----:B------:R-:W-:Y:S01]  /*89b0*/  FFMA.FTZ R119, R119, UR14, -R126 ;  /* 0x0000000e77777c23 */ /* 0x000fe2000801087e */
[----:B------:R-:W-:Y:S01]  /*89c0*/  FFMA.FTZ R111, R111, UR14, -R14 ;  /* 0x0000000e6f6f7c23 */ /* 0x000fe2000801080e */
[----:B------:R-:W-:Y:S01]  /*89d0*/  FFMA.FTZ R138, R122, UR14, -R126 ;  /* 0x0000000e7a8a7c23 */ /* 0x000fe2000801087e */
[----:B------:R-:W-:Y:S01]  /*89e0*/  FFMA.FTZ R120, R120, UR14, -R14 ;  /* 0x0000000e78787c23 */ /* 0x000fe2000801080e */
[----:B------:R-:W-:Y:S01]  /*89f0*/  FFMA.FTZ R123, R123, UR14, -R126 ;  /* 0x0000000e7b7b7c23 */ /* 0x000fe2000801087e */
[----:B------:R-:W2:Y:S01]  /*8a00*/  MUFU.EX2 R159, R159 ;  /* 0x0000009f009f7308 */ /* 0x000ea20000000800 */
[----:B-1----:R-:W-:Y:S01]  /*8a10*/  FFMA.FTZ R15, R0, R8, R157 ;  /* 0x00000008000f7223 */ /* 0x002fe2000001009d */
[----:B------:R-:W-:-:S06]  /*8a20*/  FFMA.FTZ R14, R121, UR14, -R14 ;  /* 0x0000000e790e7c23 */ /* 0x000fcc000801080e */
        /* <DEDUP_REMOVED lines=88> */
.L_x_2407:
        /* <DEDUP_REMOVED lines=36> */
.L_x_2397:
        /* <DEDUP_REMOVED lines=67> */
.L_x_2409:
[----:B------:R-:W-:Y:S01]  /*9620*/  ULEA UR5, UR39, UR40, 0x3 ;  /* 0x0000002827057291 */ /* 0x000fe2000f8e183f */
[----:B------:R-:W-:-:S05]  /*9630*/  IMAD.U32 R0, RZ, RZ, UR38 ;  /* 0x00000026ff007e24 */ /* 0x000fca000f8e00ff */
[----:B------:R-:W-:-:S04]  /*9640*/  SHF.L.U32 R0, R0, 0x1f, RZ ;  /* 0x0000001f00007819 */ /* 0x000fc800000006ff */
[----:B------:R0:W1:Y:S01]  /*9650*/  SYNCS.PHASECHK.TRANS64.TRYWAIT P1, [UR5+0x2a850], R0 ;  /* 0x02a85000ff0075a7 */ /* 0x0000620008020145 */
[----:B------:R-:W-:Y:S05]  /*9660*/  @!P0 BRA `(.L_x_2410) ;  /* 0x0000000000048947 */ /* 0x000fea0003800000 */
[----:B------:R-:W-:Y:S01]  /*9670*/  BPT.TRAP 0x1 ;  /* 0x000000040000795c */ /* 0x000fe20000300000 */
.L_x_2410:
[----:B-1----:R-:W-:Y:S05]  /*9680*/  @P1 BRA `(.L_x_2411) ;  /* 0x0000000000081947 */ /* 0x002fea0003800000 */
[----:B------:R-:W1:Y:S02]  /*9690*/  SYNCS.PHASECHK.TRANS64.TRYWAIT P1, [UR5+0x2a850], R0 ;  /* 0x02a85000ff0075a7 */ /* 0x000e640008020145 */
[----:B-1----:R-:W-:Y:S05]  /*96a0*/  @!P1 BRA `(.L_x_2412) ;  /* 0x0000009c00849947 */ /* 0x002fea0003800000 */
.L_x_2411:
[----:B------:R-:W-:Y:S01]  /*96b0*/  UIADD3 UR40, UR40, 0x400, URZ ;  /* 0x0000040028287890 */ /* 0x000fe2000fffe03f */
[----:B------:R-:W-:Y:S01]  /*96c0*/  WARPGROUP.ARRIVE ;  /* 0x00000000000079c5 */ /* 0x000fe20000000000 */
[----:B------:R-:W-:Y:S01]  /*96d0*/  UMOV UR7, 0x40000040 ;  /* 0x4000004000077882 */ /* 0x000fe20000000000 */
[----:B01----:R-:W0:Y:S01]  /*96e0*/  SHFL.BFLY PT, R0, R9, 0x2, 0x1f ;  /* 0x0c401f0009007f89 */ /* 0x003e2200000e0000 */
[----:B------:R-:W-:Y:S01]  /*96f0*/  USHF.R.U32.HI UR40, URZ, 0x4, UR40 ;  /* 0x000000043f287899 */ /* 0x000fe20008011628 */
[----:B------:R-:W-:Y:S02]  /*9700*/  IMAD.U32 R7, RZ, RZ, UR14 ;  /* 0x0000000eff077e24 */ /* 0x000fe4000f8e00ff */
[----:B------:R-:W1:Y:S01]  /*9710*/  SHFL.BFLY PT, R3, R8, 0x2, 0x1f ;  /* 0x0c401f0008037f89 */ /* 0x000e6200000e0000 */
[----:B------:R-:W-:Y:S01]  /*9720*/  ULOP3.LUT UR40, UR40, 0x3fff, URZ, 0xc0, !UPT ;  /* 0x00003fff28287892 */ /* 0x000fe2000f8ec03f */
[----:B------:R-:W-:-:S03]  /*9730*/  IMAD.MOV.U32 R96, RZ, RZ, -0x800000 ;  /* 0xff800000ff607424 */ /* 0x000fc600078e00ff */
[----:B------:R-:W-:-:S04]  /*9740*/  ULOP3.LUT UR4, UR40, 0x3000000, URZ, 0xfc, !UPT ;  /* 0x0300000028047892 */ /* 0x000fc8000f8efc3f */
[----:B------:R-:W-:-:S07]  /*9750*/  UIMAD UR4, UR39, 0x600, UR4 ;  /* 0x00000600270478a4 */ /* 0x000fce000f8e0204 */
[----:B------:R-:W-:Y:S02]  /*9760*/  UMOV UR6, UR4 ;  /* 0x0000000400067c82 */ /* 0x000fe40008000000 */
[----:B------:R-:W-:Y:S01]  /*9770*/  HGMMA.64x128x16.F32.BF16 R24, R156, gdesc[UR4].tnspB, R24, gsb0 ;  /* 0x41e000049c187df0 */ /* 0x000fe20008001818 */
[----:B------:R-:W-:Y:S01]  /*9780*/  UIADD3 UR6, UR4, 0x80, URZ ;  /* 0x0000008004067890 */ /* 0x000fe2000fffe03f */
[----:B0-----:R-:W-:Y:S01]  /*9790*/  FADD.FTZ R0, R0, R9 ;  /* 0x0000000900007221 */ /* 0x001fe20000010000 */
[----:B------:R-:W-:Y:S01]  /*97a0*/  UMOV UR7, 0x40000040 ;  /* 0x4000004000077882 */ /* 0x000fe20000000000 */
[----:B-1----:R-:W-:Y:S01]  /*97b0*/  FADD.FTZ R2, R3, R8 ;  /* 0x0000000803027221 */ /* 0x002fe20000010000 */
[----:B------:R-:W-:Y:S02]  /*97c0*/  IMAD.U32 R8, RZ, RZ, UR14 ;  /* 0x0000000eff087e24 */ /* 0x000fe4000f8e00ff */
[----:B------:R-:W0:Y:S04]  /*97d0*/  SHFL.BFLY PT, R3, R0, 0x1, 0x1f ;  /* 0x0c201f0000037f89 */ /* 0x000e2800000e0000 */
[----:B------:R-:W1:Y:S01]  /*97e0*/  SHFL.BFLY PT, R5, R2, 0x1, 0x1f ;  /* 0x0c201f0002057f89 */ /* 0x000e6200000e0000 */
[----:B0-----:R-:W-:Y:S01]  /*97f0*/  FADD.FTZ R10, R0, R3 ;  /* 0x00000003000a7221 */ /* 0x001fe20000010000 */
[----:B------:R-:W-:-:S02]  /*9800*/  IMAD.MOV.U32 R0, RZ, RZ, -0x800000 ;  /* 0xff800000ff007424 */ /* 0x000fc400078e00ff */
[----:B-1----:R-:W-:Y:S02]  /*9810*/  FADD.FTZ R13, R2, R5 ;  /* 0x00000005020d7221 */ /* 0x002fe40000010000 */
[----:B------:R-:W-:Y:S02]  /*9820*/  FSETP.NE.FTZ.AND P1, PT, R10, RZ, PT ;  /* 0x000000ff0a00720b */ /* 0x000fe40003f35000 */
[----:B------:R-:W-:Y:S02]  /*9830*/  CS2R R4, SRZ ;  /* 0x0000000000047805 */ /* 0x000fe4000001ff00 */
        /* <DEDUP_REMOVED lines=35> */
[----:B0-23--:R-:W-:Y:S05]  /*9a70*/  @!P0 BRA `(.L_x_2413) ;  /* 0x0000000000048947 */ /* 0x00dfea0003800000 */
[----:B------:R-:W-:Y:S01]  /*9a80*/  BPT.TRAP 0x1 ;  /* 0x000000040000795c */ /* 0x000fe20000300000 */
.L_x_2413:
        /* <DEDUP_REMOVED lines=18> */
[-C--:B------:R-:W-:Y:S01]  /*9bb0*/  FMUL.FTZ R49, R49, R4.reuse ;  /* 0x0000000431317220 */ /* 0x080fe20000410000 */
[----:B------:R-:W-:Y:S01]  /*9bc0*/  MOV R180, UR6 ;  /* 0x0000000600b47c02 */ /* 0x000fe20008000f00 */
        /* <DEDUP_REMOVED lines=57> */
.L_x_2377:
        /* <DEDUP_REMOVED lines=12> */
[----:B------:R-:W-:Y:S01]  /*a020*/  ULDC.64 UR10, c[0x0][0xc00] ;  /* 0x00030000000a7ab9 */ /* 0x000fe20000000a00 */
[----:B------:R-:W-:Y:S02]  /*a030*/  R2UR UR14, R161 ;  /* 0x00000000a10e72ca */ /* 0x000fe400000e0000 */
[----:B------:R-:W-:Y:S02]  /*a040*/  R2UR UR13, R179 ;  /* 0x00000000b30d72ca */ /* 0x000fe400000e0000 */
[----:B------:R-:W-:Y:S02]  /*a050*/  R2UR UR15, R160 ;  /* 0x00000000a00f72ca */ /* 0x000fe400000e0000 */
[----:B------:R-:W-:-:S07]  /*a060*/  R2UR UR19, R177 ;  /* 0x00000000b11372ca */ /* 0x000fce00000e0000 */
[----:B------:R-:W-:Y:S02]  /*a070*/  USHF.L.U32 UR4, UR14, 0x2, URZ ;  /* 0x000000020e047899 */ /* 0x000fe4000800063f */
[----:B------:R-:W-:Y:S02]  /*a080*/  USHF.L.U64.HI UR12, UR14, 0x2, UR13 ;  /* 0x000000020e0c7899 */ /* 0x000fe4000801020d */
[----:B------:R-:W-:-:S04]  /*a090*/  UIADD3 UR7, UP0, UR4, UR10, URZ ;  /* 0x0000000a04077290 */ /* 0x000fc8000ff1e03f */
[----:B------:R-:W-:Y:S01]  /*a0a0*/  UIADD3.X UR8, UR12, UR11, URZ, UP0, !UPT ;  /* 0x0000000b0c087290 */ /* 0x000fe200087fe43f */
        /* <DEDUP_REMOVED lines=26> */
[----:B------:R-:W-:Y:S02]  /*a250*/  LOP3.LUT R30, R7, R8, RZ, 0x3c, !PT ;  /* 0x00000008071e7212 */ /* 0x000fe400078e3cff */
[----:B------:R-:W-:Y:S02]  /*a260*/  SHF.R.U64 R6, R6, 0x3, RZ ;  /* 0x0000000306067819 */ /* 0x000fe400000012ff */
[----:B------:R-:W-:-:S02]  /*a270*/  SHF.R.U64 R10, R10, 0x3, RZ ;  /* 0x000000030a0a7819 */ /* 0x000fc400000012ff */
[----:B------:R-:W-:Y:S02]  /*a280*/  LOP3.LUT R8, R101, 0x380, RZ, 0xc0, !PT ;  /* 0x0000038065087812 */ /* 0x000fe400078ec0ff */
[----:B------:R-:W-:Y:S02]  /*a290*/  SHF.R.U64 R12, R12, 0x3, RZ ;  /* 0x000000030c0c7819 */ /* 0x000fe400000012ff */
[----:B------:R-:W-:Y:S02]  /*a2a0*/  LOP3.LUT R32, R6, R23, RZ, 0x3c, !PT ;  /* 0x0000001706207212 */ /* 0x000fe400078e3cff */
[----:B------:R-:W-:Y:S02]  /*a2b0*/  LOP3.LUT R28, R10, R35, RZ, 0x3c, !PT ;  /* 0x000000230a1c7212 */ /* 0x000fe400078e3cff */
[----:B------:R-:W-:Y:S02]  /*a2c0*/  SHF.R.U64 R8, R8, 0x3, RZ ;  /* 0x0000000308087819 */ /* 0x000fe400000012ff */
[----:B------:R-:W-:-:S02]  /*a2d0*/  LOP3.LUT R10, R103, 0x380, RZ, 0xc0, !PT ;  /* 0x00000380670a7812 */ /* 0x000fc400078ec0ff */
[----:B------:R-:W-:Y:S02]  /*a2e0*/  LOP3.LUT R23, R34, 0x380, RZ, 0xc0, !PT ;  /* 0x0000038022177812 */ /* 0x000fe400078ec0ff */
[----:B------:R-:W-:Y:S02]  /*a2f0*/  LOP3.LUT R14, R12, R99, RZ, 0x3c, !PT ;  /* 0x000000630c0e7212 */ /* 0x000fe400078e3cff */
[----:B------:R-:W-:Y:S02]  /*a300*/  LOP3.LUT R12, R8, R101, RZ, 0x3c, !PT ;  /* 0x00000065080c7212 */ /* 0x000fe400078e3cff */
[----:B------:R-:W-:Y:S02]  /*a310*/  SHF.R.U64 R10, R10, 0x3, RZ ;  /* 0x000000030a0a7819 */ /* 0x000fe400000012ff */
[----:B------:R-:W-:Y:S02]  /*a320*/  SHF.R.U64 R23, R23, 0x3, RZ ;  /* 0x0000000317177819 */ /* 0x000fe400000012ff */
[----:B------:R-:W-:-:S02]  /*a330*/  MOV R26, R4 ;  /* 0x00000004001a7202 */ /* 0x000fc40000000f00 */
[----:B------:R-:W-:Y:S02]  /*a340*/  F2FP.BF16.F32.PACK_AB R4, R3, R2 ;  /* 0x000000020304723e */ /* 0x000fe400000010ff */
[----:B------:R-:W-:Y:S02]  /*a350*/  F2FP.BF16.F32.PACK_AB R5, R91, R90 ;  /* 0x0000005a5b05723e */ /* 0x000fe400000010ff */
[----:B------:R-:W-:Y:S02]  /*a360*/  F2FP.BF16.F32.PACK_AB R6, R21, R20 ;  /* 0x000000141506723e */ /* 0x000fe400000010ff */
[----:B------:R-:W-:Y:S02]  /*a370*/  F2FP.BF16.F32.PACK_AB R7, R93, R92 ;  /* 0x0000005c5d07723e */ /* 0x000fe400000010ff */
[----:B------:R-:W-:Y:S02]  /*a380*/  MOV R99, R14 ;  /* 0x0000000e00637202 */ /* 0x000fe40000000f00 */
[----:B------:R-:W-:Y:S01]  /*a390*/  MOV R98, R12 ;  /* 0x0000000c00627202 */ /* 0x000fe20000000f00 */
[----:B------:R0:W-:Y:S01]  /*a3a0*/  STSM.16.M88.4 [R26], R4 ;  /* 0x000000041a007844 */ /* 0x0001e20000000200 */
[----:B------:R-:W-:-:S02]  /*a3b0*/  LOP3.LUT R10, R10, R103, RZ, 0x3c, !PT ;  /* 0x000000670a0a7212 */ /* 0x000fc400078e3cff */
        /* <DEDUP_REMOVED lines=15> */
[----:B------:R-:W-:Y:S01]  /*a4b0*/  STSM.16.M88.4 [R101], R28 ;  /* 0x0000001c65007844 */ /* 0x000fe20000000200 */
[----:B------:R-:W-:Y:S02]  /*a4c0*/  F2FP.BF16.F32.PACK_AB R34, R53, R52 ;  /* 0x000000343522723e */ /* 0x000fe400000010ff */
        /* <DEDUP_REMOVED lines=14> */
[----:B------:R-:W-:Y:S01]  /*a5b0*/  F2FP.BF16.F32.PACK_AB R12, R73, R72 ;  /* 0x00000048490c723e */ /* 0x000fe200000010ff */
[----:B------:R-:W-:Y:S01]  /*a5c0*/  ULDC.64 UR8, c[0x0][0xc08] ;  /* 0x0003020000087ab9 */ /* 0x000fe20000000a00 */
        /* <DEDUP_REMOVED lines=13> */
[----:B------:R-:W-:-:S07]  /*a6a0*/  ISETP.NE.AND.EX P0, PT, RZ, UR11, PT, P0 ;  /* 0x0000000bff007c0c */ /* 0x000fce000bf05300 */
        /* <DEDUP_REMOVED lines=20> */
[----:B------:R-:W-:Y:S01]  /*a7f0*/  VIADD R11, R18, UR42 ;  /* 0x0000002a120b7c36 */ /* 0x000fe20008000000 */
[----:B------:R-:W-:Y:S01]  /*a800*/  UISETP.NE.U32.AND UP0, UPT, UR10, URZ, UPT ;  /* 0x0000003f0a00728c */ /* 0x000fe2000bf05070 */
[----:B------:R0:W5:Y:S01]  /*a810*/  @P4 LDG.E R23, desc[UR36][R4.64] ;  /* 0x0000002404174981 */ /* 0x000162000c1e1900 */
[----:B------:R-:W-:Y:S01]  /*a820*/  UMOV UR4, URZ ;  /* 0x0000003f00047c82 */ /* 0x000fe20008000000 */
[----:B------:R-:W-:Y:S01]  /*a830*/  USEL UR16, UR15, URZ, UP1 ;  /* 0x0000003f0f107287 */ /* 0x000fe20008800000 */
[----:B------:R-:W-:Y:S01]  /*a840*/  IMAD.MOV.U32 R7, RZ, RZ, R11 ;  /* 0x000000ffff077224 */ /* 0x000fe200078e000b */
[----:B------:R-:W-:-:S04]  /*a850*/  UISETP.NE.AND.EX UP0, UPT, UR11, URZ, UPT, UP0 ;  /* 0x0000003f0b00728c */ /* 0x000fc8000bf05300 */
[----:B------:R-:W-:Y:S01]  /*a860*/  USEL UR7, UR14, URZ, !UP0 ;  /* 0x0000003f0e077287 */ /* 0x000fe2000c000000 */
[----:B------:R-:W-:Y:S01]  /*a870*/  ULDC.64 UR10, c[0x0][UR18+0x220] ;  /* 0x00008800120a7abb */ /* 0x000fe20008000a00 */
[----:B------:R-:W-:Y:S01]  /*a880*/  USEL UR17, UR13, URZ, !UP0 ;  /* 0x0000003f0d117287 */ /* 0x000fe2000c000000 */
[----:B0-----:R-:W-:Y:S01]  /*a890*/  @P1 IMAD.HI.U32 R4, R11, R6, RZ ;  /* 0x000000060b041227 */ /* 0x001fe200078e00ff */
[----:B------:R-:W-:Y:S01]  /*a8a0*/  ULDC.64 UR8, c[0x0][UR18+0x218] ;  /* 0x0000860012087abb */ /* 0x000fe20008000a00 */
[----:B------:R-:W-:Y:S01]  /*a8b0*/  UIMAD UR11, UR11, UR7, URZ ;  /* 0x000000070b0b72a4 */ /* 0x000fe2000f8e023f */
[----:B------:R-:W-:Y:S01]  /*a8c0*/  ULDC.64 UR12, c[0x0][UR18+0x228] ;  /* 0x00008a00120c7abb */ /* 0x000fe20008000a00 */
[----:B------:R-:W-:Y:S02]  /*a8d0*/  UIMAD.WIDE.U32 UR14, UR8, UR19, URZ ;  /* 0x00000013080e72a5 */ /* 0x000fe4000f8e003f */
[----:B------:R-:W-:Y:S01]  /*a8e0*/  UIMAD UR19, UR9, UR19, URZ ;  /* 0x00000013091372a4 */ /* 0x000fe2000f8e023f */
[----:B-1----:R-:W-:Y:S01]  /*a8f0*/  @P1 SHF.R.U32.HI R7, RZ, R9, R4 ;  /* 0x00000009ff071219 */ /* 0x002fe20000011604 */
[----:B------:R-:W-:-:S02]  /*a900*/  UIMAD.WIDE.U32 UR20, UR12, UR16, URZ ;  /* 0x000000100c1472a5 */ /* 0x000fc4000f8e003f */
[----:B------:R-:W-:Y:S02]  /*a910*/  UIMAD.WIDE.U32 UR8, UR10, UR7, URZ ;  /* 0x000000070a0872a5 */ /* 0x000fe4000f8e003f */
[----:B------:R-:W-:Y:S01]  /*a920*/  UIMAD UR12, UR13, UR16, URZ ;  /* 0x000000100d0c72a4 */ /* 0x000fe2000f8e023f */
[----:B------:R-:W-:Y:S01]  /*a930*/  IMAD.MOV R9, RZ, RZ, -R7 ;  /* 0x000000ffff097224 */ /* 0x000fe200078e0a07 */
[----:B------:R-:W-:Y:S01]  /*a940*/  UIMAD UR11, UR10, UR17, UR11 ;  /* 0x000000110a0b72a4 */ /* 0x000fe2000f8e020b */
[----:B------:R-:W-:Y:S01]  /*a950*/  MOV R4, UR20 ;  /* 0x0000001400047c02 */ /* 0x000fe20008000f00 */
[----:B------:R-:W-:Y:S02]  /*a960*/  UIADD3 UR12, UR21, UR12, URZ ;  /* 0x0000000c150c7290 */ /* 0x000fe4000fffe03f */
[----:B------:R-:W-:Y:S01]  /*a970*/  IMAD.U32 R5, RZ, RZ, UR21 ;  /* 0x00000015ff057e24 */ /* 0x000fe2000f8e00ff */
[----:B------:R-:W-:Y:S01]  /*a980*/  UIADD3 UR10, UR9, UR11, URZ ;  /* 0x0000000b090a7290 */ /* 0x000fe2000fffe03f */
[----:B------:R-:W-:Y:S01]  /*a990*/  IMAD R9, R26, R9, R11 ;  /* 0x000000091a097224 */ /* 0x000fe200078e020b */
[----:B------:R-:W-:Y:S01]  /*a9a0*/  UIADD3 UR19, UR15, UR19, URZ ;  /* 0x000000130f137290 */ /* 0x000fe2000fffe03f */
[----:B------:R-:W-:Y:S01]  /*a9b0*/  SHF.R.S32.HI R5, RZ, 0x1f, R7 ;  /* 0x0000001fff057819 */ /* 0x000fe20000011407 */
[----:B------:R-:W-:Y:S01]  /*a9c0*/  IMAD.U32 R8, RZ, RZ, UR12 ;  /* 0x0000000cff087e24 */ /* 0x000fe2000f8e00ff */
[----:B------:R-:W-:Y:S01]  /*a9d0*/  ULDC.64 UR12, c[0x0][0xba8] ;  /* 0x0002ea00000c7ab9 */ /* 0x000fe20000000a00 */
[----:B------:R-:W-:Y:S01]  /*a9e0*/  SHF.R.S32.HI R6, RZ, 0x1f, R9 ;  /* 0x0000001fff067819 */ /* 0x000fe20000011409 */
[----:B------:R-:W-:Y:S01]  /*a9f0*/  @!UP1 ULDC UR12, c[0x0][0xb50] ;  /* 0x0002d400000c9ab9 */ /* 0x000fe20000000800 */
[----:B------:R-:W-:Y:S01]  /*aa00*/  @!UP1 ULDC UR13, c[0x0][0xb54] ;  /* 0x0002d500000d9ab9 */ /* 0x000fe20000000800 */
[----:B--2---:R-:W-:-:S13]  /*aa10*/  @P0 R2UR UR4, R34 ;  /* 0x00000000220402ca */ /* 0x004fda00000e0000 */
[----:B------:R-:W-:Y:S02]  /*aa20*/  UIADD3 UR14, UP0, UP2, UR8, UR14, UR4 ;  /* 0x0000000e080e7290 */ /* 0x000fe4000fa1e004 */
[----:B------:R-:W-:Y:S01]  /*aa30*/  USHF.R.S32.HI UR11, URZ, 0x1f, UR4 ;  /* 0x0000001f3f0b7899 */ /* 0x000fe20008011404 */
[----:B------:R-:W-:-:S03]  /*aa40*/  ULDC.64 UR8, c[0x0][UR18+0x210] ;  /* 0x0000840012087abb */ /* 0x000fc60008000a00 */
[----:B------:R-:W-:Y:S01]  /*aa50*/  UIADD3.X UR10, UR10, UR19, UR11, UP0, UP2 ;  /* 0x000000130a0a7290 */ /* 0x000fe200087e440b */
[----:B------:R-:W-:Y:S01]  /*aa60*/  IADD3 R4, P2, P3, R7, UR14, R4 ;  /* 0x0000000e07047c10 */ /* 0x000fe2000fb5e004 */
[----:B------:R-:W-:-:S04]  /*aa70*/  IMAD R7, R9, UR9, RZ ;  /* 0x0000000909077c24 */ /* 0x000fc8000f8e02ff */
[----:B------:R-:W-:Y:S01]  /*aa80*/  IADD3.X R5, R5, UR10, R8, P2, P3 ;  /* 0x0000000a05057c10 */ /* 0x000fe200097e6408 */
[----:B------:R-:W-:Y:S02]  /*aa90*/  IMAD R7, R6, UR8, R7 ;  /* 0x0000000806077c24 */ /* 0x000fe4000f8e0207 */
        /* <DEDUP_REMOVED lines=9> */
.L_x_2416:
[----:B------:R-:W-:Y:S01]  /*ab30*/  SHFL.IDX PT, R4, R9, RZ, 0x1c1f ;  /* 0x001c1fff09047589 */ /* 0x000fe200000e0000 */
[----:B------:R-:W-:Y:S01]  /*ab40*/  VIADD R12, R198, UR42 ;  /* 0x0000002ac60c7c36 */ /* 0x000fe20008000000 */
[----:B------:R-:W-:Y:S01]  /*ab50*/  LOP3.LUT P0, RZ, R181, 0x3, RZ, 0xc0, !PT ;  /* 0x00000003b5ff7812 */ /* 0x000fe2000780c0ff */
[----:B-----5:R-:W-:Y:S01]  /*ab60*/  IMAD R23, R23, R26, RZ ;  /* 0x0000001a17177224 */ /* 0x020fe200078e02ff */
[----:B------:R-:W0:Y:S01]  /*ab70*/  SHFL.IDX PT, R5, R10, RZ, 0x1c1f ;  /* 0x001c1fff0a057589 */ /* 0x000e2200000e0000 */
[C---:B------:R-:W-:Y:S01]  /*ab80*/  VIADD R8, R12.reuse, 0x8 ;  /* 0x000000080c087836 */ /* 0x040fe20000000000 */
[----:B------:R-:W-:Y:S02]  /*ab90*/  PLOP3.LUT P3, PT, PT, PT, UP1, 0x80, 0x0 ;  /* 0x000000000000781c */ /* 0x000fe40003f6f018 */
[----:B------:R-:W-:Y:S01]  /*aba0*/  SHFL.IDX PT, R6, R9, 0x1, 0x1c1f ;  /* 0x003c1f0009067f89 */ /* 0x000fe200000e0000 */
[-C--:B------:R-:W-:Y:S02]  /*abb0*/  ISETP.GE.OR P2, PT, R12, R23.reuse, P0 ;  /* 0x000000170c00720c */ /* 0x080fe40000746670 */
[-C--:B------:R-:W-:Y:S01]  /*abc0*/  ISETP.GE.OR P0, PT, R8, R23.reuse, P0 ;  /* 0x000000170800720c */ /* 0x080fe20000706670 */
[----:B------:R-:W1:Y:S10]  /*abd0*/  SHFL.IDX PT, R7, R10, 0x1, 0x1c1f ;  /* 0x003c1f000a077f89 */ /* 0x000e7400000e0000 */
[----:B0-----:R0:W-:Y:S01]  /*abe0*/  @!P2 ST.E desc[UR36][R4.64], R96 ;  /* 0x000000600400a985 */ /* 0x0011e2000c101924 */
[----:B------:R-:W-:-:S03]  /*abf0*/  ISETP.GE.AND P2, PT, R12, R23, PT ;  /* 0x000000170c00720c */ /* 0x000fc60003f46270 */
[----:B-1----:R0:W-:Y:S01]  /*ac00*/  @!P0 ST.E desc[UR36][R6.64], R0 ;  /* 0x0000000006008985 */ /* 0x0021e2000c101924 */
[----:B------:R-:W-:Y:S01]  /*ac10*/  ISETP.GE.AND P0, PT, R8, R23, PT ;  /* 0x000000170800720c */ /* 0x000fe20003f06270 */
[----:B------:R-:W-:-:S12]  /*ac20*/  @P3 BRA `(.L_x_2417) ;  /* 0x00000008008c3947 */ /* 0x000fd80003800000 */
[----:B------:R-:W-:Y:S01]  /*ac30*/  IMAD R3, R178, 0x40, R16 ;  /* 0x00000040b2037824 */ /* 0x000fe200078e0210 */
[----:B------:R-:W-:Y:S01]  /*ac40*/  ULDC.64 UR12, c[0x0][0xaa0] ;  /* 0x0002a800000c7ab9 */ /* 0x000fe20000000a00 */
[----:B------:R-:W-:Y:S02]  /*ac50*/  R2UR UR14, R177 ;  /* 0x00000000b10e72ca */ /* 0x000fe400000e0000 */
[----:B------:R-:W-:-:S03]  /*ac60*/  IMAD.WIDE R24, R3, 0x2, R24 ;  /* 0x0000000203187825 */ /* 0x000fc600078e0218 */
[C---:B------:R-:W-:Y:S02]  /*ac70*/  IADD3 R9, P6, R24.reuse, 0x1000, RZ ;  /* 0x0000100018097810 */ /* 0x040fe40007fde0ff */
[C---:B------:R-:W-:Y:S02]  /*ac80*/  IADD3 R13, P5, R24.reuse, 0x2000, RZ ;  /* 0x00002000180d7810 */ /* 0x040fe40007fbe0ff */
[----:B------:R-:W-:Y:S02]  /*ac90*/  LOP3.LUT R8, R9, 0x380, RZ, 0xc0, !PT ;  /* 0x0000038009087812 */ /* 0x000fe400078ec0ff */
[----:B------:R-:W-:Y:S02]  /*aca0*/  IADD3 R29, P4, R24, 0x3000, RZ ;  /* 0x00003000181d7810 */ /* 0x000fe40007f9e0ff */
[----:B------:R-:W-:Y:S02]  /*acb0*/  SHF.R.U64 R8, R8, 0x3, RZ ;  /* 0x0000000308087819 */ /* 0x000fe400000012ff */
[----:B------:R-:W-:-:S02]  /*acc0*/  IADD3 R33, P3, R24, 0x4000, RZ ;  /* 0x0000400018217810 */ /* 0x000fc40007f7e0ff */
[----:B------:R-:W-:Y:S02]  /*acd0*/  LOP3.LUT R8, R8, R9, RZ, 0x3c, !PT ;  /* 0x0000000908087212 */ /* 0x000fe400078e3cff */
[----:B------:R-:W-:Y:S02]  /*ace0*/  IADD3.X R9, RZ, R25, RZ, P6, !PT ;  /* 0x00000019ff097210 */ /* 0x000fe400037fe4ff */
[C---:B------:R-:W-:Y:S02]  /*acf0*/  IADD3 R3, P6, R24.reuse, 0x7000, RZ ;  /* 0x0000700018037810 */ /* 0x040fe40007fde0ff */
[C---:B------:R-:W-:Y:S02]  /*ad00*/  IADD3 R37, P2, R24.reuse, 0x5000, RZ ;  /* 0x0000500018257810 */ /* 0x040fe40007f5e0ff */
[C---:B------:R-:W-:Y:S01]  /*ad10*/  IADD3 R41, P0, R24.reuse, 0x6000, RZ ;  /* 0x0000600018297810 */ /* 0x040fe20007f1e0ff */
[----:B------:R-:W-:Y:S01]  /*ad20*/  IMAD.X R45, RZ, RZ, R25, P6 ;  /* 0x000000ffff2d7224 */ /* 0x000fe200030e0619 */
[----:B0-----:R-:W-:Y:S01]  /*ad30*/  LOP3.LUT R5, R24, 0x380, RZ, 0xc0, !PT ;  /* 0x0000038018057812 */ /* 0x001fe200078ec0ff */
[----:B------:R-:W-:Y:S01]  /*ad40*/  UIMAD UR10, UR11, UR12, URZ ;  /* 0x0000000c0b0a72a4 */ /* 0x000fe2000f8e023f */
[----:B------:R-:W-:Y:S01]  /*ad50*/  LOP3.LUT R0, R3, 0x380, RZ, 0xc0, !PT ;  /* 0x0000038003007812 */ /* 0x000fe200078ec0ff */
[----:B------:R-:W-:Y:S01]  /*ad60*/  UIMAD.WIDE.U32 UR8, UR4, UR12, URZ ;  /* 0x0000000c040872a5 */ /* 0x000fe2000f8e003f */
[----:B------:R-:W-:Y:S01]  /*ad70*/  LOP3.LUT R12, R13, 0x380, RZ, 0xc0, !PT ;  /* 0x000003800d0c7812 */ /* 0x000fe200078ec0ff */
[----:B------:R-:W5:Y:S01]  /*ad80*/  LD.E.128 R8, desc[UR36][R8.64] ;  /* 0x0000002408087980 */ /* 0x000f62000c101d00 */
[----:B------:R-:W-:-:S02]  /*ad90*/  LOP3.LUT R28, R29, 0x380, RZ, 0xc0, !PT ;  /* 0x000003801d1c7812 */ /* 0x000fc400078ec0ff */
[----:B------:R-:W-:Y:S02]  /*ada0*/  LOP3.LUT R32, R33, 0x380, RZ, 0xc0, !PT ;  /* 0x0000038021207812 */ /* 0x000fe400078ec0ff */
[----:B------:R-:W-:Y:S02]  /*adb0*/  LOP3.LUT R36, R37, 0x380, RZ, 0xc0, !PT ;  /* 0x0000038025247812 */ /* 0x000fe400078ec0ff */
[----:B------:R-:W-:Y:S02]  /*adc0*/  LOP3.LUT R40, R41, 0x380, RZ, 0xc0, !PT ;  /* 0x0000038029287812 */ /* 0x000fe400078ec0ff */
[----:B------:R-:W-:Y:S02]  /*add0*/  SHF.R.U64 R5, R5, 0x3, RZ ;  /* 0x0000000305057819 */ /* 0x000fe400000012ff */
[----:B------:R-:W-:Y:S02]  /*ade0*/  SHF.R.U64 R0, R0, 0x3, RZ ;  /* 0x0000000300007819 */ /* 0x000fe400000012ff */
[----:B------:R-:W-:-:S02]  /*adf0*/  SHF.R.U64 R12, R12, 0x3, RZ ;  /* 0x000000030c0c7819 */ /* 0x000fc400000012ff */
[----:B------:R-:W-:Y:S02]  /*ae00*/  SHF.R.U64 R28, R28, 0x3, RZ ;  /* 0x000000031c1c7819 */ /* 0x000fe400000012ff */
[----:B------:R-:W-:Y:S02]  /*ae10*/  SHF.R.U64 R32, R32, 0x3, RZ ;  /* 0x0000000320207819 */ /* 0x000fe400000012ff */
[----:B------:R-:W-:Y:S02]  /*ae20*/  SHF.R.U64 R36, R36, 0x3, RZ ;  /* 0x0000000324247819 */ /* 0x000fe400000012ff */
[----:B------:R-:W-:Y:S02]  /*ae30*/  SHF.R.U64 R40, R40, 0x3, RZ ;  /* 0x0000000328287819 */ /* 0x000fe400000012ff */
[----:B------:R-:W-:Y:S02]  /*ae40*/  LOP3.LUT R24, R5, R24, RZ, 0x3c, !PT ;  /* 0x0000001805187212 */ /* 0x000fe400078e3cff */
[----:B------:R-:W-:-:S02]  /*ae50*/  LOP3.LUT R44, R0, R3, RZ, 0x3c, !PT ;  /* 0x00000003002c7212 */ /* 0x000fc400078e3cff */
[----:B------:R-:W0:Y:S01]  /*ae60*/  @P1 LDC R3, c[0x0][0xbec] ;  /* 0x0002fb00ff031b82 */ /* 0x000e220000000800 */
        /* <DEDUP_REMOVED lines=10> */
[----:B------:R1:W5:Y:S01]  /*af10*/  LD.E.128 R4, desc[UR36][R24.64] ;  /* 0x0000002418047980 */ /* 0x000362000c101d00 */
[----:B------:R-:W-:Y:S01]  /*af20*/  UIMAD UR10, UR4, UR13, UR10 ;  /* 0x0000000d040a72a4 */ /* 0x000fe2000f8e020a */
[----:B------:R-:W-:-:S02]  /*af30*/  IMAD R0, R22, 0x20, R178 ;  /* 0x0000002016007824 */ /* 0x000fc400078e02b2 */
[----:B------:R-:W5:Y:S04]  /*af40*/  LD.E.128 R12, desc[UR36][R12.64] ;  /* 0x000000240c0c7980 */ /* 0x000f68000c101d00 */
[----:B------:R-:W5:Y:S01]  /*af50*/  LD.E.128 R28, desc[UR36][R28.64] ;  /* 0x000000241c1c7980 */ /* 0x000f62000c101d00 */
[----:B-1----:R-:W1:Y:S01]  /*af60*/  @P1 LDC R25, c[0x0][0xbf0] ;  /* 0x0002fc00ff191b82 */ /* 0x002e620000000800 */
[----:B------:R-:W-:Y:S01]  /*af70*/  UIADD3 UR9, UR9, UR10, URZ ;  /* 0x0000000a09097290 */ /* 0x000fe2000fffe03f */
[----:B------:R-:W-:Y:S01]  /*af80*/  IADD3 R20, R0, UR42, RZ ;  /* 0x0000002a00147c10 */ /* 0x000fe2000fffe0ff */
[----:B------:R-:W5:Y:S01]  /*af90*/  LD.E.128 R32, desc[UR36][R32.64] ;  /* 0x0000002420207980 */ /* 0x000f62000c101d00 */
[----:B------:R-:W-:Y:S02]  /*afa0*/  ULDC.64 UR10, c[0x0][0xae8] ;  /* 0x0002ba00000a7ab9 */ /* 0x000fe40000000a00 */
[----:B------:R-:W-:Y:S01]  /*afb0*/  UIMAD.WIDE.U32 UR8, UR14, UR10, UR8 ;  /* 0x0000000a0e0872a5 */ /* 0x000fe2000f8e0008 */
[----:B------:R-:W5:Y:S01]  /*afc0*/  LD.E.128 R36, desc[UR36][R36.64] ;  /* 0x0000002424247980 */ /* 0x000f62000c101d00 */
[----:B------:R-:W-:Y:S01]  /*afd0*/  USHF.R.S32.HI UR4, URZ, 0x1f, UR7 ;  /* 0x0000001f3f047899 */ /* 0x000fe20008011407 */
[----:B0-----:R-:W-:Y:S01]  /*afe0*/  @P1 IMAD.HI.U32 R0, R20, R3, RZ ;  /* 0x0000000314001227 */ /* 0x001fe200078e00ff */
[----:B------:R-:W-:Y:S01]  /*aff0*/  UIMAD UR9, UR14, UR11, UR9 ;  /* 0x0000000b0e0972a4 */ /* 0x000fe2000f8e0209 */
[----:B------:R-:W5:Y:S02]  /*b000*/  LD.E.128 R40, desc[UR36][R40.64] ;  /* 0x0000002428287980 */ /* 0x000f64000c101d00 */
[----:B------:R-:W-:-:S02]  /*b010*/  ULDC.64 UR10, c[0x0][0xaf0] ;  /* 0x0002bc00000a7ab9 */ /* 0x000fc40000000a00 */
[----:B------:R-:W-:Y:S01]  /*b020*/  UIMAD UR4, UR4, UR10, URZ ;  /* 0x0000000a040472a4 */ /* 0x000fe2000f8e023f */
[----:B------:R-:W-:Y:S01]  /*b030*/  IMAD.MOV.U32 R21, RZ, RZ, R20 ;  /* 0x000000ffff157224 */ /* 0x000fe200078e0014 */
[----:B------:R-:W-:Y:S01]  /*b040*/  UIMAD.WIDE.U32 UR8, UR7, UR10, UR8 ;  /* 0x0000000a070872a5 */ /* 0x000fe2000f8e0008 */
[----:B------:R-:W5:Y:S01]  /*b050*/  LD.E.128 R44, desc[UR36][R44.64] ;  /* 0x000000242c2c7980 */ /* 0x000f62000c101d00 */
[----:B------:R-:W-:-:S03]  /*b060*/  UIMAD UR4, UR7, UR11, UR4 ;  /* 0x0000000b070472a4 */ /* 0x000fc6000f8e0204 */
[----:B------:R-:W-:Y:S01]  /*b070*/  ULDC.64 UR10, c[0x0][0xae0] ;  /* 0x0002b800000a7ab9 */ /* 0x000fe20000000a00 */
[----:B-1----:R-:W-:Y:S01]  /*b080*/  @P1 SHF.R.U32.HI R21, RZ, R25, R0 ;  /* 0x00000019ff151219 */ /* 0x002fe20000011600 */
[----:B------:R-:W-:Y:S02]  /*b090*/  UIADD3 UR4, UR9, UR4, URZ ;  /* 0x0000000409047290 */ /* 0x000fe4000fffe03f */
[----:B------:R-:W-:Y:S01]  /*b0a0*/  IMAD.U32 R3, RZ, RZ, UR9 ;  /* 0x00000009ff037e24 */ /* 0x000fe2000f8e00ff */
[----:B------:R-:W-:Y:S01]  /*b0b0*/  @!PT LDS RZ, [RZ] ;  /* 0x00000000fffff984 */ /* 0x000fe20000000800 */
[----:B------:R-:W-:Y:S01]  /*b0c0*/  @!PT LDS RZ, [RZ] ;  /* 0x00000000fffff984 */ /* 0x000fe20000000800 */
[----:B------:R-:W-:Y:S01]  /*b0d0*/  @!PT LDS RZ, [RZ] ;  /* 0x00000000fffff984 */ /* 0x000fe20000000800 */
[----:B------:R-:W-:Y:S01]  /*b0e0*/  @!PT LDS RZ, [RZ] ;  /* 0x00000000fffff984 */ /* 0x000fe20000000800 */
[----:B------:R0:W-:Y:S06]  /*b0f0*/  MEMBAR.ALL.CTA ;  /* 0x0000000000007992 */ /* 0x0001ec0000008000 */
[----:B0-----:R-:W0:Y:S01]  /*b100*/  FENCE.VIEW.ASYNC.S ;  /* 0x00000000000073c6 */ /* 0x001e220000000000 */
[--C-:B------:R-:W-:Y:S01]  /*b110*/  SHF.R.S32.HI R0, RZ, 0x1f, R21.reuse ;  /* 0x0000001fff007819 */ /* 0x100fe20000011415 */
[----:B------:R-:W-:-:S02]  /*b120*/  IMAD.MOV R25, RZ, RZ, -R21 ;  /* 0x000000ffff197224 */ /* 0x000fc400078e0a15 */
[----:B------:R-:W-:Y:S01]  /*b130*/  IMAD.U32 R2, RZ, RZ, UR8 ;  /* 0x00000008ff027e24 */ /* 0x000fe2000f8e00ff */
[----:B------:R-:W-:Y:S01]  /*b140*/  ULDC.64 UR8, c[0x0][0xad8] ;  /* 0x0002b60000087ab9 */ /* 0x000fe20000000a00 */
[----:B------:R-:W-:Y:S02]  /*b150*/  IMAD R0, R0, UR10, RZ ;  /* 0x0000000a00007c24 */ /* 0x000fe4000f8e02ff */
[----:B------:R-:W-:Y:S02]  /*b160*/  IMAD R25, R26, R25, R20 ;  /* 0x000000191a197224 */ /* 0x000fe400078e0214 */
[----:B------:R-:W-:Y:S02]  /*b170*/  IMAD.U32 R3, RZ, RZ, UR4 ;  /* 0x00000004ff037e24 */ /* 0x000fe4000f8e00ff */
[C---:B------:R-:W-:Y:S01]  /*b180*/  IMAD R49, R21.reuse, UR11, R0 ;  /* 0x0000000b15317c24 */ /* 0x040fe2000f8e0200 */
[----:B------:R-:W-:Y:S01]  /*b190*/  SHF.R.S32.HI R0, RZ, 0x1f, R25 ;  /* 0x0000001fff007819 */ /* 0x000fe20000011419 */
[----:B------:R-:W-:-:S04]  /*b1a0*/  IMAD.WIDE.U32 R2, R21, UR10, R2 ;  /* 0x0000000a15027c25 */ /* 0x000fc8000f8e0002 */
[----:B------:R-:W-:Y:S02]  /*b1b0*/  IMAD.IADD R3, R3, 0x1, R49 ;  /* 0x0000000103037824 */ /* 0x000fe400078e0231 */
[----:B------:R-:W-:Y:S02]  /*b1c0*/  IMAD R20, R0, UR8, RZ ;  /* 0x0000000800147c24 */ /* 0x000fe4000f8e02ff */
[----:B------:R-:W-:Y:S02]  /*b1d0*/  VIADD R26, R178, UR42 ;  /* 0x0000002ab21a7c36 */ /* 0x000fe40008000000 */
        /* <DEDUP_REMOVED lines=21> */
[CC--:B-1----:R-:W-:Y:S02]  /*b330*/  @!P2 LEA R2, P4, R16.reuse, R20.reuse, 0x1 ;  /* 0x000000141002a211 */ /* 0x0c2fe400078808ff */
[C---:B------:R-:W-:Y:S02]  /*b340*/  @!P3 LEA R20, P5, R19.reuse, R20, 0x1 ;  /* 0x000000141314b211 */ /* 0x040fe400078a08ff */
[-C--:B--2---:R-:W-:Y:S02]  /*b350*/  @!P2 LEA.HI.X R3, R16, R0.reuse, R202, 0x1, P4 ;  /* 0x000000001003a211 */ /* 0x084fe400020f0cca */
[----:B------:R-:W-:-:S03]  /*b360*/  @!P3 LEA.HI.X R21, R19, R0, R201, 0x1, P5 ;  /* 0x000000001315b211 */ /* 0x000fc600028f0cc9 */
[----:B-----5:R3:W-:Y:S04]  /*b370*/  @!P2 ST.E.128 desc[UR36][R2.64], R4 ;  /* 0x000000040200a985 */ /* 0x0207e8000c101d24 */
[----:B------:R3:W-:Y:S02]  /*b380*/  @!P3 ST.E.128 desc[UR36][R20.64], R32 ;  /* 0x000000201400b985 */ /* 0x0007e4000c101d24 */
.L_x_2419:
[----:B------:R-:W-:Y:S05]  /*b390*/  BSYNC B1 ;  /* 0x0000000000017941 */ /* 0x000fea0003800000 */
.L_x_2418:
[----:B--2---:R2:W4:Y:S01]  /*b3a0*/  SHFL.IDX PT, R0, R25, 0x1, 0x181f ;  /* 0x00381f0019007f89 */ /* 0x00452200000e0000 */
        /* <DEDUP_REMOVED lines=12> */
.L_x_2421:
[----:B------:R-:W-:Y:S05]  /*b470*/  BSYNC B1 ;  /* 0x0000000000017941 */ /* 0x000fea0003800000 */
.L_x_2420:
        /* <DEDUP_REMOVED lines=13> */
.L_x_2423:
[----:B------:R-:W-:Y:S05]  /*b550*/  BSYNC B1 ;  /* 0x0000000000017941 */ /* 0x000fea0003800000 */
.L_x_2422:
[----:B0-----:R-:W-:Y:S01]  /*b560*/  VIADD R0, R26, 0x60 ;  /* 0x000000601a007836 */ /* 0x001fe20000000000 */
[----:B--2-4-:R-:W4:Y:S04]  /*b570*/  SHFL.IDX PT, R25, R25, 0x3, 0x181f ;  /* 0x00781f0019197f89 */ /* 0x014f2800000e0000 */
[----:B------:R-:W-:Y:S01]  /*b580*/  ISETP.GE.AND P0, PT, R0, R23, PT ;  /* 0x000000170000720c */ /* 0x000fe20003f06270 */
[----:B------:R-:W0:-:S12]  /*b590*/  SHFL.IDX PT, R24, R24, 0x3, 0x181f ;  /* 0x00781f0018187f89 */ /* 0x000e1800000e0000 */
        /* <DEDUP_REMOVED lines=12> */
.L_x_2417:
        /* <DEDUP_REMOVED lines=12> */
[----:B------:R-:W-:Y:S01]  /*b720*/  BSSY B1, `(.L_x_2425) ;  /* 0x0000067000017945 */ /* 0x000fe20003800000 */
[----:B------:R-:W-:Y:S01]  /*b730*/  ULDC.64 UR10, c[0x0][0xb38] ;  /* 0x0002ce00000a7ab9 */ /* 0x000fe20000000a00 */
[----:B------:R-:W-:Y:S01]  /*b740*/  PRMT R97, RZ, 0x654, R97 ;  /* 0x00000654ff617816 */ /* 0x000fe20000000061 */
[----:B------:R-:W-:-:S04]  /*b750*/  UIMAD.WIDE.U32 UR8, UR15, UR10, UR8 ;  /* 0x0000000a0f0872a5 */ /* 0x000fc8000f8e0008 */
[----:B------:R-:W-:Y:S01]  /*b760*/  UIMAD UR9, UR15, UR11, UR9 ;  /* 0x0000000b0f0972a4 */ /* 0x000fe2000f8e0209 */
[----:B------:R2:W-:Y:S02]  /*b770*/  SYNCS.ARRIVE.TRANS64.RED.A1T0 RZ, [R97+URZ], RZ ;  /* 0x000000ff61ff79a7 */ /* 0x0005e4000810043f */
[----:B------:R-:W-:Y:S02]  /*b780*/  ULDC.64 UR10, c[0x0][0xb40] ;  /* 0x0002d000000a7ab9 */ /* 0x000fe40000000a00 */
[----:B------:R-:W-:Y:S02]  /*b790*/  UIMAD UR4, UR4, UR10, URZ ;  /* 0x0000000a040472a4 */ /* 0x000fe4000f8e023f */
[----:B------:R-:W-:Y:S01]  /*b7a0*/  UIMAD.WIDE.U32 UR8, UR7, UR10, UR8 ;  /* 0x0000000a070872a5 */ /* 0x000fe2000f8e0008 */
[----:B0-----:R-:W-:Y:S01]  /*b7b0*/  @P1 IMAD.HI.U32 R0, R11, R0, RZ ;  /* 0x000000000b001227 */ /* 0x001fe200078e00ff */
[----:B------:R-:W-:-:S03]  /*b7c0*/  UIMAD UR4, UR7, UR11, UR4 ;  /* 0x0000000b070472a4 */ /* 0x000fc6000f8e0204 */
[----:B------:R-:W-:Y:S01]  /*b7d0*/  ULDC.64 UR10, c[0x0][0xb48] ;  /* 0x0002d200000a7ab9 */ /* 0x000fe20000000a00 */
[----:B------:R-:W-:Y:S01]  /*b7e0*/  UIADD3 UR9, UR9, UR4, URZ ;  /* 0x0000000409097290 */ /* 0x000fe2000fffe03f */
[----:B-1----:R-:W-:-:S03]  /*b7f0*/  @P1 SHF.R.U32.HI R7, RZ, R5, R0 ;  /* 0x00000005ff071219 */ /* 0x002fc60000011600 */
[----:B------:R-:W-:Y:S01]  /*b800*/  UIMAD.WIDE.U32 UR8, UR14, UR10, UR8 ;  /* 0x0000000a0e0872a5 */ /* 0x000fe2000f8e0008 */
[--C-:B------:R-:W-:Y:S01]  /*b810*/  SHF.R.S32.HI R0, RZ, 0x1f, R7.reuse ;  /* 0x0000001fff007819 */ /* 0x100fe20000011407 */
[----:B------:R-:W-:Y:S02]  /*b820*/  IMAD.MOV R9, RZ, RZ, -R7 ;  /* 0x000000ffff097224 */ /* 0x000fe400078e0a07 */
        /* <DEDUP_REMOVED lines=86> */
.L_x_2426:
[----:B------:R-:W-:Y:S05]  /*bd90*/  BSYNC B1 ;  /* 0x0000000000017941 */ /* 0x000fea0003800000 */
.L_x_2425:
        /* <DEDUP_REMOVED lines=69> */
.L_x_2415:
[----:B------:R-:W-:Y:S01]  /*c1f0*/  R2UR UR4, R161 ;  /* 0x00000000a10472ca */ /* 0x000fe200000e0000 */
[----:B------:R-:W-:Y:S01]  /*c200*/  ULDC.64 UR8, c[0x0][0xc00] ;  /* 0x0003000000087ab9 */ /* 0x000fe20000000a00 */
[----:B------:R-:W-:Y:S01]  /*c210*/  R2UR UR7, R23 ;  /* 0x00000000170772ca */ /* 0x000fe200000e0000 */
[----:B------:R-:W-:-:S04]  /*c220*/  UISETP.NE.U32.AND UP0, UPT, UR8, URZ, UPT ;  /* 0x0000003f0800728c */ /* 0x000fc8000bf05070 */
[----:B------:R-:W-:-:S03]  /*c230*/  UISETP.NE.AND.EX UP0, UPT, UR9, URZ, UPT, UP0 ;  /* 0x0000003f0900728c */ /* 0x000fc6000bf05300 */
[----:B------:R-:W-:-:S03]  /*c240*/  ULDC.64 UR8, c[0x0][0xc00] ;  /* 0x0003000000087ab9 */ /* 0x000fc60000000a00 */
[----:B------:R-:W-:Y:S01]  /*c250*/  UIMAD.WIDE UR8, UR4, 0x4, UR8 ;  /* 0x00000004040878a5 */ /* 0x000fe2000f8e0208 */
[----:B------:R-:W-:-:S05]  /*c260*/  PLOP3.LUT P1, PT, PT, PT, UP0, 0x80, 0x0 ;  /* 0x000000000000781c */ /* 0x000fca0003f2f008 */
[----:B------:R-:W-:Y:S02]  /*c270*/  IMAD.U32 R2, RZ, RZ, UR8 ;  /* 0x00000008ff027e24 */ /* 0x000fe4000f8e00ff */
[----:B------:R-:W-:Y:S01]  /*c280*/  IMAD.U32 R3, RZ, RZ, UR9 ;  /* 0x00000009ff037e24 */ /* 0x000fe2000f8e00ff */
[----:B------:R-:W-:Y:S02]  /*c290*/  ULDC.64 UR8, c[0x0][0xc08] ;  /* 0x0003020000087ab9 */ /* 0x000fe40000000a00 */
[----:B------:R-:W-:-:S03]  /*c2a0*/  UISETP.NE.U32.AND UP1, UPT, UR8, URZ, UPT ;  /* 0x0000003f0800728c */ /* 0x000fc6000bf25070 */
[----:B------:R-:W2:Y:S01]  /*c2b0*/  @P1 LDG.E R6, desc[UR36][R2.64] ;  /* 0x0000002402061981 */ /* 0x000ea2000c1e1900 */
[----:B------:R-:W-:-:S06]  /*c2c0*/  UISETP.NE.AND.EX UP1, UPT, UR9, URZ, UPT, UP1 ;  /* 0x0000003f0900728c */ /* 0x000fcc000bf25310 */
[----:B------:R-:W-:-:S05]  /*c2d0*/  PLOP3.LUT P2, PT, PT, PT, UP1, 0x80, 0x0 ;  /* 0x000000000000781c */ /* 0x000fca0003f4f018 */
[----:B------:R-:W-:Y:S02]  /*c2e0*/  @UP1 ULDC.64 UR8, c[0x0][0xc08] ;  /* 0x0003020000081ab9 */ /* 0x000fe40000000a00 */
[----:B------:R-:W-:-:S03]  /*c2f0*/  @UP1 UIMAD.WIDE UR8, UR4, 0x4, UR8 ;  /* 0x00000004040818a5 */ /* 0x000fc6000f8e0208 */
[----:B------:R-:W-:Y:S02]  /*c300*/  ULDC UR4, c[0x0][0xa88] ;  /* 0x0002a20000047ab9 */ /* 0x000fe40000000800 */
[----:B------:R-:W-:Y:S01]  /*c310*/  IMAD.U32 R0, RZ, RZ, UR4 ;  /* 0x00000004ff007e24 */ /* 0x000fe2000f8e00ff */
[----:B------:R-:W-:Y:S01]  /*c320*/  MOV R4, UR8 ;  /* 0x0000000800047c02 */ /* 0x000fe20008000f00 */
        /* <DEDUP_REMOVED lines=14> */
.L_x_2427:
[----:B------:R-:W-:Y:S01]  /*c410*/  R2UR UR7, R161 ;  /* 0x00000000a10772ca */ /* 0x000fe200000e0000 */
[----:B------:R-:W-:Y:S01]  /*c420*/  BSSY B1, `(.L_x_2428) ;  /* 0x000003d000017945 */ /* 0x000fe20003800000 */
[----:B------:R-:W-:-:S11]  /*c430*/  R2UR UR8, R179 ;  /* 0x00000000b30872ca */ /* 0x000fd600000e0000 */
[----:B------:R-:W-:Y:S02]  /*c440*/  USEL UR7, UR7, URZ, !UP0 ;  /* 0x0000003f07077287 */ /* 0x000fe4000c000000 */
[----:B------:R-:W-:Y:S01]  /*c450*/  USEL UR10, UR8, URZ, !UP0 ;  /* 0x0000003f080a7287 */ /* 0x000fe2000c000000 */
[----:B------:R-:W-:Y:S11]  /*c460*/  @P0 BRA `(.L_x_2429) ;  /* 0x0000000000e00947 */ /* 0x000ff60003800000 */
[----:B------:R-:W0:Y:S01]  /*c470*/  S2R R3, SR_TID.X ;  /* 0x0000000000037919 */ /* 0x000e220000002100 */
[----:B------:R-:W1:Y:S01]  /*c480*/  LDC R9, c[0x0][0xbe8] ;  /* 0x0002fa00ff097b82 */ /* 0x000e620000000800 */
[----:B------:R-:W-:Y:S02]  /*c490*/  IMAD.U32 R4, RZ, RZ, UR42 ;  /* 0x0000002aff047e24 */ /* 0x000fe4000f8e00ff */
[----:B-1---5:R-:W-:-:S03]  /*c4a0*/  IMAD R2, R0, R9, RZ ;  /* 0x0000000900027224 */ /* 0x022fc600078e02ff */
        /* <DEDUP_REMOVED lines=17> */
[----:B------:R-:W-:Y:S02]  /*c5c0*/  UIMAD.WIDE.U32 UR16, UR8, UR19, URZ ;  /* 0x00000013081072a5 */ /* 0x000fe4000f8e003f */
[----:B------:R-:W-:Y:S01]  /*c5d0*/  UIMAD UR13, UR13, UR7, URZ ;  /* 0x000000070d0d72a4 */ /* 0x000fe2000f8e023f */
[----:B0-----:R-:W-:Y:S01]  /*c5e0*/  @P0 IMAD.HI.U32 R2, R4, R3, RZ ;  /* 0x0000000304020227 */ /* 0x001fe200078e00ff */
[----:B------:R-:W-:Y:S02]  /*c5f0*/  UIMAD UR19, UR9, UR19, URZ ;  /* 0x00000013091372a4 */ /* 0x000fe4000f8e023f */
[----:B------:R-:W-:Y:S02]  /*c600*/  UIMAD.WIDE.U32 UR8, UR12, UR7, URZ ;  /* 0x000000070c0872a5 */ /* 0x000fe4000f8e003f */
[----:B------:R-:W-:-:S02]  /*c610*/  UIMAD.WIDE.U32 UR22, UR14, UR11, URZ ;  /* 0x0000000b0e1672a5 */ /* 0x000fc4000f8e003f */
[----:B------:R-:W-:Y:S01]  /*c620*/  UIMAD UR11, UR15, UR11, URZ ;  /* 0x0000000b0f0b72a4 */ /* 0x000fe2000f8e023f */
[----:B-1----:R-:W-:Y:S01]  /*c630*/  @P0 SHF.R.U32.HI R5, RZ, R7, R2 ;  /* 0x00000007ff050219 */ /* 0x002fe20000011602 */
[----:B------:R-:W-:Y:S02]  /*c640*/  UIMAD UR13, UR12, UR10, UR13 ;  /* 0x0000000a0c0d72a4 */ /* 0x000fe4000f8e020d */
[----:B------:R-:W-:Y:S01]  /*c650*/  UIADD3 UR16, UP1, UP2, UR8, UR16, UR4 ;  /* 0x0000001008107290 */ /* 0x000fe2000fa3e004 */
[----:B------:R-:W-:Y:S01]  /*c660*/  IMAD.U32 R2, RZ, RZ, UR22 ;  /* 0x00000016ff027e24 */ /* 0x000fe2000f8e00ff */
[----:B------:R-:W-:Y:S01]  /*c670*/  UIADD3 UR8, UR23, UR11, URZ ;  /* 0x0000000b17087290 */ /* 0x000fe2000fffe03f */
[--C-:B------:R-:W-:Y:S01]  /*c680*/  IMAD.MOV R7, RZ, RZ, -R5.reuse ;  /* 0x000000ffff077224 */ /* 0x100fe200078e0a05 */
[----:B------:R-:W-:Y:S01]  /*c690*/  UIADD3 UR19, UR17, UR19, URZ ;  /* 0x0000001311137290 */ /* 0x000fe2000fffe03f */
[----:B------:R-:W-:Y:S01]  /*c6a0*/  MOV R3, UR23 ;  /* 0x0000001700037c02 */ /* 0x000fe20008000f00 */
[----:B------:R-:W-:Y:S01]  /*c6b0*/  UIADD3 UR11, UR9, UR13, URZ ;  /* 0x0000000d090b7290 */ /* 0x000fe2000fffe03f */
[----:B------:R-:W-:Y:S01]  /*c6c0*/  IMAD R7, R9, R7, R4 ;  /* 0x0000000709077224 */ /* 0x000fe200078e0204 */
[----:B------:R-:W-:Y:S01]  /*c6d0*/  IADD3 R2, P0, P1, R5, UR16, R2 ;  /* 0x0000001005027c10 */ /* 0x000fe2000f91e002 */
[----:B------:R-:W-:Y:S01]  /*c6e0*/  IMAD.U32 R6, RZ, RZ, UR8 ;  /* 0x00000008ff067e24 */ /* 0x000fe2000f8e00ff */
[----:B------:R-:W-:Y:S01]  /*c6f0*/  UIADD3.X UR11, UR11, UR19, UR20, UP1, UP2 ;  /* 0x000000130b0b7290 */ /* 0x000fe20008fe4414 */
[----:B------:R-:W-:Y:S01]  /*c700*/  SHF.R.S32.HI R5, RZ, 0x1f, R5 ;  /* 0x0000001fff057819 */ /* 0x000fe20000011405 */
[----:B------:R-:W-:Y:S01]  /*c710*/  ULDC.64 UR8, c[0x0][UR18+0x210] ;  /* 0x0000840012087abb */ /* 0x000fe20008000a00 */
[----:B------:R-:W-:Y:S01]  /*c720*/  SHF.R.S32.HI R4, RZ, 0x1f, R7 ;  /* 0x0000001fff047819 */ /* 0x000fe20000011407 */
[----:B------:R-:W-:Y:S01]  /*c730*/  IMAD R9, R7, UR9, RZ ;  /* 0x0000000907097c24 */ /* 0x000fe2000f8e02ff */
[----:B------:R-:W-:Y:S01]  /*c740*/  ULDC.64 UR12, c[0x0][0xba8] ;  /* 0x0002ea00000c7ab9 */ /* 0x000fe20000000a00 */
[----:B------:R-:W-:Y:S01]  /*c750*/  IADD3.X R3, R5, UR11, R6, P0, P1 ;  /* 0x0000000b05037c10 */ /* 0x000fe200087e2406 */
[----:B------:R-:W-:Y:S01]  /*c760*/  @!UP0 ULDC UR12, c[0x0][0xb50] ;  /* 0x0002d400000c8ab9 */ /* 0x000fe20000000800 */
[----:B------:R-:W-:Y:S01]  /*c770*/  IMAD R9, R4, UR8, R9 ;  /* 0x0000000804097c24 */ /* 0x000fe2000f8e0209 */
[----:B------:R-:W-:Y:S01]  /*c780*/  @!UP0 ULDC UR13, c[0x0][0xb54] ;  /* 0x0002d500000d8ab9 */ /* 0x000fe20000000800 */
[----:B------:R-:W-:-:S04]  /*c790*/  IMAD.WIDE.U32 R2, R7, UR8, R2 ;  /* 0x0000000807027c25 */ /* 0x000fc8000f8e0002 */
[----:B------:R-:W-:Y:S01]  /*c7a0*/  IMAD.IADD R3, R3, 0x1, R9 ;  /* 0x0000000103037824 */ /* 0x000fe200078e0209 */
[----:B------:R-:W-:-:S04]  /*c7b0*/  LEA R4, P0, R2, UR12, 0x2 ;  /* 0x0000000c02047c11 */ /* 0x000fc8000f8010ff */
[----:B------:R-:W-:Y:S01]  /*c7c0*/  LEA.HI.X R5, R2, UR13, R3, 0x2, P0 ;  /* 0x0000000d02057c11 */ /* 0x000fe200080f1403 */
[----:B------:R-:W-:-:S05]  /*c7d0*/  IMAD.MOV.U32 R3, RZ, RZ, -0x800000 ;  /* 0xff800000ff037424 */ /* 0x000fca00078e00ff */
[----:B------:R0:W-:Y:S03]  /*c7e0*/  STG.E desc[UR36][R4.64], R3 ;  /* 0x0000000304007986 */ /* 0x0001e6000c101924 */
.L_x_2429:
[----:B------:R-:W-:Y:S05]  /*c7f0*/  BSYNC B1 ;  /* 0x0000000000017941 */ /* 0x000fea0003800000 */
.L_x_2428:
[----:B------:R-:W-:-:S13]  /*c800*/  R2UR UR8, R23 ;  /* 0x00000000170872ca */ /* 0x000fda00000e0000 */
[----:B------:R-:W-:-:S06]  /*c810*/  UISETP.GT.AND UP0, UPT, UR8, 0x1, UPT ;  /* 0x000000010800788c */ /* 0x000fcc000bf04270 */
[----:B------:R-:W-:-:S13]  /*c820*/  PLOP3.LUT P0, PT, PT, PT, UP0, 0x80, 0x0 ;  /* 0x000000000000781c */ /* 0x000fda0003f0f008 */
[----:B------:R-:W-:Y:S05]  /*c830*/  @P0 BRA `(.L_x_2424) ;  /* 0x0000000400a80947 */ /* 0x000fea0003800000 */
[----:B------:R-:W1:Y:S01]  /*c840*/  LDC R11, c[0x0][0xbe8] ;  /* 0x0002fa00ff0b7b82 */ /* 0x000e620000000800 */
[----:B------:R-:W-:Y:S01]  /*c850*/  ULDC.64 UR12, c[0x0][0xaa0] ;  /* 0x0002a800000c7ab9 */ /* 0x000fe20000000a00 */
[----:B------:R-:W-:Y:S01]  /*c860*/  R2UR UR14, R177 ;  /* 0x00000000b10e72ca */ /* 0x000fe200000e0000 */
[----:B------:R-:W-:Y:S01]  /*c870*/  UIMAD UR11, UR20, UR12, URZ ;  /* 0x0000000c140b72a4 */ /* 0x000fe2000f8e023f */
[----:B------:R-:W-:Y:S01]  /*c880*/  IMAD R2, R22, 0x20, R178 ;  /* 0x0000002016027824 */ /* 0x000fe200078e02b2 */
[----:B------:R-:W-:Y:S01]  /*c890*/  UIMAD.WIDE.U32 UR8, UR4, UR12, URZ ;  /* 0x0000000c040872a5 */ /* 0x000fe2000f8e003f */
[----:B------:R-:W-:Y:S01]  /*c8a0*/  BSSY B1, `(.L_x_2430) ;  /* 0x0000039000017945 */ /* 0x000fe20003800000 */
[----:B------:R-:W-:Y:S01]  /*c8b0*/  UIMAD UR11, UR4, UR13, UR11 ;  /* 0x0000000d040b72a4 */ /* 0x000fe2000f8e020b */
[----:B------:R-:W-:Y:S02]  /*c8c0*/  VIADD R6, R2, UR42 ;  /* 0x0000002a02067c36 */ /* 0x000fe40008000000 */
[----:B------:R-:W-:Y:S01]  /*c8d0*/  ULDC.64 UR12, c[0x0][0xae8] ;  /* 0x0002ba00000c7ab9 */ /* 0x000fe20000000a00 */
[----:B------:R-:W-:Y:S01]  /*c8e0*/  UIADD3 UR9, UR9, UR11, URZ ;  /* 0x0000000b09097290 */ /* 0x000fe2000fffe03f */
[----:B0-----:R-:W-:-:S03]  /*c8f0*/  IMAD.MOV.U32 R5, RZ, RZ, R6 ;  /* 0x000000ffff057224 */ /* 0x001fc600078e0006 */
[----:B------:R-:W-:-:S04]  /*c900*/  UIMAD.WIDE.U32 UR8, UR14, UR12, UR8 ;  /* 0x0000000c0e0872a5 */ /* 0x000fc8000f8e0008 */
[----:B------:R-:W-:-:S03]  /*c910*/  UIMAD UR9, UR14, UR13, UR9 ;  /* 0x0000000d0e0972a4 */ /* 0x000fc6000f8e0209 */
[----:B------:R-:W-:Y:S01]  /*c920*/  ULDC.64 UR12, c[0x0][0xaf0] ;  /* 0x0002bc00000c7ab9 */ /* 0x000fe20000000a00 */
[----:B-1----:R-:W-:Y:S01]  /*c930*/  ISETP.NE.AND P0, PT, R11, 0x1, PT ;  /* 0x000000010b00780c */ /* 0x002fe20003f05270 */
[----:B------:R-:W-:Y:S02]  /*c940*/  UIMAD UR10, UR10, UR12, URZ ;  /* 0x0000000c0a0a72a4 */ /* 0x000fe4000f8e023f */
[----:B------:R-:W-:Y:S02]  /*c950*/  UIMAD.WIDE.U32 UR8, UR7, UR12, UR8 ;  /* 0x0000000c070872a5 */ /* 0x000fe4000f8e0008 */
[----:B------:R-:W-:-:S03]  /*c960*/  UIMAD UR4, UR7, UR13, UR10 ;  /* 0x0000000d070472a4 */ /* 0x000fc6000f8e020a */
[----:B------:R-:W-:Y:S01]  /*c970*/  ULDC.64 UR10, c[0x0][0xae0] ;  /* 0x0002b800000a7ab9 */ /* 0x000fe20000000a00 */
[----:B------:R-:W-:-:S04]  /*c980*/  UIADD3 UR4, UR9, UR4, URZ ;  /* 0x0000000409047290 */ /* 0x000fc8000fffe03f */
        /* <DEDUP_REMOVED lines=17> */
[----:B------:R-:W-:Y:S02]  /*caa0*/  VIADD R6, R178, UR42 ;  /* 0x0000002ab2067c36 */ /* 0x000fe40008000000 */
[----:B-----5:R-:W-:Y:S02]  /*cab0*/  IMAD R11, R0, R11, RZ ;  /* 0x0000000b000b7224 */ /* 0x020fe400078e02ff */
[C---:B------:R-:W-:Y:S02]  /*cac0*/  IMAD R5, R7.reuse, UR9, R4 ;  /* 0x0000000907057c24 */ /* 0x040fe4000f8e0204 */
[----:B------:R-:W-:Y:S01]  /*cad0*/  IMAD.WIDE.U32 R2, R7, UR8, R2 ;  /* 0x0000000807027c25 */ /* 0x000fe2000f8e0002 */
[----:B------:R-:W-:Y:S01]  /*cae0*/  ISETP.GE.AND P2, PT, R6, R11, PT ;  /* 0x0000000b0600720c */ /* 0x000fe20003f46270 */
[----:B------:R-:W-:-:S02]  /*caf0*/  ULDC.64 UR8, c[0x0][0xa80] ;  /* 0x0002a00000087ab9 */ /* 0x000fc40000000a00 */
[----:B------:R-:W-:Y:S01]  /*cb00*/  VIADD R0, R6, 0x20 ;  /* 0x0000002006007836 */ /* 0x000fe20000000000 */
[----:B------:R-:W-:Y:S01]  /*cb10*/  LEA R4, P3, R2, UR8, 0x1 ;  /* 0x0000000802047c11 */ /* 0x000fe2000f8608ff */
[----:B------:R-:W-:-:S03]  /*cb20*/  IMAD.IADD R3, R3, 0x1, R5 ;  /* 0x0000000103037824 */ /* 0x000fc600078e0205 */
[-C--:B------:R-:W-:Y:S01]  /*cb30*/  ISETP.GE.AND P1, PT, R0, R11.reuse, PT ;  /* 0x0000000b0000720c */ /* 0x080fe20003f26270 */
[----:B------:R-:W-:Y:S01]  /*cb40*/  VIADD R0, R6, 0x40 ;  /* 0x0000004006007836 */ /* 0x000fe20000000000 */
[----:B------:R-:W-:Y:S02]  /*cb50*/  LEA.HI.X R5, R2, UR9, R3, 0x1, P3 ;  /* 0x0000000902057c11 */ /* 0x000fe400098f0c03 */
[----:B------:R0:W1:Y:S02]  /*cb60*/  SHFL.IDX PT, R2, R4, RZ, 0x181f ;  /* 0x00181fff04027589 */ /* 0x00006400000e0000 */
[----:B------:R-:W-:Y:S02]  /*cb70*/  ISETP.GE.AND P0, PT, R0, R11, PT ;  /* 0x0000000b0000720c */ /* 0x000fe40003f06270 */
[----:B------:R0:W2:Y:S01]  /*cb80*/  SHFL.IDX PT, R0, R5, RZ, 0x181f ;  /* 0x00181fff05007589 */ /* 0x0000a200000e0000 */
[----:B------:R-:W-:Y:S10]  /*cb90*/  @P2 BRA `(.L_x_2431) ;  /* 0x0000000000242947 */ /* 0x000ff40003800000 */
[----:B------:R-:W-:Y:S02]  /*cba0*/  ULDC UR4, c[0x0][0xac8] ;  /* 0x0002b20000047ab9 */ /* 0x000fe40000000800 */
[----:B------:R-:W-:Y:S02]  /*cbb0*/  ISETP.GE.AND P4, PT, R16, UR4, PT ;  /* 0x0000000410007c0c */ /* 0x000fe4000bf86270 */
[----:B------:R-:W-:-:S11]  /*cbc0*/  ISETP.GE.AND P5, PT, R19, UR4, PT ;  /* 0x0000000413007c0c */ /* 0x000fd6000bfa6270 */
[CC--:B-1----:R-:W-:Y:S02]  /*cbd0*/  @!P4 LEA R8, P2, R16.reuse, R2.reuse, 0x1 ;  /* 0x000000021008c211 */ /* 0x0c2fe400078408ff */
[C---:B------:R-:W-:Y:S02]  /*cbe0*/  @!P5 LEA R2, P3, R19.reuse, R2, 0x1 ;  /* 0x000000021302d211 */ /* 0x040fe400078608ff */
[-C--:B--2---:R-:W-:Y:S02]  /*cbf0*/  @!P4 LEA.HI.X R9, R16, R0.reuse, R202, 0x1, P2 ;  /* 0x000000001009c211 */ /* 0x084fe400010f0cca */
[----:B------:R-:W-:-:S03]  /*cc00*/  @!P5 LEA.HI.X R3, R19, R0, R201, 0x1, P3 ;  /* 0x000000001303d211 */ /* 0x000fc600018f0cc9 */
[----:B------:R3:W-:Y:S04]  /*cc10*/  @!P4 ST.E.128 desc[UR36][R8.64], RZ ;  /* 0x000000ff0800c985 */ /* 0x0007e8000c101d24 */
[----:B------:R3:W-:Y:S02]  /*cc20*/  @!P5 ST.E.128 desc[UR36][R2.64], RZ ;  /* 0x000000ff0200d985 */ /* 0x0007e4000c101d24 */
.L_x_2431:
[----:B------:R-:W-:Y:S05]  /*cc30*/  BSYNC B1 ;  /* 0x0000000000017941 */ /* 0x000fea0003800000 */
.L_x_2430:
[----:B--2---:R2:W4:Y:S01]  /*cc40*/  SHFL.IDX PT, R0, R5, 0x1, 0x181f ;  /* 0x00381f0005007f89 */ /* 0x00452200000e0000 */
[----:B------:R-:W-:Y:S03]  /*cc50*/  BSSY B1, `(.L_x_2432) ;  /* 0x000000c000017945 */ /* 0x000fe60003800000 */
[----:B-1-3--:R2:W1:Y:S01]  /*cc60*/  SHFL.IDX PT, R2, R4, 0x1, 0x181f ;  /* 0x00381f0004027f89 */ /* 0x00a46200000e0000 */
[----:B------:R-:W-:Y:S05]  /*cc70*/  @P1 BRA `(.L_x_2433) ;  /* 0x0000000000241947 */ /* 0x000fea0003800000 */
[----:B------:R-:W-:Y:S02]  /*cc80*/  ULDC UR4, c[0x0][0xac8] ;  /* 0x0002b20000047ab9 */ /* 0x000fe40000000800 */
[----:B------:R-:W-:Y:S02]  /*cc90*/  ISETP.GE.AND P3, PT, R16, UR4, PT ;  /* 0x0000000410007c0c */ /* 0x000fe4000bf66270 */
[----:B------:R-:W-:-:S11]  /*cca0*/  ISETP.GE.AND P4, PT, R19, UR4, PT ;  /* 0x0000000413007c0c */ /* 0x000fd6000bf86270 */
[CC--:B-1----:R-:W-:Y:S02]  /*ccb0*/  @!P3 LEA R8, P1, R16.reuse, R2.reuse, 0x1 ;  /* 0x000000021008b211 */ /* 0x0c2fe400078208ff */
[C---:B------:R-:W-:Y:S02]  /*ccc0*/  @!P4 LEA R2, P2, R19.reuse, R2, 0x1 ;  /* 0x000000021302c211 */ /* 0x040fe400078408ff */
[-C--:B----4-:R-:W-:Y:S02]  /*ccd0*/  @!P3 LEA.HI.X R9, R16, R0.reuse, R202, 0x1, P1 ;  /* 0x000000001009b211 */ /* 0x090fe400008f0cca */
[----:B------:R-:W-:-:S03]  /*cce0*/  @!P4 LEA.HI.X R3, R19, R0, R201, 0x1, P2 ;  /* 0x000000001303c211 */ /* 0x000fc600010f0cc9 */
[----:B------:R3:W-:Y:S04]  /*ccf0*/  @!P3 ST.E.128 desc[UR36][R8.64], RZ ;  /* 0x000000ff0800b985 */ /* 0x0007e8000c101d24 */
[----:B------:R3:W-:Y:S02]  /*cd00*/  @!P4 ST.E.128 desc[UR36][R2.64], RZ ;  /* 0x000000ff0200c985 */ /* 0x0007e4000c101d24 */
.L_x_2433:
[----:B------:R-:W-:Y:S05]  /*cd10*/  BSYNC B1 ;  /* 0x0000000000017941 */ /* 0x000fea0003800000 */
.L_x_2432:
[----:B----4-:R4:W0:Y:S01]  /*cd20*/  SHFL.IDX PT, R0, R5, 0x2, 0x181f ;  /* 0x00581f0005007f89 */ /* 0x01082200000e0000 */
        /* <DEDUP_REMOVED lines=8> */
[-C--:B0-----:R-:W-:Y:S02]  /*cdb0*/  @!P2 LEA.HI.X R9, R16, R0.reuse, R202, 0x1, P0 ;  /* 0x000000001009a211 */ /* 0x081fe400000f0cca */
[----:B------:R-:W-:-:S03]  /*cdc0*/  @!P3 LEA.HI.X R3, R19, R0, R201, 0x1, P1 ;  /* 0x000000001303b211 */ /* 0x000fc600008f0cc9 */
[----:B------:R3:W-:Y:S04]  /*cdd0*/  @!P2 ST.E.128 desc[UR36][R8.64], RZ ;  /* 0x000000ff0800a985 */ /* 0x0007e8000c101d24 */
[----:B------:R3:W-:Y:S02]  /*cde0*/  @!P3 ST.E.128 desc[UR36][R2.64], RZ ;  /* 0x000000ff0200b985 */ /* 0x0007e4000c101d24 */
.L_x_2435:
[----:B------:R-:W-:Y:S05]  /*cdf0*/  BSYNC B1 ;  /* 0x0000000000017941 */ /* 0x000fea0003800000 */
.L_x_2434:
[----:B0-----:R-:W-:Y:S01]  /*ce00*/  IADD3 R0, R6, 0x60, RZ ;  /* 0x0000006006007810 */ /* 0x001fe20007ffe0ff */
[----:B--2-4-:R-:W2:Y:S03]  /*ce10*/  SHFL.IDX PT, R5, R5, 0x3, 0x181f ;  /* 0x00781f0005057f89 */ /* 0x014ea600000e0000 */
[----:B------:R-:W-:Y:S01]  /*ce20*/  ISETP.GE.AND P0, PT, R0, R11, PT ;  /* 0x0000000b0000720c */ /* 0x000fe20003f06270 */
[----:B-1-3--:R1:W3:-:S12]  /*ce30*/  SHFL.IDX PT, R2, R4, 0x3, 0x181f ;  /* 0x00781f0004027f89 */ /* 0x00a2d800000e0000 */
[----:B-1----:R-:W-:Y:S05]  /*ce40*/  @P0 BRA `(.L_x_2424) ;  /* 0x0000000000240947 */ /* 0x002fea0003800000 */
[----:B------:R-:W-:Y:S02]  /*ce50*/  ULDC UR4, c[0x0][0xac8] ;  /* 0x0002b20000047ab9 */ /* 0x000fe40000000800 */
[----:B------:R-:W-:Y:S02]  /*ce60*/  ISETP.GE.AND P2, PT, R16, UR4, PT ;  /* 0x0000000410007c0c */ /* 0x000fe4000bf46270 */
[----:B------:R-:W-:-:S11]  /*ce70*/  ISETP.GE.AND P3, PT, R19, UR4, PT ;  /* 0x0000000413007c0c */ /* 0x000fd6000bf66270 */
[CC--:B---3--:R-:W-:Y:S02]  /*ce80*/  @!P2 LEA R6, P0, R16.reuse, R2.reuse, 0x1 ;  /* 0x000000021006a211 */ /* 0x0c8fe400078008ff */
[C---:B------:R-:W-:Y:S02]  /*ce90*/  @!P3 LEA R2, P1, R19.reuse, R2, 0x1 ;  /* 0x000000021302b211 */ /* 0x040fe400078208ff */
[-C--:B--2---:R-:W-:Y:S02]  /*cea0*/  @!P2 LEA.HI.X R7, R16, R5.reuse, R202, 0x1, P0 ;  /* 0x000000051007a211 */ /* 0x084fe400000f0cca */
[----:B------:R-:W-:-:S03]  /*ceb0*/  @!P3 LEA.HI.X R3, R19, R5, R201, 0x1, P1 ;  /* 0x000000051303b211 */ /* 0x000fc600008f0cc9 */
[----:B------:R1:W-:Y:S04]  /*cec0*/  @!P2 ST.E.128 desc[UR36][R6.64], RZ ;  /* 0x000000ff0600a985 */ /* 0x0003e8000c101d24 */
[----:B------:R1:W-:Y:S02]  /*ced0*/  @!P3 ST.E.128 desc[UR36][R2.64], RZ ;  /* 0x000000ff0200b985 */ /* 0x0003e4000c101d24 */
.L_x_2424:
[----:B------:R-:W-:Y:S05]  /*cee0*/  BSYNC B0 ;  /* 0x0000000000007941 */ /* 0x000fea0003800000 */
.L_x_2414:
[----:B------:R-:W-:Y:S02]  /*cef0*/  ULDC UR4, c[0x0][0xc3c] ;  /* 0x00030f0000047ab9 */ /* 0x000fe40000000800 */
[----:B------:R-:W-:-:S13]  /*cf00*/  ISETP.GE.AND P0, PT, R27, UR4, PT ;  /* 0x000000041b007c0c */ /* 0x000fda000bf06270 */
[----:B------:R-:W-:Y:S05]  /*cf10*/  @!P0 BRA `(.L_x_2436) ;  /* 0xffffff40000c8947 */ /* 0x000fea000383ffff */
[----:B------:R-:W-:Y:S05]  /*cf20*/  EXIT ;  /* 0x000000000000794d */ /* 0x000fea0003800000 */
.L_x_2371:
        /* <DEDUP_REMOVED lines=16> */
.L_x_2437:
        /* <DEDUP_REMOVED lines=38> */
[----:B-1----:R-:W-:Y:S02]  /*d290*/  ISETP.GT.AND P6, PT, R6, UR6, PT ;  /* 0x0000000606007c0c */ /* 0x002fe4000bfc4270 */
[----:B------:R-:W-:-:S11]  /*d2a0*/  MOV R3, R6 ;  /* 0x0000000600037202 */ /* 0x000fd60000000f00 */
[----:B------:R-:W-:Y:S05]  /*d2b0*/  @P6 BRA `(.L_x_2439) ;  /* 0x0000000000986947 */ /* 0x000fea0003800000 */
[----:B------:R-:W-:Y:S01]  /*d2c0*/  IMAD.MOV.U32 R6, RZ, RZ, R3 ;  /* 0x000000ffff067224 */ /* 0x000fe200078e0003 */
[----:B------:R-:W-:Y:S01]  /*d2d0*/  UMOV UR4, URZ ;  /* 0x0000003f00047c82 */ /* 0x000fe20008000000 */
[----:B------:R-:W-:-:S05]  /*d2e0*/  ULDC UR5, c[0x0][0xc38] ;  /* 0x00030e0000057ab9 */ /* 0x000fca0000000800 */
.L_x_2441:
        /* <DEDUP_REMOVED lines=35> */
.L_x_2439:
        /* <DEDUP_REMOVED lines=13> */
.L_x_2442:
        /* <DEDUP_REMOVED lines=14> */
[----:B0-----:R-:W-:Y:S01]  /*d6d0*/  IMAD.MOV.U32 R2, RZ, RZ, RZ ;  /* 0x000000ffff027224 */ /* 0x001fe200078e00ff */
[----:B-1----:R-:W-:-:S05]  /*d6e0*/  IADD3 R11, RZ, -R3, RZ ;  /* 0x80000003ff0b7210 */ /* 0x002fca0007ffe0ff */
        /* <DEDUP_REMOVED lines=16> */
[----:B------:R-:W-:Y:S02]  /*d7f0*/  IABS R2, R9 ;  /* 0x0000000900027213 */ /* 0x000fe40000000000 */
[----:B0-----:R-:W-:Y:S01]  /*d800*/  IADD3 R11, RZ, -R3, RZ ;  /* 0x80000003ff0b7210 */ /* 0x001fe20007ffe0ff */
        /* <DEDUP_REMOVED lines=19> */
[----:B------:R-:W-:-:S06]  /*d940*/  @P0 IADD3 R2, R2, 0x1, RZ ;  /* 0x0000000102020810 */ /* 0x000fcc0007ffe0ff */
        /* <DEDUP_REMOVED lines=8> */
.L_x_2443:
[----:B------:R-:W0:Y:S02]  /*d9d0*/  LDC.64 R2, c[0x0][0xc90] ;  /* 0x00032400ff027b82 */ /* 0x000e240000000a00 */
[----:B0-----:R-:W-:-:S05]  /*d9e0*/  IMAD.WIDE R2, R19, 0x4, R2 ;  /* 0x0000000413027825 */ /* 0x001fca00078e0202 */
[----:B------:R0:W2:Y:S01]  /*d9f0*/  LDG.E R11, desc[UR36][R2.64] ;  /* 0x00000024020b7981 */ /* 0x0000a2000c1e1900 */
[----:B------:R-:W-:Y:S02]  /*da00*/  IABS R13, R5 ;  /* 0x00000005000d7213 */ /* 0x000fe40000000000 */
[----:B0-----:R-:W-:Y:S01]  /*da10*/  MOV R2, RZ ;  /* 0x000000ff00027202 */ /* 0x001fe20000000f00 */
        /* <DEDUP_REMOVED lines=23> */
[----:B------:R-:W-:Y:S01]  /*db90*/  IMAD R13, R11, R2, RZ ;  /* 0x000000020b0d7224 */ /* 0x000fe200078e02ff */
[----:B------:R-:W-:-:S03]  /*dba0*/  IADD3 R2, -R2, RZ, RZ ;  /* 0x000000ff02027210 */ /* 0x000fc60007ffe1ff */
        /* <DEDUP_REMOVED lines=28> */
[----:B------:R-:W-:Y:S02]  /*dd70*/  @!P2 IADD3 R2, -R2, RZ, RZ ;  /* 0x000000ff0202a210 */ /* 0x000fe40007ffe1ff */
[----:B------:R-:W-:-:S05]  /*dd80*/  @!P1 LOP3.LUT R2, RZ, R11, RZ, 0x33, !PT ;  /* 0x0000000bff029212 */ /* 0x000fca00078e33ff */
[----:B------:R-:W-:-:S07]  /*dd90*/  IMAD R18, R2, R18, R3 ;  /* 0x0000001202127224 */ /* 0x000fce00078e0203 */
.L_x_2444:
[----:B------:R-:W-:-:S05]  /*dda0*/  LOP3.LUT R17, RZ, R2, RZ, 0x33, !PT ;  /* 0x00000002ff117212 */ /* 0x000fca00078e33ff */
[----:B------:R-:W-:Y:S01]  /*ddb0*/  IMAD.IADD R17, R0, 0x1, R17 ;  /* 0x0000000100117824 */ /* 0x000fe200078e0211 */
[----:B------:R-:W-:Y:S06]  /*ddc0*/  BRA `(.L_x_2445) ;  /* 0x0000000000147947 */ /* 0x000fec0003800000 */
.L_x_2440:
[----:B------:R-:W-:Y:S01]  /*ddd0*/  ULDC UR4, c[0x0][0xc3c] ;  /* 0x00030f0000047ab9 */ /* 0x000fe20000000800 */
[----:B------:R-:W-:Y:S02]  /*dde0*/  IMAD.MOV.U32 R17, RZ, RZ, RZ ;  /* 0x000000ffff117224 */ /* 0x000fe400078e00ff */
[----:B------:R-:W-:Y:S02]  /*ddf0*/  IMAD.U32 R16, RZ, RZ, UR6 ;  /* 0x00000006ff107e24 */ /* 0x000fe4000f8e00ff */
[----:B------:R-:W-:Y:S02]  /*de00*/  IMAD.MOV.U32 R18, RZ, RZ, RZ ;  /* 0x000000ffff127224 */ /* 0x000fe400078e00ff */
[----:B------:R-:W-:-:S07]  /*de10*/  IMAD.U32 R19, RZ, RZ, UR4 ;  /* 0x00000004ff137e24 */ /* 0x000fce000f8e00ff */
.L_x_2445:
[----:B------:R-:W-:-:S13]  /*de20*/  ISETP.NE.AND P0, PT, R7, RZ, PT ;  /* 0x000000ff0700720c */ /* 0x000fda0003f05270 */
[----:B------:R-:W0:Y:S01]  /*de30*/  @!P0 S2R R3, SR_CgaCtaId ;  /* 0x0000000000038919 */ /* 0x000e220000008800 */
[----:B------:R-:W-:-:S04]  /*de40*/  @!P0 MOV R0, 0x400 ;  /* 0x0000040000008802 */ /* 0x000fc80000000f00 */
[----:B0-----:R-:W-:-:S05]  /*de50*/  @!P0 LEA R0, R3, R0, 0x18 ;  /* 0x0000000003008211 */ /* 0x001fca00078ec0ff */
[----:B------:R1:W-:Y:S01]  /*de60*/  @!P0 STS.128 [R0+0x2a8d0], R16 ;  /* 0x02a8d01000008388 */ /* 0x0003e20000000c00 */
[----:B------:R-:W-:Y:S06]  /*de70*/  BAR.ARV 0x5, 0x180 ;  /* 0x0146000000007b1d */ /* 0x000fec0000002000 */
.L_x_2438:
[----:B------:R2:W-:Y:S01]  /*de80*/  STL [R1+0x14], RZ ;  /* 0x000014ff01007387 */ /* 0x0005e20000100800 */
[----:B------:R-:W-:Y:S01]  /*de90*/  ULDC UR4, c[0x0][0xc3c] ;  /* 0x00030f0000047ab9 */ /* 0x000fe20000000800 */
[----:B------:R-:W-:Y:S01]  /*dea0*/  IMAD.MOV.U32 R28, RZ, RZ, 0x1 ;  /* 0x00000001ff1c7424 */ /* 0x000fe200078e00ff */
[----:B0-----:R-:W-:Y:S02]  /*deb0*/  ISETP.GE.AND P0, PT, R19, UR4, PT ;  /* 0x0000000413007c0c */ /* 0x001fe4000bf06270 */
[----:B------:R-:W-:-:S11]  /*dec0*/  MOV R27, RZ ;  /* 0x000000ff001b7202 */ /* 0x000fd60000000f00 */
        /* <DEDUP_REMOVED lines=9> */
[C---:B-1----:R-:W-:Y:S02]  /*df60*/  LOP3.LUT R4, R5.reuse, 0x7f, RZ, 0xc0, !PT ;  /* 0x0000007f05047812 */ /* 0x042fe400078ec0ff */
[----:B--2---:R-:W-:Y:S01]  /*df70*/  R2UR UR4, R0 ;  /* 0x00000000000472ca */ /* 0x004fe200000e0000 */
[----:B------:R-:W-:-:S05]  /*df80*/  IMAD.SHL.U32 R0, R5, 0x8, RZ ;  /* 0x0000000805007824 */ /* 0x000fca00078e00ff */
        /* <DEDUP_REMOVED lines=14> */
.L_x_2511:
[----:B0-----:R-:W0:Y:S02]  /*e070*/  LDC.64 R30, c[0x0][0xc88] ;  /* 0x00032200ff1e7b82 */ /* 0x001e240000000a00 */
[----:B0-----:R-:W-:-:S06]  /*e080*/  IMAD.WIDE R30, R19, 0x4, R30 ;  /* 0x00000004131e7825 */ /* 0x001fcc00078e021e */
[----:B------:R-:W2:Y:S01]  /*e090*/  LDG.E R30, desc[UR36][R30.64] ;  /* 0x000000241e1e7981 */ /* 0x000ea2000c1e1900 */
        /* <DEDUP_REMOVED lines=13> */
[----:B-1----:R1:W5:Y:S01]  /*e170*/  @P0 LDG.E R37, desc[UR36][R2.64] ;  /* 0x0000002402250981 */ /* 0x002362000c1e1900 */
        /* <DEDUP_REMOVED lines=31> */
.L_x_2447:
        /* <DEDUP_REMOVED lines=9> */
.L_x_2448:
        /* <DEDUP_REMOVED lines=9> */
.L_x_2449:
[----:B------:R-:W4:Y:S01]  /*e490*/  LDL R4, [R1+0x4] ;  /* 0x0000040001047983 */ /* 0x000f220000100800 */
[----:B012---:R-:W0:Y:S01]  /*e4a0*/  LDC R0, c[0x0][0x448] ;  /* 0x00011200ff007b82 */ /* 0x007e220000000800 */
[----:B-----5:R-:W-:Y:S01]  /*e4b0*/  IMAD.IADD R34, R34, 0x1, -R37 ;  /* 0x0000000122227824 */ /* 0x020fe200078e0a25 */
[----:B------:R-:W-:Y:S01]  /*e4c0*/  LOP3.LUT R23, R23, 0xffffff7f, RZ, 0xc0, !PT ;  /* 0xffffff7f17177812 */ /* 0x000fe200078ec0ff */
[----:B------:R-:W-:Y:S01]  /*e4d0*/  BSSY B0, `(.L_x_2450) ;  /* 0x0000038000007945 */ /* 0x000fe20003800000 */
[----:B0-----:R-:W-:Y:S01]  /*e4e0*/  ISETP.NE.AND P0, PT, R0, 0x1, PT ;  /* 0x000000010000780c */ /* 0x001fe20003f05270 */
[----:B------:R-:W-:-:S05]  /*e4f0*/  IMAD.SHL.U32 R0, R17, 0x80, RZ ;  /* 0x0000008011007824 */ /* 0x000fca00078e00ff */
[----:B------:R-:W-:-:S07]  /*e500*/  IADD3 R0, R0, 0x7f, RZ ;  /* 0x0000007f00007810 */ /* 0x000fce0007ffe0ff */
[----:B---3--:R-:W0:Y:S01]  /*e510*/  @P0 LDC R3, c[0x0][0x44c] ;  /* 0x00011300ff030b82 */ /* 0x008e220000000800 */
[----:B------:R-:W-:-:S07]  /*e520*/  @P0 LOP3.LUT R23, R23, 0x80, RZ, 0xfc, !PT ;  /* 0x0000008017170812 */ /* 0x000fce00078efcff */
[----:B------:R-:W1:Y:S01]  /*e530*/  @P0 LDC R5, c[0x0][0x450] ;  /* 0x00011400ff050b82 */ /* 0x000e620000000800 */
[----:B0-----:R-:W-:-:S05]  /*e540*/  @P0 IMAD.HI.U32 R2, R0, R3, RZ ;  /* 0x0000000300020227 */ /* 0x001fca00078e00ff */
[----:B-1----:R-:W-:Y:S01]  /*e550*/  @P0 SHF.R.U32.HI R0, RZ, R5, R2 ;  /* 0x00000005ff000219 */ /* 0x002fe20000011602 */
[----:B------:R-:W-:-:S04]  /*e560*/  VIADD R2, R34, 0x5f ;  /* 0x0000005f22027836 */ /* 0x000fc80000000000 */
[----:B------:R-:W-:Y:S01]  /*e570*/  IMAD.HI R2, R2, 0x2aaaaaab, RZ ;  /* 0x2aaaaaab02027827 */ /* 0x000fe200078e02ff */
[----:B----4-:R-:W-:-:S05]  /*e580*/  IADD3 R3, R34, 0x60, -R4 ;  /* 0x0000006022037810 */ /* 0x010fca0007ffe804 */
[----:B------:R-:W-:Y:S01]  /*e590*/  IMAD.IADD R0, R3, 0x1, R0 ;  /* 0x0000000103007824 */ /* 0x000fe200078e0200 */
[----:B------:R-:W-:-:S03]  /*e5a0*/  SHF.R.U32.HI R3, RZ, 0x1f, R2 ;  /* 0x0000001fff037819 */ /* 0x000fc60000011602 */
[----:B------:R-:W-:Y:S01]  /*e5b0*/  IMAD.HI R4, R0, 0x2aaaaaab, RZ ;  /* 0x2aaaaaab00047827 */ /* 0x000fe200078e02ff */
[----:B------:R-:W-:Y:S02]  /*e5c0*/  LEA.HI.SX32 R0, R2, R3, 0x1c ;  /* 0x0000000302007211 */ /* 0x000fe400078fe2ff */
[----:B------:R-:W-:Y:S02]  /*e5d0*/  LOP3.LUT R2, R18, 0xff000000, RZ, 0xc0, !PT ;  /* 0xff00000012027812 */ /* 0x000fe400078ec0ff */
[----:B------:R-:W-:Y:S02]  /*e5e0*/  SHF.R.U32.HI R3, RZ, 0x1f, R4 ;  /* 0x0000001fff037819 */ /* 0x000fe40000011604 */
[----:B------:R-:W-:Y:S02]  /*e5f0*/  SHF.R.U32.HI R2, RZ, 0x8, R2 ;  /* 0x00000008ff027819 */ /* 0x000fe40000011602 */
[----:B------:R-:W-:-:S04]  /*e600*/  LEA.HI.SX32 R3, R4, R3, 0x1c ;  /* 0x0000000304037211 */ /* 0x000fc800078fe2ff */
[----:B------:R-:W-:Y:S02]  /*e610*/  VIMNMX R0, R0, R3, PT ;  /* 0x0000000300007248 */ /* 0x000fe40003fe0100 */
[----:B------:R-:W-:Y:S02]  /*e620*/  LOP3.LUT R3, R18, 0xff0000, RZ, 0xc0, !PT ;  /* 0x00ff000012037812 */ /* 0x000fe400078ec0ff */
[----:B------:R-:W-:Y:S02]  /*e630*/  ISETP.GE.AND P0, PT, R0, 0x1, PT ;  /* 0x000000010000780c */ /* 0x000fe40003f06270 */
[----:B------:R-:W-:Y:S01]  /*e640*/  LEA.HI R2, R3, R2, RZ, 0x10 ;  /* 0x0000000203027211 */ /* 0x000fe200078f80ff */
[----:B------:R-:W-:-:S03]  /*e650*/  IMAD.MOV.U32 R3, RZ, RZ, RZ ;  /* 0x000000ffff037224 */ /* 0x000fc600078e00ff */
[----:B------:R-:W-:-:S07]  /*e660*/  LOP3.LUT R36, R2, 0xff, RZ, 0xc0, !PT ;  /* 0x000000ff02247812 */ /* 0x000fce00078ec0ff */
[----:B------:R-:W-:Y:S05]  /*e670*/  @!P0 BRA `(.L_x_2451) ;  /* 0x0000000000748947 */ /* 0x000fea0003800000 */
[----:B------:R-:W-:-:S04]  /*e680*/  SHF.R.U32.HI R4, RZ, 0x10, R2 ;  /* 0x00000010ff047819 */ /* 0x000fc80000011602 */
[----:B------:R-:W-:-:S13]  /*e690*/  ISETP.NE.AND P0, PT, R4, RZ, PT ;  /* 0x000000ff0400720c */ /* 0x000fda0003f05270 */
[----:B------:R-:W0:Y:S02]  /*e6a0*/  @!P0 LDC R4, c[0x0][0x9f0] ;  /* 0x00027c00ff048b82 */ /* 0x000e240000000800 */
[-C--:B0-----:R-:W-:Y:S02]  /*e6b0*/  IABS R6, R4.reuse ;  /* 0x0000000400067213 */ /* 0x081fe40000000000 */
[----:B------:R-:W-:Y:S02]  /*e6c0*/  IADD3 R5, R4, -0x1, R0 ;  /* 0xffffffff04057810 */ /* 0x000fe40007ffe000 */
[----:B------:R-:W0:Y:S02]  /*e6d0*/  I2F.RP R8, R6 ;  /* 0x0000000600087306 */ /* 0x000e240000209400 */
[----:B------:R-:W-:-:S04]  /*e6e0*/  LOP3.LUT R2, R5, R4, RZ, 0x3c, !PT ;  /* 0x0000000405027212 */ /* 0x000fc800078e3cff */
[----:B------:R-:W-:Y:S02]  /*e6f0*/  ISETP.GE.AND P2, PT, R2, RZ, PT ;  /* 0x000000ff0200720c */ /* 0x000fe40003f46270 */
[----:B0-----:R-:W0:Y:S02]  /*e700*/  MUFU.RCP R8, R8 ;  /* 0x0000000800087308 */ /* 0x001e240000001000 */
[----:B0-----:R-:W-:-:S06]  /*e710*/  VIADD R3, R8, 0xffffffe ;  /* 0x0ffffffe08037836 */ /* 0x001fcc0000000000 */
[----:B------:R-:W0:Y:S02]  /*e720*/  F2I.FTZ.U32.TRUNC.NTZ R3, R3 ;  /* 0x0000000300037305 */ /* 0x000e24000021f000 */
[----:B0-----:R-:W-:-:S04]  /*e730*/  IMAD.MOV R2, RZ, RZ, -R3 ;  /* 0x000000ffff027224 */ /* 0x001fc800078e0a03 */
[----:B------:R-:W-:Y:S02]  /*e740*/  IMAD R7, R2, R6, RZ ;  /* 0x0000000602077224 */ /* 0x000fe400078e02ff */
[----:B------:R-:W-:-:S04]  /*e750*/  IMAD.MOV.U32 R2, RZ, RZ, RZ ;  /* 0x000000ffff027224 */ /* 0x000fc800078e00ff */
[----:B------:R-:W-:Y:S01]  /*e760*/  IMAD.HI.U32 R7, R3, R7, R2 ;  /* 0x0000000703077227 */ /* 0x000fe200078e0002 */
[----:B------:R-:W-:Y:S02]  /*e770*/  IABS R2, R5 ;  /* 0x0000000500027213 */ /* 0x000fe40000000000 */
[----:B------:R-:W-:-:S03]  /*e780*/  IABS R5, R4 ;  /* 0x0000000400057213 */ /* 0x000fc60000000000 */
[----:B------:R-:W-:Y:S01]  /*e790*/  IMAD.HI.U32 R7, R7, R2, RZ ;  /* 0x0000000207077227 */ /* 0x000fe200078e00ff */
[----:B------:R-:W-:-:S05]  /*e7a0*/  IADD3 R3, RZ, -R5, RZ ;  /* 0x80000005ff037210 */ /* 0x000fca0007ffe0ff */
        /* <DEDUP_REMOVED lines=10> */
.L_x_2451:
[----:B------:R-:W-:Y:S05]  /*e850*/  BSYNC B0 ;  /* 0x0000000000007941 */ /* 0x000fea0003800000 */
.L_x_2450:
        /* <DEDUP_REMOVED lines=23> */
.L_x_2453:
        /* <DEDUP_REMOVED lines=20> */
.L_x_2456:
[----:B------:R-:W-:Y:S05]  /*eb10*/  BSYNC B6 ;  /* 0x0000000000067941 */ /* 0x000fea0003800000 */
.L_x_2455:
[----:B------:R-:W-:Y:S01]  /*eb20*/  IADD3 R0, R22, 0x400, RZ ;  /* 0x0000040016007810 */ /* 0x000fe20007ffe0ff */
[----:B------:R-:W-:Y:S03]  /*eb30*/  BSSY B6, `(.L_x_2457) ;  /* 0x0000022000067945 */ /* 0x000fe60003800000 */
        /* <DEDUP_REMOVED lines=18> */
.L_x_2459:
        /* <DEDUP_REMOVED lines=15> */
.L_x_2458:
[----:B------:R-:W-:Y:S05]  /*ed50*/  BSYNC B6 ;  /* 0x0000000000067941 */ /* 0x000fea0003800000 */
.L_x_2457:
[----:B------:R-:W-:Y:S01]  /*ed60*/  ULDC.64 UR4, c[0x0][0x9f8] ;  /* 0x00027e0000047ab9 */ /* 0x000fe20000000a00 */
[----:B------:R-:W0:Y:S01]  /*ed70*/  S2R R2, SR_TID.X ;  /* 0x0000000000027919 */ /* 0x000e220000002100 */
[----:B------:R-:W-:Y:S01]  /*ed80*/  ISETP.NE.U32.AND P0, PT, RZ, UR4, PT ;  /* 0x00000004ff007c0c */ /* 0x000fe2000bf05070 */
[----:B------:R-:W1:Y:S03]  /*ed90*/  LDC R5, c[0x0][0x430] ;  /* 0x00010c00ff057b82 */ /* 0x000e660000000800 */
[----:B------:R-:W-:-:S13]  /*eda0*/  ISETP.NE.AND.EX P0, PT, RZ, UR5, PT, P0 ;  /* 0x00000005ff007c0c */ /* 0x000fda000bf05300 */
[----:B------:R-:W-:Y:S01]  /*edb0*/  @P0 IADD3 R24, P1, R24, UR4, RZ ;  /* 0x0000000418180c10 */ /* 0x000fe2000ff3e0ff */
[----:B------:R-:W2:Y:S01]  /*edc0*/  S2R R21, SR_TID.X ;  /* 0x0000000000157919 */ /* 0x000ea20000002100 */
[----:B------:R-:W-:Y:S01]  /*edd0*/  LOP3.LUT R23, R23, 0xffffffdf, RZ, 0xc0, !PT ;  /* 0xffffffdf17177812 */ /* 0x000fe200078ec0ff */
[----:B------:R-:W-:Y:S01]  /*ede0*/  ULDC UR4, c[0x0][0x320] ;  /* 0x0000c80000047ab9 */ /* 0x000fe20000000800 */
[----:B------:R-:W-:-:S05]  /*edf0*/  @P0 IADD3.X R25, R25, UR5, RZ, P1, !PT ;  /* 0x0000000519190c10 */ /* 0x000fca0008ffe4ff */
[----:B------:R3:W4:Y:S01]  /*ee00*/  @P0 LDG.E R31, desc[UR36][R24.64] ;  /* 0x00000024181f0981 */ /* 0x000722000c1e1900 */
[----:B-1----:R-:W-:Y:S01]  /*ee10*/  ISETP.NE.AND P2, PT, R5, 0x1, PT ;  /* 0x000000010500780c */ /* 0x002fe20003f45270 */
[----:B------:R-:W1:Y:S01]  /*ee20*/  S2R R26, SR_TID.X ;  /* 0x00000000001a7919 */ /* 0x000e620000002100 */
[----:B0-----:R-:W-:-:S04]  /*ee30*/  LOP3.LUT R2, R2, 0x7f, RZ, 0xc0, !PT ;  /* 0x0000007f02027812 */ /* 0x001fc800078ec0ff */
[----:B------:R-:W-:Y:S01]  /*ee40*/  SHF.R.U32.HI R2, RZ, 0x3, R2 ;  /* 0x00000003ff027819 */ /* 0x000fe20000011602 */
[----:B---3--:R-:W-:-:S06]  /*ee50*/  VIADD R25, R29, 0xffffffff ;  /* 0xffffffff1d197836 */ /* 0x008fcc0000000000 */
[----:B------:R-:W0:Y:S01]  /*ee60*/  @P2 LDC R3, c[0x0][0x434] ;  /* 0x00010d00ff032b82 */ /* 0x000e220000000800 */
[----:B------:R-:W-:Y:S01]  /*ee70*/  @P2 LOP3.LUT R23, R23, 0x20, RZ, 0xfc, !PT ;  /* 0x0000002017172812 */ /* 0x000fe200078efcff */
[----:B--2---:R-:W-:-:S05]  /*ee80*/  IMAD.SHL.U32 R20, R21, 0x10, RZ ;  /* 0x0000001015147824 */ /* 0x004fca00078e00ff */
[----:B------:R-:W-:Y:S02]  /*ee90*/  LOP3.LUT R20, R2, 0x70, R20, 0xf8, !PT ;  /* 0x0000007002147812 */ /* 0x000fe400078ef814 */
[----:B------:R-:W2:Y:S03]  /*eea0*/  @P2 LDC R2, c[0x0][0x438] ;  /* 0x00010e00ff022b82 */ /* 0x000ea60000000800 */
[----:B------:R-:W-:Y:S02]  /*eeb0*/  IMAD R4, R25, 0x60, R20 ;  /* 0x0000006019047824 */ /* 0x000fe400078e0214 */
[----:B-1----:R-:W-:Y:S02]  /*eec0*/  IMAD.SHL.U32 R9, R26, 0x8, RZ ;  /* 0x000000081a097824 */ /* 0x002fe400078e00ff */
[C---:B------:R-:W-:Y:S01]  /*eed0*/  IMAD.IADD R0, R4.reuse, 0x1, R37 ;  /* 0x0000000104007824 */ /* 0x040fe200078e0225 */
[----:B------:R-:W-:-:S02]  /*eee0*/  ISETP.GE.AND P0, PT, R4, R34, PT ;  /* 0x000000220400720c */ /* 0x000fc40003f06270 */
[----:B------:R-:W-:Y:S01]  /*eef0*/  LOP3.LUT R9, R9, 0x38, RZ, 0xc0, !PT ;  /* 0x0000003809097812 */ /* 0x000fe200078ec0ff */
[----:B0-----:R-:W-:Y:S01]  /*ef00*/  @P2 IMAD.HI.U32 R3, R0, R3, RZ ;  /* 0x0000000300032227 */ /* 0x001fe200078e00ff */
[----:B------:R-:W-:Y:S02]  /*ef10*/  ISETP.GT.U32.OR P0, PT, R20, 0x5f, P0 ;  /* 0x0000005f1400780c */ /* 0x000fe40000704470 */
[C---:B------:R-:W-:Y:S01]  /*ef20*/  LOP3.LUT R8, R9.reuse, 0x40, RZ, 0xfc, !PT ;  /* 0x0000004009087812 */ /* 0x040fe200078efcff */
[----:B------:R-:W-:Y:S01]  /*ef30*/  IMAD.MOV.U32 R4, RZ, RZ, R0 ;  /* 0x000000ffff047224 */ /* 0x000fe200078e0000 */
[----:B------:R-:W-:Y:S02]  /*ef40*/  ISETP.GE.AND P1, PT, R9, UR4, PT ;  /* 0x0000000409007c0c */ /* 0x000fe4000bf26270 */
[----:B--2---:R-:W-:Y:S02]  /*ef50*/  @P2 SHF.R.U32.HI R4, RZ, R2, R3 ;  /* 0x00000002ff042219 */ /* 0x004fe40000011603 */
[----:B------:R-:W-:Y:S01]  /*ef60*/  ISETP.GE.AND P2, PT, R8, UR4, PT ;  /* 0x0000000408007c0c */ /* 0x000fe2000bf46270 */
[----:B------:R-:W-:Y:S01]  /*ef70*/  ULDC UR4, c[0x0][0x2f4] ;  /* 0x0000bd0000047ab9 */ /* 0x000fe20000000800 */
[----:B------:R-:W-:-:S02]  /*ef80*/  IADD3 R3, -R4, RZ, RZ ;  /* 0x000000ff04037210 */ /* 0x000fc40007ffe1ff */
[----:B------:R-:W-:-:S03]  /*ef90*/  SEL R29, RZ, 0xffffffff, P2 ;  /* 0xffffffffff1d7807 */ /* 0x000fc60001000000 */
[----:B------:R-:W-:Y:S01]  /*efa0*/  IMAD R0, R5, R3, R0 ;  /* 0x0000000305007224 */ /* 0x000fe200078e0200 */
[----:B------:R-:W-:Y:S01]  /*efb0*/  SEL R5, RZ, 0x1, P1 ;  /* 0x00000001ff057807 */ /* 0x000fe20000800000 */
[----:B------:R-:W0:Y:S01]  /*efc0*/  @!P0 LDC.64 R2, c[0x0][0x428] ;  /* 0x00010a00ff028b82 */ /* 0x000e220000000a00 */
[----:B------:R-:W-:-:S05]  /*efd0*/  IMAD.SHL.U32 R29, R29, 0x2, RZ ;  /* 0x000000021d1d7824 */ /* 0x000fca00078e00ff */
[----:B------:R-:W-:Y:S02]  /*efe0*/  LOP3.LUT R29, R29, 0x2, R5, 0xe2, !PT ;  /* 0x000000021d1d7812 */ /* 0x000fe400078ee205 */
[----:B------:R-:W-:Y:S02]  /*eff0*/  @!P0 SHF.R.S32.HI R5, RZ, 0x1f, R4 ;  /* 0x0000001fff058819 */ /* 0x000fe40000011404 */
[----:B------:R-:W-:Y:S02]  /*f000*/  ISETP.GE.AND P2, PT, R9, UR4, PT ;  /* 0x0000000409007c0c */ /* 0x000fe4000bf46270 */
[----:B------:R-:W-:Y:S02]  /*f010*/  LOP3.LUT R23, R23, 0xfffffffb, RZ, 0xc0, !PT ;  /* 0xfffffffb17177812 */ /* 0x000fe400078ec0ff */
[----:B------:R-:W-:-:S09]  /*f020*/  LOP3.LUT R7, R9, 0x80, RZ, 0xfc, !PT ;  /* 0x0000008009077812 */ /* 0x000fd200078efcff */
[----:B------:R-:W-:-:S04]  /*f030*/  @P2 LOP3.LUT R23, R23, 0x4, RZ, 0xfc, !PT ;  /* 0x0000000417172812 */ /* 0x000fc800078efcff */
[----:B------:R-:W-:Y:S01]  /*f040*/  LOP3.LUT R23, R23, 0xfffffffd, RZ, 0xc0, !PT ;  /* 0xfffffffd17177812 */ /* 0x000fe200078ec0ff */
[----:B------:R-:W-:Y:S01]  /*f050*/  UMOV UR5, 0xffffffff ;  /* 0xffffffff00057882 */ /* 0x000fe20000000000 */
[----:B------:R-:W-:Y:S02]  /*f060*/  LOP3.LUT R26, R18, 0xffff, RZ, 0xc0, !PT ;  /* 0x0000ffff121a7812 */ /* 0x000fe400078ec0ff */
[----:B----4-:R-:W-:Y:S01]  /*f070*/  SHF.R.S32.HI R6, RZ, 0x1f, R31 ;  /* 0x0000001fff067819 */ /* 0x010fe2000001141f */
[----:B0-----:R-:W-:-:S04]  /*f080*/  @!P0 IMAD.WIDE.U32 R4, R31, R2, R4 ;  /* 0x000000021f048225 */ /* 0x001fc800078e0004 */
[----:B------:R0:W-:Y:S02]  /*f090*/  STL [R1], R6 ;  /* 0x0000000601007387 */ /* 0x0001e40000100800 */
[----:B0-----:R-:W-:-:S04]  /*f0a0*/  @!P0 IMAD R6, R6, R2, RZ ;  /* 0x0000000206068224 */ /* 0x001fc800078e02ff */
[----:B------:R-:W-:Y:S02]  /*f0b0*/  @!P0 IMAD R6, R31, R3, R6 ;  /* 0x000000031f068224 */ /* 0x000fe400078e0206 */
[----:B------:R-:W0:Y:S02]  /*f0c0*/  @!P0 LDC.64 R2, c[0x0][0x418] ;  /* 0x00010600ff028b82 */ /* 0x000e240000000a00 */
[----:B------:R-:W-:Y:S01]  /*f0d0*/  @!P0 IMAD.IADD R6, R5, 0x1, R6 ;  /* 0x0000000105068824 */ /* 0x000fe200078e0206 */
[----:B0-----:R-:W-:-:S04]  /*f0e0*/  @!P0 LEA R2, P1, R4, R2, 0x2 ;  /* 0x0000000204028211 */ /* 0x001fc800078210ff */
[----:B------:R-:W-:Y:S01]  /*f0f0*/  @!P0 LEA.HI.X R3, R4, R3, R6, 0x2, P1 ;  /* 0x0000000304038211 */ /* 0x000fe200008f1406 */
[----:B------:R-:W-:Y:S01]  /*f100*/  IMAD.MOV.U32 R4, RZ, RZ, RZ ;  /* 0x000000ffff047224 */ /* 0x000fe200078e00ff */
[----:B------:R-:W-:-:S05]  /*f110*/  ISETP.GE.AND P1, PT, R8, UR4, PT ;  /* 0x0000000408007c0c */ /* 0x000fca000bf26270 */
[----:B------:R0:W5:Y:S01]  /*f120*/  @!P0 LDG.E R4, desc[UR36][R2.64] ;  /* 0x0000002402048981 */ /* 0x000162000c1e1900 */
[----:B------:R-:W-:-:S07]  /*f130*/  ISETP.GE.AND P0, PT, R7, UR4, PT ;  /* 0x0000000407007c0c */ /* 0x000fce000bf06270 */
[----:B------:R-:W-:Y:S01]  /*f140*/  @P1 LOP3.LUT R23, R23, 0x2, RZ, 0xfc, !PT ;  /* 0x0000000217171812 */ /* 0x000fe200078efcff */
[----:B0-----:R-:W-:-:S03]  /*f150*/  IMAD.U32 R2, RZ, RZ, UR38 ;  /* 0x00000026ff027e24 */ /* 0x001fc6000f8e00ff */
[----:B------:R-:W-:-:S04]  /*f160*/  LOP3.LUT R23, R23, 0xfffffffe, RZ, 0xc0, !PT ;  /* 0xfffffffe17177812 */ /* 0x000fc800078ec0ff */
[----:B------:R-:W-:Y:S01]  /*f170*/  @P0 LOP3.LUT R23, R23, 0x1, RZ, 0xfc, !PT ;  /* 0x0000000117170812 */ /* 0x000fe200078efcff */
[----:B------:R-:W-:Y:S06]  /*f180*/  BRA.DIV UR5, `(.L_x_2460) ;  /* 0x0000004205e47947 */ /* 0x000fec000b800000 */
.L_x_2528:
        /* <DEDUP_REMOVED lines=8> */
.L_x_2461:
[----:B------:R-:W-:Y:S01]  /*f210*/  SHF.R.S32.HI R5, RZ, 0x1f, R0 ;  /* 0x0000001fff057819 */ /* 0x000fe20000011400 */
[----:B------:R-:W-:Y:S01]  /*f220*/  ULDC.64 UR4, c[0x0][0x328] ;  /* 0x0000ca0000047ab9 */ /* 0x000fe20000000a00 */
[----:B------:R-:W-:Y:S01]  /*f230*/  ULDC.64 UR6, c[0x0][0x318] ;  /* 0x0000c60000067ab9 */ /* 0x000fe20000000a00 */
[----:B------:R-:W-:Y:S01]  /*f240*/  IMAD.WIDE.U32 R2, R0, UR4, RZ ;  /* 0x0000000400027c25 */ /* 0x000fe2000f8e00ff */
        /* <DEDUP_REMOVED lines=19> */
.L_x_2529:
[----:B------:R-:W-:Y:S05]  /*f380*/  BSYNC B0 ;  /* 0x0000000000007941 */ /* 0x000fea0003800000 */
.L_x_2462:
        /* <DEDUP_REMOVED lines=11> */
[----:B------:R-:W-:Y:S01]  /*f440*/  IADD3 R3, R3, R5, RZ ;  /* 0x0000000503037210 */ /* 0x000fe20007ffe0ff */
[----:B------:R-:W-:Y:S02]  /*f450*/  IMAD R5, R27, 0x4800, R32 ;  /* 0x000048001b057824 */ /* 0x000fe400078e0220 */
        /* <DEDUP_REMOVED lines=8> */
[----:B-1----:R-:W-:Y:S02]  /*f4e0*/  LOP3.LUT R8, R8, 0x7f, RZ, 0xc0, !PT ;  /* 0x0000007f08087812 */ /* 0x002fe400078ec0ff */
[C---:B------:R-:W-:Y:S02]  /*f4f0*/  LEA R4, P0, R2.reuse, UR6, 0x1 ;  /* 0x0000000602047c11 */ /* 0x040fe4000f8008ff */
[----:B------:R-:W-:Y:S02]  /*f500*/  SHF.R.U32.HI R9, RZ, 0x3, R8 ;  /* 0x00000003ff097819 */ /* 0x000fe40000011608 */
[----:B------:R-:W0:Y:S01]  /*f510*/  S2R R8, SR_TID.X ;  /* 0x0000000000087919 */ /* 0x000e220000002100 */
[----:B------:R-:W-:Y:S02]  /*f520*/  LEA.HI.X R0, R2, UR7, R0, 0x1, P0 ;  /* 0x0000000702007c11 */ /* 0x000fe400080f0c00 */
[----:B------:R-:W-:-:S05]  /*f530*/  IMAD.IADD R6, R6, 0x1, -R9 ;  /* 0x0000000106067824 */ /* 0x000fca00078e0a09 */
        /* <DEDUP_REMOVED lines=66> */
.L_x_2543:
        /* <DEDUP_REMOVED lines=12> */
.L_x_2465:
        /* <DEDUP_REMOVED lines=10> */
.L_x_2466:
        /* <DEDUP_REMOVED lines=24> */
[----:B------:R-:W-:Y:S01]  /*fc40*/  MOV R8, 0x70 ;  /* 0x0000007000087802 */ /* 0x000fe20000000f00 */
[----:B------:R-:W0:Y:S01]  /*fc50*/  LDC.64 R2, c[0x4][R2] ;  /* 0x0100000002027b82 */ /* 0x000e220000000a00 */
[----:B------:R-:W-:Y:S02]  /*fc60*/  IMAD.U32 R5, RZ, RZ, UR7 ;  /* 0x00000007ff057e24 */ /* 0x000fe4000f8e00ff */
[----:B------:R-:W-:Y:S02]  /*fc70*/  IMAD.U32 R6, RZ, RZ, UR8 ;  /* 0x00000008ff067e24 */ /* 0x000fe4000f8e00ff */
[----:B--2---:R-:W-:-:S02]  /*fc80*/  IMAD.U32 R7, RZ, RZ, UR9 ;  /* 0x00000009ff077e24 */ /* 0x004fc4000f8e00ff */
[----:B------:R-:W-:Y:S02]  /*fc90*/  IMAD.U32 R10, RZ, RZ, UR4 ;  /* 0x00000004ff0a7e24 */ /* 0x000fe4000f8e00ff */
[----:B------:R-:W-:Y:S02]  /*fca0*/  IMAD.U32 R11, RZ, RZ, UR5 ;  /* 0x00000005ff0b7e24 */ /* 0x000fe4000f8e00ff */
[----:B------:R-:W-:Y:S02]  /*fcb0*/  IMAD.MOV.U32 R12, RZ, RZ, 0x1 ;  /* 0x00000001ff0c7424 */ /* 0x000fe400078e00ff */
[----:B------:R-:W-:-:S07]  /*fcc0*/  IMAD.MOV.U32 R13, RZ, RZ, RZ ;  /* 0x000000ffff0d7224 */ /* 0x000fce00078e00ff */
[----:B------:R-:W-:-:S07]  /*fcd0*/  LEPC R20, `(.L_x_2468) ;  /* 0x000000001014794e */ /* 0x000fce0000000000 */
[----:B0-----:R-:W-:Y:S05]  /*fce0*/  CALL.ABS.NOINC R2 ;  /* 0x0000000002007343 */ /* 0x001fea0003c00000 */
.L_x_2468:
[----:B------:R-:W-:Y:S05]  /*fcf0*/  BSYNC B6 ;  /* 0x0000000000067941 */ /* 0x000fea0003800000 */
.L_x_2467:
[----:B------:R-:W3:Y:S01]  /*fd00*/  LDL.LU R2, [R1+0x18] ;  /* 0x0000180001027983 */ /* 0x000ee20000300800 */
[----:B------:R-:W-:Y:S01]  /*fd10*/  ULDC.64 UR6, c[0x0][0x2e0] ;  /* 0x0000b80000067ab9 */ /* 0x000fe20000000a00 */
[----:B------:R-:W-:Y:S01]  /*fd20*/  IMAD.MOV.U32 R3, RZ, RZ, R35 ;  /* 0x000000ffff037224 */ /* 0x000fe200078e0023 */
[----:B------:R-:W-:Y:S01]  /*fd30*/  ULDC.64 UR4, c[0x0][0x2d8] ;  /* 0x0000b60000047ab9 */ /* 0x000fe20000000a00 */
[----:B------:R-:W4:Y:S04]  /*fd40*/  LDL.LU.64 R20, [R1+0x8] ;  /* 0x0000080001147983 */ /* 0x000f280000300a00 */
[----:B------:R0:W5:Y:S01]  /*fd50*/  LDL R10, [R1+0x4] ;  /* 0x00000400010a7983 */ /* 0x0001620000100800 */
[----:B------:R-:W1:Y:S02]  /*fd60*/  S2R R11, SR_TID.X ;  /* 0x00000000000b7919 */ /* 0x000e640000002100 */
[----:B-1----:R-:W-:-:S05]  /*fd70*/  IMAD.SHL.U32 R8, R11, 0x8, RZ ;  /* 0x000000080b087824 */ /* 0x002fca00078e00ff */
[----:B------:R-:W-:Y:S01]  /*fd80*/  LOP3.LUT R8, R8, 0x38, RZ, 0xc0, !PT ;  /* 0x0000003808087812 */ /* 0x000fe200078ec0ff */
[----:B---3--:R-:W-:Y:S02]  /*fd90*/  IMAD.MOV.U32 R0, RZ, RZ, R2 ;  /* 0x000000ffff007224 */ /* 0x008fe400078e0002 */
[----:B----4-:R-:W-:Y:S01]  /*fda0*/  IMAD.MOV.U32 R2, RZ, RZ, R20 ;  /* 0x000000ffff027224 */ /* 0x010fe200078e0014 */
[----:B------:R-:W1:Y:S01]  /*fdb0*/  S2R R21, SR_TID.X ;  /* 0x0000000000157919 */ /* 0x000e620000002100 */
[----:B------:R-:W3:Y:S01]  /*fdc0*/  LDC R20, c[0x0][0x448] ;  /* 0x00011200ff147b82 */ /* 0x000ee20000000800 */
[----:B------:R-:W-:Y:S02]  /*fdd0*/  IMAD R4, R0, UR6, RZ ;  /* 0x0000000600047c24 */ /* 0x000fe4000f8e02ff */
[----:B------:R-:W-:-:S04]  /*fde0*/  IMAD.WIDE.U32 R2, R26, UR4, R2 ;  /* 0x000000041a027c25 */ /* 0x000fc8000f8e0002 */
[----:B------:R-:W-:Y:S01]  /*fdf0*/  IMAD R3, R26, UR5, R3 ;  /* 0x000000051a037c24 */ /* 0x000fe2000f8e0203 */
[----:B------:R-:W-:Y:S01]  /*fe00*/  ULDC.64 UR4, c[0x0][0x2d0] ;  /* 0x0000b40000047ab9 */ /* 0x000fe20000000a00 */
[C---:B------:R-:W-:Y:S02]  /*fe10*/  IMAD R4, R30.reuse, UR7, R4 ;  /* 0x000000071e047c24 */ /* 0x040fe4000f8e0204 */
[----:B------:R-:W-:Y:S01]  /*fe20*/  IMAD.WIDE.U32 R2, R30, UR6, R2 ;  /* 0x000000061e027c25 */ /* 0x000fe2000f8e0002 */
[----:B---3--:R-:W-:Y:S02]  /*fe30*/  ISETP.NE.AND P6, PT, R20, 0x1, PT ;  /* 0x000000011400780c */ /* 0x008fe40003fc5270 */
[----:B------:R-:W3:Y:S01]  /*fe40*/  S2R R20, SR_TID.X ;  /* 0x0000000000147919 */ /* 0x000ee20000002100 */
[----:B-1----:R-:W-:-:S04]  /*fe50*/  LOP3.LUT R21, R21, 0x7f, RZ, 0xc0, !PT ;  /* 0x0000007f15157812 */ /* 0x002fc800078ec0ff */
[----:B------:R-:W-:-:S06]  /*fe60*/  SHF.R.U32.HI R21, RZ, 0x3, R21 ;  /* 0x00000003ff157819 */ /* 0x000fcc0000011615 */
[----:B--2---:R-:W1:Y:S08]  /*fe70*/  @P6 LDC R7, c[0x0][0x44c] ;  /* 0x00011300ff076b82 */ /* 0x004e700000000800 */
[----:B------:R-:W2:Y:S01]  /*fe80*/  @P6 LDC R6, c[0x0][0x450] ;  /* 0x00011400ff066b82 */ /* 0x000ea20000000800 */
[----:B---3--:R-:W-:-:S05]  /*fe90*/  IMAD.SHL.U32 R20, R20, 0x10, RZ ;  /* 0x0000001014147824 */ /* 0x008fca00078e00ff */
[----:B------:R-:W-:-:S05]  /*fea0*/  LOP3.LUT R20, R21, 0x70, R20, 0xf8, !PT ;  /* 0x0000007015147812 */ /* 0x000fca00078ef814 */
[----:B------:R-:W-:-:S04]  /*feb0*/  IMAD R5, R17, 0x80, R20 ;  /* 0x0000008011057824 */ /* 0x000fc800078e0214 */
[----:B-1----:R-:W-:Y:S01]  /*fec0*/  @P6 IMAD.HI.U32 R7, R5, R7, RZ ;  /* 0x0000000705076227 */ /* 0x002fe200078e00ff */
[----:B------:R-:W-:-:S04]  /*fed0*/  MOV R0, R5 ;  /* 0x0000000500007202 */ /* 0x000fc80000000f00 */
[----:B--2---:R-:W-:Y:S02]  /*fee0*/  @P6 SHF.R.U32.HI R0, RZ, R6, R7 ;  /* 0x00000006ff006219 */ /* 0x004fe40000011607 */
[----:B------:R-:W1:Y:S01]  /*fef0*/  LDC R6, c[0x0][0x448] ;  /* 0x00011200ff067b82 */ /* 0x000e620000000800 */
[----:B------:R-:W-:Y:S02]  /*ff00*/  IMAD.IADD R3, R3, 0x1, R4 ;  /* 0x0000000103037824 */ /* 0x000fe400078e0204 */
[----:B------:R-:W-:Y:S02]  /*ff10*/  IMAD.MOV R4, RZ, RZ, -R0 ;  /* 0x000000ffff047224 */ /* 0x000fe400078e0a00 */
[----:B------:R-:W-:-:S04]  /*ff20*/  IMAD.WIDE.U32 R2, R0, UR4, R2 ;  /* 0x0000000400027c25 */ /* 0x000fc8000f8e0002 */
[----:B-1----:R-:W-:Y:S01]  /*ff30*/  IMAD R4, R6, R4, R5 ;  /* 0x0000000406047224 */ /* 0x002fe200078e0205 */
[----:B------:R-:W-:-:S05]  /*ff40*/  SHF.R.S32.HI R5, RZ, 0x1f, R0 ;  /* 0x0000001fff057819 */ /* 0x000fca0000011400 */
[----:B------:R-:W-:-:S04]  /*ff50*/  IMAD R5, R5, UR4, RZ ;  /* 0x0000000405057c24 */ /* 0x000fc8000f8e02ff */
[----:B------:R-:W-:Y:S01]  /*ff60*/  IMAD R5, R0, UR5, R5 ;  /* 0x0000000500057c24 */ /* 0x000fe2000f8e0205 */
[----:B------:R-:W-:Y:S01]  /*ff70*/  SHF.R.S32.HI R0, RZ, 0x1f, R4 ;  /* 0x0000001fff007819 */ /* 0x000fe20000011404 */
[----:B------:R-:W-:Y:S02]  /*ff80*/  ULDC.64 UR4, c[0x0][0x2c8] ;  /* 0x0000b20000047ab9 */ /* 0x000fe40000000a00 */
[----:B------:R-:W-:Y:S02]  /*ff90*/  IMAD.IADD R3, R3, 0x1, R5 ;  /* 0x0000000103037824 */ /* 0x000fe400078e0205 */
[----:B------:R-:W-:Y:S02]  /*ffa0*/  IMAD R5, R0, UR4, RZ ;  /* 0x0000000400057c24 */ /* 0x000fe4000f8e02ff */
[----:B------:R-:W-:Y:S02]  /*ffb0*/  IMAD.SHL.U32 R21, R11, 0x8, RZ ;  /* 0x000000080b157824 */ /* 0x000fe400078e00ff */
[----:B------:R-:W-:-:S02]  /*ffc0*/  IMAD R0, R4, UR5, R5 ;  /* 0x0000000504007c24 */ /* 0x000fc4000f8e0205 */
[----:B------:R-:W-:Y:S01]  /*ffd0*/  IMAD.WIDE.U32 R2, R4, UR4, R2 ;  /* 0x0000000404027c25 */ /* 0x000fe2000f8e0002 */
        /* <DEDUP_REMOVED lines=14> */
[----:B0-----:R-:W-:Y:S10]  /*100c0*/  BRA.DIV UR5, `(.L_x_2469) ;  /* 0x0000003e05807947 */ /* 0x001ff4000b800000 */
[----:B------:R-:W0:Y:S01]  /*100d0*/  SHFL.IDX PT, R14, R0, RZ, 0x181f ;  /* 0x00181fff000e7589 */ /* 0x000e2200000e0000 */
[----:B-----5:R-:W-:Y:S02]  /*100e0*/  IMAD R5, R10, R6, RZ ;  /* 0x000000060a057224 */ /* 0x020fe400078e02ff */
[----:B------:R-:W-:Y:S01]  /*100f0*/  IMAD R17, R17, 0x80, R9 ;  /* 0x0000008011117824 */ /* 0x000fe200078e0209 */
[----:B------:R-:W1:Y:S03]  /*10100*/  SHFL.IDX PT, R2, R4, RZ, 0x181f ;  /* 0x00181fff04027589 */ /* 0x000e6600000e0000 */
[C---:B------:R-:W-:Y:S01]  /*10110*/  VIADD R6, R17.reuse, 0x10 ;  /* 0x0000001011067836 */ /* 0x040fe20000000000 */
[----:B------:R-:W-:-:S13]  /*10120*/  ISETP.GE.AND P1, PT, R17, R5, PT ;  /* 0x000000051100720c */ /* 0x000fda0003f26270 */
[----:B0-----:R-:W-:-:S04]  /*10130*/  @!P1 LEA R14, P4, R8, R14, 0x1 ;  /* 0x0000000e080e9211 */ /* 0x001fc800078808ff */
[----:B-1----:R-:W-:Y:S01]  /*10140*/  @!P1 IADD3.X R3, RZ, R2, RZ, P4, !PT ;  /* 0x00000002ff039210 */ /* 0x002fe200027fe4ff */
[----:B------:R-:W-:Y:S02]  /*10150*/  @!P1 IMAD.MOV.U32 R2, RZ, RZ, R14 ;  /* 0x000000ffff029224 */ /* 0x000fe400078e000e */
[----:B------:R-:W0:Y:S04]  /*10160*/  SHFL.IDX PT, R14, R0, 0x1, 0x181f ;  /* 0x00381f00000e7f89 */ /* 0x000e2800000e0000 */
[----:B------:R-:W-:Y:S04]  /*10170*/  @!P1 LDGSTS.E.BYPASS.LTC128B.128 [R33+0xc400], desc[UR36][R2.64], !P3 ;  /* 0x0c40000002219fae */ /* 0x000fe8000d901d64 */
[----:B------:R-:W-:Y:S04]  /*10180*/  @!P1 LDGSTS.E.BYPASS.LTC128B.128 [R33+0x10400], desc[UR36][R2.64+0x80], !P2 ;  /* 0x1040008002219fae */ /* 0x000fe8000d101d64 */
[----:B------:R1:W-:Y:S01]  /*10190*/  @!P1 LDGSTS.E.BYPASS.LTC128B.128 [R33+0x14400], desc[UR36][R2.64+0x100], !P0 ;  /* 0x1440010002219fae */ /* 0x0003e2000c101d64 */
[----:B------:R-:W-:Y:S01]  /*101a0*/  ISETP.GE.AND P1, PT, R6, R5, PT ;  /* 0x000000050600720c */ /* 0x000fe20003f26270 */
[----:B------:R-:W-:-:S02]  /*101b0*/  VIADD R6, R17, 0x20 ;  /* 0x0000002011067836 */ /* 0x000fc40000000000 */
[----:B-1----:R-:W1:Y:S10]  /*101c0*/  SHFL.IDX PT, R2, R4, 0x1, 0x181f ;  /* 0x00381f0004027f89 */ /* 0x002e7400000e0000 */
[----:B0-----:R-:W-:-:S05]  /*101d0*/  @!P1 LEA R14, P4, R8, R14, 0x1 ;  /* 0x0000000e080e9211 */ /* 0x001fca00078808ff */
[----:B-1----:R-:W-:Y:S02]  /*101e0*/  @!P1 IMAD.X R7, RZ, RZ, R2, P4 ;  /* 0x000000ffff079224 */ /* 0x002fe400020e0602 */
[----:B------:R-:W-:Y:S02]  /*101f0*/  @!P1 IMAD.MOV.U32 R2, RZ, RZ, R14 ;  /* 0x000000ffff029224 */ /* 0x000fe400078e000e */
[----:B------:R-:W-:Y:S01]  /*10200*/  @!P1 IMAD.MOV.U32 R3, RZ, RZ, R7 ;  /* 0x000000ffff039224 */ /* 0x000fe200078e0007 */
        /* <DEDUP_REMOVED lines=8> */
[----:B-1----:R-:W-:Y:S01]  /*10290*/  @!P1 IMAD.X R7, RZ, RZ, R2, P4 ;  /* 0x000000ffff079224 */ /* 0x002fe200020e0602 */
[----:B------:R-:W-:Y:S02]  /*102a0*/  @!P1 MOV R2, R14 ;  /* 0x0000000e00029202 */ /* 0x000fe40000000f00 */
[----:B------:R-:W0:Y:S01]  /*102b0*/  SHFL.IDX PT, R14, R0, 0x3, 0x181f ;  /* 0x00781f00000e7f89 */ /* 0x000e2200000e0000 */
[----:B------:R-:W-:-:S05]  /*102c0*/  @!P1 IMAD.MOV.U32 R3, RZ, RZ, R7 ;  /* 0x000000ffff039224 */ /* 0x000fca00078e0007 */
        /* <DEDUP_REMOVED lines=36> */
[----:B------:R-:W-:-:S03]  /*10510*/  ISETP.GE.AND P1, PT, R6, R5, PT ;  /* 0x000000050600720c */ /* 0x000fc60003f26270 */
[----:B-1----:R-:W1:Y:S10]  /*10520*/  SHFL.IDX PT, R2, R4, 0x6, 0x181f ;  /* 0x00d81f0004027f89 */ /* 0x002e7400000e0000 */
[----:B0-----:R-:W-:Y:S01]  /*10530*/  @!P1 LEA R14, P4, R8, R14, 0x1 ;  /* 0x0000000e080e9211 */ /* 0x001fe200078808ff */
[----:B------:R-:W0:Y:S04]  /*10540*/  SHFL.IDX PT, R4, R4, 0x7, 0x181f ;  /* 0x00f81f0004047f89 */ /* 0x000e2800000e0000 */
[----:B-1----:R-:W-:Y:S01]  /*10550*/  @!P1 IMAD.X R7, RZ, RZ, R2, P4 ;  /* 0x000000ffff079224 */ /* 0x002fe200020e0602 */
[----:B------:R-:W-:-:S02]  /*10560*/  @!P1 MOV R2, R14 ;  /* 0x0000000e00029202 */ /* 0x000fc40000000f00 */
[----:B------:R1:W2:Y:S01]  /*10570*/  SHFL.IDX PT, R14, R0, 0x7, 0x181f ;  /* 0x00f81f00000e7f89 */ /* 0x0002a200000e0000 */
[----:B------:R-:W-:-:S05]  /*10580*/  @!P1 IMAD.MOV.U32 R3, RZ, RZ, R7 ;  /* 0x000000ffff039224 */ /* 0x000fca00078e0007 */
[----:B------:R1:W-:Y:S04]  /*10590*/  @!P1 LDGSTS.E.BYPASS.LTC128B.128 [R33+0xf400], desc[UR36][R2.64], !P3 ;  /* 0x0f40000002219fae */ /* 0x0003e8000d901d64 */
[----:B------:R1:W-:Y:S04]  /*105a0*/  @!P1 LDGSTS.E.BYPASS.LTC128B.128 [R33+0x13400], desc[UR36][R2.64+0x80], !P2 ;  /* 0x1340008002219fae */ /* 0x0003e8000d101d64 */
[----:B0-----:R1:W-:Y:S02]  /*105b0*/  @!P1 LDGSTS.E.BYPASS.LTC128B.128 [R33+0x17400], desc[UR36][R2.64+0x100], !P0 ;  /* 0x1740010002219fae */ /* 0x0013e4000c101d64 */
.L_x_2560:
[----:B-1----:R-:W-:Y:S01]  /*105c0*/  VIADD R0, R17, 0x70 ;  /* 0x0000007011007836 */ /* 0x002fe20000000000 */
[----:B------:R-:W-:Y:S04]  /*105d0*/  BSSY B0, `(.L_x_2470) ;  /* 0x000000b000007945 */ /* 0x000fe80003800000 */
        /* <DEDUP_REMOVED lines=10> */
.L_x_2471:
[----:B------:R-:W-:Y:S05]  /*10680*/  BSYNC B0 ;  /* 0x0000000000007941 */ /* 0x000fea0003800000 */
.L_x_2470:
[----:B------:R-:W-:Y:S01]  /*10690*/  NOP ;  /* 0x0000000000007918 */ /* 0x000fe20000000000 */
[----:B------:R-:W-:-:S13]  /*106a0*/  PLOP3.LUT P0, PT, PT, PT, PT, 0x80, 0x0 ;  /* 0x000000000000781c */ /* 0x000fda0003f0f070 */
.L_x_2472:
        /* <DEDUP_REMOVED lines=20> */
.L_x_2561:
[----:B------:R-:W-:Y:S05]  /*107f0*/  BSYNC B0 ;  /* 0x0000000000007941 */ /* 0x000fea0003800000 */
.L_x_2473:
[----:B------:R-:W-:Y:S01]  /*10800*/  ISETP.GE.AND P0, PT, R0, R36, PT ;  /* 0x000000240000720c */ /* 0x000fe20003f06270 */
[----:B------:R-:W-:-:S12]  /*10810*/  BSSY B0, `(.L_x_2475) ;  /* 0x00000f6000007945 */ /* 0x000fd80003800000 */
[----:B------:R-:W-:Y:S05]  /*10820*/  @!P0 BRA `(.L_x_2476) ;  /* 0x0000000c00d08947 */ /* 0x000fea0003800000 */
[----:B------:R-:W-:Y:S01]  /*10830*/  IMAD.MOV.U32 R17, RZ, RZ, R28 ;  /* 0x000000ffff117224 */ /* 0x000fe200078e001c */
[----:B------:R-:W-:Y:S01]  /*10840*/  MOV R10, R27 ;  /* 0x0000001b000a7202 */ /* 0x000fe20000000f00 */
[----:B------:R-:W-:-:S07]  /*10850*/  IMAD.MOV.U32 R30, RZ, RZ, R25 ;  /* 0x000000ffff1e7224 */ /* 0x000fce00078e0019 */
.L_x_2489:
        /* <DEDUP_REMOVED lines=42> */
.L_x_2477:
[----:B------:R-:W-:Y:S01]  /*10b00*/  IMAD R6, R27, 0x8, R22 ;  /* 0x000000081b067824 */ /* 0x000fe200078e0216 */
[----:B------:R-:W-:Y:S01]  /*10b10*/  SHF.L.U32 R3, R28, 0x1f, RZ ;  /* 0x0000001f1c037819 */ /* 0x000fe200000006ff */
[----:B------:R-:W-:Y:S03]  /*10b20*/  BSSY B1, `(.L_x_2478) ;  /* 0x0000003000017945 */ /* 0x000fe60003800000 */
[----:B------:R-:W0:Y:S02]  /*10b30*/  SYNCS.PHASECHK.TRANS64.TRYWAIT P0, [R6+URZ+0x2a840], R3 ;  /* 0x02a84003060075a7 */ /* 0x000e24000800017f */
[----:B0-----:R-:W-:Y:S05]  /*10b40*/  @!P0 BRA `(.L_x_2479) ;  /* 0x0000003c00908947 */ /* 0x001fea0003800000 */
.L_x_2562:
[----:B------:R-:W-:Y:S05]  /*10b50*/  BSYNC B1 ;  /* 0x0000000000017941 */ /* 0x000fea0003800000 */
.L_x_2478:
        /* <DEDUP_REMOVED lines=30> */
[----:B------:R-:W-:-:S05]  /*10d40*/  LOP3.LUT R11, R11, 0x38, RZ, 0xc0, !PT ;  /* 0x000000380b0b7812 */ /* 0x000fca00078ec0ff */
[----:B------:R-:W-:-:S05]  /*10d50*/  IMAD.SHL.U32 R0, R11, 0x2, RZ ;  /* 0x000000020b007824 */ /* 0x000fca00078e00ff */
[----:B-1----:R-:W-:-:S04]  /*10d60*/  IADD3 R2, P0, R2, R0, RZ ;  /* 0x0000000002027210 */ /* 0x002fc80007f1e0ff */
[----:B0-----:R-:W-:-:S05]  /*10d70*/  IADD3.X R3, RZ, R3, RZ, P0, !PT ;  /* 0x00000003ff037210 */ /* 0x001fca00007fe4ff */
        /* <DEDUP_REMOVED lines=32> */
.L_x_2576:
        /* <DEDUP_REMOVED lines=10> */
.L_x_2481:
        /* <DEDUP_REMOVED lines=10> */
.L_x_2482:
[----:B------:R3:W-:Y:S01]  /*110c0*/  SYNCS.ARRIVE.TRANS64.A1T0 RZ, [R6+URZ+0x2a830], RZ ;  /* 0x02a830ff06ff79a7 */ /* 0x0007e2000810003f */
[----:B------:R-:W-:Y:S05]  /*110d0*/  @!P2 BRA `(.L_x_2483) ;  /* 0x000000000004a947 */ /* 0x000fea0003800000 */
[----:B------:R-:W-:Y:S01]  /*110e0*/  BPT.TRAP 0x1 ;  /* 0x000000040000795c */ /* 0x000fe20000300000 */
.L_x_2483:
[----:B-1----:R-:W-:Y:S01]  /*110f0*/  SHF.L.U32 R2, R17, 0x1f, RZ ;  /* 0x0000001f11027819 */ /* 0x002fe200000006ff */
[----:B------:R-:W-:Y:S01]  /*11100*/  IMAD R4, R10, 0x8, R22 ;  /* 0x000000080a047824 */ /* 0x000fe200078e0216 */
[----:B------:R-:W-:Y:S03]  /*11110*/  BSSY B1, `(.L_x_2484) ;  /* 0x0000003000017945 */ /* 0x000fe60003800000 */
[----:B------:R-:W1:Y:S02]  /*11120*/  SYNCS.PHASECHK.TRANS64.TRYWAIT P0, [R4+URZ+0x2a860], R2 ;  /* 0x02a86002040075a7 */ /* 0x000e64000800017f */
[----:B-1----:R-:W-:Y:S05]  /*11130*/  @!P0 BRA `(.L_x_2485) ;  /* 0x0000004000048947 */ /* 0x002fea0003800000 */
.L_x_2577:
[----:B------:R-:W-:Y:S05]  /*11140*/  BSYNC B1 ;  /* 0x0000000000017941 */ /* 0x000fea0003800000 */
.L_x_2484:
[----:B------:R-:W4:Y:S01]  /*11150*/  S2R R3, SR_TID.X ;  /* 0x0000000000037919 */ /* 0x000f220000002100 */
[----:B---3--:R-:W-:Y:S01]  /*11160*/  IMAD R6, R30, -0x60, R34 ;  /* 0xffffffa01e067824 */ /* 0x008fe200078e0222 */
[----:B------:R-:W-:Y:S01]  /*11170*/  UMOV UR4, 0xffffffff ;  /* 0xffffffff00047882 */ /* 0x000fe20000000000 */
[----:B0-----:R-:W-:Y:S01]  /*11180*/  IMAD R5, R10, 0x3000, R32 ;  /* 0x000030000a057824 */ /* 0x001fe200078e0220 */
[----:B------:R-:W-:Y:S02]  /*11190*/  LOP3.LUT P0, RZ, R29, 0x2, RZ, 0xc0, !PT ;  /* 0x000000021dff7812 */ /* 0x000fe4000780c0ff */
[----:B----4-:R-:W-:-:S04]  /*111a0*/  LOP3.LUT R3, R3, 0x7f, RZ, 0xc0, !PT ;  /* 0x0000007f03037812 */ /* 0x010fc800078ec0ff */
[----:B------:R-:W-:-:S04]  /*111b0*/  SHF.R.U32.HI R3, RZ, 0x3, R3 ;  /* 0x00000003ff037819 */ /* 0x000fc80000011603 */
[----:B------:R-:W-:Y:S01]  /*111c0*/  IADD3 R6, -R3, R6, RZ ;  /* 0x0000000603067210 */ /* 0x000fe20007ffe1ff */
        /* <DEDUP_REMOVED lines=45> */
.L_x_2591:
        /* <DEDUP_REMOVED lines=16> */
[----:B------:R-:W-:Y:S01]  /*115a0*/  IMAD R21, R21, UR4, RZ ;  /* 0x0000000415157c24 */ /* 0x000fe2000f8e02ff */
[----:B------:R-:W-:-:S03]  /*115b0*/  IADD3 R3, R3, R9, RZ ;  /* 0x0000000903037210 */ /* 0x000fc60007ffe0ff */
[C---:B------:R-:W-:Y:S02]  /*115c0*/  IMAD R21, R8.reuse, UR5, R21 ;  /* 0x0000000508157c24 */ /* 0x040fe4000f8e0215 */
[----:B------:R-:W-:-:S04]  /*115d0*/  IMAD.WIDE.U32 R2, R8, UR4, R2 ;  /* 0x0000000408027c25 */ /* 0x000fc8000f8e0002 */
[----:B------:R-:W-:-:S07]  /*115e0*/  IMAD.IADD R21, R3, 0x1, R21 ;  /* 0x0000000103157824 */ /* 0x000fce00078e0215 */
.L_x_2487:
        /* <DEDUP_REMOVED lines=10> */
.L_x_2488:
        /* <DEDUP_REMOVED lines=14> */
.L_x_2476:
[----:B------:R-:W-:Y:S05]  /*11770*/  BSYNC B0 ;  /* 0x0000000000007941 */ /* 0x000fea0003800000 */
.L_x_2475:
        /* <DEDUP_REMOVED lines=17> */
.L_x_2491:
[----:B------:R-:W-:Y:S05]  /*11890*/  BSYNC B0 ;  /* 0x0000000000007941 */ /* 0x000fea0003800000 */
.L_x_2490:
[----:B------:R-:W-:-:S13]  /*118a0*/  LOP3.LUT P0, RZ, R23, 0x10, RZ, 0xc0, !PT ;  /* 0x0000001017ff7812 */ /* 0x000fda000780c0ff */
[----:B------:R-:W-:Y:S05]  /*118b0*/  @!P0 BRA `(.L_x_2492) ;  /* 0x0000000000048947 */ /* 0x000fea0003800000 */
[----:B------:R-:W-:Y:S01]  /*118c0*/  BPT.TRAP 0x1 ;  /* 0x000000040000795c */ /* 0x000fe20000300000 */
.L_x_2492:
[----:B------:R-:W-:Y:S01]  /*118d0*/  IMAD R0, R27, 0x8, R22 ;  /* 0x000000081b007824 */ /* 0x000fe200078e0216 */
[----:B0-----:R-:W-:Y:S01]  /*118e0*/  SHF.L.U32 R3, R28, 0x1f, RZ ;  /* 0x0000001f1c037819 */ /* 0x001fe200000006ff */
[----:B------:R-:W-:Y:S01]  /*118f0*/  BSSY B0, `(.L_x_2493) ;  /* 0x0000004000007945 */ /* 0x000fe20003800000 */
[----:B------:R-:W-:Y:S02]  /*11900*/  IMAD R6, R25, -0x60, R34 ;  /* 0xffffffa019067824 */ /* 0x000fe400078e0222 */
[----:B------:R-:W0:Y:S02]  /*11910*/  SYNCS.PHASECHK.TRANS64.TRYWAIT P0, [R0+URZ+0x2a860], R3 ;  /* 0x02a86003000075a7 */ /* 0x000e24000800017f */
[----:B0-----:R-:W-:Y:S05]  /*11920*/  @!P0 BRA `(.L_x_2494) ;  /* 0x0000004000088947 */ /* 0x001fea0003800000 */
.L_x_2592:
[----:B------:R-:W-:Y:S05]  /*11930*/  BSYNC B0 ;  /* 0x0000000000007941 */ /* 0x000fea0003800000 */
.L_x_2493:
[----:B------:R-:W1:Y:S01]  /*11940*/  S2R R2, SR_TID.X ;  /* 0x0000000000027919 */ /* 0x000e620000002100 */
[----:B------:R-:W-:Y:S01]  /*11950*/  UMOV UR4, 0xffffffff ;  /* 0xffffffff00047882 */ /* 0x000fe20000000000 */
[----:B------:R-:W-:Y:S01]  /*11960*/  IMAD R7, R27, 0x3000, R32 ;  /* 0x000030001b077824 */ /* 0x000fe200078e0220 */
[----:B-1----:R-:W-:-:S04]  /*11970*/  LOP3.LUT R2, R2, 0x7f, RZ, 0xc0, !PT ;  /* 0x0000007f02027812 */ /* 0x002fc800078ec0ff */
[----:B------:R-:W-:-:S04]  /*11980*/  SHF.R.U32.HI R2, RZ, 0x3, R2 ;  /* 0x00000003ff027819 */ /* 0x000fc80000011602 */
[----:B------:R-:W-:Y:S01]  /*11990*/  IADD3 R6, -R2, R6, RZ ;  /* 0x0000000602067210 */ /* 0x000fe20007ffe1ff */
        /* <DEDUP_REMOVED lines=47> */
[----:B--2---:R-:W-:-:S04]  /*11c90*/  IADD3 R2, P4, R10, R5, RZ ;  /* 0x000000050a027210 */ /* 0x004fc80007f9e0ff */
[----:B---3--:R-:W-:-:S05]  /*11ca0*/  IADD3.X R3, RZ, R7, RZ, P4, !PT ;  /* 0x00000007ff037210 */ /* 0x008fca00027fe4ff */
[----:B------:R1:W-:Y:S04]  /*11cb0*/  LDGSTS.E.BYPASS.LTC128B.128 [R4+0x2400], desc[UR36][R2.64], !P2 ;  /* 0x0240000002047fae */ /* 0x0003e8000d101d64 */
[----:B0---4-:R1:W-:Y:S02]  /*11cc0*/  LDGSTS.E.BYPASS.LTC128B.128 [R4+0x5400], desc[UR36][R2.64+0x80], !P3 ;  /* 0x0540008002047fae */ /* 0x0113e4000d901d64 */
.L_x_2606:
        /* <DEDUP_REMOVED lines=11> */
.L_x_2496:
        /* <DEDUP_REMOVED lines=10> */
.L_x_2497:
[----:B------:R1:W-:Y:S01]  /*11e20*/  SYNCS.ARRIVE.TRANS64.A1T0 RZ, [R0+URZ+0x2a850], RZ ;  /* 0x02a850ff00ff79a7 */ /* 0x0003e2000810003f */
[----:B------:R-:W-:-:S05]  /*11e30*/  VIADD R27, R27, 0x1 ;  /* 0x000000011b1b7836 */ /* 0x000fca0000000000 */
[----:B------:R-:W-:-:S04]  /*11e40*/  ISETP.NE.AND P0, PT, R27, 0x2, PT ;  /* 0x000000021b00780c */ /* 0x000fc80003f05270 */
[----:B0-----:R-:W-:Y:S02]  /*11e50*/  SEL R3, RZ, 0x1, P0 ;  /* 0x00000001ff037807 */ /* 0x001fe40000000000 */
[----:B------:R-:W-:Y:S02]  /*11e60*/  SEL R27, R27, RZ, P0 ;  /* 0x000000ff1b1b7207 */ /* 0x000fe40000000000 */
[----:B-1----:R-:W-:-:S07]  /*11e70*/  LOP3.LUT R28, R28, R3, RZ, 0x3c, !PT ;  /* 0x000000031c1c7212 */ /* 0x002fce00078e3cff */
.L_x_2454:
[----:B------:R-:W-:Y:S05]  /*11e80*/  BSYNC B7 ;  /* 0x0000000000077941 */ /* 0x000fea0003800000 */
.L_x_2452:
        /* <DEDUP_REMOVED lines=8> */
[----:B------:R1:W2:Y:S01]  /*11f10*/  LDS.128 R16, [R22+0x2a8d0] ;  /* 0x02a8d00016107984 */ /* 0x0002a20000000c00 */
[----:B------:R-:W-:Y:S06]  /*11f20*/  BAR.ARV 0x4, 0x180 ;  /* 0x0106000000007b1d */ /* 0x000fec0000002000 */
[----:B------:R-:W-:Y:S05]  /*11f30*/  BRA `(.L_x_2499) ;  /* 0x0000000c00d47947 */ /* 0x000fea0003800000 */
.L_x_2498:
        /* <DEDUP_REMOVED lines=22> */
[----:B--2---:R-:W-:Y:S01]  /*120a0*/  @!P1 MOV R8, R2 ;  /* 0x0000000200089202 */ /* 0x004fe20000000f00 */
        /* <DEDUP_REMOVED lines=20> */
.L_x_2616:
[----:B------:R-:W-:Y:S02]  /*121f0*/  ULDC UR4, c[0x0][0xc38] ;  /* 0x00030e0000047ab9 */ /* 0x000fe40000000800 */
[----:B------:R-:W-:-:S04]  /*12200*/  IMAD.U32 R5, RZ, RZ, UR4 ;  /* 0x00000004ff057e24 */ /* 0x000fc8000f8e00ff */
[----:B-1----:R-:W-:-:S05]  /*12210*/  IMAD R14, R14, R5, RZ ;  /* 0x000000050e0e7224 */ /* 0x002fca00078e02ff */
[----:B------:R-:W-:-:S04]  /*12220*/  IADD3 R7, R7, R14, RZ ;  /* 0x0000000e07077210 */ /* 0x000fc80007ffe0ff */
[----:B------:R-:W-:-:S13]  /*12230*/  ISETP.GT.AND P6, PT, R7, R0, PT ;  /* 0x000000000700720c */ /* 0x000fda0003fc4270 */
[----:B------:R-:W-:Y:S05]  /*12240*/  @P6 BRA `(.L_x_2501) ;  /* 0x0000000000a46947 */ /* 0x000fea0003800000 */
.L_x_2504:
        /* <DEDUP_REMOVED lines=34> */
[----:B------:R0:W1:Y:S02]  /*12470*/  SHFL.IDX PT, R14, R2, 0x1f, 0x1f ;  /* 0x03e01f00020e7f89 */ /* 0x00006400000e0000 */
.L_x_2624:
[----:B------:R-:W-:Y:S02]  /*12480*/  ULDC UR4, c[0x0][0xc38] ;  /* 0x00030e0000047ab9 */ /* 0x000fe40000000800 */
[----:B------:R-:W-:-:S04]  /*12490*/  IMAD.U32 R5, RZ, RZ, UR4 ;  /* 0x00000004ff057e24 */ /* 0x000fc8000f8e00ff */
[----:B-1----:R-:W-:-:S04]  /*124a0*/  IMAD R14, R14, R5, RZ ;  /* 0x000000050e0e7224 */ /* 0x002fc800078e02ff */
[----:B------:R-:W-:-:S05]  /*124b0*/  IMAD.IADD R7, R14, 0x1, R7 ;  /* 0x000000010e077824 */ /* 0x000fca00078e0207 */
[----:B------:R-:W-:-:S13]  /*124c0*/  ISETP.GT.AND P6, PT, R7, R0, PT ;  /* 0x000000000700720c */ /* 0x000fda0003fc4270 */
[----:B------:R-:W-:Y:S05]  /*124d0*/  @!P6 BRA `(.L_x_2504) ;  /* 0xfffffffc005ce947 */ /* 0x000fea000383ffff */
.L_x_2501:
        /* <DEDUP_REMOVED lines=10> */
.L_x_2629:
[----:B------:R-:W-:-:S13]  /*12580*/  ISETP.NE.AND P0, PT, R3, RZ, PT ;  /* 0x000000ff0300720c */ /* 0x000fda0003f05270 */
[----:B------:R-:W-:Y:S05]  /*12590*/  @!P0 BRA `(.L_x_2506) ;  /* 0x0000000000108947 */ /* 0x000fea0003800000 */
[----:B------:R-:W-:Y:S01]  /*125a0*/  UMOV UR4, 0xffffffff ;  /* 0xffffffff00047882 */ /* 0x000fe20000000000 */
[----:B-1----:R-:W-:Y:S02]  /*125b0*/  VIADD R12, R12, 0xffffffff ;  /* 0xffffffff0c0c7836 */ /* 0x002fe40000000000 */
[----:B------:R-:W-:Y:S05]  /*125c0*/  BRA.DIV UR4, `(.L_x_2507) ;  /* 0x0000004604307947 */ /* 0x000fea000b800000 */
[----:B------:R4:W1:Y:S02]  /*125d0*/  SHFL.IDX PT, R6, R2, R12, 0x1f ;  /* 0x00001f0c02067589 */ /* 0x00086400000e0000 */
.L_x_2506:
[----:B---3--:R-:W-:Y:S01]  /*125e0*/  ISETP.NE.AND P0, PT, R8, 0x1, PT ;  /* 0x000000010800780c */ /* 0x008fe20003f05270 */
[----:B-1----:R-:W-:-:S04]  /*125f0*/  IMAD R16, R6, R5, R7 ;  /* 0x0000000506107224 */ /* 0x002fc800078e0207 */
[----:B------:R-:W-:-:S08]  /*12600*/  IMAD.IADD R0, R0, 0x1, -R16 ;  /* 0x0000000100007824 */ /* 0x000fd000078e0a10 */
[----:B------:R-:W-:Y:S05]  /*12610*/  @!P0 BRA `(.L_x_2508) ;  /* 0x0000000000dc8947 */ /* 0x000fea0003800000 */
[----:B--2---:R-:W-:Y:S02]  /*12620*/  IABS R5, R17 ;  /* 0x0000001100057213 */ /* 0x004fe40000000000 */
[----:B------:R-:W-:Y:S02]  /*12630*/  IABS R4, R8 ;  /* 0x0000000800047213 */ /* 0x000fe40000000000 */
[----:B------:R-:W1:Y:S08]  /*12640*/  I2F.RP R6, R5 ;  /* 0x0000000500067306 */ /* 0x000e700000209400 */
[----:B------:R-:W2:Y:S08]  /*12650*/  I2F.RP R7, R4 ;  /* 0x0000000400077306 */ /* 0x000eb00000209400 */
[----:B-1----:R-:W0:Y:S08]  /*12660*/  MUFU.RCP R6, R6 ;  /* 0x0000000600067308 */ /* 0x002e300000001000 */
[----:B--2---:R-:W-:Y:S01]  /*12670*/  MUFU.RCP R7, R7 ;  /* 0x0000000700077308 */ /* 0x004fe20000001000 */
[----:B0---4-:R-:W-:-:S02]  /*12680*/  IADD3 R2, R6, 0xffffffe, RZ ;  /* 0x0ffffffe06027810 */ /* 0x011fc40007ffe0ff */
[----:B------:R-:W-:-:S05]  /*12690*/  IABS R6, R17 ;  /* 0x0000001100067213 */ /* 0x000fca0000000000 */
        /* <DEDUP_REMOVED lines=12> */
[----:B------:R-:W-:Y:S01]  /*12760*/  @!P1 IMAD.IADD R2, R2, 0x1, -R5 ;  /* 0x0000000102029824 */ /* 0x000fe200078e0a05 */
[----:B------:R-:W-:-:S02]  /*12770*/  @!P1 IADD3 R6, R6, 0x1, RZ ;  /* 0x0000000106069810 */ /* 0x000fc40007ffe0ff */
        /* <DEDUP_REMOVED lines=27> */
[----:B------:R-:W-:-:S04]  /*12930*/  @!P1 LOP3.LUT R5, RZ, R8, RZ, 0x33, !PT ;  /* 0x00000008ff059212 */ /* 0x000fc800078e33ff */
[----:B------:R-:W-:Y:S01]  /*12940*/  IADD3 R3, -R5, RZ, RZ ;  /* 0x000000ff05037210 */ /* 0x000fe20007ffe1ff */
[----:B------:R-:W-:-:S04]  /*12950*/  IMAD R5, R8, 0x1000000, R5 ;  /* 0x0100000008057824 */ /* 0x000fc800078e0205 */
[----:B------:R-:W-:-:S04]  /*12960*/  IMAD R8, R8, R3, R6 ;  /* 0x0000000308087224 */ /* 0x000fc800078e0206 */
[----:B------:R-:W-:Y:S01]  /*12970*/  IMAD R18, R8, 0x10000, R5 ;  /* 0x0001000008127824 */ /* 0x000fe200078e0205 */
[----:B------:R-:W-:Y:S06]  /*12980*/  BRA `(.L_x_2509) ;  /* 0x0000000000f07947 */ /* 0x000fec0003800000 */
.L_x_2508:
        /* <DEDUP_REMOVED lines=19> */
[-C--:B------:R-:W-:Y:S01]  /*12ac0*/  @!P1 IADD3 R3, R3, -R4.reuse, RZ ;  /* 0x8000000403039210 */ /* 0x080fe20007ffe0ff */
        /* <DEDUP_REMOVED lines=11> */
[----:B------:R-:W-:Y:S01]  /*12b80*/  IMAD R0, R7, R2, R0 ;  /* 0x0000000207007224 */ /* 0x000fe200078e0200 */
[----:B------:R-:W-:Y:S02]  /*12b90*/  MOV R2, RZ ;  /* 0x000000ff00027202 */ /* 0x000fe40000000f00 */
        /* <DEDUP_REMOVED lines=27> */
.L_x_2509:
[----:B------:R-:W-:-:S05]  /*12d50*/  LOP3.LUT R2, RZ, R2, RZ, 0x33, !PT ;  /* 0x00000002ff027212 */ /* 0x000fca00078e33ff */
[----:B------:R-:W-:Y:S01]  /*12d60*/  IMAD.IADD R17, R17, 0x1, R2 ;  /* 0x0000000111117824 */ /* 0x000fe200078e0202 */
[----:B------:R-:W-:Y:S06]  /*12d70*/  BRA `(.L_x_2510) ;  /* 0x00000000001c7947 */ /* 0x000fec0003800000 */
.L_x_2502:
[----:B------:R-:W-:Y:S01]  /*12d80*/  UMOV UR4, URZ ;  /* 0x0000003f00047c82 */ /* 0x000fe20008000000 */
[----:B------:R-:W-:Y:S01]  /*12d90*/  UMOV UR5, URZ ;  /* 0x0000003f00057c82 */ /* 0x000fe20008000000 */
[----:B------:R-:W-:Y:S01]  /*12da0*/  ULDC UR6, c[0x0][0xc3c] ;  /* 0x00030f0000067ab9 */ /* 0x000fe20000000800 */
[----:B------:R-:W-:Y:S01]  /*12db0*/  MOV R16, R0 ;  /* 0x0000000000107202 */ /* 0x000fe20000000f00 */
[----:B------:R-:W-:Y:S02]  /*12dc0*/  IMAD.U32 R17, RZ, RZ, UR4 ;  /* 0x00000004ff117e24 */ /* 0x000fe4000f8e00ff */
[----:B------:R-:W-:Y:S02]  /*12dd0*/  IMAD.U32 R18, RZ, RZ, UR5 ;  /* 0x00000005ff127e24 */ /* 0x000fe4000f8e00ff */
[----:B------:R-:W-:-:S07]  /*12de0*/  IMAD.U32 R19, RZ, RZ, UR6 ;  /* 0x00000006ff137e24 */ /* 0x000fce000f8e00ff */
.L_x_2510:
        /* <DEDUP_REMOVED lines=10> */
.L_x_2499:
[----:B------:R-:W-:Y:S02]  /*12e90*/  ULDC UR4, c[0x0][0xc3c] ;  /* 0x00030f0000047ab9 */ /* 0x000fe40000000800 */
[----:B--2---:R-:W-:-:S13]  /*12ea0*/  ISETP.GE.AND P0, PT, R19, UR4, PT ;  /* 0x0000000413007c0c */ /* 0x004fda000bf06270 */
[----:B------:R-:W-:Y:S05]  /*12eb0*/  @!P0 BRA `(.L_x_2511) ;  /* 0xffffffb0006c8947 */ /* 0x000fea000383ffff */
[----:B------:R-:W-:Y:S05]  /*12ec0*/  BSYNC B8 ;  /* 0x0000000000087941 */ /* 0x000fea0003800000 */
.L_x_2446:
[----:B-1----:R-:W2:Y:S01]  /*12ed0*/  LDL.LU R0, [R1+0x14] ;  /* 0x0000140001007983 */ /* 0x002ea20000300800 */
[----:B------:R-:W-:Y:S01]  /*12ee0*/  BSSY B0, `(.L_x_2512) ;  /* 0x000000b000007945 */ /* 0x000fe20003800000 */
[----:B------:R-:W1:Y:S01]  /*12ef0*/  S2R R5, SR_CgaCtaId ;  /* 0x0000000000057919 */ /* 0x000e620000008800 */
[----:B--2---:R-:W-:-:S05]  /*12f00*/  VIADD R0, R0, 0x1 ;  /* 0x0000000100007836 */ /* 0x004fca0000000000 */
        /* <DEDUP_REMOVED lines=8> */
.L_x_2632:
[----:B------:R-:W-:Y:S05]  /*12f90*/  BSYNC B0 ;  /* 0x0000000000007941 */ /* 0x000fea0003800000 */
.L_x_2512:
[----:B------:R-:W-:-:S03]  /*12fa0*/  UMOV UR4, 0xffffffff ;  /* 0xffffffff00047882 */ /* 0x000fc60000000000 */
[----:B------:R-:W-:Y:S05]  /*12fb0*/  BRA.DIV UR4, `(.L_x_2514) ;  /* 0x0000003a04f07947 */ /* 0x000fea000b800000 */
[----:B-1----:R-:W1:Y:S02]  /*12fc0*/  S2R R0, SR_TID.X ;  /* 0x0000000000007919 */ /* 0x002e640000002100 */
[----:B-1----:R-:W-:-:S04]  /*12fd0*/  SHF.R.U32.HI R0, RZ, 0x5, R0 ;  /* 0x00000005ff007819 */ /* 0x002fc80000011600 */
[----:B------:R-:W-:-:S05]  /*12fe0*/  LOP3.LUT R0, R0, 0x3, RZ, 0xc0, !PT ;  /* 0x0000000300007812 */ /* 0x000fca00078ec0ff */
[----:B------:R1:W2:Y:S02]  /*12ff0*/  SHFL.IDX PT, R14, R0, RZ, 0x1f ;  /* 0x00001fff000e7589 */ /* 0x0002a400000e0000 */
.L_x_2635:
[----:B--2---:R-:W-:Y:S01]  /*13000*/  ISETP.NE.AND P0, PT, R14, RZ, PT ;  /* 0x000000ff0e00720c */ /* 0x004fe20003f05270 */
[----:B------:R-:W-:-:S12]  /*13010*/  BSSY B0, `(.L_x_2515) ;  /* 0x0000026000007945 */ /* 0x000fd80003800000 */
[----:B------:R-:W-:Y:S05]  /*13020*/  @P0 BRA `(.L_x_2516) ;  /* 0x0000000000900947 */ /* 0x000fea0003800000 */
[----:B------:R-:W-:-:S03]  /*13030*/  UMOV UR4, 0xffffffff ;  /* 0xffffffff00047882 */ /* 0x000fc60000000000 */
[----:B------:R-:W-:Y:S05]  /*13040*/  BRA.DIV UR4, `(.L_x_2517) ;  /* 0x0000003e04007947 */ /* 0x000fea000b800000 */
[----:B------:R-:W-:-:S13]  /*13050*/  ELECT P6, URZ, PT ;  /* 0x00000000003f782f */ /* 0x000fda00038c0000 */
.L_x_2638:
[----:B------:R-:W-:Y:S05]  /*13060*/  @!P6 BRA `(.L_x_2516) ;  /* 0x000000000080e947 */ /* 0x000fea0003800000 */
[----:B-1----:R-:W2:Y:S02]  /*13070*/  LDL R0, [R1+0x1c] ;  /* 0x00001c0001007983 */ /* 0x002ea40000100800 */
[----:B--2---:R-:W-:-:S13]  /*13080*/  R2UR UR4, R0 ;  /* 0x00000000000472ca */ /* 0x004fda00000e0000 */
[----:B------:R-:W-:-:S06]  /*13090*/  ULOP3.LUT UR4, UR4, 0x2, URZ, 0xfc, !UPT ;  /* 0x0000000204047892 */ /* 0x000fcc000f8efc3f */
[----:B------:R-:W-:-:S05]  /*130a0*/  IMAD.U32 R0, RZ, RZ, UR4 ;  /* 0x00000004ff007e24 */ /* 0x000fca000f8e00ff */
[----:B------:R-:W-:-:S13]  /*130b0*/  ISETP.NE.AND P0, PT, R0, 0x3, PT ;  /* 0x000000030000780c */ /* 0x000fda0003f05270 */
[----:B------:R-:W-:Y:S05]  /*130c0*/  @!P0 BRA `(.L_x_2518) ;  /* 0x0000000000048947 */ /* 0x000fea0003800000 */
[----:B------:R-:W-:Y:S01]  /*130d0*/  BPT.TRAP 0x1 ;  /* 0x000000040000795c */ /* 0x000fe20000300000 */
.L_x_2518:
[C---:B------:R-:W-:Y:S01]  /*130e0*/  IMAD R5, R27.reuse, 0x8, R4 ;  /* 0x000000081b057824 */ /* 0x040fe200078e0204 */
[----:B------:R-:W-:Y:S02]  /*130f0*/  SHF.L.U32 R0, R28, 0x1f, RZ ;  /* 0x0000001f1c007819 */ /* 0x000fe400000006ff */
[----:B------:R-:W-:Y:S02]  /*13100*/  IADD3 R27, R27, 0x1, RZ ;  /* 0x000000011b1b7810 */ /* 0x000fe40007ffe0ff */
[----:B------:R-:W1:Y:S02]  /*13110*/  SYNCS.PHASECHK.TRANS64.TRYWAIT P1, [R5+URZ+0x2a840], R0 ;  /* 0x02a84000050075a7 */ /* 0x000e64000802017f */
[----:B------:R-:W-:-:S04]  /*13120*/  ISETP.NE.AND P2, PT, R27, 0x2, PT ;  /* 0x000000021b00780c */ /* 0x000fc80003f45270 */
[----:B------:R-:W-:Y:S01]  /*13130*/  SEL R3, RZ, 0x1, P2 ;  /* 0x00000001ff037807 */ /* 0x000fe20001000000 */
[----:B-1----:R-:W-:Y:S08]  /*13140*/  @!P1 BRA `(.L_x_2519) ;  /* 0x0000003800e09947 */ /* 0x002ff00003800000 */
.L_x_2639:
[----:B------:R-:W-:Y:S02]  /*13150*/  SEL R27, R27, RZ, P2 ;  /* 0x000000ff1b1b7207 */ /* 0x000fe40001000000 */
[----:B------:R-:W-:Y:S01]  /*13160*/  LOP3.LUT R2, R28, R3, RZ, 0x3c, !PT ;  /* 0x000000031c027212 */ /* 0x000fe200078e3cff */
[----:B------:R-:W-:Y:S06]  /*13170*/  @!P0 BRA `(.L_x_2520) ;  /* 0x0000000000048947 */ /* 0x000fec0003800000 */
[----:B------:R-:W-:Y:S01]  /*13180*/  BPT.TRAP 0x1 ;  /* 0x000000040000795c */ /* 0x000fe20000300000 */
.L_x_2520:
[----:B------:R-:W-:Y:S01]  /*13190*/  IMAD R27, R27, 0x8, R4 ;  /* 0x000000081b1b7824 */ /* 0x000fe200078e0204 */
[----:B------:R-:W-:-:S04]  /*131a0*/  SHF.L.U32 R2, R2, 0x1f, RZ ;  /* 0x0000001f02027819 */ /* 0x000fc800000006ff */
[----:B------:R-:W2:Y:S02]  /*131b0*/  SYNCS.PHASECHK.TRANS64.TRYWAIT P1, [R27+URZ+0x2a840], R2 ;  /* 0x02a840021b0075a7 */ /* 0x000ea4000802017f */
[----:B--2---:R-:W-:Y:S05]  /*131c0*/  @!P1 BRA `(.L_x_2521) ;  /* 0x0000003800d49947 */ /* 0x004fea0003800000 */
.L_x_2640:
[----:B------:R-:W-:Y:S05]  /*131d0*/  @!P0 BRA `(.L_x_2522) ;  /* 0x0000000000048947 */ /* 0x000fea0003800000 */
[----:B------:R-:W-:Y:S01]  /*131e0*/  BPT.TRAP 0x1 ;  /* 0x000000040000795c */ /* 0x000fe20000300000 */
.L_x_2522:
[----:B------:R-:W3:Y:S02]  /*131f0*/  SYNCS.PHASECHK.TRANS64.TRYWAIT P1, [R5+URZ+0x2a860], R0 ;  /* 0x02a86000050075a7 */ /* 0x000ee4000802017f */
[----:B---3--:R-:W-:Y:S05]  /*13200*/  @!P1 BRA `(.L_x_2523) ;  /* 0x0000003800d89947 */ /* 0x008fea0003800000 */
.L_x_2641:
[----:B------:R-:W-:Y:S05]  /*13210*/  @!P0 BRA `(.L_x_2524) ;  /* 0x0000000000048947 */ /* 0x000fea0003800000 */
[----:B------:R-:W-:Y:S01]  /*13220*/  BPT.TRAP 0x1 ;  /* 0x000000040000795c */ /* 0x000fe20000300000 */
.L_x_2524:
[----:B----4-:R4:W0:Y:S02]  /*13230*/  SYNCS.PHASECHK.TRANS64.TRYWAIT P0, [R27+URZ+0x2a860], R2 ;  /* 0x02a860021b0075a7 */ /* 0x010824000800017f */
[----:B0-----:R-:W-:Y:S05]  /*13240*/  @!P0 NANOSLEEP.SYNCS 0x989680 ;  /* 0x009896800000895d */ /* 0x001fea0003900000 */
[----:B------:R-:W0:Y:S02]  /*13250*/  @!P0 SYNCS.PHASECHK.TRANS64 P0, [R27+URZ+0x2a860], R2 ;  /* 0x02a860021b0085a7 */ /* 0x000e24000800007f */
[----:B0-----:R-:W-:Y:S05]  /*13260*/  @!P0 BRA `(.L_x_2524) ;  /* 0xfffffffc00f08947 */ /* 0x001fea000383ffff */
.L_x_2516:
[----:B------:R-:W-:Y:S05]  /*13270*/  BSYNC B0 ;  /* 0x0000000000007941 */ /* 0x000fea0003800000 */
.L_x_2515:
[----:B------:R-:W-:Y:S05]  /*13280*/  EXIT ;  /* 0x000000000000794d */ /* 0x000fea0003800000 */
.L_x_2379:
[----:B0-----:R-:W-:-:S04]  /*13290*/  IMAD.U32 R3, RZ, RZ, UR40 ;  /* 0x00000028ff037e24 */ /* 0x001fc8000f8e00ff */
[----:B------:R0:W1:Y:S03]  /*132a0*/  SYNCS.PHASECHK.TRANS64.TRYWAIT P1, [R3+URZ+0x2a800], R0 ;  /* 0x02a80000030075a7 */ /* 0x000066000802017f */
[----:B-1----:R-:W-:Y:S05]  /*132b0*/  @!P1 NANOSLEEP.SYNCS 0x989680 ;  /* 0x009896800000995d */ /* 0x002fea0003900000 */
[----:B------:R-:W1:Y:S02]  /*132c0*/  @!P1 SYNCS.PHASECHK.TRANS64 P1, [R3+URZ+0x2a800], R0 ;  /* 0x02a80000030095a7 */ /* 0x000e64000802007f */
[----:B-1----:R-:W-:Y:S05]  /*132d0*/  @!P1 BRA `(.L_x_2379) ;  /* 0xfffffffc00ec9947 */ /* 0x002fea000383ffff */
[----:B------:R-:W-:Y:S05]  /*132e0*/  BRA `(.L_x_2525) ;  /* 0xfffffee800cc7947 */ /* 0x000fea000383ffff */
.L_x_2383:
[----:B-1----:R1:W2:Y:S02]  /*132f0*/  SYNCS.PHASECHK.TRANS64.TRYWAIT P1, [R0+URZ+0x2a830], R3 ;  /* 0x02a83003000075a7 */ /* 0x0022a4000802017f */
[----:B--2---:R-:W-:Y:S05]  /*13300*/  @!P1 NANOSLEEP.SYNCS 0x989680 ;  /* 0x009896800000995d */ /* 0x004fea0003900000 */
[----:B------:R-:W2:Y:S02]  /*13310*/  @!P1 SYNCS.PHASECHK.TRANS64 P1, [R0+URZ+0x2a830], R3 ;  /* 0x02a83003000095a7 */ /* 0x000ea4000802007f */
[----:B--2---:R-:W-:Y:S05]  /*13320*/  @!P1 BRA `(.L_x_2383) ;  /* 0xfffffffc00f09947 */ /* 0x004fea000383ffff */
[----:B------:R-:W-:Y:S05]  /*13330*/  BRA `(.L_x_2382) ;  /* 0xfffffee800e87947 */ /* 0x000fea000383ffff */
.L_x_2389:
[----:B-1----:R-:W-:-:S04]  /*13340*/  IMAD.U32 R12, RZ, RZ, UR8 ;  /* 0x00000008ff0c7e24 */ /* 0x002fc8000f8e00ff */
[----:B------:R1:W2:Y:S03]  /*13350*/  SYNCS.PHASECHK.TRANS64.TRYWAIT P1, [R12+URZ+0x2a830], R11 ;  /* 0x02a8300b0c0075a7 */ /* 0x0002a6000802017f */
[----:B--2---:R-:W-:Y:S05]  /*13360*/  @!P1 NANOSLEEP.SYNCS 0x989680 ;  /* 0x009896800000995d */ /* 0x004fea0003900000 */
[----:B------:R-:W2:Y:S02]  /*13370*/  @!P1 SYNCS.PHASECHK.TRANS64 P1, [R12+URZ+0x2a830], R11 ;  /* 0x02a8300b0c0095a7 */ /* 0x000ea4000802007f */
[----:B--2---:R-:W-:Y:S05]  /*13380*/  @!P1 BRA `(.L_x_2389) ;  /* 0xfffffffc00ec9947 */ /* 0x004fea000383ffff */
[----:B------:R-:W-:Y:S05]  /*13390*/  BRA `(.L_x_2388) ;  /* 0xffffff10008c7947 */ /* 0x000fea000383ffff */
.L_x_2393:
[----:B01----:R-:W-:-:S04]  /*133a0*/  IMAD.U32 R11, RZ, RZ, UR9 ;  /* 0x00000009ff0b7e24 */ /* 0x003fc8000f8e00ff */
[----:B------:R0:W1:Y:S03]  /*133b0*/  SYNCS.PHASECHK.TRANS64.TRYWAIT P1, [R11+URZ+0x2a850], R0 ;  /* 0x02a850000b0075a7 */ /* 0x000066000802017f */
[----:B-1----:R-:W-:Y:S05]  /*133c0*/  @!P1 NANOSLEEP.SYNCS 0x989680 ;  /* 0x009896800000995d */ /* 0x002fea0003900000 */
[----:B------:R-:W1:Y:S02]  /*133d0*/  @!P1 SYNCS.PHASECHK.TRANS64 P1, [R11+URZ+0x2a850], R0 ;  /* 0x02a850000b0095a7 */ /* 0x000e64000802007f */
[----:B-1----:R-:W-:Y:S05]  /*133e0*/  @!P1 BRA `(.L_x_2393) ;  /* 0xfffffffc00ec9947 */ /* 0x002fea000383ffff */
[----:B------:R-:W-:Y:S05]  /*133f0*/  BRA `(.L_x_2392) ;  /* 0xffffff1800d47947 */ /* 0x000fea000383ffff */
.L_x_2401:
[----:B-1----:R-:W-:-:S04]  /*13400*/  IMAD.U32 R12, RZ, RZ, UR8 ;  /* 0x00000008ff0c7e24 */ /* 0x002fc8000f8e00ff */
[----:B------:R1:W2:Y:S03]  /*13410*/  SYNCS.PHASECHK.TRANS64.TRYWAIT P1, [R12+URZ+0x2a830], R11 ;  /* 0x02a8300b0c0075a7 */ /* 0x0002a6000802017f */
[----:B--2---:R-:W-:Y:S05]  /*13420*/  @!P1 NANOSLEEP.SYNCS 0x989680 ;  /* 0x009896800000995d */ /* 0x004fea0003900000 */
[----:B------:R-:W2:Y:S02]  /*13430*/  @!P1 SYNCS.PHASECHK.TRANS64 P1, [R12+URZ+0x2a830], R11 ;  /* 0x02a8300b0c0095a7 */ /* 0x000ea4000802007f */
[----:B--2---:R-:W-:Y:S05]  /*13440*/  @!P1 BRA `(.L_x_2401) ;  /* 0xfffffffc00ec9947 */ /* 0x004fea000383ffff */
[----:B------:R-:W-:Y:S05]  /*13450*/  BRA `(.L_x_2400) ;  /* 0xffffff3c00007947 */ /* 0x000fea000383ffff */
.L_x_2405:
[----:B01----:R-:W-:-:S04]  /*13460*/  IMAD.U32 R11, RZ, RZ, UR8 ;  /* 0x00000008ff0b7e24 */ /* 0x003fc8000f8e00ff */
[----:B------:R0:W1:Y:S03]  /*13470*/  SYNCS.PHASECHK.TRANS64.TRYWAIT P1, [R11+URZ+0x2a850], R0 ;  /* 0x02a850000b0075a7 */ /* 0x000066000802017f */
[----:B-1----:R-:W-:Y:S05]  /*13480*/  @!P1 NANOSLEEP.SYNCS 0x989680 ;  /* 0x009896800000995d */ /* 0x002fea0003900000 */
[----:B------:R-:W1:Y:S02]  /*13490*/  @!P1 SYNCS.PHASECHK.TRANS64 P1, [R11+URZ+0x2a850], R0 ;  /* 0x02a850000b0095a7 */ /* 0x000e64000802007f */
[----:B-1----:R-:W-:Y:S05]  /*134a0*/  @!P1 BRA `(.L_x_2405) ;  /* 0xfffffffc00ec9947 */ /* 0x002fea000383ffff */
[----:B------:R-:W-:Y:S05]  /*134b0*/  BRA `(.L_x_2404) ;  /* 0xffffff4400487947 */ /* 0x000fea000383ffff */
.L_x_2412:
[----:B-1----:R-:W-:-:S04]  /*134c0*/  IMAD.U32 R3, RZ, RZ, UR5 ;  /* 0x00000005ff037e24 */ /* 0x002fc8000f8e00ff */
[----:B------:R1:W2:Y:S03]  /*134d0*/  SYNCS.PHASECHK.TRANS64.TRYWAIT P1, [R3+URZ+0x2a850], R0 ;  /* 0x02a85000030075a7 */ /* 0x0002a6000802017f */
[----:B--2---:R-:W-:Y:S05]  /*134e0*/  @!P1 NANOSLEEP.SYNCS 0x989680 ;  /* 0x009896800000995d */ /* 0x004fea0003900000 */
[----:B------:R-:W2:Y:S02]  /*134f0*/  @!P1 SYNCS.PHASECHK.TRANS64 P1, [R3+URZ+0x2a850], R0 ;  /* 0x02a85000030095a7 */ /* 0x000ea4000802007f */
[----:B--2---:R-:W-:Y:S05]  /*13500*/  @!P1 BRA `(.L_x_2412) ;  /* 0xfffffffc00ec9947 */ /* 0x004fea000383ffff */
[----:B------:R-:W-:Y:S05]  /*13510*/  BRA `(.L_x_2411) ;  /* 0xffffff6000647947 */ /* 0x000fea000383ffff */
.L_x_2460:
[----:B------:R-:W-:Y:S01]  /*13520*/  SHF.R.U32.HI R7, RZ, 0x5, R21 ;  /* 0x00000005ff077819 */ /* 0x000fe20000011615 */
[----:B------:R-:W-:Y:S01]  /*13530*/  BSSY B0, `(.L_x_2526) ;  /* 0x0000009000007945 */ /* 0x000fe20003800000 */
[----:B------:R-:W-:Y:S02]  /*13540*/  IMAD.MOV.U32 R12, RZ, RZ, RZ ;  /* 0x000000ffff0c7224 */ /* 0x000fe400078e00ff */
[----:B------:R-:W-:Y:S01]  /*13550*/  LOP3.LUT R7, R7, 0x3, RZ, 0xc0, !PT ;  /* 0x0000000307077812 */ /* 0x000fe200078ec0ff */
[----:B------:R-:W-:Y:S02]  /*13560*/  IMAD.MOV.U32 R11, RZ, RZ, 0x1f ;  /* 0x0000001fff0b7424 */ /* 0x000fe400078e00ff */
[----:B------:R-:W-:Y:S01]  /*13570*/  IMAD.MOV.U32 R15, RZ, RZ, -0x1 ;  /* 0xffffffffff0f7424 */ /* 0x000fe200078e00ff */
[----:B------:R-:W-:-:S07]  /*13580*/  MOV R13, R7 ;  /* 0x00000007000d7202 */ /* 0x000fce0000000f00 */
[----:B-----5:R-:W-:Y:S05]  /*13590*/  WARPSYNC.COLLECTIVE R15, `(.L_x_2527) ;  /* 0x000000000f087348 */ /* 0x020fea0003c00000 */
[----:B------:R0:W1:Y:S02]  /*135a0*/  SHFL.IDX P6, R14, R13, R12, R11 ;  /* 0x0000000c0d0e7389 */ /* 0x00006400000c000b */
[----:B01---5:R-:W-:Y:S01]  /*135b0*/  ENDCOLLECTIVE ;  /* 0x000000000000791b */ /* 0x023fe20003800000 */
.L_x_2527:
[----:B------:R-:W-:Y:S05]  /*135c0*/  BSYNC B0 ;  /* 0x0000000000007941 */ /* 0x000fea0003800000 */
.L_x_2526:
[----:B------:R-:W-:Y:S05]  /*135d0*/  BRA `(.L_x_2528) ;  /* 0xffffffb800ec7947 */ /* 0x000fea000383ffff */
.L_x_2463:
[----:B0-----:R0:W1:Y:S02]  /*135e0*/  SYNCS.PHASECHK.TRANS64.TRYWAIT P0, [R7+URZ+0x2a840], R2 ;  /* 0x02a84002070075a7 */ /* 0x001064000800017f */
[----:B-1----:R-:W-:Y:S05]  /*135f0*/  @!P0 NANOSLEEP.SYNCS 0x989680 ;  /* 0x009896800000895d */ /* 0x002fea0003900000 */
[----:B------:R-:W1:Y:S02]  /*13600*/  @!P0 SYNCS.PHASECHK.TRANS64 P0, [R7+URZ+0x2a840], R2 ;  /* 0x02a84002070085a7 */ /* 0x000e64000800007f */
[----:B-1----:R-:W-:Y:S05]  /*13610*/  @!P0 BRA `(.L_x_2463) ;  /* 0xfffffffc00f08947 */ /* 0x002fea000383ffff */
[----:B------:R-:W-:Y:S05]  /*13620*/  BRA `(.L_x_2529) ;  /* 0xffffffbc00547947 */ /* 0x000fea000383ffff */
.L_x_2464:
        /* <DEDUP_REMOVED lines=8> */
.L_x_2531:
[----:B------:R-:W-:Y:S05]  /*136b0*/  BSYNC B0 ;  /* 0x0000000000007941 */ /* 0x000fea0003800000 */
.L_x_2530:
        /* <DEDUP_REMOVED lines=9> */
.L_x_2532:
[----:B------:R-:W-:Y:S01]  /*13750*/  MOV R13, R0 ;  /* 0x00000000000d7202 */ /* 0x000fe20000000f00 */
[----:B------:R-:W-:Y:S02]  /*13760*/  IMAD.MOV.U32 R12, RZ, RZ, 0x1 ;  /* 0x00000001ff0c7424 */ /* 0x000fe400078e00ff */
[----:B------:R-:W-:-:S07]  /*13770*/  IMAD.MOV.U32 R3, RZ, RZ, R14 ;  /* 0x000000ffff037224 */ /* 0x000fce00078e000e */
[----:B------:R-:W-:Y:S05]  /*13780*/  WARPSYNC.COLLECTIVE R15, `(.L_x_2533) ;  /* 0x000000000f087348 */ /* 0x000fea0003c00000 */
[----:B------:R0:W1:Y:S02]  /*13790*/  SHFL.IDX P6, R14, R13, R12, R11 ;  /* 0x0000000c0d0e7389 */ /* 0x00006400000c000b */
[----:B01----:R-:W-:Y:S01]  /*137a0*/  ENDCOLLECTIVE ;  /* 0x000000000000791b */ /* 0x003fe20003800000 */
.L_x_2533:
        /* <DEDUP_REMOVED lines=17> */
.L_x_2534:
[----:B------:R-:W-:Y:S02]  /*138c0*/  @P1 IMAD R8, R5, 0x2, R22 ;  /* 0x0000000205081824 */ /* 0x000fe400078e0216 */
[----:B------:R-:W-:Y:S01]  /*138d0*/  IMAD.MOV.U32 R13, RZ, RZ, R0 ;  /* 0x000000ffff0d7224 */ /* 0x000fe200078e0000 */
[----:B------:R-:W-:Y:S01]  /*138e0*/  MOV R12, 0x2 ;  /* 0x00000002000c7802 */ /* 0x000fe20000000f00 */
[----:B------:R-:W-:-:S07]  /*138f0*/  IMAD.MOV.U32 R3, RZ, RZ, R14 ;  /* 0x000000ffff037224 */ /* 0x000fce00078e000e */
[----:B------:R-:W-:Y:S05]  /*13900*/  WARPSYNC.COLLECTIVE R15, `(.L_x_2535) ;  /* 0x000000000f087348 */ /* 0x000fea0003c00000 */
[----:B------:R0:W1:Y:S02]  /*13910*/  SHFL.IDX P6, R14, R13, R12, R11 ;  /* 0x0000000c0d0e7389 */ /* 0x00006400000c000b */
[----:B01----:R-:W-:Y:S01]  /*13920*/  ENDCOLLECTIVE ;  /* 0x000000000000791b */ /* 0x003fe20003800000 */
.L_x_2535:
        /* <DEDUP_REMOVED lines=17> */
.L_x_2536:
[----:B------:R-:W-:Y:S02]  /*13a40*/  @P1 IMAD R8, R5, 0x2, R22 ;  /* 0x0000000205081824 */ /* 0x000fe400078e0216 */
[----:B------:R-:W-:Y:S02]  /*13a50*/  IMAD.MOV.U32 R13, RZ, RZ, R0 ;  /* 0x000000ffff0d7224 */ /* 0x000fe400078e0000 */
[----:B------:R-:W-:Y:S02]  /*13a60*/  IMAD.MOV.U32 R12, RZ, RZ, 0x3 ;  /* 0x00000003ff0c7424 */ /* 0x000fe400078e00ff */
[----:B------:R-:W-:-:S07]  /*13a70*/  IMAD.MOV.U32 R3, RZ, RZ, R14 ;  /* 0x000000ffff037224 */ /* 0x000fce00078e000e */
[----:B------:R-:W-:Y:S05]  /*13a80*/  WARPSYNC.COLLECTIVE R15, `(.L_x_2537) ;  /* 0x000000000f087348 */ /* 0x000fea0003c00000 */
[----:B------:R0:W1:Y:S02]  /*13a90*/  SHFL.IDX P6, R14, R13, R12, R11 ;  /* 0x0000000c0d0e7389 */ /* 0x00006400000c000b */
[----:B01----:R-:W-:Y:S01]  /*13aa0*/  ENDCOLLECTIVE ;  /* 0x000000000000791b */ /* 0x003fe20003800000 */
.L_x_2537:
        /* <DEDUP_REMOVED lines=17> */
.L_x_2538:
[----:B------:R-:W-:Y:S02]  /*13bc0*/  @P1 IMAD R8, R5, 0x2, R22 ;  /* 0x0000000205081824 */ /* 0x000fe400078e0216 */
[----:B------:R-:W-:Y:S02]  /*13bd0*/  IMAD.MOV.U32 R13, RZ, RZ, R0 ;  /* 0x000000ffff0d7224 */ /* 0x000fe400078e0000 */
[----:B------:R-:W-:Y:S02]  /*13be0*/  IMAD.MOV.U32 R12, RZ, RZ, 0x4 ;  /* 0x00000004ff0c7424 */ /* 0x000fe400078e00ff */
[----:B------:R-:W-:-:S07]  /*13bf0*/  IMAD.MOV.U32 R3, RZ, RZ, R14 ;  /* 0x000000ffff037224 */ /* 0x000fce00078e000e */
[----:B------:R-:W-:Y:S05]  /*13c00*/  WARPSYNC.COLLECTIVE R15, `(.L_x_2539) ;  /* 0x000000000f087348 */ /* 0x000fea0003c00000 */
[----:B------:R0:W1:Y:S02]  /*13c10*/  SHFL.IDX P6, R14, R13, R12, R11 ;  /* 0x0000000c0d0e7389 */ /* 0x00006400000c000b */
[----:B01----:R-:W-:Y:S01]  /*13c20*/  ENDCOLLECTIVE ;  /* 0x000000000000791b */ /* 0x003fe20003800000 */
.L_x_2539:
        /* <DEDUP_REMOVED lines=17> */
.L_x_2540:
[----:B------:R-:W-:Y:S02]  /*13d40*/  @P1 IMAD R8, R5, 0x2, R22 ;  /* 0x0000000205081824 */ /* 0x000fe400078e0216 */
[----:B------:R-:W-:Y:S02]  /*13d50*/  IMAD.MOV.U32 R13, RZ, RZ, R0 ;  /* 0x000000ffff0d7224 */ /* 0x000fe400078e0000 */
[----:B------:R-:W-:Y:S02]  /*13d60*/  IMAD.MOV.U32 R12, RZ, RZ, 0x5 ;  /* 0x00000005ff0c7424 */ /* 0x000fe400078e00ff */
[----:B------:R-:W-:-:S07]  /*13d70*/  IMAD.MOV.U32 R3, RZ, RZ, R14 ;  /* 0x000000ffff037224 */ /* 0x000fce00078e000e */
[----:B------:R-:W-:Y:S05]  /*13d80*/  WARPSYNC.COLLECTIVE R15, `(.L_x_2541) ;  /* 0x000000000f087348 */ /* 0x000fea0003c00000 */
[----:B------:R0:W1:Y:S02]  /*13d90*/  SHFL.IDX P6, R14, R13, R12, R11 ;  /* 0x0000000c0d0e7389 */ /* 0x00006400000c000b */
[----:B01----:R-:W-:Y:S01]  /*13da0*/  ENDCOLLECTIVE ;  /* 0x000000000000791b */ /* 0x003fe20003800000 */
.L_x_2541:
        /* <DEDUP_REMOVED lines=10> */
.L_x_2542:
        /* <DEDUP_REMOVED lines=8> */
.L_x_2469:
[----:B------:R-:W-:Y:S02]  /*13ed0*/  IMAD.MOV.U32 R13, RZ, RZ, R4 ;  /* 0x000000ffff0d7224 */ /* 0x000fe400078e0004 */
[----:B------:R-:W-:Y:S02]  /*13ee0*/  IMAD.MOV.U32 R12, RZ, RZ, RZ ;  /* 0x000000ffff0c7224 */ /* 0x000fe400078e00ff */
[----:B------:R-:W-:Y:S02]  /*13ef0*/  IMAD.MOV.U32 R11, RZ, RZ, 0x181f ;  /* 0x0000181fff0b7424 */ /* 0x000fe400078e00ff */
[----:B------:R-:W-:Y:S02]  /*13f00*/  IMAD.MOV.U32 R15, RZ, RZ, -0x1 ;  /* 0xffffffffff0f7424 */ /* 0x000fe400078e00ff */
[----:B-----5:R-:W-:Y:S02]  /*13f10*/  IMAD R5, R10, R6, RZ ;  /* 0x000000060a057224 */ /* 0x020fe400078e02ff */
[----:B------:R-:W-:-:S07]  /*13f20*/  IMAD R17, R17, 0x80, R9 ;  /* 0x0000008011117824 */ /* 0x000fce00078e0209 */
[----:B------:R-:W-:Y:S05]  /*13f30*/  WARPSYNC.COLLECTIVE R15, `(.L_x_2544) ;  /* 0x000000000f087348 */ /* 0x000fea0003c00000 */
[----:B------:R0:W1:Y:S02]  /*13f40*/  SHFL.IDX P6, R14, R13, R12, R11 ;  /* 0x0000000c0d0e7389 */ /* 0x00006400000c000b */
[----:B01----:R-:W-:Y:S01]  /*13f50*/  ENDCOLLECTIVE ;  /* 0x000000000000791b */ /* 0x003fe20003800000 */
.L_x_2544:
[C---:B------:R-:W-:Y:S01]  /*13f60*/  VIADD R6, R17.reuse, 0x10 ;  /* 0x0000001011067836 */ /* 0x040fe20000000000 */
[----:B------:R-:W-:Y:S01]  /*13f70*/  ISETP.GE.AND P1, PT, R17, R5, PT ;  /* 0x000000051100720c */ /* 0x000fe20003f26270 */
[----:B------:R-:W-:Y:S02]  /*13f80*/  IMAD.MOV.U32 R13, RZ, RZ, R0 ;  /* 0x000000ffff0d7224 */ /* 0x000fe400078e0000 */
[----:B------:R-:W-:-:S10]  /*13f90*/  IMAD.MOV.U32 R2, RZ, RZ, R14 ;  /* 0x000000ffff027224 */ /* 0x000fd400078e000e */
[----:B------:R-:W-:Y:S05]  /*13fa0*/  WARPSYNC.COLLECTIVE R15, `(.L_x_2545) ;  /* 0x000000000f087348 */ /* 0x000fea0003c00000 */
[----:B------:R0:W1:Y:S02]  /*13fb0*/  SHFL.IDX P6, R14, R13, R12, R11 ;  /* 0x0000000c0d0e7389 */ /* 0x00006400000c000b */
[----:B01----:R-:W-:Y:S01]  /*13fc0*/  ENDCOLLECTIVE ;  /* 0x000000000000791b */ /* 0x003fe20003800000 */
.L_x_2545:
        /* <DEDUP_REMOVED lines=8> */
.L_x_2546:
        /* <DEDUP_REMOVED lines=8> */
[----:B------:R-:W-:Y:S02]  /*140d0*/  VIADD R6, R17, 0x20 ;  /* 0x0000002011067836 */ /* 0x000fe40000000000 */
[----:B0-----:R-:W-:-:S08]  /*140e0*/  IMAD.MOV.U32 R2, RZ, RZ, R14 ;  /* 0x000000ffff027224 */ /* 0x001fd000078e000e */
[----:B------:R-:W-:Y:S05]  /*140f0*/  WARPSYNC.COLLECTIVE R15, `(.L_x_2547) ;  /* 0x000000000f087348 */ /* 0x000fea0003c00000 */
[----:B------:R0:W1:Y:S02]  /*14100*/  SHFL.IDX P6, R14, R13, R12, R11 ;  /* 0x0000000c0d0e7389 */ /* 0x00006400000c000b */
[----:B01----:R-:W-:Y:S01]  /*14110*/  ENDCOLLECTIVE ;  /* 0x000000000000791b */ /* 0x003fe20003800000 */
.L_x_2547:
        /* <DEDUP_REMOVED lines=8> */
.L_x_2548:
[----:B------:R-:W-:-:S05]  /*141a0*/  @!P1 IMAD.MOV.U32 R3, RZ, RZ, R7 ;  /* 0x000000ffff039224 */ /* 0x000fca00078e0007 */
        /* <DEDUP_REMOVED lines=8> */
[----:B------:R-:W-:Y:S02]  /*14230*/  VIADD R6, R17, 0x30 ;  /* 0x0000003011067836 */ /* 0x000fe40000000000 */
[----:B0-----:R-:W-:-:S10]  /*14240*/  IMAD.MOV.U32 R2, RZ, RZ, R14 ;  /* 0x000000ffff027224 */ /* 0x001fd400078e000e */
[----:B------:R-:W-:Y:S05]  /*14250*/  WARPSYNC.COLLECTIVE R15, `(.L_x_2549) ;  /* 0x000000000f087348 */ /* 0x000fea0003c00000 */
[----:B------:R0:W1:Y:S02]  /*14260*/  SHFL.IDX P6, R14, R13, R12, R11 ;  /* 0x0000000c0d0e7389 */ /* 0x00006400000c000b */
[----:B01----:R-:W-:Y:S01]  /*14270*/  ENDCOLLECTIVE ;  /* 0x000000000000791b */ /* 0x003fe20003800000 */
.L_x_2549:
        /* <DEDUP_REMOVED lines=8> */
.L_x_2550:
        /* <DEDUP_REMOVED lines=14> */
.L_x_2551:
        /* <DEDUP_REMOVED lines=8> */
.L_x_2552:
        /* <DEDUP_REMOVED lines=14> */
.L_x_2553:
        /* <DEDUP_REMOVED lines=8> */
.L_x_2554:
        /* <DEDUP_REMOVED lines=14> */
.L_x_2555:
        /* <DEDUP_REMOVED lines=8> */
.L_x_2556:
        /* <DEDUP_REMOVED lines=13> */
.L_x_2557:
        /* <DEDUP_REMOVED lines=8> */
.L_x_2558:
        /* <DEDUP_REMOVED lines=12> */
.L_x_2559:
[----:B------:R-:W-:Y:S05]  /*14930*/  BRA `(.L_x_2560) ;  /* 0xffffffbc00207947 */ /* 0x000fea000383ffff */
.L_x_2474:
[----:B0-----:R0:W1:Y:S02]  /*14940*/  SYNCS.PHASECHK.TRANS64.TRYWAIT P0, [R22+URZ+0x2a820], R3 ;  /* 0x02a82003160075a7 */ /* 0x001064000800017f */
[----:B-1----:R-:W-:Y:S05]  /*14950*/  @!P0 NANOSLEEP.SYNCS 0x989680 ;  /* 0x009896800000895d */ /* 0x002fea0003900000 */
[----:B------:R-:W1:Y:S02]  /*14960*/  @!P0 SYNCS.PHASECHK.TRANS64 P0, [R22+URZ+0x2a820], R3 ;  /* 0x02a82003160085a7 */ /* 0x000e64000800007f */
[----:B-1----:R-:W-:Y:S05]  /*14970*/  @!P0 BRA `(.L_x_2474) ;  /* 0xfffffffc00f08947 */ /* 0x002fea000383ffff */
[----:B------:R-:W-:Y:S05]  /*14980*/  BRA `(.L_x_2561) ;  /* 0xffffffbc00987947 */ /* 0x000fea000383ffff */
.L_x_2479:
[----:B0-----:R0:W1:Y:S02]  /*14990*/  SYNCS.PHASECHK.TRANS64.TRYWAIT P0, [R6+URZ+0x2a840], R3 ;  /* 0x02a84003060075a7 */ /* 0x001064000800017f */
[----:B-1----:R-:W-:Y:S05]  /*149a0*/  @!P0 NANOSLEEP.SYNCS 0x989680 ;  /* 0x009896800000895d */ /* 0x002fea0003900000 */
[----:B------:R-:W1:Y:S02]  /*149b0*/  @!P0 SYNCS.PHASECHK.TRANS64 P0, [R6+URZ+0x2a840], R3 ;  /* 0x02a84003060085a7 */ /* 0x000e64000800007f */
[----:B-1----:R-:W-:Y:S05]  /*149c0*/  @!P0 BRA `(.L_x_2479) ;  /* 0xfffffffc00f08947 */ /* 0x002fea000383ffff */
[----:B------:R-:W-:Y:S05]  /*149d0*/  BRA `(.L_x_2562) ;  /* 0xffffffc0005c7947 */ /* 0x000fea000383ffff */
.L_x_2480:
[----:B------:R-:W-:Y:S01]  /*149e0*/  BSSY B1, `(.L_x_2563) ;  /* 0x0000008000017945 */ /* 0x000fe20003800000 */
[----:B------:R-:W-:Y:S01]  /*149f0*/  IMAD.MOV.U32 R13, RZ, RZ, R5 ;  /* 0x000000ffff0d7224 */ /* 0x000fe200078e0005 */
[----:B------:R-:W-:Y:S01]  /*14a00*/  MOV R11, 0x181f ;  /* 0x0000181f000b7802 */ /* 0x000fe20000000f00 */
[----:B------:R-:W-:Y:S02]  /*14a10*/  IMAD.MOV.U32 R12, RZ, RZ, RZ ;  /* 0x000000ffff0c7224 */ /* 0x000fe400078e00ff */
[----:B------:R-:W-:-:S07]  /*14a20*/  IMAD.MOV.U32 R15, RZ, RZ, -0x1 ;  /* 0xffffffffff0f7424 */ /* 0x000fce00078e00ff */
[----:B--2---:R-:W-:Y:S05]  /*14a30*/  WARPSYNC.COLLECTIVE R15, `(.L_x_2564) ;  /* 0x000000000f087348 */ /* 0x004fea0003c00000 */
[----:B--2---:R0:W1:Y:S02]  /*14a40*/  SHFL.IDX P6, R14, R13, R12, R11 ;  /* 0x0000000c0d0e7389 */ /* 0x00406400000c000b */
[----:B01----:R-:W-:Y:S01]  /*14a50*/  ENDCOLLECTIVE ;  /* 0x000000000000791b */ /* 0x003fe20003800000 */
.L_x_2564:
[----:B------:R-:W-:Y:S05]  /*14a60*/  BSYNC B1 ;  /* 0x0000000000017941 */ /* 0x000fea0003800000 */
.L_x_2563:
        /* <DEDUP_REMOVED lines=10> */
.L_x_2565:
[----:B------:R-:W-:Y:S02]  /*14b10*/  IMAD.MOV.U32 R13, RZ, RZ, R5 ;  /* 0x000000ffff0d7224 */ /* 0x000fe400078e0005 */
[----:B------:R-:W-:Y:S02]  /*14b20*/  IMAD.MOV.U32 R12, RZ, RZ, 0x1 ;  /* 0x00000001ff0c7424 */ /* 0x000fe400078e00ff */
[----:B------:R-:W-:Y:S01]  /*14b30*/  IMAD.SHL.U32 R35, R35, 0x8, RZ ;  /* 0x0000000823237824 */ /* 0x000fe200078e00ff */
[----:B------:R-:W-:-:S07]  /*14b40*/  MOV R2, R14 ;  /* 0x0000000e00027202 */ /* 0x000fce0000000f00 */
[----:B------:R-:W-:Y:S05]  /*14b50*/  WARPSYNC.COLLECTIVE R15, `(.L_x_2566) ;  /* 0x000000000f087348 */ /* 0x000fea0003c00000 */
[----:B------:R0:W1:Y:S02]  /*14b60*/  SHFL.IDX P6, R14, R13, R12, R11 ;  /* 0x0000000c0d0e7389 */ /* 0x00006400000c000b */
[----:B01----:R-:W-:Y:S01]  /*14b70*/  ENDCOLLECTIVE ;  /* 0x000000000000791b */ /* 0x003fe20003800000 */
.L_x_2566:
[----:B------:R-:W-:-:S05]  /*14b80*/  LOP3.LUT R35, R35, 0x38, RZ, 0xc0, !PT ;  /* 0x0000003823237812 */ /* 0x000fca00078ec0ff */
[----:B------:R-:W-:-:S05]  /*14b90*/  IMAD.SHL.U32 R0, R35, 0x2, RZ ;  /* 0x0000000223007824 */ /* 0x000fca00078e00ff */
[----:B------:R-:W-:Y:S01]  /*14ba0*/  IADD3 R2, P0, R2, R0, RZ ;  /* 0x0000000002027210 */ /* 0x000fe20007f1e0ff */
[----:B------:R-:W-:-:S04]  /*14bb0*/  IMAD.MOV.U32 R13, RZ, RZ, R9 ;  /* 0x000000ffff0d7224 */ /* 0x000fc800078e0009 */
[----:B------:R-:W-:-:S05]  /*14bc0*/  IMAD.X R3, RZ, RZ, R3, P0 ;  /* 0x000000ffff037224 */ /* 0x000fca00000e0603 */
        /* <DEDUP_REMOVED lines=10> */
.L_x_2567:
[----:B------:R-:W-:Y:S02]  /*14c70*/  IMAD.MOV.U32 R13, RZ, RZ, R5 ;  /* 0x000000ffff0d7224 */ /* 0x000fe400078e0005 */
[----:B------:R-:W-:Y:S01]  /*14c80*/  IMAD.MOV.U32 R12, RZ, RZ, 0x2 ;  /* 0x00000002ff0c7424 */ /* 0x000fe200078e00ff */
[----:B------:R-:W-:-:S07]  /*14c90*/  MOV R2, R14 ;  /* 0x0000000e00027202 */ /* 0x000fce0000000f00 */
[----:B------:R-:W-:Y:S05]  /*14ca0*/  WARPSYNC.COLLECTIVE R15, `(.L_x_2568) ;  /* 0x000000000f087348 */ /* 0x000fea0003c00000 */
[----:B------:R0:W1:Y:S02]  /*14cb0*/  SHFL.IDX P6, R14, R13, R12, R11 ;  /* 0x0000000c0d0e7389 */ /* 0x00006400000c000b */
[----:B01----:R-:W-:Y:S01]  /*14cc0*/  ENDCOLLECTIVE ;  /* 0x000000000000791b */ /* 0x003fe20003800000 */
.L_x_2568:
        /* <DEDUP_REMOVED lines=13> */
.L_x_2569:
[----:B------:R-:W-:Y:S01]  /*14da0*/  MOV R13, R5 ;  /* 0x00000005000d7202 */ /* 0x000fe20000000f00 */
[----:B------:R-:W-:Y:S02]  /*14db0*/  IMAD.MOV.U32 R12, RZ, RZ, 0x3 ;  /* 0x00000003ff0c7424 */ /* 0x000fe400078e00ff */
[----:B------:R-:W-:-:S07]  /*14dc0*/  IMAD.MOV.U32 R2, RZ, RZ, R14 ;  /* 0x000000ffff027224 */ /* 0x000fce00078e000e */
[----:B------:R-:W-:Y:S05]  /*14dd0*/  WARPSYNC.COLLECTIVE R15, `(.L_x_2570) ;  /* 0x000000000f087348 */ /* 0x000fea0003c00000 */
[----:B------:R0:W1:Y:S02]  /*14de0*/  SHFL.IDX P6, R14, R13, R12, R11 ;  /* 0x0000000c0d0e7389 */ /* 0x00006400000c000b */
[----:B01----:R-:W-:Y:S01]  /*14df0*/  ENDCOLLECTIVE ;  /* 0x000000000000791b */ /* 0x003fe20003800000 */
.L_x_2570:
        /* <DEDUP_REMOVED lines=13> */
.L_x_2571:
[----:B------:R-:W-:Y:S02]  /*14ed0*/  IMAD.MOV.U32 R13, RZ, RZ, R5 ;  /* 0x000000ffff0d7224 */ /* 0x000fe400078e0005 */
[----:B------:R-:W-:Y:S02]  /*14ee0*/  IMAD.MOV.U32 R12, RZ, RZ, 0x4 ;  /* 0x00000004ff0c7424 */ /* 0x000fe400078e00ff */
[----:B------:R-:W-:-:S07]  /*14ef0*/  IMAD.MOV.U32 R2, RZ, RZ, R14 ;  /* 0x000000ffff027224 */ /* 0x000fce00078e000e */
[----:B------:R-:W-:Y:S05]  /*14f00*/  WARPSYNC.COLLECTIVE R15, `(.L_x_2572) ;  /* 0x000000000f087348 */ /* 0x000fea0003c00000 */
[----:B------:R0:W1:Y:S02]  /*14f10*/  SHFL.IDX P6, R14, R13, R12, R11 ;  /* 0x0000000c0d0e7389 */ /* 0x00006400000c000b */
[----:B01----:R-:W-:Y:S01]  /*14f20*/  ENDCOLLECTIVE ;  /* 0x000000000000791b */ /* 0x003fe20003800000 */
.L_x_2572:
        /* <DEDUP_REMOVED lines=9> */
[----:B------:R-:W-:-:S07]  /*14fc0*/  MOV R35, R14 ;  /* 0x0000000e00237202 */ /* 0x000fce0000000f00 */
[----:B0-----:R-:W-:Y:S05]  /*14fd0*/  WARPSYNC.COLLECTIVE R15, `(.L_x_2573) ;  /* 0x000000000f087348 */ /* 0x001fea0003c00000 */
[----:B------:R1:W2:Y:S02]  /*14fe0*/  SHFL.IDX P6, R14, R13, R12, R11 ;  /* 0x0000000c0d0e7389 */ /* 0x0002a400000c000b */
[----:B012---:R-:W-:Y:S01]  /*14ff0*/  ENDCOLLECTIVE ;  /* 0x000000000000791b */ /* 0x007fe20003800000 */
.L_x_2573:
[----:B------:R-:W-:Y:S02]  /*15000*/  IMAD.MOV.U32 R13, RZ, RZ, R5 ;  /* 0x000000ffff0d7224 */ /* 0x000fe400078e0005 */
[----:B------:R-:W-:Y:S02]  /*15010*/  IMAD.MOV.U32 R12, RZ, RZ, 0x5 ;  /* 0x00000005ff0c7424 */ /* 0x000fe400078e00ff */
[----:B------:R-:W-:-:S07]  /*15020*/  IMAD.MOV.U32 R2, RZ, RZ, R14 ;  /* 0x000000ffff027224 */ /* 0x000fce00078e000e */
[----:B------:R-:W-:Y:S05]  /*15030*/  WARPSYNC.COLLECTIVE R15, `(.L_x_2574) ;  /* 0x000000000f087348 */ /* 0x000fea0003c00000 */
[----:B------:R0:W1:Y:S02]  /*15040*/  SHFL.IDX P6, R14, R13, R12, R11 ;  /* 0x0000000c0d0e7389 */ /* 0x00006400000c000b */
[----:B01----:R-:W-:Y:S01]  /*15050*/  ENDCOLLECTIVE ;  /* 0x000000000000791b */ /* 0x003fe20003800000 */
.L_x_2574:
        /* <DEDUP_REMOVED lines=13> */
.L_x_2575:
[----:B------:R-:W-:Y:S01]  /*15130*/  MOV R2, R14 ;  /* 0x0000000e00027202 */ /* 0x000fe20000000f00 */
[----:B------:R-:W-:Y:S06]  /*15140*/  BRA `(.L_x_2576) ;  /* 0xffffffbc008c7947 */ /* 0x000fec000383ffff */
.L_x_2485:
[----:B-1----:R1:W4:Y:S02]  /*15150*/  SYNCS.PHASECHK.TRANS64.TRYWAIT P0, [R4+URZ+0x2a860], R2 ;  /* 0x02a86002040075a7 */ /* 0x002324000800017f */
[----:B----4-:R-:W-:Y:S05]  /*15160*/  @!P0 NANOSLEEP.SYNCS 0x989680 ;  /* 0x009896800000895d */ /* 0x010fea0003900000 */
[----:B------:R-:W4:Y:S02]  /*15170*/  @!P0 SYNCS.PHASECHK.TRANS64 P0, [R4+URZ+0x2a860], R2 ;  /* 0x02a86002040085a7 */ /* 0x000f24000800007f */
[----:B----4-:R-:W-:Y:S05]  /*15180*/  @!P0 BRA `(.L_x_2485) ;  /* 0xfffffffc00f08947 */ /* 0x010fea000383ffff */
[----:B------:R-:W-:Y:S05]  /*15190*/  BRA `(.L_x_2577) ;  /* 0xffffffbc00e87947 */ /* 0x000fea000383ffff */
.L_x_2486:
        /* <DEDUP_REMOVED lines=8> */
.L_x_2579:
[----:B------:R-:W-:Y:S05]  /*15220*/  BSYNC B1 ;  /* 0x0000000000017941 */ /* 0x000fea0003800000 */
.L_x_2578:
[----:B------:R-:W-:Y:S01]  /*15230*/  IMAD.MOV.U32 R13, RZ, RZ, R18 ;  /* 0x000000ffff0d7224 */ /* 0x000fe200078e0012 */
[----:B------:R-:W-:Y:S01]  /*15240*/  MOV R11, 0x181f ;  /* 0x0000181f000b7802 */ /* 0x000fe20000000f00 */
[----:B------:R-:W-:Y:S02]  /*15250*/  IMAD.MOV.U32 R12, RZ, RZ, RZ ;  /* 0x000000ffff0c7224 */ /* 0x000fe400078e00ff */
[----:B------:R-:W-:Y:S02]  /*15260*/  IMAD.MOV.U32 R15, RZ, RZ, -0x1 ;  /* 0xffffffffff0f7424 */ /* 0x000fe400078e00ff */
[----:B------:R-:W-:Y:S02]  /*15270*/  IMAD.MOV.U32 R3, RZ, RZ, R14 ;  /* 0x000000ffff037224 */ /* 0x000fe400078e000e */
[----:B------:R-:W-:-:S07]  /*15280*/  IMAD R5, R5, 0x2, R22 ;  /* 0x0000000205057824 */ /* 0x000fce00078e0216 */
[----:B------:R-:W-:Y:S05]  /*15290*/  WARPSYNC.COLLECTIVE R15, `(.L_x_2580) ;  /* 0x000000000f087348 */ /* 0x000fea0003c00000 */
[----:B------:R0:W1:Y:S02]  /*152a0*/  SHFL.IDX P6, R14, R13, R12, R11 ;  /* 0x0000000c0d0e7389 */ /* 0x00006400000c000b */
[----:B01----:R-:W-:Y:S01]  /*152b0*/  ENDCOLLECTIVE ;  /* 0x000000000000791b */ /* 0x003fe20003800000 */
.L_x_2580:
[----:B------:R-:W-:Y:S02]  /*152c0*/  IMAD.MOV.U32 R13, RZ, RZ, R24 ;  /* 0x000000ffff0d7224 */ /* 0x000fe400078e0018 */
[----:B------:R-:W-:Y:S02]  /*152d0*/  IMAD.MOV.U32 R12, RZ, RZ, 0x1 ;  /* 0x00000001ff0c7424 */ /* 0x000fe400078e00ff */
[----:B------:R-:W-:-:S07]  /*152e0*/  IMAD.MOV.U32 R2, RZ, RZ, R14 ;  /* 0x000000ffff027224 */ /* 0x000fce00078e000e */
[----:B------:R-:W-:Y:S05]  /*152f0*/  WARPSYNC.COLLECTIVE R15, `(.L_x_2581) ;  /* 0x000000000f087348 */ /* 0x000fea0003c00000 */
[----:B------:R0:W1:Y:S02]  /*15300*/  SHFL.IDX P6, R14, R13, R12, R11 ;  /* 0x0000000c0d0e7389 */ /* 0x00006400000c000b */
[----:B01----:R-:W-:Y:S01]  /*15310*/  ENDCOLLECTIVE ;  /* 0x000000000000791b */ /* 0x003fe20003800000 */
.L_x_2581:
[----:B------:R-:W-:-:S05]  /*15320*/  IADD3 R2, P1, R2, R0, RZ ;  /* 0x0000000002027210 */ /* 0x000fca0007f3e0ff */
[----:B------:R-:W-:Y:S01]  /*15330*/  IMAD.X R3, RZ, RZ, R3, P1 ;  /* 0x000000ffff037224 */ /* 0x000fe200008e0603 */
[----:B------:R-:W-:-:S04]  /*15340*/  LOP3.LUT P1, RZ, R29, 0x1, RZ, 0xc0, !PT ;  /* 0x000000011dff7812 */ /* 0x000fc8000782c0ff */
[----:B------:R-:W-:Y:S02]  /*15350*/  ISETP.LT.OR P2, PT, R6, 0x1, !P1 ;  /* 0x000000010600780c */ /* 0x000fe40004f41670 */
[----:B------:R-:W-:-:S11]  /*15360*/  MOV R13, R18 ;  /* 0x00000012000d7202 */ /* 0x000fd60000000f00 */
        /* <DEDUP_REMOVED lines=10> */
.L_x_2582:
[----:B------:R-:W-:Y:S02]  /*15410*/  IMAD.MOV.U32 R13, RZ, RZ, R24 ;  /* 0x000000ffff0d7224 */ /* 0x000fe400078e0018 */
[----:B------:R-:W-:Y:S02]  /*15420*/  IMAD.MOV.U32 R12, RZ, RZ, 0x2 ;  /* 0x00000002ff0c7424 */ /* 0x000fe400078e00ff */
[----:B------:R-:W-:-:S07]  /*15430*/  IMAD.MOV.U32 R2, RZ, RZ, R14 ;  /* 0x000000ffff027224 */ /* 0x000fce00078e000e */
[----:B------:R-:W-:Y:S05]  /*15440*/  WARPSYNC.COLLECTIVE R15, `(.L_x_2583) ;  /* 0x000000000f087348 */ /* 0x000fea0003c00000 */
[----:B------:R0:W1:Y:S02]  /*15450*/  SHFL.IDX P6, R14, R13, R12, R11 ;  /* 0x0000000c0d0e7389 */ /* 0x00006400000c000b */
[----:B01----:R-:W-:Y:S01]  /*15460*/  ENDCOLLECTIVE ;  /* 0x000000000000791b */ /* 0x003fe20003800000 */
.L_x_2583:
        /* <DEDUP_REMOVED lines=14> */
.L_x_2584:
[----:B------:R-:W-:Y:S02]  /*15550*/  IMAD.MOV.U32 R13, RZ, RZ, R24 ;  /* 0x000000ffff0d7224 */ /* 0x000fe400078e0018 */
[----:B------:R-:W-:Y:S02]  /*15560*/  IMAD.MOV.U32 R12, RZ, RZ, 0x3 ;  /* 0x00000003ff0c7424 */ /* 0x000fe400078e00ff */
[----:B------:R-:W-:-:S07]  /*15570*/  IMAD.MOV.U32 R2, RZ, RZ, R14 ;  /* 0x000000ffff027224 */ /* 0x000fce00078e000e */
[----:B------:R-:W-:Y:S05]  /*15580*/  WARPSYNC.COLLECTIVE R15, `(.L_x_2585) ;  /* 0x000000000f087348 */ /* 0x000fea0003c00000 */
[----:B------:R0:W1:Y:S02]  /*15590*/  SHFL.IDX P6, R14, R13, R12, R11 ;  /* 0x0000000c0d0e7389 */ /* 0x00006400000c000b */
[----:B01----:R-:W-:Y:S01]  /*155a0*/  ENDCOLLECTIVE ;  /* 0x000000000000791b */ /* 0x003fe20003800000 */
.L_x_2585:
        /* <DEDUP_REMOVED lines=14> */
.L_x_2586:
[----:B------:R-:W-:Y:S01]  /*15690*/  IMAD.MOV.U32 R13, RZ, RZ, R24 ;  /* 0x000000ffff0d7224 */ /* 0x000fe200078e0018 */
[----:B------:R-:W-:Y:S01]  /*156a0*/  MOV R12, 0x4 ;  /* 0x00000004000c7802 */ /* 0x000fe20000000f00 */
[----:B------:R-:W-:-:S07]  /*156b0*/  IMAD.MOV.U32 R2, RZ, RZ, R14 ;  /* 0x000000ffff027224 */ /* 0x000fce00078e000e */
[----:B------:R-:W-:Y:S05]  /*156c0*/  WARPSYNC.COLLECTIVE R15, `(.L_x_2587) ;  /* 0x000000000f087348 */ /* 0x000fea0003c00000 */
[----:B------:R0:W1:Y:S02]  /*156d0*/  SHFL.IDX P6, R14, R13, R12, R11 ;  /* 0x0000000c0d0e7389 */ /* 0x00006400000c000b */
[----:B01----:R-:W-:Y:S01]  /*156e0*/  ENDCOLLECTIVE ;  /* 0x000000000000791b */ /* 0x003fe20003800000 */
.L_x_2587:
        /* <DEDUP_REMOVED lines=14> */
.L_x_2588:
[----:B------:R-:W-:Y:S02]  /*157d0*/  IMAD.MOV.U32 R13, RZ, RZ, R24 ;  /* 0x000000ffff0d7224 */ /* 0x000fe400078e0018 */
[----:B------:R-:W-:Y:S02]  /*157e0*/  IMAD.MOV.U32 R12, RZ, RZ, 0x5 ;  /* 0x00000005ff0c7424 */ /* 0x000fe400078e00ff */
[----:B------:R-:W-:-:S07]  /*157f0*/  IMAD.MOV.U32 R2, RZ, RZ, R14 ;  /* 0x000000ffff027224 */ /* 0x000fce00078e000e */
[----:B------:R-:W-:Y:S05]  /*15800*/  WARPSYNC.COLLECTIVE R15, `(.L_x_2589) ;  /* 0x000000000f087348 */ /* 0x000fea0003c00000 */
[----:B------:R0:W1:Y:S02]  /*15810*/  SHFL.IDX P6, R14, R13, R12, R11 ;  /* 0x0000000c0d0e7389 */ /* 0x00006400000c000b */
[----:B01----:R-:W-:Y:S01]  /*15820*/  ENDCOLLECTIVE ;  /* 0x000000000000791b */ /* 0x003fe20003800000 */
.L_x_2589:
[----:B------:R-:W-:-:S05]  /*15830*/  IADD3 R2, P2, R2, R0, RZ ;  /* 0x0000000002027210 */ /* 0x000fca0007f5e0ff */
        /* <DEDUP_REMOVED lines=12> */
.L_x_2590:
[----:B------:R-:W-:Y:S01]  /*15900*/  @!PT LDS RZ, [RZ] ;  /* 0x00000000fffff984 */ /* 0x000fe20000000800 */
[----:B------:R-:W-:Y:S01]  /*15910*/  @!PT LDS RZ, [RZ] ;  /* 0x00000000fffff984 */ /* 0x000fe20000000800 */
[----:B------:R-:W-:Y:S01]  /*15920*/  @!PT LDS RZ, [RZ] ;  /* 0x00000000fffff984 */ /* 0x000fe20000000800 */
[----:B------:R1:W-:Y:S01]  /*15930*/  LDGSTS.E.BYPASS.LTC128B.128 [R5+0x5400], desc[UR36][R2.64+0x80], !P2 ;  /* 0x0540008002057fae */ /* 0x0003e2000d101d64 */
[----:B------:R-:W-:Y:S05]  /*15940*/  BRA `(.L_x_2591) ;  /* 0xffffffb800d47947 */ /* 0x000fea000383ffff */
.L_x_2494:
[----:B0-----:R0:W1:Y:S02]  /*15950*/  SYNCS.PHASECHK.TRANS64.TRYWAIT P0, [R0+URZ+0x2a860], R3 ;  /* 0x02a86003000075a7 */ /* 0x001064000800017f */
[----:B-1----:R-:W-:Y:S05]  /*15960*/  @!P0 NANOSLEEP.SYNCS 0x989680 ;  /* 0x009896800000895d */ /* 0x002fea0003900000 */
[----:B------:R-:W1:Y:S02]  /*15970*/  @!P0 SYNCS.PHASECHK.TRANS64 P0, [R0+URZ+0x2a860], R3 ;  /* 0x02a86003000085a7 */ /* 0x000e64000800007f */
[----:B-1----:R-:W-:Y:S05]  /*15980*/  @!P0 BRA `(.L_x_2494) ;  /* 0xfffffffc00f08947 */ /* 0x002fea000383ffff */
[----:B------:R-:W-:Y:S05]  /*15990*/  BRA `(.L_x_2592) ;  /* 0xffffffbc00e47947 */ /* 0x000fea000383ffff */
.L_x_2495:
        /* <DEDUP_REMOVED lines=8> */
.L_x_2594:
[----:B------:R-:W-:Y:S05]  /*15a20*/  BSYNC B0 ;  /* 0x0000000000007941 */ /* 0x000fea0003800000 */
.L_x_2593:
        /* <DEDUP_REMOVED lines=12> */
.L_x_2595:
[C---:B------:R-:W-:Y:S02]  /*15af0*/  ISETP.LT.OR P4, PT, R6.reuse, 0x1, !P0 ;  /* 0x000000010600780c */ /* 0x040fe40004781670 */
[----:B------:R-:W-:Y:S01]  /*15b00*/  ISETP.LT.OR P3, PT, R6, 0x1, P1 ;  /* 0x000000010600780c */ /* 0x000fe20000f61670 */
        /* <DEDUP_REMOVED lines=10> */
.L_x_2596:
        /* <DEDUP_REMOVED lines=13> */
.L_x_2597:
[----:B------:R-:W-:Y:S02]  /*15c80*/  IMAD.MOV.U32 R13, RZ, RZ, R24 ;  /* 0x000000ffff0d7224 */ /* 0x000fe400078e0018 */
[----:B------:R-:W-:Y:S01]  /*15c90*/  IMAD.MOV.U32 R12, RZ, RZ, 0x2 ;  /* 0x00000002ff0c7424 */ /* 0x000fe200078e00ff */
[----:B------:R-:W-:-:S13]  /*15ca0*/  IADD3 R2, P2, R14, R5, RZ ;  /* 0x000000050e027210 */ /* 0x000fda0007f5e0ff */
[----:B------:R-:W-:Y:S05]  /*15cb0*/  WARPSYNC.COLLECTIVE R15, `(.L_x_2598) ;  /* 0x000000000f087348 */ /* 0x000fea0003c00000 */
[----:B------:R0:W1:Y:S02]  /*15cc0*/  SHFL.IDX P6, R14, R13, R12, R11 ;  /* 0x0000000c0d0e7389 */ /* 0x00006400000c000b */
[----:B01----:R-:W-:Y:S01]  /*15cd0*/  ENDCOLLECTIVE ;  /* 0x000000000000791b */ /* 0x003fe20003800000 */
.L_x_2598:
        /* <DEDUP_REMOVED lines=13> */
.L_x_2599:
[----:B------:R-:W-:Y:S02]  /*15db0*/  IMAD.MOV.U32 R13, RZ, RZ, R24 ;  /* 0x000000ffff0d7224 */ /* 0x000fe400078e0018 */
[----:B------:R-:W-:Y:S02]  /*15dc0*/  IMAD.MOV.U32 R12, RZ, RZ, 0x3 ;  /* 0x00000003ff0c7424 */ /* 0x000fe400078e00ff */
[----:B------:R-:W-:-:S07]  /*15dd0*/  IMAD.MOV.U32 R10, RZ, RZ, R14 ;  /* 0x000000ffff0a7224 */ /* 0x000fce00078e000e */
[----:B------:R-:W-:Y:S05]  /*15de0*/  WARPSYNC.COLLECTIVE R15, `(.L_x_2600) ;  /* 0x000000000f087348 */ /* 0x000fea0003c00000 */
[----:B------:R0:W1:Y:S02]  /*15df0*/  SHFL.IDX P6, R14, R13, R12, R11 ;  /* 0x0000000c0d0e7389 */ /* 0x00006400000c000b */
[----:B01----:R-:W-:Y:S01]  /*15e00*/  ENDCOLLECTIVE ;  /* 0x000000000000791b */ /* 0x003fe20003800000 */
.L_x_2600:
[----:B------:R-:W-:-:S04]  /*15e10*/  IADD3 R2, P2, R10, R5, RZ ;  /* 0x000000050a027210 */ /* 0x000fc80007f5e0ff */
[----:B------:R-:W-:-:S05]  /*15e20*/  IADD3.X R3, RZ, R7, RZ, P2, !PT ;  /* 0x00000007ff037210 */ /* 0x000fca00017fe4ff */
        /* <DEDUP_REMOVED lines=12> */
.L_x_2601:
[----:B------:R-:W-:Y:S02]  /*15ef0*/  IMAD.MOV.U32 R13, RZ, RZ, R24 ;  /* 0x000000ffff0d7224 */ /* 0x000fe400078e0018 */
[----:B------:R-:W-:Y:S01]  /*15f00*/  IMAD.MOV.U32 R12, RZ, RZ, 0x4 ;  /* 0x00000004ff0c7424 */ /* 0x000fe200078e00ff */
[----:B------:R-:W-:-:S13]  /*15f10*/  IADD3 R2, P2, R14, R5, RZ ;  /* 0x000000050e027210 */ /* 0x000fda0007f5e0ff */
[----:B------:R-:W-:Y:S05]  /*15f20*/  WARPSYNC.COLLECTIVE R15, `(.L_x_2602) ;  /* 0x000000000f087348 */ /* 0x000fea0003c00000 */
[----:B------:R0:W1:Y:S02]  /*15f30*/  SHFL.IDX P6, R14, R13, R12, R11 ;  /* 0x0000000c0d0e7389 */ /* 0x00006400000c000b */
[----:B01----:R-:W-:Y:S01]  /*15f40*/  ENDCOLLECTIVE ;  /* 0x000000000000791b */ /* 0x003fe20003800000 */
.L_x_2602:
        /* <DEDUP_REMOVED lines=13> */
.L_x_2603:
[----:B------:R-:W-:Y:S02]  /*16020*/  IMAD.MOV.U32 R13, RZ, RZ, R24 ;  /* 0x000000ffff0d7224 */ /* 0x000fe400078e0018 */
[----:B------:R-:W-:Y:S02]  /*16030*/  IMAD.MOV.U32 R12, RZ, RZ, 0x5 ;  /* 0x00000005ff0c7424 */ /* 0x000fe400078e00ff */
[----:B------:R-:W-:-:S07]  /*16040*/  IMAD.MOV.U32 R10, RZ, RZ, R14 ;  /* 0x000000ffff0a7224 */ /* 0x000fce00078e000e */
[----:B------:R-:W-:Y:S05]  /*16050*/  WARPSYNC.COLLECTIVE R15, `(.L_x_2604) ;  /* 0x000000000f087348 */ /* 0x000fea0003c00000 */
[----:B------:R0:W1:Y:S02]  /*16060*/  SHFL.IDX P6, R14, R13, R12, R11 ;  /* 0x0000000c0d0e7389 */ /* 0x00006400000c000b */
[----:B01----:R-:W-:Y:S01]  /*16070*/  ENDCOLLECTIVE ;  /* 0x000000000000791b */ /* 0x003fe20003800000 */
.L_x_2604:
        /* <DEDUP_REMOVED lines=12> */
.L_x_2605:
[----:B------:R-:W-:Y:S05]  /*16140*/  BRA `(.L_x_2606) ;  /* 0xffffffb800e07947 */ /* 0x000fea000383ffff */
.L_x_2500:
[----:B------:R-:W-:Y:S01]  /*16150*/  BSSY B0, `(.L_x_2607) ;  /* 0x0000008000007945 */ /* 0x000fe20003800000 */
[----:B------:R-:W-:Y:S01]  /*16160*/  MOV R13, R16 ;  /* 0x00000010000d7202 */ /* 0x000fe20000000f00 */
[----:B------:R-:W-:Y:S02]  /*16170*/  IMAD.MOV.U32 R12, RZ, RZ, RZ ;  /* 0x000000ffff0c7224 */ /* 0x000fe400078e00ff */
[----:B------:R-:W-:Y:S02]  /*16180*/  IMAD.MOV.U32 R11, RZ, RZ, 0x1f ;  /* 0x0000001fff0b7424 */ /* 0x000fe400078e00ff */
[----:B------:R-:W-:-:S07]  /*16190*/  IMAD.MOV.U32 R15, RZ, RZ, -0x1 ;  /* 0xffffffffff0f7424 */ /* 0x000fce00078e00ff */
[----:B------:R-:W-:Y:S05]  /*161a0*/  WARPSYNC.COLLECTIVE R15, `(.L_x_2608) ;  /* 0x000000000f087348 */ /* 0x000fea0003c00000 */
[----:B------:R0:W1:Y:S02]  /*161b0*/  SHFL.IDX P6, R14, R13, R12, R11 ;  /* 0x0000000c0d0e7389 */ /* 0x00006400000c000b */
[----:B01----:R-:W-:Y:S01]  /*161c0*/  ENDCOLLECTIVE ;  /* 0x000000000000791b */ /* 0x003fe20003800000 */
.L_x_2608:
[----:B------:R-:W-:Y:S05]  /*161d0*/  BSYNC B0 ;  /* 0x0000000000007941 */ /* 0x000fea0003800000 */
.L_x_2607:
[----:B------:R-:W-:Y:S01]  /*161e0*/  IMAD.MOV.U32 R13, RZ, RZ, R16 ;  /* 0x000000ffff0d7224 */ /* 0x000fe200078e0010 */
[----:B------:R-:W-:Y:S01]  /*161f0*/  MOV R15, 0xffffffff ;  /* 0xffffffff000f7802 */ /* 0x000fe20000000f00 */
[----:B------:R-:W-:Y:S02]  /*16200*/  IMAD.MOV.U32 R12, RZ, RZ, 0x1 ;  /* 0x00000001ff0c7424 */ /* 0x000fe400078e00ff */
[----:B------:R-:W-:Y:S02]  /*16210*/  IMAD.MOV.U32 R11, RZ, RZ, 0x1f ;  /* 0x0000001fff0b7424 */ /* 0x000fe400078e00ff */
[----:B------:R-:W-:Y:S02]  /*16220*/  IMAD.IADD R9, R19, 0x1, R10 ;  /* 0x0000000113097824 */ /* 0x000fe400078e020a */
[----:B------:R-:W-:-:S07]  /*16230*/  IMAD.MOV.U32 R0, RZ, RZ, R14 ;  /* 0x000000ffff007224 */ /* 0x000fce00078e000e */
[----:B------:R-:W-:Y:S05]  /*16240*/  WARPSYNC.COLLECTIVE R15, `(.L_x_2609) ;  /* 0x000000000f087348 */ /* 0x000fea0003c00000 */
[----:B------:R0:W1:Y:S02]  /*16250*/  SHFL.IDX P6, R14, R13, R12, R11 ;  /* 0x0000000c0d0e7389 */ /* 0x00006400000c000b */
[----:B01----:R-:W-:Y:S01]  /*16260*/  ENDCOLLECTIVE ;  /* 0x000000000000791b */ /* 0x003fe20003800000 */
.L_x_2609:
        /* <DEDUP_REMOVED lines=23> */
.L_x_2610:
[----:B------:R-:W-:Y:S01]  /*163e0*/  IMAD.MOV.U32 R12, RZ, RZ, 0x2 ;  /* 0x00000002ff0c7424 */ /* 0x000fe200078e00ff */
[----:B------:R-:W-:-:S04]  /*163f0*/  SEL R6, R14, RZ, P1 ;  /* 0x000000ff0e067207 */ /* 0x000fc80000800000 */
[----:B------:R-:W-:-:S05]  /*16400*/  IADD3 R6, R13, R6, RZ ;  /* 0x000000060d067210 */ /* 0x000fca0007ffe0ff */
[----:B------:R-:W-:-:S07]  /*16410*/  IMAD.MOV.U32 R13, RZ, RZ, R6 ;  /* 0x000000ffff0d7224 */ /* 0x000fce00078e0006 */
[----:B------:R-:W-:Y:S05]  /*16420*/  WARPSYNC.COLLECTIVE R15, `(.L_x_2611) ;  /* 0x000000000f087348 */ /* 0x000fea0003c00000 */
[----:B------:R0:W1:Y:S02]  /*16430*/  SHFL.UP P6, R14, R13, R12, R11 ;  /* 0x0400000c0d0e7389 */ /* 0x00006400000c000b */
[----:B01----:R-:W-:Y:S01]  /*16440*/  ENDCOLLECTIVE ;  /* 0x000000000000791b */ /* 0x003fe20003800000 */
.L_x_2611:
[----:B------:R-:W-:Y:S01]  /*16450*/  IMAD.MOV.U32 R12, RZ, RZ, 0x4 ;  /* 0x00000004ff0c7424 */ /* 0x000fe200078e00ff */
[----:B------:R-:W-:-:S05]  /*16460*/  SEL R3, R14, RZ, P2 ;  /* 0x000000ff0e037207 */ /* 0x000fca0001000000 */
[----:B------:R-:W-:Y:S01]  /*16470*/  IMAD.IADD R2, R6, 0x1, R3 ;  /* 0x0000000106027824 */ /* 0x000fe200078e0203 */
[----:B------:R-:W-:-:S03]  /*16480*/  MOV R6, RZ ;  /* 0x000000ff00067202 */ /* 0x000fc60000000f00 */
[----:B------:R-:W-:-:S07]  /*16490*/  IMAD.MOV.U32 R13, RZ, RZ, R2 ;  /* 0x000000ffff0d7224 */ /* 0x000fce00078e0002 */
[----:B------:R-:W-:Y:S05]  /*164a0*/  WARPSYNC.COLLECTIVE R15, `(.L_x_2612) ;  /* 0x000000000f087348 */ /* 0x000fea0003c00000 */
[----:B------:R0:W1:Y:S02]  /*164b0*/  SHFL.UP P6, R14, R13, R12, R11 ;  /* 0x0400000c0d0e7389 */ /* 0x00006400000c000b */
[----:B01----:R-:W-:Y:S01]  /*164c0*/  ENDCOLLECTIVE ;  /* 0x000000000000791b */ /* 0x003fe20003800000 */
.L_x_2612:
[----:B------:R-:W-:Y:S02]  /*164d0*/  MOV R12, 0x8 ;  /* 0x00000008000c7802 */ /* 0x000fe40000000f00 */
[----:B------:R-:W-:-:S05]  /*164e0*/  SEL R3, R14, RZ, P3 ;  /* 0x000000ff0e037207 */ /* 0x000fca0001800000 */
[----:B------:R-:W-:-:S04]  /*164f0*/  IMAD.IADD R3, R2, 0x1, R3 ;  /* 0x0000000102037824 */ /* 0x000fc800078e0203 */
[----:B------:R-:W-:-:S07]  /*16500*/  IMAD.MOV.U32 R13, RZ, RZ, R3 ;  /* 0x000000ffff0d7224 */ /* 0x000fce00078e0003 */
[----:B------:R-:W-:Y:S05]  /*16510*/  WARPSYNC.COLLECTIVE R15, `(.L_x_2613) ;  /* 0x000000000f087348 */ /* 0x000fea0003c00000 */
[----:B------:R0:W1:Y:S02]  /*16520*/  SHFL.UP P6, R14, R13, R12, R11 ;  /* 0x0400000c0d0e7389 */ /* 0x00006400000c000b */
[----:B01----:R-:W-:Y:S01]  /*16530*/  ENDCOLLECTIVE ;  /* 0x000000000000791b */ /* 0x003fe20003800000 */
.L_x_2613:
[----:B------:R-:W-:Y:S01]  /*16540*/  IMAD.MOV.U32 R12, RZ, RZ, 0x10 ;  /* 0x00000010ff0c7424 */ /* 0x000fe200078e00ff */
[----:B------:R-:W-:-:S05]  /*16550*/  SEL R4, R14, RZ, P4 ;  /* 0x000000ff0e047207 */ /* 0x000fca0002000000 */
[----:B------:R-:W-:-:S04]  /*16560*/  IMAD.IADD R4, R3, 0x1, R4 ;  /* 0x0000000103047824 */ /* 0x000fc800078e0204 */
[----:B------:R-:W-:-:S07]  /*16570*/  IMAD.MOV.U32 R13, RZ, RZ, R4 ;  /* 0x000000ffff0d7224 */ /* 0x000fce00078e0004 */
[----:B------:R-:W-:Y:S05]  /*16580*/  WARPSYNC.COLLECTIVE R15, `(.L_x_2614) ;  /* 0x000000000f087348 */ /* 0x000fea0003c00000 */
[----:B------:R0:W1:Y:S02]  /*16590*/  SHFL.UP P6, R14, R13, R12, R11 ;  /* 0x0400000c0d0e7389 */ /* 0x00006400000c000b */
[----:B01----:R-:W-:Y:S01]  /*165a0*/  ENDCOLLECTIVE ;  /* 0x000000000000791b */ /* 0x003fe20003800000 */
.L_x_2614:
        /* <DEDUP_REMOVED lines=8> */
.L_x_2615:
[----:B------:R-:W-:Y:S05]  /*16630*/  BRA `(.L_x_2616) ;  /* 0xffffffb800ec7947 */ /* 0x000fea000383ffff */
.L_x_2503:
[----:B------:R-:W-:Y:S01]  /*16640*/  BSSY B0, `(.L_x_2617) ;  /* 0x0000007000007945 */ /* 0x000fe20003800000 */
[----:B------:R-:W-:Y:S02]  /*16650*/  IMAD.MOV.U32 R12, RZ, RZ, 0x1 ;  /* 0x00000001ff0c7424 */ /* 0x000fe400078e00ff */
[----:B------:R-:W-:Y:S02]  /*16660*/  IMAD.MOV.U32 R11, RZ, RZ, RZ ;  /* 0x000000ffff0b7224 */ /* 0x000fe400078e00ff */
[----:B------:R-:W-:-:S07]  /*16670*/  IMAD.MOV.U32 R15, RZ, RZ, -0x1 ;  /* 0xffffffffff0f7424 */ /* 0x000fce00078e00ff */
[----:B------:R-:W-:Y:S05]  /*16680*/  WARPSYNC.COLLECTIVE R15, `(.L_x_2618) ;  /* 0x000000000f087348 */ /* 0x000fea0003c00000 */
[----:B------:R0:W1:Y:S02]  /*16690*/  SHFL.UP P6, R14, R13, R12, R11 ;  /* 0x0400000c0d0e7389 */ /* 0x00006400000c000b */
[----:B01----:R-:W-:Y:S01]  /*166a0*/  ENDCOLLECTIVE ;  /* 0x000000000000791b */ /* 0x003fe20003800000 */
.L_x_2618:
[----:B------:R-:W-:Y:S05]  /*166b0*/  BSYNC B0 ;  /* 0x0000000000007941 */ /* 0x000fea0003800000 */
.L_x_2617:
        /* <DEDUP_REMOVED lines=8> */
.L_x_2619:
[----:B------:R-:W-:Y:S01]  /*16740*/  IMAD.MOV.U32 R12, RZ, RZ, 0x4 ;  /* 0x00000004ff0c7424 */ /* 0x000fe200078e00ff */
[----:B------:R-:W-:-:S04]  /*16750*/  SEL R2, R14, RZ, P2 ;  /* 0x000000ff0e027207 */ /* 0x000fc80001000000 */
[----:B------:R-:W-:-:S05]  /*16760*/  IADD3 R2, R13, R2, RZ ;  /* 0x000000020d027210 */ /* 0x000fca0007ffe0ff */
[----:B------:R-:W-:-:S07]  /*16770*/  IMAD.MOV.U32 R13, RZ, RZ, R2 ;  /* 0x000000ffff0d7224 */ /* 0x000fce00078e0002 */
[----:B------:R-:W-:Y:S05]  /*16780*/  WARPSYNC.COLLECTIVE R15, `(.L_x_2620) ;  /* 0x000000000f087348 */ /* 0x000fea0003c00000 */
[----:B------:R0:W1:Y:S02]  /*16790*/  SHFL.UP P6, R14, R13, R12, R11 ;  /* 0x0400000c0d0e7389 */ /* 0x00006400000c000b */
[----:B01----:R-:W-:Y:S01]  /*167a0*/  ENDCOLLECTIVE ;  /* 0x000000000000791b */ /* 0x003fe20003800000 */
.L_x_2620:
[----:B------:R-:W-:Y:S01]  /*167b0*/  IMAD.MOV.U32 R12, RZ, RZ, 0x8 ;  /* 0x00000008ff0c7424 */ /* 0x000fe200078e00ff */
[----:B------:R-:W-:-:S05]  /*167c0*/  SEL R3, R14, RZ, P3 ;  /* 0x000000ff0e037207 */ /* 0x000fca0001800000 */
[----:B------:R-:W-:-:S04]  /*167d0*/  IMAD.IADD R3, R2, 0x1, R3 ;  /* 0x0000000102037824 */ /* 0x000fc800078e0203 */
[----:B------:R-:W-:-:S07]  /*167e0*/  IMAD.MOV.U32 R13, RZ, RZ, R3 ;  /* 0x000000ffff0d7224 */ /* 0x000fce00078e0003 */
[----:B------:R-:W-:Y:S05]  /*167f0*/  WARPSYNC.COLLECTIVE R15, `(.L_x_2621) ;  /* 0x000000000f087348 */ /* 0x000fea0003c00000 */
[----:B------:R0:W1:Y:S02]  /*16800*/  SHFL.UP P6, R14, R13, R12, R11 ;  /* 0x0400000c0d0e7389 */ /* 0x00006400000c000b */
[----:B01----:R-:W-:Y:S01]  /*16810*/  ENDCOLLECTIVE ;  /* 0x000000000000791b */ /* 0x003fe20003800000 */
.L_x_2621:
[----:B------:R-:W-:Y:S02]  /*16820*/  MOV R12, 0x10 ;  /* 0x00000010000c7802 */ /* 0x000fe40000000f00 */
[----:B------:R-:W-:-:S05]  /*16830*/  SEL R4, R14, RZ, P4 ;  /* 0x000000ff0e047207 */ /* 0x000fca0002000000 */
[----:B------:R-:W-:-:S04]  /*16840*/  IMAD.IADD R4, R3, 0x1, R4 ;  /* 0x0000000103047824 */ /* 0x000fc800078e0204 */
[----:B------:R-:W-:-:S07]  /*16850*/  IMAD.MOV.U32 R13, RZ, RZ, R4 ;  /* 0x000000ffff0d7224 */ /* 0x000fce00078e0004 */
[----:B------:R-:W-:Y:S05]  /*16860*/  WARPSYNC.COLLECTIVE R15, `(.L_x_2622) ;  /* 0x000000000f087348 */ /* 0x000fea0003c00000 */
[----:B------:R0:W1:Y:S02]  /*16870*/  SHFL.UP P6, R14, R13, R12, R11 ;  /* 0x0400000c0d0e7389 */ /* 0x00006400000c000b */
[----:B01----:R-:W-:Y:S01]  /*16880*/  ENDCOLLECTIVE ;  /* 0x000000000000791b */ /* 0x003fe20003800000 */
.L_x_2622:
        /* <DEDUP_REMOVED lines=8> */
.L_x_2623:
[----:B------:R-:W-:Y:S05]  /*16910*/  BRA `(.L_x_2624) ;  /* 0xffffffb800d87947 */ /* 0x000fea000383ffff */
.L_x_2505:
[----:B------:R-:W-:Y:S01]  /*16920*/  BSSY B0, `(.L_x_2625) ;  /* 0x0000006000007945 */ /* 0x000fe20003800000 */
[----:B------:R-:W-:Y:S01]  /*16930*/  PLOP3.LUT P6, PT, P6, PT, PT, 0x8, 0x0 ;  /* 0x000000000000781c */ /* 0x000fe200037ce170 */
[----:B------:R-:W-:-:S12]  /*16940*/  IMAD.MOV.U32 R15, RZ, RZ, -0x1 ;  /* 0xffffffffff0f7424 */ /* 0x000fd800078e00ff */
[----:B0-----:R-:W-:Y:S05]  /*16950*/  WARPSYNC.COLLECTIVE R15, `(.L_x_2626) ;  /* 0x000000000f087348 */ /* 0x001fea0003c00000 */
[----:B------:R-:W-:Y:S01]  /*16960*/  VOTE.ANY R14, PT, P6 ;  /* 0x00000000000e7806 */ /* 0x000fe200030e0100 */
[----:B0-----:R-:W-:Y:S06]  /*16970*/  ENDCOLLECTIVE ;  /* 0x000000000000791b */ /* 0x001fec0003800000 */
.L_x_2626:
[----:B------:R-:W-:Y:S05]  /*16980*/  BSYNC B0 ;  /* 0x0000000000007941 */ /* 0x000fea0003800000 */
.L_x_2625:
[----:B------:R-:W-:Y:S01]  /*16990*/  IMAD.MOV.U32 R3, RZ, RZ, R14 ;  /* 0x000000ffff037224 */ /* 0x000fe200078e000e */
[----:B------:R-:W-:Y:S01]  /*169a0*/  MOV R11, 0x1f ;  /* 0x0000001f000b7802 */ /* 0x000fe20000000f00 */
[----:B------:R-:W-:Y:S02]  /*169b0*/  IMAD.MOV.U32 R13, RZ, RZ, R17 ;  /* 0x000000ffff0d7224 */ /* 0x000fe400078e0011 */
[----:B------:R0:W1:Y:S01]  /*169c0*/  POPC R12, R3 ;  /* 0x00000003000c7309 */ /* 0x0000620000000000 */
[----:B------:R-:W-:-:S07]  /*169d0*/  IMAD.MOV.U32 R15, RZ, RZ, -0x1 ;  /* 0xffffffffff0f7424 */ /* 0x000fce00078e00ff */
[----:B01----:R-:W-:Y:S05]  /*169e0*/  WARPSYNC.COLLECTIVE R15, `(.L_x_2627) ;  /* 0x000000000f087348 */ /* 0x003fea0003c00000 */
[----:B-1----:R1:W2:Y:S02]  /*169f0*/  SHFL.IDX P6, R14, R13, R12, R11 ;  /* 0x0000000c0d0e7389 */ /* 0x0022a400000c000b */
[----:B012---:R-:W-:Y:S01]  /*16a00*/  ENDCOLLECTIVE ;  /* 0x000000000000791b */ /* 0x007fe20003800000 */
.L_x_2627:
[----:B------:R-:W-:Y:S02]  /*16a10*/  IMAD.IADD R19, R12, 0x1, R19 ;  /* 0x000000010c137824 */ /* 0x000fe400078e0213 */
[----:B------:R-:W-:Y:S02]  /*16a20*/  IMAD.MOV.U32 R13, RZ, RZ, R8 ;  /* 0x000000ffff0d7224 */ /* 0x000fe400078e0008 */
[----:B------:R-:W-:-:S07]  /*16a30*/  IMAD.MOV.U32 R17, RZ, RZ, R14 ;  /* 0x000000ffff117224 */ /* 0x000fce00078e000e */
[----:B------:R-:W-:Y:S05]  /*16a40*/  WARPSYNC.COLLECTIVE R15, `(.L_x_2628) ;  /* 0x000000000f087348 */ /* 0x000fea0003c00000 */
[----:B------:R0:W1:Y:S02]  /*16a50*/  SHFL.IDX P6, R14, R13, R12, R11 ;  /* 0x0000000c0d0e7389 */ /* 0x00006400000c000b */
[----:B01----:R-:W-:Y:S01]  /*16a60*/  ENDCOLLECTIVE ;  /* 0x000000000000791b */ /* 0x003fe20003800000 */
.L_x_2628:
[----:B------:R-:W-:Y:S01]  /*16a70*/  IMAD.MOV.U32 R8, RZ, RZ, R14 ;  /* 0x000000ffff087224 */ /* 0x000fe200078e000e */
[----:B------:R-:W-:Y:S06]  /*16a80*/  BRA `(.L_x_2629) ;  /* 0xffffffb800bc7947 */ /* 0x000fec000383ffff */
.L_x_2507:
[----:B------:R-:W-:Y:S01]  /*16a90*/  BSSY B0, `(.L_x_2630) ;  /* 0x0000007000007945 */ /* 0x000fe20003800000 */
[----:B------:R-:W-:Y:S01]  /*16aa0*/  IMAD.MOV.U32 R13, RZ, RZ, R2 ;  /* 0x000000ffff0d7224 */ /* 0x000fe200078e0002 */
[----:B------:R-:W-:Y:S01]  /*16ab0*/  MOV R15, 0xffffffff ;  /* 0xffffffff000f7802 */ /* 0x000fe20000000f00 */
[----:B------:R-:W-:-:S07]  /*16ac0*/  IMAD.MOV.U32 R11, RZ, RZ, 0x1f ;  /* 0x0000001fff0b7424 */ /* 0x000fce00078e00ff */
[----:B0-23--:R-:W-:Y:S05]  /*16ad0*/  WARPSYNC.COLLECTIVE R15, `(.L_x_2631) ;  /* 0x000000000f087348 */ /* 0x00dfea0003c00000 */
[----:B------:R1:W4:Y:S02]  /*16ae0*/  SHFL.IDX P6, R14, R13, R12, R11 ;  /* 0x0000000c0d0e7389 */ /* 0x00032400000c000b */
[----:B01234-:R-:W-:Y:S01]  /*16af0*/  ENDCOLLECTIVE ;  /* 0x000000000000791b */ /* 0x01ffe20003800000 */
.L_x_2631:
[----:B------:R-:W-:Y:S05]  /*16b00*/  BSYNC B0 ;  /* 0x0000000000007941 */ /* 0x000fea0003800000 */
.L_x_2630:
[----:B------:R-:W-:Y:S01]  /*16b10*/  IMAD.MOV.U32 R6, RZ, RZ, R14 ;  /* 0x000000ffff067224 */ /* 0x000fe200078e000e */
[----:B------:R-:W-:Y:S06]  /*16b20*/  BRA `(.L_x_2506) ;  /* 0xffffffb800ac7947 */ /* 0x000fec000383ffff */
.L_x_2513:
[----:B-1----:R1:W2:Y:S02]  /*16b30*/  SYNCS.PHASECHK.TRANS64.TRYWAIT P0, [R4+URZ+0x2a820], R0 ;  /* 0x02a82000040075a7 */ /* 0x0022a4000800017f */
[----:B--2---:R-:W-:Y:S05]  /*16b40*/  @!P0 NANOSLEEP.SYNCS 0x989680 ;  /* 0x009896800000895d */ /* 0x004fea0003900000 */
[----:B------:R-:W2:Y:S02]  /*16b50*/  @!P0 SYNCS.PHASECHK.TRANS64 P0, [R4+URZ+0x2a820], R0 ;  /* 0x02a82000040085a7 */ /* 0x000ea4000800007f */
[----:B--2---:R-:W-:Y:S05]  /*16b60*/  @!P0 BRA `(.L_x_2513) ;  /* 0xfffffffc00f08947 */ /* 0x004fea000383ffff */
[----:B------:R-:W-:Y:S05]  /*16b70*/  BRA `(.L_x_2632) ;  /* 0xffffffc400047947 */ /* 0x000fea000383ffff */
.L_x_2514:
        /* <DEDUP_REMOVED lines=8> */
[----:B01----:R-:W-:Y:S05]  /*16c00*/  WARPSYNC.COLLECTIVE R15, `(.L_x_2634) ;  /* 0x000000000f087348 */ /* 0x003fea0003c00000 */
[----:B------:R2:W3:Y:S02]  /*16c10*/  SHFL.IDX P6, R14, R13, R12, R11 ;  /* 0x0000000c0d0e7389 */ /* 0x0004e400000c000b */
[----:B0123--:R-:W-:Y:S01]  /*16c20*/  ENDCOLLECTIVE ;  /* 0x000000000000791b */ /* 0x00ffe20003800000 */
.L_x_2634:
[----:B------:R-:W-:Y:S05]  /*16c30*/  BSYNC B0 ;  /* 0x0000000000007941 */ /* 0x000fea0003800000 */
.L_x_2633:
[----:B------:R-:W-:Y:S05]  /*16c40*/  BRA `(.L_x_2635) ;  /* 0xffffffc000ec7947 */ /* 0x000fea000383ffff */
.L_x_2517:
[----:B------:R-:W-:Y:S01]  /*16c50*/  BSSY B1, `(.L_x_2636) ;  /* 0x0000006000017945 */ /* 0x000fe20003800000 */
[----:B------:R-:W-:-:S07]  /*16c60*/  IMAD.MOV.U32 R15, RZ, RZ, -0x1 ;  /* 0xffffffffff0f7424 */ /* 0x000fce00078e00ff */
[----:B01----:R-:W-:Y:S05]  /*16c70*/  WARPSYNC.COLLECTIVE R15, `(.L_x_2637) ;  /* 0x000000000f0c7348 */ /* 0x003fea0003c00000 */
[----:B------:R-:W-:Y:S02]  /*16c80*/  ELECT P6, UR62, PT ;  /* 0x00000000003e782f */ /* 0x000fe400038c0000 */
[----:B------:R-:W-:Y:S01]  /*16c90*/  MOV R14, UR62 ;  /* 0x0000003e000e7c02 */ /* 0x000fe20008000f00 */
[----:B01----:R-:W-:Y:S10]  /*16ca0*/  ENDCOLLECTIVE ;  /* 0x000000000000791b */ /* 0x003ff40003800000 */
.L_x_2637:
[----:B------:R-:W-:Y:S05]  /*16cb0*/  BSYNC B1 ;  /* 0x0000000000017941 */ /* 0x000fea0003800000 */
.L_x_2636:
[----:B------:R-:W-:Y:S05]  /*16cc0*/  BRA `(.L_x_2638) ;  /* 0xffffffc000e47947 */ /* 0x000fea000383ffff */
.L_x_2519:
[----:B-1----:R1:W2:Y:S02]  /*16cd0*/  SYNCS.PHASECHK.TRANS64.TRYWAIT P1, [R5+URZ+0x2a840], R0 ;  /* 0x02a84000050075a7 */ /* 0x0022a4000802017f */
[----:B--2---:R-:W-:Y:S05]  /*16ce0*/  @!P1 NANOSLEEP.SYNCS 0x989680 ;  /* 0x009896800000995d */ /* 0x004fea0003900000 */
[----:B------:R-:W2:Y:S02]  /*16cf0*/  @!P1 SYNCS.PHASECHK.TRANS64 P1, [R5+URZ+0x2a840], R0 ;  /* 0x02a84000050095a7 */ /* 0x000ea4000802007f */
[----:B--2---:R-:W-:Y:S05]  /*16d00*/  @!P1 BRA `(.L_x_2519) ;  /* 0xfffffffc00f09947 */ /* 0x004fea000383ffff */
[----:B------:R-:W-:Y:S05]  /*16d10*/  BRA `(.L_x_2639) ;  /* 0xffffffc4000c7947 */ /* 0x000fea000383ffff */
.L_x_2521:
[----:B--2---:R2:W3:Y:S02]  /*16d20*/  SYNCS.PHASECHK.TRANS64.TRYWAIT P1, [R27+URZ+0x2a840], R2 ;  /* 0x02a840021b0075a7 */ /* 0x0044e4000802017f */
[----:B---3--:R-:W-:Y:S05]  /*16d30*/  @!P1 NANOSLEEP.SYNCS 0x989680 ;  /* 0x009896800000995d */ /* 0x008fea0003900000 */
[----:B------:R-:W3:Y:S02]  /*16d40*/  @!P1 SYNCS.PHASECHK.TRANS64 P1, [R27+URZ+0x2a840], R2 ;  /* 0x02a840021b0095a7 */ /* 0x000ee4000802007f */
[----:B---3--:R-:W-:Y:S05]  /*16d50*/  @!P1 BRA `(.L_x_2521) ;  /* 0xfffffffc00f09947 */ /* 0x008fea000383ffff */
[----:B------:R-:W-:Y:S05]  /*16d60*/  BRA `(.L_x_2640) ;  /* 0xffffffc400187947 */ /* 0x000fea000383ffff */
.L_x_2523:
[----:B---3--:R3:W4:Y:S02]  /*16d70*/  SYNCS.PHASECHK.TRANS64.TRYWAIT P1, [R5+URZ+0x2a860], R0 ;  /* 0x02a86000050075a7 */ /* 0x008724000802017f */
[----:B----4-:R-:W-:Y:S05]  /*16d80*/  @!P1 NANOSLEEP.SYNCS 0x989680 ;  /* 0x009896800000995d */ /* 0x010fea0003900000 */
[----:B------:R-:W4:Y:S02]  /*16d90*/  @!P1 SYNCS.PHASECHK.TRANS64 P1, [R5+URZ+0x2a860], R0 ;  /* 0x02a86000050095a7 */ /* 0x000f24000802007f */
[----:B----4-:R-:W-:Y:S05]  /*16da0*/  @!P1 BRA `(.L_x_2523) ;  /* 0xfffffffc00f09947 */ /* 0x010fea000383ffff */
[----:B------:R-:W-:Y:S05]  /*16db0*/  BRA `(.L_x_2641) ;  /* 0xffffffc400147947 */ /* 0x000fea000383ffff */
.L_x_2642:
        /* <DEDUP_REMOVED lines=12> */
.L_x_3211:


//--------------------- .text._ZN7cutlass13device_kernelIN5flash11enable_sm90INS1_16FlashAttnFwdSm90INS1_25CollectiveMainloopFwdSm90ILi2EN4cute5tupleIJNS5_1CILi1EEES8_S8_EEENS6_IJNS7_ILi128EEENS7_ILi96EEENS7_ILi192EEEEEELi128ENS_10bfloat16_tEfNS_4arch4Sm90ELb1ELb0ELb1ELb1ELb1ELb1ELb0ELb1ELb1ELb1ELb1ELb0EEENS1_21CollectiveEpilogueFwdINS6_IJSA_SA_SB_EEES9_SE_SG_Li256ELb1ELb1ELb1ELb0EEENS1_36VarlenDynamicPersistentTileSchedulerILi128ELi96ELi256ELi128ELb1ELb1ELb1ELb1ELb1ELb1EEEEEEEEEvNT_6ParamsE --------------------------
	.section	.text._ZN7cutlass13device_kernelIN5flash11enable_sm90INS1_16FlashAttnFwdSm90INS1_25CollectiveMainloopFwdSm90ILi2EN4cute5tupleIJNS5_1CILi1EEES8_S8_EEENS6_IJNS7_ILi128EEENS7_ILi96EEENS7_ILi192EEEEEELi128ENS_10bfloat16_tEfNS_4arch4Sm90ELb1ELb0ELb1ELb1ELb1ELb1ELb0ELb1ELb1ELb1ELb1ELb0EEENS1_21CollectiveEpilogueFwdINS6_IJSA_SA_SB_EEES9_SE_SG_Li256ELb1ELb1ELb1ELb0EEENS1_36VarlenDynamicPersistentTileSchedulerILi128ELi96ELi256ELi128ELb1ELb1ELb1ELb1ELb1ELb1EEEEEEEEEvNT_6ParamsE,"ax",@progbits
	.align	128
.text._ZN7cutlass13device_kernelIN5flash11enable_sm90INS1_16FlashAttnFwdSm90INS1_25CollectiveMainloopFwdSm90ILi2EN4cute5tupleIJNS5_1CILi1EEES8_S8_EEENS6_IJNS7_ILi128EEENS7_ILi96EEENS7_ILi192EEEEEELi128ENS_10bfloat16_tEfNS_4arch4Sm90ELb1ELb0ELb1ELb1ELb1ELb1ELb0ELb1ELb1ELb1ELb1ELb0EEENS1_21CollectiveEpilogueFwdINS6_IJSA_SA_SB_EEES9_SE_SG_Li256ELb1ELb1ELb1ELb0EEENS1_36VarlenDynamicPersistentTileSchedulerILi128ELi96ELi256ELi128ELb1ELb1ELb1ELb1ELb1ELb1EEEEEEEEEvNT_6ParamsE:
        .type           _ZN7cutlass13device_kernelIN5flash11enable_sm90INS1_16FlashAttnFwdSm90INS1_25CollectiveMainloopFwdSm90ILi2EN4cute5tupleIJNS5_1CILi1EEES8_S8_EEENS6_IJNS7_ILi128EEENS7_ILi96EEENS7_ILi192EEEEEELi128ENS_10bfloat16_tEfNS_4arch4Sm90ELb1ELb0ELb1ELb1ELb1ELb1ELb0ELb1ELb1ELb1ELb1ELb0EEENS1_21CollectiveEpilogueFwdINS6_IJSA_SA_SB_EEES9_SE_SG_Li256ELb1ELb1ELb1ELb0EEENS1_36VarlenDynamicPersistentTileSchedulerILi128ELi96ELi256ELi128ELb1ELb1ELb1ELb1ELb1ELb1EEEEEEEEEvNT_6ParamsE,@function
        .size           _ZN7cutlass13device_kernelIN5flash11enable_sm90INS1_16FlashAttnFwdSm90INS1_25CollectiveMainloopFwdSm90ILi2EN4cute5tupleIJNS5_1CILi1EEES8_S8_EEENS6_IJNS7_ILi128EEENS7_ILi96EEENS7_ILi192EEEEEELi128ENS_10bfloat16_tEfNS_4arch4Sm90ELb1ELb0ELb1ELb1ELb1ELb1ELb0ELb1ELb1ELb1ELb1ELb0EEENS1_21CollectiveEpilogueFwdINS6_IJSA_SA_SB_EEES9_SE_SG_Li256ELb1ELb1ELb1ELb0EEENS1_36VarlenDynamicPersistentTileSchedulerILi128ELi96ELi256ELi128ELb1ELb1ELb1ELb1ELb1ELb1EEEEEEEEEvNT_6ParamsE,(.L_x_3212 - _ZN7cutlass13device_kernelIN5flash11enable_sm90INS1_16FlashAttnFwdSm90INS1_25CollectiveMainloopFwdSm90ILi2EN4cute5tupleIJNS5_1CILi1EEES8_S8_EEENS6_IJNS7_ILi128EEENS7_ILi96EEENS7_ILi192EEEEEELi128ENS_10bfloat16_tEfNS_4arch4Sm90ELb1ELb0ELb1ELb1ELb1ELb1ELb0ELb1ELb1ELb1ELb1ELb0EEENS1_21CollectiveEpilogueFwdINS6_IJSA_SA_SB_EEES9_SE_SG_Li256ELb1ELb1ELb1ELb0EEENS1_36VarlenDynamicPersistentTileSchedulerILi128ELi96ELi256ELi128ELb1ELb1ELb1ELb1ELb1ELb1EEEEEEEEEvNT_6ParamsE)
        .other          _ZN7cutlass13device_kernelIN5flash11enable_sm90INS1_16FlashAttnFwdSm90INS1_25CollectiveMainloopFwdSm90ILi2EN4cute5tupleIJNS5_1CILi1EEES8_S8_EEENS6_IJNS7_ILi128EEENS7_ILi96EEENS7_ILi192EEEEEELi128ENS_10bfloat16_tEfNS_4arch4Sm90ELb1ELb0ELb1ELb1ELb1ELb1ELb0ELb1ELb1ELb1ELb1ELb0EEENS1_21CollectiveEpilogueFwdINS6_IJSA_SA_SB_EEES9_SE_SG_Li256ELb1ELb1ELb1ELb0EEENS1_36VarlenDynamicPersistentTileSchedulerILi128ELi96ELi256ELi128ELb1ELb1ELb1ELb1ELb1ELb1EEEEEEEEEvNT_6ParamsE,@"STO_CUDA_ENTRY STV_DEFAULT"
_ZN7cutlass13device_kernelIN5flash11enable_sm90INS1_16FlashAttnFwdSm90INS1_25CollectiveMainloopFwdSm90ILi2EN4cute5tupleIJNS5_1CILi1EEES8_S8_EEENS6_IJNS7_ILi128EEENS7_ILi96EEENS7_ILi192EEEEEELi128ENS_10bfloat16_tEfNS_4arch4Sm90ELb1ELb0ELb1ELb1ELb1ELb1ELb0ELb1ELb1ELb1ELb1ELb0EEENS1_21CollectiveEpilogueFwdINS6_IJSA_SA_SB_EEES9_SE_SG_Li256ELb1ELb1ELb1ELb0EEENS1_36VarlenDynamicPersistentTileSchedulerILi128ELi96ELi256ELi128ELb1ELb1ELb1ELb1ELb1ELb1EEEEEEEEEvNT_6ParamsE:
        /* <DEDUP_REMOVED lines=18> */
.L_x_2644:
[----:B------:R-:W-:Y:S05]  /*0120*/  BSYNC B0 ;  /* 0x0000000000007941 */ /* 0x000fea0003800000 */
.L_x_2643:
        /* <DEDUP_REMOVED lines=41> */
.L_x_2645:
        /* <DEDUP_REMOVED lines=22> */
.L_x_2646:
        /* <DEDUP_REMOVED lines=18> */
.L_x_2647:
        /* <DEDUP_REMOVED lines=22> */
.L_x_2648:
        /* <DEDUP_REMOVED lines=22> */
.L_x_2649:
        /* <DEDUP_REMOVED lines=10> */
.L_x_2652:
        /* <DEDUP_REMOVED lines=23> */
[CC--:B------:R-:W-:Y:S01]  /*0b10*/  LEA.HI R5, R3.reuse, R0.reuse, RZ, 0x4 ;  /* 0x0000000003057211 */ /* 0x0c0fe200078f20ff */
[----:B------:R-:W-:Y:S01]  /*0b20*/  IMAD.MOV.U32 R162, RZ, RZ, RZ ;  /* 0x000000ffffa27224 */ /* 0x000fe200078e00ff */
[----:B------:R-:W-:-:S02]  /*0b30*/  LEA.HI R224, R3, R0, RZ, 0x3 ;  /* 0x0000000003e07211 */ /* 0x000fc400078f18ff */
[----:B------:R-:W-:Y:S01]  /*0b40*/  SHF.R.S32.HI R6, RZ, 0x4, R5 ;  /* 0x00000004ff067819 */ /* 0x000fe20000011405 */
[----:B------:R-:W-:Y:S01]  /*0b50*/  UIADD3 UR4, UR4, 0xc400, URZ ;  /* 0x0000c40004047890 */ /* 0x000fe2000fffe03f */
[----:B------:R-:W-:Y:S02]  /*0b60*/  LOP3.LUT R11, R224, 0xfffffff8, RZ, 0xc0, !PT ;  /* 0xfffffff8e00b7812 */ /* 0x000fe400078ec0ff */
[C---:B------:R-:W-:Y:S02]  /*0b70*/  LEA.HI R7, R5.reuse, R6, RZ, 0x1 ;  /* 0x0000000605077211 */ /* 0x040fe400078f08ff */
[----:B------:R-:W-:Y:S01]  /*0b80*/  LOP3.LUT R5, R5, 0x3fffff0, RZ, 0xc0, !PT ;  /* 0x03fffff005057812 */ /* 0x000fe200078ec0ff */
[C---:B------:R-:W-:Y:S01]  /*0b90*/  IMAD.IADD R200, R0.reuse, 0x1, -R11 ;  /* 0x0000000100c87824 */ /* 0x040fe200078e0a0b */
[----:B------:R-:W-:Y:S02]  /*0ba0*/  LOP3.LUT R7, R7, 0x1ffffffe, RZ, 0xc0, !PT ;  /* 0x1ffffffe07077812 */ /* 0x000fe400078ec0ff */
[----:B------:R-:W-:Y:S01]  /*0bb0*/  SHF.R.S32.HI R224, RZ, 0x3, R224 ;  /* 0x00000003ffe07819 */ /* 0x000fe200000114e0 */
[----:B------:R-:W-:-:S02]  /*0bc0*/  IMAD.IADD R5, R0, 0x1, -R5 ;  /* 0x0000000100057824 */ /* 0x000fc400078e0a05 */
[----:B------:R-:W-:Y:S01]  /*0bd0*/  IMAD.IADD R7, R6, 0x1, -R7 ;  /* 0x0000000106077824 */ /* 0x000fe200078e0a07 */
[----:B------:R-:W-:Y:S01]  /*0be0*/  LEA.HI R6, R3, R0, RZ, 0x5 ;  /* 0x0000000003067211 */ /* 0x000fe200078f28ff */
[----:B------:R-:W-:-:S03]  /*0bf0*/  IMAD.SHL.U32 R189, R200, 0x8, RZ ;  /* 0x00000008c8bd7824 */ /* 0x000fc600078e00ff */
[----:B------:R-:W-:Y:S01]  /*0c00*/  SHF.R.S32.HI R6, RZ, 0x5, R6 ;  /* 0x00000005ff067819 */ /* 0x000fe20000011406 */
[----:B------:R-:W-:-:S04]  /*0c10*/  VIADD R192, R189, 0x40 ;  /* 0x00000040bdc07836 */ /* 0x000fc80000000000 */
[----:B------:R-:W-:Y:S01]  /*0c20*/  IMAD.SHL.U32 R183, R6, 0x200, RZ ;  /* 0x0000020006b77824 */ /* 0x000fe200078e00ff */
[----:B--2---:R-:W-:Y:S02]  /*0c30*/  R2UR UR5, R4 ;  /* 0x00000000040572ca */ /* 0x004fe400000e0000 */
[----:B------:R-:W-:-:S04]  /*0c40*/  LEA.HI R4, R3, R0, RZ, 0x7 ;  /* 0x0000000003047211 */ /* 0x000fc800078f38ff */
[----:B------:R-:W-:Y:S02]  /*0c50*/  LOP3.LUT R227, R4, 0xffffff80, RZ, 0xc0, !PT ;  /* 0xffffff8004e37812 */ /* 0x000fe400078ec0ff */
[----:B------:R-:W-:-:S03]  /*0c60*/  SHF.R.S32.HI R16, RZ, 0x7, R4 ;  /* 0x00000007ff107819 */ /* 0x000fc60000011404 */
[----:B------:R-:W-:Y:S01]  /*0c70*/  IMAD.IADD R227, R0, 0x1, -R227 ;  /* 0x0000000100e37824 */ /* 0x000fe200078e0ae3 */
[----:B------:R-:W-:Y:S01]  /*0c80*/  LEA.HI R4, R4, R16, RZ, 0x1 ;  /* 0x0000001004047211 */ /* 0x000fe200078f08ff */
[----:B------:R-:W-:Y:S01]  /*0c90*/  ULOP3.LUT UR5, UR5, 0x1, URZ, 0xfc, !UPT ;  /* 0x0000000105057892 */ /* 0x000fe2000f8efc3f */
[----:B------:R0:W-:Y:S02]  /*0ca0*/  STL [R1+0x4c], R16 ;  /* 0x00004c1001007387 */ /* 0x0001e40000100800 */
[----:B------:R-:W-:Y:S02]  /*0cb0*/  SHF.R.S32.HI R8, RZ, 0x1f, R227 ;  /* 0x0000001fff087819 */ /* 0x000fe400000114e3 */
[----:B------:R-:W-:Y:S02]  /*0cc0*/  LOP3.LUT R4, R4, 0x3fffffe, RZ, 0xc0, !PT ;  /* 0x03fffffe04047812 */ /* 0x000fe400078ec0ff */
[CC--:B------:R-:W-:Y:S02]  /*0cd0*/  LEA.HI R10, R8.reuse, R227.reuse, RZ, 0x2 ;  /* 0x000000e3080a7211 */ /* 0x0c0fe400078f10ff */
[----:B------:R-:W-:Y:S01]  /*0ce0*/  LEA.HI R8, R8, R227, RZ, 0x5 ;  /* 0x000000e308087211 */ /* 0x000fe200078f28ff */
[----:B------:R-:W-:Y:S01]  /*0cf0*/  IMAD.IADD R4, R16, 0x1, -R4 ;  /* 0x0000000110047824 */ /* 0x000fe200078e0a04 */
[----:B------:R-:W-:-:S02]  /*0d00*/  SHF.R.S32.HI R9, RZ, 0x2, R10 ;  /* 0x00000002ff097819 */ /* 0x000fc4000001140a */
[----:B------:R-:W-:Y:S02]  /*0d10*/  SHF.R.S32.HI R12, RZ, 0x1f, R10 ;  /* 0x0000001fff0c7819 */ /* 0x000fe4000001140a */
[----:B------:R-:W-:Y:S02]  /*0d20*/  SHF.R.S32.HI R8, RZ, 0x5, R8 ;  /* 0x00000005ff087819 */ /* 0x000fe40000011408 */
[----:B------:R-:W-:Y:S02]  /*0d30*/  LEA.HI R12, R12, R9, RZ, 0x3 ;  /* 0x000000090c0c7211 */ /* 0x000fe400078f18ff */
[----:B------:R-:W-:Y:S02]  /*0d40*/  LOP3.LUT R10, R10, 0x7ffffffc, RZ, 0xc0, !PT ;  /* 0x7ffffffc0a0a7812 */ /* 0x000fe400078ec0ff */
[----:B------:R-:W-:-:S03]  /*0d50*/  LOP3.LUT R12, R12, 0xfffffff8, RZ, 0xc0, !PT ;  /* 0xfffffff80c0c7812 */ /* 0x000fc600078ec0ff */
[----:B------:R-:W-:Y:S02]  /*0d60*/  IMAD.IADD R10, R227, 0x1, -R10 ;  /* 0x00000001e30a7824 */ /* 0x000fe400078e0a0a */
[----:B------:R-:W-:Y:S02]  /*0d70*/  IMAD.IADD R9, R9, 0x1, -R12 ;  /* 0x0000000109097824 */ /* 0x000fe400078e0a0c */
[----:B------:R-:W-:Y:S02]  /*0d80*/  IMAD.SHL.U32 R190, R10, 0x2, RZ ;  /* 0x000000020abe7824 */ /* 0x000fe400078e00ff */
[----:B------:R-:W-:Y:S01]  /*0d90*/  IMAD R17, R8, 0x10, R9 ;  /* 0x0000001008117824 */ /* 0x000fe200078e0209 */
[----:B------:R-:W-:Y:S01]  /*0da0*/  LEA.HI R8, R3, R0, RZ, 0x2 ;  /* 0x0000000003087211 */ /* 0x000fe200078f10ff */
[----:B------:R-:W-:Y:S02]  /*0db0*/  VIADD R220, R190, 0x20 ;  /* 0x00000020bedc7836 */ /* 0x000fe40000000000 */
[----:B------:R-:W-:Y:S01]  /*0dc0*/  IMAD R24, R4, 0x40, R17 ;  /* 0x0000004004187824 */ /* 0x000fe200078e0211 */
[----:B------:R-:W-:Y:S01]  /*0dd0*/  LOP3.LUT R3, R8, 0xfffffffc, RZ, 0xc0, !PT ;  /* 0xfffffffc08037812 */ /* 0x000fe200078ec0ff */
[C---:B------:R-:W-:Y:S01]  /*0de0*/  VIADD R217, R190.reuse, 0x38 ;  /* 0x00000038bed97836 */ /* 0x040fe20000000000 */
[--C-:B------:R-:W-:Y:S01]  /*0df0*/  SHF.R.S32.HI R170, RZ, 0x2, R8.reuse ;  /* 0x00000002ffaa7819 */ /* 0x100fe20000011408 */
[----:B------:R-:W-:Y:S01]  /*0e00*/  VIADD R214, R190, 0x50 ;  /* 0x00000050bed67836 */ /* 0x000fe20000000000 */
[----:B------:R-:W-:Y:S01]  /*0e10*/  SHF.R.S32.HI R9, RZ, 0x1f, R8 ;  /* 0x0000001fff097819 */ /* 0x000fe20000011408 */
[----:B------:R-:W-:Y:S01]  /*0e20*/  IMAD.IADD R206, R0, 0x1, -R3 ;  /* 0x0000000100ce7824 */ /* 0x000fe200078e0a03 */
[----:B------:R-:W-:Y:S01]  /*0e30*/  STL [R1+0x58], R24 ;  /* 0x0000581801007387 */ /* 0x000fe20000100800 */
[----:B------:R-:W-:Y:S01]  /*0e40*/  IMAD R8, R6, 0x10, R5 ;  /* 0x0000001006087824 */ /* 0x000fe200078e0205 */
[----:B------:R-:W-:Y:S01]  /*0e50*/  LEA.HI R9, R9, R170, RZ, 0x3 ;  /* 0x000000aa09097211 */ /* 0x000fe200078f18ff */
[----:B------:R-:W-:-:S02]  /*0e60*/  VIADD R5, R170, 0x40 ;  /* 0x00000040aa057836 */ /* 0x000fc40000000000 */
[----:B------:R-:W-:Y:S01]  /*0e70*/  IMAD.SHL.U32 R160, R206, 0x4, RZ ;  /* 0x00000004cea07824 */ /* 0x000fe200078e00ff */
[----:B------:R-:W-:Y:S01]  /*0e80*/  LOP3.LUT R9, R9, 0xfffffff8, RZ, 0xc0, !PT ;  /* 0xfffffff809097812 */ /* 0x000fe200078ec0ff */
[----:B------:R-:W-:Y:S01]  /*0e90*/  IMAD.SHL.U32 R177, R5, 0x40, RZ ;  /* 0x0000004005b17824 */ /* 0x000fe200078e00ff */
[----:B------:R-:W-:Y:S01]  /*0ea0*/  SHF.R.S32.HI R0, RZ, 0x1f, R5 ;  /* 0x0000001fff007819 */ /* 0x000fe20000011405 */
[C---:B------:R-:W-:Y:S01]  /*0eb0*/  VIADD R173, R160.reuse, 0x20 ;  /* 0x00000020a0ad7836 */ /* 0x040fe20000000000 */
[C---:B------:R-:W-:Y:S01]  /*0ec0*/  IADD3 R176, R160.reuse, 0x50, RZ ;  /* 0x00000050a0b07810 */ /* 0x040fe20007ffe0ff */
[----:B------:R-:W-:Y:S01]  /*0ed0*/  VIADD R172, R160, 0x40 ;  /* 0x00000040a0ac7836 */ /* 0x000fe20000000000 */
[----:B------:R-:W-:Y:S01]  /*0ee0*/  LEA.HI R0, R0, R5, RZ, 0x3 ;  /* 0x0000000500007211 */ /* 0x000fe200078f18ff */
[----:B------:R-:W-:Y:S01]  /*0ef0*/  IMAD.IADD R163, R160, 0x1, R173 ;  /* 0x00000001a0a37824 */ /* 0x000fe200078e02ad */
[----:B------:R-:W-:Y:S01]  /*0f00*/  LOP3.LUT R177, R177, 0x1c0, RZ, 0xc0, !PT ;  /* 0x000001c0b1b17812 */ /* 0x000fe200078ec0ff */
[----:B------:R-:W-:Y:S01]  /*0f10*/  IMAD.IADD R226, R170, 0x1, -R9 ;  /* 0x00000001aae27824 */ /* 0x000fe200078e0a09 */
[----:B------:R-:W-:Y:S01]  /*0f20*/  SHF.R.S32.HI R225, RZ, 0x1f, R176 ;  /* 0x0000001fffe17819 */ /* 0x000fe200000114b0 */
[----:B------:R-:W-:Y:S01]  /*0f30*/  IMAD.SHL.U32 R184, R0, 0x40, RZ ;  /* 0x0000004000b87824 */ /* 0x000fe200078e00ff */
[----:B------:R-:W-:Y:S01]  /*0f40*/  SHF.R.S32.HI R0, RZ, 0x1f, R163 ;  /* 0x0000001fff007819 */ /* 0x000fe200000114a3 */
[----:B------:R-:W-:Y:S01]  /*0f50*/  IMAD.IADD R164, R160, 0x1, R172 ;  /* 0x00000001a0a47824 */ /* 0x000fe200078e02ac */
[----:B------:R-:W-:Y:S01]  /*0f60*/  SHF.R.U32.HI R25, RZ, 0x3, R177 ;  /* 0x00000003ff197819 */ /* 0x000fe200000116b1 */
[----:B------:R-:W-:Y:S01]  /*0f70*/  IMAD.SHL.U32 R181, R226, 0x40, RZ ;  /* 0x00000040e2b57824 */ /* 0x000fe200078e00ff */
[-C--:B------:R-:W-:Y:S01]  /*0f80*/  LEA.HI R166, R0, R163.reuse, RZ, 0x3 ;  /* 0x000000a300a67211 */ /* 0x080fe200078f18ff */
[----:B------:R-:W-:Y:S01]  /*0f90*/  IMAD R21, R8, 0x8, R7 ;  /* 0x0000000808157824 */ /* 0x000fe200078e0207 */
[----:B------:R-:W-:Y:S01]  /*0fa0*/  LEA.HI R0, R0, R163, RZ, 0x6 ;  /* 0x000000a300007211 */ /* 0x000fe200078f30ff */
[----:B0-----:R-:W-:Y:S01]  /*0fb0*/  IMAD.SHL.U32 R16, R206, 0x8, RZ ;  /* 0x00000008ce107824 */ /* 0x001fe200078e00ff */
[----:B------:R-:W-:Y:S01]  /*0fc0*/  SHF.R.S32.HI R3, RZ, 0x1f, R164 ;  /* 0x0000001fff037819 */ /* 0x000fe200000114a4 */
[----:B------:R-:W-:Y:S01]  /*0fd0*/  VIADD R211, R190, 0x68 ;  /* 0x00000068bed37836 */ /* 0x000fe20000000000 */
[----:B------:R-:W-:Y:S01]  /*0fe0*/  LOP3.LUT R181, R181, 0x1c0, RZ, 0xc0, !PT ;  /* 0x000001c0b5b57812 */ /* 0x000fe200078ec0ff */
[----:B------:R-:W-:Y:S01]  /*0ff0*/  IMAD.SHL.U32 R0, R0, 0x80, RZ ;  /* 0x0000008000007824 */ /* 0x000fe200078e00ff */
[CC--:B------:R-:W-:Y:S01]  /*1000*/  LEA.HI R5, R3.reuse, R164.reuse, RZ, 0x6 ;  /* 0x000000a403057211 */ /* 0x0c0fe200078f30ff */
[C---:B------:R-:W-:Y:S01]  /*1010*/  VIADD R221, R190.reuse, 0x18 ;  /* 0x00000018bedd7836 */ /* 0x040fe20000000000 */
[----:B------:R-:W-:Y:S01]  /*1020*/  LEA.HI R4, R3, R164, RZ, 0x3 ;  /* 0x000000a403047211 */ /* 0x000fe200078f18ff */
[C---:B------:R-:W-:Y:S01]  /*1030*/  VIADD R218, R190.reuse, 0x30 ;  /* 0x00000030beda7836 */ /* 0x040fe20000000000 */
[----:B------:R-:W-:Y:S01]  /*1040*/  SHF.R.U32.HI R182, RZ, 0x3, R181 ;  /* 0x00000003ffb67819 */ /* 0x000fe200000116b5 */
[----:B------:R-:W-:Y:S01]  /*1050*/  IMAD.SHL.U32 R6, R5, 0x80, RZ ;  /* 0x0000008005067824 */ /* 0x000fe200078e00ff */
[--C-:B------:R-:W-:Y:S01]  /*1060*/  LOP3.LUT R3, R181, 0x38, R166.reuse, 0xf8, !PT ;  /* 0x00000038b5037812 */ /* 0x100fe200078ef8a6 */
[C---:B------:R-:W-:Y:S01]  /*1070*/  VIADD R215, R190.reuse, 0x48 ;  /* 0x00000048bed77836 */ /* 0x040fe20000000000 */
[C---:B------:R-:W-:Y:S01]  /*1080*/  LOP3.LUT R7, R177.reuse, 0x38, R166, 0xf8, !PT ;  /* 0x00000038b1077812 */ /* 0x040fe200078ef8a6 */
[C---:B------:R-:W-:Y:S01]  /*1090*/  VIADD R212, R190.reuse, 0x60 ;  /* 0x00000060bed47836 */ /* 0x040fe20000000000 */
[----:B------:R-:W-:Y:S01]  /*10a0*/  LOP3.LUT R8, R177, 0x38, R4, 0xf8, !PT ;  /* 0x00000038b1087812 */ /* 0x000fe200078ef804 */
[----:B------:R-:W-:Y:S01]  /*10b0*/  VIADD R222, R190, 0x10 ;  /* 0x00000010bede7836 */ /* 0x000fe20000000000 */
[----:B------:R-:W-:Y:S01]  /*10c0*/  LOP3.LUT R184, R184, 0xfffffe00, RZ, 0xc0, !PT ;  /* 0xfffffe00b8b87812 */ /* 0x000fe200078ec0ff */
[----:B------:R-:W-:Y:S01]  /*10d0*/  VIADD R219, R190, 0x28 ;  /* 0x00000028bedb7836 */ /* 0x000fe20000000000 */
[----:B------:R-:W-:Y:S01]  /*10e0*/  LOP3.LUT R0, R0, 0xffffe000, RZ, 0xc0, !PT ;  /* 0xffffe00000007812 */ /* 0x000fe200078ec0ff */
[----:B------:R-:W-:Y:S01]  /*10f0*/  VIADD R216, R190, 0x40 ;  /* 0x00000040bed87836 */ /* 0x000fe20000000000 */
[----:B------:R-:W-:Y:S01]  /*1100*/  LOP3.LUT R3, R3, R182, RZ, 0x3c, !PT ;  /* 0x000000b603037212 */ /* 0x000fe200078e3cff */
[C---:B------:R-:W-:Y:S01]  /*1110*/  VIADD R19, R16.reuse, 0x60 ;  /* 0x0000006010137836 */ /* 0x040fe20000000000 */
[-C--:B------:R-:W-:Y:S01]  /*1120*/  LOP3.LUT R7, R7, R25.reuse, RZ, 0x3c, !PT ;  /* 0x0000001907077212 */ /* 0x080fe200078e3cff */
[----:B------:R-:W-:Y:S01]  /*1130*/  VIADD R22, R16, 0x80 ;  /* 0x0000008010167836 */ /* 0x000fe20000000000 */
[----:B------:R-:W-:Y:S01]  /*1140*/  LOP3.LUT R9, R8, R25, RZ, 0x3c, !PT ;  /* 0x0000001908097212 */ /* 0x000fe200078e3cff */
[----:B------:R-:W-:Y:S01]  /*1150*/  VIADD R23, R16, 0xa0 ;  /* 0x000000a010177836 */ /* 0x000fe20000000000 */
[-C--:B------:R-:W-:Y:S01]  /*1160*/  IADD3 R8, R3, R0.reuse, R183 ;  /* 0x0000000003087210 */ /* 0x080fe20007ffe0b7 */
[----:B------:R-:W-:Y:S01]  /*1170*/  VIADD R213, R190, 0x58 ;  /* 0x00000058bed57836 */ /* 0x000fe20000000000 */
[----:B------:R-:W-:Y:S01]  /*1180*/  IADD3 R12, R7, R0, R184 ;  /* 0x00000000070c7210 */ /* 0x000fe20007ffe0b8 */
[----:B------:R-:W-:Y:S01]  /*1190*/  IMAD.U32 R0, RZ, RZ, UR5 ;  /* 0x00000005ff007e24 */ /* 0x000fe2000f8e00ff */
[----:B------:R-:W-:Y:S01]  /*11a0*/  LOP3.LUT R6, R6, 0xffffe000, RZ, 0xc0, !PT ;  /* 0xffffe00006067812 */ /* 0x000fe200078ec0ff */
[C---:B------:R-:W-:Y:S01]  /*11b0*/  VIADD R210, R190.reuse, 0x70 ;  /* 0x00000070bed27836 */ /* 0x040fe20000000000 */
[----:B------:R-:W-:Y:S01]  /*11c0*/  LOP3.LUT R5, R181, 0x38, R4, 0xf8, !PT ;  /* 0x00000038b5057812 */ /* 0x000fe200078ef804 */
[----:B------:R-:W-:Y:S01]  /*11d0*/  VIADD R209, R190, 0x78 ;  /* 0x00000078bed17836 */ /* 0x000fe20000000000 */
[----:B------:R-:W-:Y:S01]  /*11e0*/  IADD3 R20, R9, R6, R184 ;  /* 0x0000000609147210 */ /* 0x000fe20007ffe0b8 */
[----:B------:R0:W-:Y:S01]  /*11f0*/  STL [R1+0x30], R0 ;  /* 0x0000300001007387 */ /* 0x0001e20000100800 */
[----:B------:R-:W-:Y:S01]  /*1200*/  IMAD.U32 R9, RZ, RZ, UR4 ;  /* 0x00000004ff097e24 */ /* 0x000fe2000f8e00ff */
[----:B------:R-:W-:Y:S01]  /*1210*/  LOP3.LUT R5, R5, R182, RZ, 0x3c, !PT ;  /* 0x000000b605057212 */ /* 0x000fe200078e3cff */
[----:B------:R-:W-:Y:S01]  /*1220*/  IMAD.MOV.U32 R7, RZ, RZ, R15 ;  /* 0x000000ffff077224 */ /* 0x000fe200078e000f */
[----:B------:R-:W-:Y:S01]  /*1230*/  SHF.R.S32.HI R167, RZ, 0x3, R4 ;  /* 0x00000003ffa77819 */ /* 0x000fe20000011404 */
[----:B------:R-:W-:Y:S01]  /*1240*/  VIADD R175, R160, 0x10 ;  /* 0x00000010a0af7836 */ /* 0x000fe20000000000 */
[----:B------:R1:W-:Y:S01]  /*1250*/  STL [R1+0x48], R9 ;  /* 0x0000480901007387 */ /* 0x0003e20000100800 */
[----:B------:R-:W-:Y:S01]  /*1260*/  IADD3 R11, R5, R6, R183 ;  /* 0x00000006050b7210 */ /* 0x000fe20007ffe0b7 */
[----:B------:R-:W-:Y:S01]  /*1270*/  IMAD.MOV.U32 R5, RZ, RZ, R13 ;  /* 0x000000ffff057224 */ /* 0x000fe200078e000d */
[----:B------:R-:W-:Y:S01]  /*1280*/  SHF.R.S32.HI R4, RZ, 0x1f, R221 ;  /* 0x0000001fff047819 */ /* 0x000fe200000114dd */
[----:B------:R-:W-:Y:S01]  /*1290*/  IMAD.MOV.U32 R6, RZ, RZ, R14 ;  /* 0x000000ffff067224 */ /* 0x000fe200078e000e */
[----:B0-----:R-:W-:Y:S01]  /*12a0*/  LEA.HI R0, R206, R206, RZ, 0x1 ;  /* 0x000000cece007211 */ /* 0x001fe200078f08ff */
[----:B------:R-:W-:Y:S01]  /*12b0*/  VIADD R174, R160, 0x30 ;  /* 0x00000030a0ae7836 */ /* 0x000fe20000000000 */
[----:B------:R-:W-:Y:S01]  /*12c0*/  SHF.R.S32.HI R4, RZ, 0x1f, R218 ;  /* 0x0000001fff047819 */ /* 0x000fe200000114da */
[----:B------:R-:W-:Y:S01]  /*12d0*/  VIADD R208, R190, 0x8 ;  /* 0x00000008bed07836 */ /* 0x000fe20000000000 */
[----:B------:R-:W-:-:S02]  /*12e0*/  LOP3.LUT R3, R0, 0x1ffffffe, RZ, 0xc0, !PT ;  /* 0x1ffffffe00037812 */ /* 0x000fc400078ec0ff */
[----:B------:R-:W-:Y:S02]  /*12f0*/  SHF.R.S32.HI R0, RZ, 0x1f, R189 ;  /* 0x0000001fff007819 */ /* 0x000fe400000114bd */
[----:B-1----:R-:W-:Y:S01]  /*1300*/  LOP3.LUT R9, R177, 0x38, R16, 0xf8, !PT ;  /* 0x00000038b1097812 */ /* 0x002fe200078ef810 */
[----:B------:R-:W-:Y:S01]  /*1310*/  IMAD.IADD R3, R206, 0x1, -R3 ;  /* 0x00000001ce037824 */ /* 0x000fe200078e0a03 */
[----:B------:R-:W-:Y:S01]  /*1320*/  SHF.R.S32.HI R0, RZ, 0x1f, R192 ;  /* 0x0000001fff007819 */ /* 0x000fe200000114c0 */
[----:B------:R-:W-:Y:S01]  /*1330*/  IMAD.SHL.U32 R0, R21, 0x8, RZ ;  /* 0x0000000815007824 */ /* 0x000fe200078e00ff */
[----:B------:R-:W-:Y:S01]  /*1340*/  LOP3.LUT R9, R184, R9, R25, 0xf6, !PT ;  /* 0x00000009b8097212 */ /* 0x000fe200078ef619 */
[----:B------:R-:W-:Y:S01]  /*1350*/  IMAD R191, R3, 0x8, R24 ;  /* 0x0000000803bf7824 */ /* 0x000fe200078e0218 */
[----:B------:R-:W-:Y:S02]  /*1360*/  SHF.R.S32.HI R4, RZ, 0x1f, R215 ;  /* 0x0000001fff047819 */ /* 0x000fe400000114d7 */
[----:B------:R0:W-:Y:S01]  /*1370*/  STL [R1+0x5c], R0 ;  /* 0x00005c0001007387 */ /* 0x0001e20000100800 */
[----:B------:R-:W-:-:S02]  /*1380*/  SHF.R.S32.HI R4, RZ, 0x1f, R212 ;  /* 0x0000001fff047819 */ /* 0x000fc400000114d4 */
[----:B------:R-:W-:Y:S02]  /*1390*/  LEA R4, R11, UR4, 0x1 ;  /* 0x000000040b047c11 */ /* 0x000fe4000f8e08ff */
[----:B------:R-:W-:Y:S02]  /*13a0*/  SHF.R.S32.HI R17, RZ, 0x1f, R16 ;  /* 0x0000001fff117819 */ /* 0x000fe40000011410 */
[----:B------:R-:W-:Y:S02]  /*13b0*/  SHF.R.S32.HI R169, RZ, 0x1f, R19 ;  /* 0x0000001fffa97819 */ /* 0x000fe40000011413 */
[----:B------:R-:W-:Y:S02]  /*13c0*/  SHF.R.S32.HI R180, RZ, 0x1f, R22 ;  /* 0x0000001fffb47819 */ /* 0x000fe40000011416 */
[----:B0-----:R-:W-:Y:S02]  /*13d0*/  LEA R0, R9, UR4, 0x1 ;  /* 0x0000000409007c11 */ /* 0x001fe4000f8e08ff */
[----:B------:R-:W-:-:S02]  /*13e0*/  SHF.R.S32.HI R9, RZ, 0x1f, R222 ;  /* 0x0000001fff097819 */ /* 0x000fc400000114de */
[----:B------:R-:W-:Y:S01]  /*13f0*/  SHF.R.S32.HI R9, RZ, 0x1f, R219 ;  /* 0x0000001fff097819 */ /* 0x000fe200000114db */
[----:B------:R0:W-:Y:S01]  /*1400*/  STL [R1+0x40], R0 ;  /* 0x0000400001007387 */ /* 0x0001e20000100800 */
[----:B------:R-:W-:Y:S02]  /*1410*/  SHF.R.S32.HI R9, RZ, 0x1f, R216 ;  /* 0x0000001fff097819 */ /* 0x000fe400000114d8 */
[----:B------:R-:W-:Y:S02]  /*1420*/  SHF.R.S32.HI R179, RZ, 0x1f, R23 ;  /* 0x0000001fffb37819 */ /* 0x000fe40000011417 */
[----:B------:R-:W-:Y:S02]  /*1430*/  SHF.R.S32.HI R166, RZ, 0x3, R166 ;  /* 0x00000003ffa67819 */ /* 0x000fe400000114a6 */
[----:B------:R-:W-:Y:S02]  /*1440*/  SHF.R.S32.HI R9, RZ, 0x1f, R213 ;  /* 0x0000001fff097819 */ /* 0x000fe400000114d5 */
[----:B------:R-:W-:-:S02]  /*1450*/  SHF.R.S32.HI R229, RZ, 0x1f, R210 ;  /* 0x0000001fffe57819 */ /* 0x000fc400000114d2 */
[----:B0-----:R-:W-:Y:S02]  /*1460*/  SHF.R.S32.HI R0, RZ, 0x1f, R220 ;  /* 0x0000001fff007819 */ /* 0x001fe400000114dc */
[----:B------:R-:W-:Y:S02]  /*1470*/  SHF.R.S32.HI R0, RZ, 0x1f, R217 ;  /* 0x0000001fff007819 */ /* 0x000fe400000114d9 */
[----:B------:R-:W-:Y:S02]  /*1480*/  SHF.R.S32.HI R0, RZ, 0x1f, R214 ;  /* 0x0000001fff007819 */ /* 0x000fe400000114d6 */
[----:B------:R-:W-:Y:S02]  /*1490*/  SHF.R.S32.HI R0, RZ, 0x1f, R211 ;  /* 0x0000001fff007819 */ /* 0x000fe400000114d3 */
[----:B------:R-:W-:Y:S02]  /*14a0*/  LEA R0, R8, UR4, 0x1 ;  /* 0x0000000408007c11 */ /* 0x000fe4000f8e08ff */
[----:B------:R-:W-:-:S02]  /*14b0*/  LEA R8, R12, UR4, 0x1 ;  /* 0x000000040c087c11 */ /* 0x000fc4000f8e08ff */
[----:B------:R-:W-:Y:S01]  /*14c0*/  SHF.R.S32.HI R228, RZ, 0x1f, R209 ;  /* 0x0000001fffe47819 */ /* 0x000fe200000114d1 */
[----:B------:R0:W-:Y:S04]  /*14d0*/  STL [R1+0x44], R0 ;  /* 0x0000440001007387 */ /* 0x0001e80000100800 */
[----:B------:R1:W-:Y:S04]  /*14e0*/  STL [R1+0x38], R8 ;  /* 0x0000380801007387 */ /* 0x0003e80000100800 */
[----:B------:R1:W-:Y:S01]  /*14f0*/  STL [R1+0x3c], R4 ;  /* 0x00003c0401007387 */ /* 0x0003e20000100800 */
[----:B0-----:R-:W-:-:S05]  /*1500*/  LEA R0, R20, UR4, 0x1 ;  /* 0x0000000414007c11 */ /* 0x001fca000f8e08ff */
[----:B------:R1:W-:Y:S02]  /*1510*/  STL [R1+0x34], R0 ;  /* 0x0000340001007387 */ /* 0x0003e40000100800 */
.L_x_2896:
[----:B0-----:R-:W0:Y:S01]  /*1520*/  LDC.64 R202, c[0x0][0xc88] ;  /* 0x00032200ffca7b82 */ /* 0x001e220000000a00 */
[----:B------:R-:W-:Y:S01]  /*1530*/  ULDC.64 UR4, c[0x0][0xa28] ;  /* 0x00028a0000047ab9 */ /* 0x000fe20000000a00 */
[----:B------:R-:W-:Y:S01]  /*1540*/  ULDC.64 UR8, c[0x0][0xa18] ;  /* 0x0002860000087ab9 */ /* 0x000fe20000000a00 */
[----:B------:R-:W-:Y:S01]  /*1550*/  ULDC.64 UR6, c[0x0][0xa08] ;  /* 0x0002820000067ab9 */ /* 0x000fe20000000a00 */
[----:B0-----:R-:W-:-:S06]  /*1560*/  IMAD.WIDE R202, R7, 0x4, R202 ;  /* 0x0000000407ca7825 */ /* 0x001fcc00078e02ca */
[----:B--2---:R-:W2:Y:S01]  /*1570*/  LDG.E R202, desc[UR60][R202.64] ;  /* 0x0000003ccaca7981 */ /* 0x004ea2000c1e1900 */
[----:B------:R-:W-:Y:S01]  /*1580*/  ISETP.NE.U32.AND P2, PT, RZ, UR4, PT ;  /* 0x00000004ff007c0c */ /* 0x000fe2000bf45070 */
[----:B-1----:R-:W-:Y:S01]  /*1590*/  IMAD.MOV.U32 R4, RZ, RZ, RZ ;  /* 0x000000ffff047224 */ /* 0x002fe200078e00ff */
[----:B------:R-:W-:Y:S01]  /*15a0*/  ISETP.NE.U32.AND P1, PT, RZ, UR8, PT ;  /* 0x00000008ff007c0c */ /* 0x000fe2000bf25070 */
[----:B------:R-:W-:Y:S01]  /*15b0*/  IMAD.MOV.U32 R128, RZ, RZ, RZ ;  /* 0x000000ffff807224 */ /* 0x000fe200078e00ff */
[----:B------:R-:W-:Y:S02]  /*15c0*/  ISETP.NE.AND.EX P2, PT, RZ, UR5, PT, P2 ;  /* 0x00000005ff007c0c */ /* 0x000fe4000bf45320 */
[----:B------:R-:W-:Y:S02]  /*15d0*/  ISETP.NE.AND.EX P1, PT, RZ, UR9, PT, P1 ;  /* 0x00000009ff007c0c */ /* 0x000fe4000bf25310 */
[----:B------:R-:W-:-:S04]  /*15e0*/  ISETP.NE.U32.AND P0, PT, RZ, UR6, PT ;  /* 0x00000006ff007c0c */ /* 0x000fc8000bf05070 */
[----:B------:R-:W-:Y:S02]  /*15f0*/  ISETP.NE.AND.EX P0, PT, RZ, UR7, PT, P0 ;  /* 0x00000007ff007c0c */ /* 0x000fe4000bf05300 */
[----:B--2---:R-:W-:Y:S01]  /*1600*/  SHF.R.S32.HI R223, RZ, 0x1f, R202 ;  /* 0x0000001fffdf7819 */ /* 0x004fe200000114ca */
[C---:B------:R-:W-:Y:S02]  /*1610*/  IMAD.SHL.U32 R203, R202.reuse, 0x4, RZ ;  /* 0x00000004cacb7824 */ /* 0x040fe400078e00ff */
[C---:B---34-:R-:W-:Y:S02]  /*1620*/  @P2 LEA R10, P3, R202.reuse, UR4, 0x2 ;  /* 0x00000004ca0a2c11 */ /* 0x058fe4000f8610ff */
[C-C-:B------:R-:W-:Y:S02]  /*1630*/  SHF.L.U64.HI R204, R202.reuse, 0x2, R223.reuse ;  /* 0x00000002cacc7819 */ /* 0x140fe400000102df */
[----:B------:R-:W-:Y:S01]  /*1640*/  @P2 LEA.HI.X R11, R202, UR5, R223, 0x2, P3 ;  /* 0x00000005ca0b2c11 */ /* 0x000fe200098f14df */
[----:B------:R-:W-:Y:S01]  /*1650*/  ULDC UR4, c[0x0][0x288] ;  /* 0x0000a20000047ab9 */ /* 0x000fe20000000800 */
[----:B------:R-:W-:-:S03]  /*1660*/  IADD3 R8, P4, R203, UR6, RZ ;  /* 0x00000006cb087c10 */ /* 0x000fc6000ff9e0ff */
        /* <DEDUP_REMOVED lines=8> */
[C---:B------:R-:W-:Y:S01]  /*16f0*/  LOP3.LUT R3, R6.reuse, 0xff000000, RZ, 0xc0, !PT ;  /* 0xff00000006037812 */ /* 0x040fe200078ec0ff */
        /* <DEDUP_REMOVED lines=12> */
[----:B------:R-:W-:Y:S02]  /*17c0*/  LEA.HI R201, R0, R3, RZ, 0x10 ;  /* 0x0000000300c97211 */ /* 0x000fe400078f80ff */
[----:B------:R-:W-:Y:S01]  /*17d0*/  LOP3.LUT R165, R6, 0xffff, RZ, 0xc0, !PT ;  /* 0x0000ffff06a57812 */ /* 0x000fe200078ec0ff */
[----:B0-----:R-:W-:Y:S08]  /*17e0*/  @P1 BRA `(.L_x_2654) ;  /* 0x0000000000241947 */ /* 0x001ff00003800000 */
        /* <DEDUP_REMOVED lines=9> */
.L_x_2654:
[----:B------:R-:W-:Y:S02]  /*1880*/  IMAD.U32 R25, RZ, RZ, UR5 ;  /* 0x00000005ff197e24 */ /* 0x000fe4000f8e00ff */
[----:B------:R-:W-:Y:S01]  /*1890*/  IMAD.U32 R27, RZ, RZ, UR4 ;  /* 0x00000004ff1b7e24 */ /* 0x000fe2000f8e00ff */
[----:B------:R-:W-:Y:S06]  /*18a0*/  @!P2 BRA `(.L_x_2655) ;  /* 0x000000000010a947 */ /* 0x000fec0003800000 */
[----:B------:R-:W-:-:S04]  /*18b0*/  IADD3 R6, P0, R203, UR8, RZ ;  /* 0x00000008cb067c10 */ /* 0x000fc8000ff1e0ff */
[----:B------:R-:W-:-:S05]  /*18c0*/  IADD3.X R7, R204, UR9, RZ, P0, !PT ;  /* 0x00000009cc077c10 */ /* 0x000fca00087fe4ff */
[----:B------:R0:W5:Y:S01]  /*18d0*/  LDG.E R27, desc[UR60][R6.64] ;  /* 0x0000003c061b7981 */ /* 0x000162000c1e1900 */
[----:B------:R-:W-:Y:S05]  /*18e0*/  BRA `(.L_x_2656) ;  /* 0x0000000000107947 */ /* 0x000fea0003800000 */
.L_x_2655:
[----:B------:R-:W-:Y:S05]  /*18f0*/  @!P0 BRA `(.L_x_2656) ;  /* 0x00000000000c8947 */ /* 0x000fea0003800000 */
[----:B------:R-:W2:Y:S04]  /*1900*/  LDG.E R0, desc[UR60][R8.64] ;  /* 0x0000003c08007981 */ /* 0x000ea8000c1e1900 */
[----:B------:R-:W2:Y:S02]  /*1910*/  LDG.E R27, desc[UR60][R8.64+0x4] ;  /* 0x0000043c081b7981 */ /* 0x000ea4000c1e1900 */
[----:B--2---:R-:W-:-:S07]  /*1920*/  IMAD.IADD R27, R27, 0x1, -R0 ;  /* 0x000000011b1b7824 */ /* 0x004fce00078e0a00 */
.L_x_2656:
[----:B------:R-:W-:Y:S01]  /*1930*/  ULDC.64 UR4, c[0x0][0xa10] ;  /* 0x0002840000047ab9 */ /* 0x000fe20000000a00 */
[----:B------:R-:W1:Y:S01]  /*1940*/  LDC R10, c[0x0][0x448] ;  /* 0x00011200ff0a7b82 */ /* 0x000e620000000800 */
[----:B------:R-:W-:-:S04]  /*1950*/  ISETP.NE.U32.AND P0, PT, RZ, UR4, PT ;  /* 0x00000004ff007c0c */ /* 0x000fc8000bf05070 */
[----:B------:R-:W-:Y:S01]  /*1960*/  ISETP.NE.AND.EX P0, PT, RZ, UR5, PT, P0 ;  /* 0x00000005ff007c0c */ /* 0x000fe2000bf05300 */
[----:B------:R-:W-:-:S12]  /*1970*/  ULDC.64 UR4, c[0x0][0xa30] ;  /* 0x00028c0000047ab9 */ /* 0x000fd80000000a00 */
[----:B0-----:R-:W0:Y:S02]  /*1980*/  @P0 LDC.64 R6, c[0x0][0xa10] ;  /* 0x00028400ff060b82 */ /* 0x001e240000000a00 */
[----:B0-----:R-:W-:-:S05]  /*1990*/  @P0 IMAD.WIDE R6, R202, 0x4, R6 ;  /* 0x00000004ca060825 */ /* 0x001fca00078e0206 */
[----:B------:R-:W2:Y:S04]  /*19a0*/  @P0 LDG.E R0, desc[UR60][R6.64] ;  /* 0x0000003c06000981 */ /* 0x000ea8000c1e1900 */
[----:B------:R0:W2:Y:S01]  /*19b0*/  @P0 LDG.E R3, desc[UR60][R6.64+0x4] ;  /* 0x0000043c06030981 */ /* 0x0000a2000c1e1900 */
[----:B------:R-:W-:Y:S01]  /*19c0*/  ISETP.NE.U32.AND P1, PT, RZ, UR4, PT ;  /* 0x00000004ff007c0c */ /* 0x000fe2000bf25070 */
[----:B-----5:R-:W-:-:S03]  /*19d0*/  IMAD.MOV.U32 R140, RZ, RZ, R27 ;  /* 0x000000ffff8c7224 */ /* 0x020fc600078e001b */
[----:B------:R-:W-:-:S13]  /*19e0*/  ISETP.NE.AND.EX P1, PT, RZ, UR5, PT, P1 ;  /* 0x00000005ff007c0c */ /* 0x000fda000bf25310 */
[----:B------:R-:W-:-:S04]  /*19f0*/  @P1 IADD3 R8, P2, R203, UR4, RZ ;  /* 0x00000004cb081c10 */ /* 0x000fc8000ff5e0ff */
[----:B------:R-:W-:-:S05]  /*1a00*/  @P1 IADD3.X R9, R204, UR5, RZ, P2, !PT ;  /* 0x00000005cc091c10 */ /* 0x000fca00097fe4ff */
[----:B------:R3:W5:Y:S01]  /*1a10*/  @P1 LDG.E R140, desc[UR60][R8.64] ;  /* 0x0000003c088c1981 */ /* 0x000762000c1e1900 */
[----:B-1----:R-:W-:Y:S01]  /*1a20*/  ISETP.NE.AND P1, PT, R10, 0x1, PT ;  /* 0x000000010a00780c */ /* 0x002fe20003f25270 */
[----:B------:R-:W-:Y:S01]  /*1a30*/  IMAD.SHL.U32 R186, R5, 0x80, RZ ;  /* 0x0000008005ba7824 */ /* 0x000fe200078e00ff */
[----:B------:R-:W-:Y:S01]  /*1a40*/  BSSY B0, `(.L_x_2657) ;  /* 0x0000035000007945 */ /* 0x000fe20003800000 */
[----:B------:R-:W-:Y:S01]  /*1a50*/  IMAD.IADD R12, R27, 0x1, -R4 ;  /* 0x000000011b0c7824 */ /* 0x000fe200078e0a04 */
[----:B------:R-:W-:Y:S01]  /*1a60*/  LOP3.LUT R207, R201, 0xff, RZ, 0xc0, !PT ;  /* 0x000000ffc9cf7812 */ /* 0x000fe200078ec0ff */
[----:B------:R-:W-:Y:S01]  /*1a70*/  VIADD R5, R186, 0x7f ;  /* 0x0000007fba057836 */ /* 0x000fe20000000000 */
[----:B------:R-:W-:-:S07]  /*1a80*/  SHF.R.U32.HI R201, RZ, 0x10, R201 ;  /* 0x00000010ffc97819 */ /* 0x000fce00000116c9 */
[----:B------:R-:W1:Y:S08]  /*1a90*/  @P1 LDC R10, c[0x0][0x44c] ;  /* 0x00011300ff0a1b82 */ /* 0x000e700000000800 */
[----:B0-----:R-:W0:Y:S01]  /*1aa0*/  @P1 LDC R7, c[0x0][0x450] ;  /* 0x00011400ff071b82 */ /* 0x001e220000000800 */
[----:B--2---:R-:W-:Y:S02]  /*1ab0*/  @P0 IMAD.IADD R25, R3, 0x1, -R0 ;  /* 0x0000000103190824 */ /* 0x004fe400078e0a00 */
[----:B-1----:R-:W-:-:S04]  /*1ac0*/  @P1 IMAD.HI.U32 R0, R5, R10, RZ ;  /* 0x0000000a05001227 */ /* 0x002fc800078e00ff */
[----:B------:R-:W-:Y:S01]  /*1ad0*/  IMAD.IADD R188, R12, 0x1, R25 ;  /* 0x000000010cbc7824 */ /* 0x000fe200078e0219 */
[----:B0-----:R-:W-:-:S03]  /*1ae0*/  @P1 SHF.R.U32.HI R5, RZ, R7, R0 ;  /* 0x00000007ff051219 */ /* 0x001fc60000011600 */
[C---:B------:R-:W-:Y:S01]  /*1af0*/  VIADD R0, R188.reuse, 0x5f ;  /* 0x0000005fbc007836 */ /* 0x040fe20000000000 */
[----:B------:R-:W-:-:S03]  /*1b00*/  IADD3 R195, R188, 0x60, -R187 ;  /* 0x00000060bcc37810 */ /* 0x000fc60007ffe8bb */
[----:B------:R-:W-:-:S04]  /*1b10*/  IMAD.HI R0, R0, 0x2aaaaaab, RZ ;  /* 0x2aaaaaab00007827 */ /* 0x000fc800078e02ff */
[----:B------:R-:W-:Y:S01]  /*1b20*/  IMAD.IADD R5, R195, 0x1, R5 ;  /* 0x00000001c3057824 */ /* 0x000fe200078e0205 */
[----:B------:R-:W-:-:S03]  /*1b30*/  SHF.R.U32.HI R3, RZ, 0x1f, R0 ;  /* 0x0000001fff037819 */ /* 0x000fc60000011600 */
[----:B------:R-:W-:Y:S01]  /*1b40*/  IMAD.HI R5, R5, 0x2aaaaaab, RZ ;  /* 0x2aaaaaab05057827 */ /* 0x000fe200078e02ff */
[----:B------:R-:W-:-:S03]  /*1b50*/  LEA.HI.SX32 R196, R0, R3, 0x1c ;  /* 0x0000000300c47211 */ /* 0x000fc600078fe2ff */
[----:B------:R-:W-:Y:S01]  /*1b60*/  IMAD.MOV.U32 R0, RZ, RZ, RZ ;  /* 0x000000ffff007224 */ /* 0x000fe200078e00ff */
[----:B------:R-:W-:-:S04]  /*1b70*/  SHF.R.U32.HI R4, RZ, 0x1f, R5 ;  /* 0x0000001fff047819 */ /* 0x000fc80000011605 */
[----:B------:R-:W-:-:S04]  /*1b80*/  LEA.HI.SX32 R5, R5, R4, 0x1c ;  /* 0x0000000405057211 */ /* 0x000fc800078fe2ff */
[----:B---3--:R-:W-:-:S04]  /*1b90*/  VIMNMX R9, R196, R5, PT ;  /* 0x00000005c4097248 */ /* 0x008fc80003fe0100 */
[----:B------:R-:W-:-:S13]  /*1ba0*/  ISETP.GE.AND P0, PT, R9, 0x1, PT ;  /* 0x000000010900780c */ /* 0x000fda0003f06270 */
        /* <DEDUP_REMOVED lines=27> */
[----:B------:R-:W-:-:S05]  /*1d60*/  IMAD.MOV.U32 R0, RZ, RZ, R5 ;  /* 0x000000ffff007224 */ /* 0x000fca00078e0005 */
[----:B------:R-:W-:Y:S02]  /*1d70*/  @!P2 IADD3 R0, -R0, RZ, RZ ;  /* 0x000000ff0000a210 */ /* 0x000fe40007ffe1ff */
[----:B------:R-:W-:-:S07]  /*1d80*/  @!P1 LOP3.LUT R0, RZ, R10, RZ, 0x33, !PT ;  /* 0x0000000aff009212 */ /* 0x000fce00078e33ff */
.L_x_2658:
[----:B------:R-:W-:Y:S05]  /*1d90*/  BSYNC B0 ;  /* 0x0000000000007941 */ /* 0x000fea0003800000 */
.L_x_2657:
[----:B------:R-:W-:-:S05]  /*1da0*/  IMAD R3, R207, R0, RZ ;  /* 0x00000000cf037224 */ /* 0x000fca00078e02ff */
        /* <DEDUP_REMOVED lines=36> */
.L_x_2661:
[----:B------:R-:W-:Y:S05]  /*1ff0*/  BSYNC B6 ;  /* 0x0000000000067941 */ /* 0x000fea0003800000 */
.L_x_2660:
        /* <DEDUP_REMOVED lines=20> */
.L_x_2663:
[----:B------:R-:W-:Y:S05]  /*2140*/  BSYNC B6 ;  /* 0x0000000000067941 */ /* 0x000fea0003800000 */
.L_x_2662:
[----:B------:R-:W-:Y:S01]  /*2150*/  ULDC.64 UR4, c[0x0][0x9f8] ;  /* 0x00027e0000047ab9 */ /* 0x000fe20000000a00 */
[----:B------:R-:W-:Y:S01]  /*2160*/  IMAD.MOV.U32 R100, RZ, RZ, R202 ;  /* 0x000000ffff647224 */ /* 0x000fe200078e00ca */
[----:B------:R-:W-:Y:S01]  /*2170*/  ISETP.NE.U32.AND P0, PT, RZ, UR4, PT ;  /* 0x00000004ff007c0c */ /* 0x000fe2000bf05070 */
[----:B------:R-:W0:Y:S03]  /*2180*/  LDC.64 R92, c[0x0][0x3f8] ;  /* 0x0000fe00ff5c7b82 */ /* 0x000e260000000a00 */
[----:B------:R-:W-:-:S05]  /*2190*/  ISETP.NE.AND.EX P0, PT, RZ, UR5, PT, P0 ;  /* 0x00000005ff007c0c */ /* 0x000fca000bf05300 */
[----:B------:R-:W1:Y:S08]  /*21a0*/  LDC.64 R86, c[0x0][0x408] ;  /* 0x00010200ff567b82 */ /* 0x000e700000000a00 */
[----:B------:R-:W-:Y:S01]  /*21b0*/  @P0 IADD3 R4, P1, R203, UR4, RZ ;  /* 0x00000004cb040c10 */ /* 0x000fe2000ff3e0ff */
[----:B------:R-:W-:-:S03]  /*21c0*/  ULDC UR4, c[0x0][0x2f4] ;  /* 0x0000bd0000047ab9 */ /* 0x000fc60000000800 */
[----:B------:R-:W-:Y:S01]  /*21d0*/  @P0 IADD3.X R5, R204, UR5, RZ, P1, !PT ;  /* 0x00000005cc050c10 */ /* 0x000fe20008ffe4ff */
[----:B------:R-:W-:-:S04]  /*21e0*/  ULDC UR5, c[0x0][0x320] ;  /* 0x0000c80000057ab9 */ /* 0x000fc80000000800 */
[----:B------:R2:W3:Y:S01]  /*21f0*/  @P0 LDG.E R100, desc[UR60][R4.64] ;  /* 0x0000003c04640981 */ /* 0x0004e2000c1e1900 */
[C---:B------:R-:W-:Y:S01]  /*2200*/  ISETP.GE.AND P1, PT, R163.reuse, UR4, PT ;  /* 0x00000004a3007c0c */ /* 0x040fe2000bf26270 */
[--C-:B0-----:R-:W-:Y:S01]  /*2210*/  IMAD.WIDE.U32 R94, R170, R92, R16.reuse ;  /* 0x0000005caa5e7225 */ /* 0x101fe200078e0010 */
[----:B------:R-:W-:Y:S01]  /*2220*/  ISETP.GE.AND P0, PT, R16, UR4, PT ;  /* 0x0000000410007c0c */ /* 0x000fe2000bf06270 */
[----:B------:R-:W0:Y:S01]  /*2230*/  S2R R197, SR_TID.X ;  /* 0x0000000000c57919 */ /* 0x000e220000002100 */
[----:B------:R-:W-:Y:S01]  /*2240*/  SEL R3, RZ, 0xffffffff, P1 ;  /* 0xffffffffff037807 */ /* 0x000fe20000800000 */
[----:B------:R-:W-:Y:S01]  /*2250*/  IMAD.MOV.U32 R126, RZ, RZ, 0x20 ;  /* 0x00000020ff7e7424 */ /* 0x000fe200078e00ff */
[----:B------:R-:W-:Y:S01]  /*2260*/  SEL R0, RZ, 0x1, P0 ;  /* 0x00000001ff007807 */ /* 0x000fe20000000000 */
[----:B-1----:R-:W-:Y:S01]  /*2270*/  IMAD.WIDE.U32 R88, R170, R86, R16 ;  /* 0x00000056aa587225 */ /* 0x002fe200078e0010 */
[----:B------:R-:W-:Y:S02]  /*2280*/  ISETP.GE.AND P0, PT, R163, UR5, PT ;  /* 0x00000005a3007c0c */ /* 0x000fe4000bf06270 */
[----:B------:R-:W-:Y:S01]  /*2290*/  ISETP.GE.AND P1, PT, R19, UR4, PT ;  /* 0x0000000413007c0c */ /* 0x000fe2000bf26270 */
[----:B------:R-:W-:Y:S01]  /*22a0*/  IMAD.SHL.U32 R3, R3, 0x2, RZ ;  /* 0x0000000203037824 */ /* 0x000fe200078e00ff */
[----:B--2---:R-:W-:Y:S01]  /*22b0*/  SEL R4, RZ, 0xffffffff, P0 ;  /* 0xffffffffff047807 */ /* 0x004fe20000000000 */
[----:B------:R-:W-:Y:S01]  /*22c0*/  IMAD.SHL.U32 R108, R86, 0x40, RZ ;  /* 0x00000040566c7824 */ /* 0x000fe200078e00ff */
[----:B------:R-:W-:Y:S01]  /*22d0*/  ISETP.GE.AND P0, PT, R164, UR4, PT ;  /* 0x00000004a4007c0c */ /* 0x000fe2000bf06270 */
[----:B------:R-:W-:Y:S01]  /*22e0*/  IMAD R129, R93, 0x60, RZ ;  /* 0x000000605d817824 */ /* 0x000fe200078e02ff */
[----:B------:R-:W-:Y:S01]  /*22f0*/  LOP3.LUT R0, R3, 0x2, R0, 0xe2, !PT ;  /* 0x0000000203007812 */ /* 0x000fe200078ee200 */
[----:B------:R-:W-:Y:S01]  /*2300*/  IMAD.SHL.U32 R7, R4, 0x2, RZ ;  /* 0x0000000204077824 */ /* 0x000fe200078e00ff */
[----:B------:R-:W1:Y:S01]  /*2310*/  LDC R3, c[0x0][0x3f4] ;  /* 0x0000fd00ff037b82 */ /* 0x000e620000000800 */
[----:B------:R-:W-:Y:S01]  /*2320*/  ISETP.GE.AND P2, PT, R16, UR5, PT ;  /* 0x0000000510007c0c */ /* 0x000fe2000bf46270 */
[----:B------:R-:W-:Y:S01]  /*2330*/  IMAD.SHL.U32 R106, R92, 0x40, RZ ;  /* 0x000000405c6a7824 */ /* 0x000fe200078e00ff */
[----:B------:R-:W-:Y:S01]  /*2340*/  SEL R5, RZ, 0x4, P0 ;  /* 0x00000004ff057807 */ /* 0x000fe20000000000 */
[----:B------:R-:W-:Y:S01]  /*2350*/  IMAD.IADD R128, R128, 0x1, R27 ;  /* 0x0000000180807824 */ /* 0x000fe200078e021b */
[----:B------:R-:W-:Y:S01]  /*2360*/  SEL R4, RZ, 0x8, P1 ;  /* 0x00000008ff047807 */ /* 0x000fe20000800000 */
[--C-:B------:R-:W-:Y:S01]  /*2370*/  IMAD R112, R206, 0x40, R170.reuse ;  /* 0x00000040ce707824 */ /* 0x100fe200078e02aa */
[----:B------:R-:W-:-:S02]  /*2380*/  SHF.R.S32.HI R9, RZ, 0x1f, R170 ;  /* 0x0000001fff097819 */ /* 0x000fc400000114aa */
[----:B------:R-:W-:Y:S02]  /*2390*/  SEL R6, RZ, 0x1, P2 ;  /* 0x00000001ff067807 */ /* 0x000fe40001000000 */
[----:B------:R-:W-:Y:S02]  /*23a0*/  ISETP.GE.AND P1, PT, R164, UR5, PT ;  /* 0x00000005a4007c0c */ /* 0x000fe4000bf26270 */
[----:B------:R-:W-:Y:S02]  /*23b0*/  ISETP.GE.AND P0, PT, R22, UR4, PT ;  /* 0x0000000416007c0c */ /* 0x000fe4000bf06270 */
[----:B------:R-:W-:Y:S01]  /*23c0*/  LOP3.LUT R0, R4, R0, R5, 0xfe, !PT ;  /* 0x0000000004007212 */ /* 0x000fe200078efe05 */
[----:B------:R-:W-:Y:S01]  /*23d0*/  IMAD R4, R9, R92, RZ ;  /* 0x0000005c09047224 */ /* 0x000fe200078e02ff */
[----:B------:R-:W-:Y:S01]  /*23e0*/  LOP3.LUT R6, R7, 0x2, R6, 0xe2, !PT ;  /* 0x0000000207067812 */ /* 0x000fe200078ee206 */
[----:B------:R-:W-:Y:S01]  /*23f0*/  IMAD R9, R9, R86, RZ ;  /* 0x0000005609097224 */ /* 0x000fe200078e02ff */
[----:B------:R-:W-:Y:S01]  /*2400*/  SHF.R.S32.HI R161, RZ, 0x1f, R160 ;  /* 0x0000001fffa17819 */ /* 0x000fe200000114a0 */
[----:B------:R-:W-:Y:S01]  /*2410*/  IMAD R11, R170, R93, R4 ;  /* 0x0000005daa0b7224 */ /* 0x000fe200078e0204 */
[----:B------:R-:W-:-:S02]  /*2420*/  SEL R5, RZ, 0x4, P1 ;  /* 0x00000004ff057807 */ /* 0x000fc40000800000 */
[----:B------:R-:W-:Y:S01]  /*2430*/  SEL R7, RZ, 0x10, P0 ;  /* 0x00000010ff077807 */ /* 0x000fe20000000000 */
[----:B------:R-:W-:Y:S01]  /*2440*/  IMAD.WIDE.U32 R96, R170, R92, R160 ;  /* 0x0000005caa607225 */ /* 0x000fe200078e00a0 */
[-C--:B-1----:R-:W-:Y:S02]  /*2450*/  ISETP.GE.AND P3, PT, R16, R3.reuse, PT ;  /* 0x000000031000720c */ /* 0x082fe40003f66270 */
[----:B------:R-:W-:Y:S01]  /*2460*/  ISETP.GE.AND P2, PT, R163, R3, PT ;  /* 0x00000003a300720c */ /* 0x000fe20003f46270 */
[----:B------:R-:W-:Y:S01]  /*2470*/  IMAD.IADD R97, R97, 0x1, R11 ;  /* 0x0000000161617824 */ /* 0x000fe200078e020b */
[----:B------:R-:W-:Y:S01]  /*2480*/  LOP3.LUT R6, R6, R5, RZ, 0xfc, !PT ;  /* 0x0000000506067212 */ /* 0x000fe200078efcff */
[----:B------:R-:W-:Y:S01]  /*2490*/  IMAD.IADD R95, R11, 0x1, R95 ;  /* 0x000000010b5f7824 */ /* 0x000fe200078e025f */
[----:B------:R-:W-:Y:S01]  /*24a0*/  SEL R5, R3, RZ, P3 ;  /* 0x000000ff03057207 */ /* 0x000fe20001800000 */
[----:B------:R-:W-:Y:S01]  /*24b0*/  IMAD R11, R170, R87, R9 ;  /* 0x00000057aa0b7224 */ /* 0x000fe200078e0209 */
[----:B------:R-:W-:Y:S01]  /*24c0*/  LOP3.LUT R7, R0, R7, RZ, 0xfc, !PT ;  /* 0x0000000700077212 */ /* 0x000fe200078efcff */
[----:B------:R-:W-:Y:S01]  /*24d0*/  IMAD.WIDE.U32 R90, R170, R86, R160 ;  /* 0x00000056aa5a7225 */ /* 0x000fe200078e00a0 */
[----:B------:R-:W-:-:S02]  /*24e0*/  ISETP.GE.AND P1, PT, R164, R3, PT ;  /* 0x00000003a400720c */ /* 0x000fc40003f26270 */
[C---:B------:R-:W-:Y:S01]  /*24f0*/  SEL R0, R3.reuse, RZ, P2 ;  /* 0x000000ff03007207 */ /* 0x040fe20001000000 */
[----:B------:R-:W-:Y:S01]  /*2500*/  IMAD.IADD R5, R16, 0x1, R5 ;  /* 0x0000000110057824 */ /* 0x000fe200078e0205 */
[----:B------:R-:W-:Y:S01]  /*2510*/  SEL R9, R3, RZ, P1 ;  /* 0x000000ff03097207 */ /* 0x000fe20000800000 */
[----:B------:R-:W-:Y:S01]  /*2520*/  IMAD.IADD R91, R91, 0x1, R11 ;  /* 0x000000015b5b7824 */ /* 0x000fe200078e020b */
[----:B------:R-:W-:Y:S01]  /*2530*/  SHF.R.U32.HI R21, RZ, 0x3, R177 ;  /* 0x00000003ff157819 */ /* 0x000fe200000116b1 */
[----:B------:R-:W-:Y:S01]  /*2540*/  IMAD.IADD R8, R163, 0x1, R0 ;  /* 0x00000001a3087824 */ /* 0x000fe200078e0200 */
[----:B------:R-:W-:Y:S01]  /*2550*/  SHF.R.S32.HI R0, RZ, 0x1f, R5 ;  /* 0x0000001fff007819 */ /* 0x000fe20000011405 */
[----:B------:R-:W-:Y:S01]  /*2560*/  IMAD.IADD R89, R11, 0x1, R89 ;  /* 0x000000010b597824 */ /* 0x000fe200078e0259 */
[----:B-----5:R-:W-:Y:S01]  /*2570*/  SHF.R.S32.HI R13, RZ, 0x1f, R140 ;  /* 0x0000001fff0d7819 */ /* 0x020fe2000001148c */
[----:B------:R-:W-:Y:S01]  /*2580*/  IMAD.IADD R11, R164, 0x1, R9 ;  /* 0x00000001a40b7824 */ /* 0x000fe200078e0209 */
[----:B------:R-:W-:Y:S01]  /*2590*/  SHF.R.S32.HI R9, RZ, 0x1f, R8 ;  /* 0x0000001fff097819 */ /* 0x000fe20000011408 */
[----:B------:R-:W-:Y:S01]  /*25a0*/  IMAD.SHL.U32 R124, R3, 0x2, RZ ;  /* 0x00000002037c7824 */ /* 0x000fe200078e00ff */
[-C--:B------:R-:W-:Y:S01]  /*25b0*/  LEA.HI R4, R0, R5.reuse, RZ, 0x3 ;  /* 0x0000000500047211 */ /* 0x080fe200078f18ff */
[----:B------:R-:W-:Y:S01]  /*25c0*/  IMAD.WIDE.U32 R90, R140, R86, R90 ;  /* 0x000000568c5a7225 */ /* 0x000fe200078e005a */
[----:B------:R-:W-:-:S02]  /*25d0*/  LEA.HI R0, R0, R5, RZ, 0x6 ;  /* 0x0000000500007211 */ /* 0x000fc400078f30ff */
[C---:B------:R-:W-:Y:S01]  /*25e0*/  LEA.HI R5, R9.reuse, R8, RZ, 0x6 ;  /* 0x0000000809057211 */ /* 0x040fe200078f30ff */
[C---:B------:R-:W-:Y:S01]  /*25f0*/  IMAD.WIDE.U32 R88, R140.reuse, R86, R88 ;  /* 0x000000568c587225 */ /* 0x040fe200078e0058 */
[----:B------:R-:W-:Y:S02]  /*2600*/  SHF.R.S32.HI R14, RZ, 0x1f, R11 ;  /* 0x0000001fff0e7819 */ /* 0x000fe4000001140b */
[----:B------:R-:W-:Y:S01]  /*2610*/  LEA.HI R12, R9, R8, RZ, 0x3 ;  /* 0x00000008090c7211 */ /* 0x000fe200078f18ff */
[CC--:B------:R-:W-:Y:S01]  /*2620*/  IMAD.WIDE.U32 R96, R140.reuse, R92.reuse, R96 ;  /* 0x0000005c8c607225 */ /* 0x0c0fe200078e0060 */
[----:B------:R-:W-:Y:S02]  /*2630*/  SHF.R.S32.HI R0, RZ, 0x6, R0 ;  /* 0x00000006ff007819 */ /* 0x000fe40000011400 */
[----:B------:R-:W-:Y:S01]  /*2640*/  SHF.R.S32.HI R8, RZ, 0x6, R5 ;  /* 0x00000006ff087819 */ /* 0x000fe20000011405 */
[----:B------:R-:W-:Y:S01]  /*2650*/  IMAD.WIDE.U32 R94, R140, R92, R94 ;  /* 0x0000005c8c5e7225 */ /* 0x000fe200078e005e */
[----:B------:R-:W-:-:S02]  /*2660*/  LOP3.LUT R10, R177, 0x38, R4, 0xf8, !PT ;  /* 0x00000038b10a7812 */ /* 0x000fc400078ef804 */
[C---:B------:R-:W-:Y:S01]  /*2670*/  LOP3.LUT R5, R181.reuse, 0x38, R4, 0xf8, !PT ;  /* 0x00000038b5057812 */ /* 0x040fe200078ef804 */
[--C-:B------:R-:W-:Y:S01]  /*2680*/  IMAD R139, R0, 0x1800, R183.reuse ;  /* 0x00001800008b7824 */ /* 0x100fe200078e02b7 */
[-C--:B------:R-:W-:Y:S01]  /*2690*/  LEA.HI R20, R14, R11.reuse, RZ, 0x3 ;  /* 0x0000000b0e147211 */ /* 0x080fe200078f18ff */
[--C-:B------:R-:W-:Y:S01]  /*26a0*/  IMAD R137, R0, 0x1800, R184.reuse ;  /* 0x0000180000897824 */ /* 0x100fe200078e02b8 */
[----:B------:R-:W-:Y:S01]  /*26b0*/  LEA.HI R11, R14, R11, RZ, 0x6 ;  /* 0x0000000b0e0b7211 */ /* 0x000fe200078f30ff */
[----:B------:R-:W-:Y:S01]  /*26c0*/  IMAD R138, R8, 0x1800, R183 ;  /* 0x00001800088a7824 */ /* 0x000fe200078e02b7 */
[----:B------:R-:W-:Y:S01]  /*26d0*/  LOP3.LUT R10, R10, R21, RZ, 0x3c, !PT ;  /* 0x000000150a0a7212 */ /* 0x000fe200078e3cff */
[----:B------:R-:W-:Y:S01]  /*26e0*/  IMAD R134, R8, 0x1800, R184 ;  /* 0x0000180008867824 */ /* 0x000fe200078e02b8 */
[----:B------:R-:W-:Y:S02]  /*26f0*/  LOP3.LUT R9, R181, 0x38, R12, 0xf8, !PT ;  /* 0x00000038b5097812 */ /* 0x000fe400078ef80c */
[----:B------:R-:W-:Y:S01]  /*2700*/  LOP3.LUT R0, R5, R182, RZ, 0x3c, !PT ;  /* 0x000000b605007212 */ /* 0x000fe200078e3cff */
[----:B------:R-:W-:Y:S01]  /*2710*/  IMAD.IADD R137, R137, 0x1, R10 ;  /* 0x0000000189897824 */ /* 0x000fe200078e020a */
[----:B------:R-:W-:-:S02]  /*2720*/  SHF.R.S32.HI R11, RZ, 0x6, R11 ;  /* 0x00000006ff0b7819 */ /* 0x000fc4000001140b */
[----:B------:R-:W-:Y:S01]  /*2730*/  LOP3.LUT R5, R181, 0x38, R20, 0xf8, !PT ;  /* 0x00000038b5057812 */ /* 0x000fe200078ef814 */
[----:B------:R-:W-:Y:S01]  /*2740*/  IMAD.IADD R139, R139, 0x1, R0 ;  /* 0x000000018b8b7824 */ /* 0x000fe200078e0200 */
[-C--:B------:R-:W-:Y:S01]  /*2750*/  LOP3.LUT R9, R9, R182.reuse, RZ, 0x3c, !PT ;  /* 0x000000b609097212 */ /* 0x080fe200078e3cff */
[----:B------:R-:W-:Y:S01]  /*2760*/  IMAD R136, R11, 0x1800, R183 ;  /* 0x000018000b887824 */ /* 0x000fe200078e02b7 */
[----:B------:R-:W-:Y:S01]  /*2770*/  LOP3.LUT R10, R177, 0x38, R20, 0xf8, !PT ;  /* 0x00000038b10a7812 */ /* 0x000fe200078ef814 */
[----:B------:R-:W-:Y:S01]  /*2780*/  IMAD R132, R11, 0x1800, R184 ;  /* 0x000018000b847824 */ /* 0x000fe200078e02b8 */
[----:B------:R-:W-:Y:S01]  /*2790*/  LOP3.LUT R0, R177, 0x38, R12, 0xf8, !PT ;  /* 0x00000038b1007812 */ /* 0x000fe200078ef80c */
[----:B------:R-:W-:Y:S01]  /*27a0*/  IMAD.IADD R138, R138, 0x1, R9 ;  /* 0x000000018a8a7824 */ /* 0x000fe200078e0209 */
[----:B------:R-:W-:Y:S02]  /*27b0*/  LOP3.LUT R5, R5, R182, RZ, 0x3c, !PT ;  /* 0x000000b605057212 */ /* 0x000fe400078e3cff */
[----:B------:R-:W-:-:S02]  /*27c0*/  LOP3.LUT R11, R10, R21, RZ, 0x3c, !PT ;  /* 0x000000150a0b7212 */ /* 0x000fc400078e3cff */
[----:B------:R-:W-:Y:S01]  /*27d0*/  LOP3.LUT R9, R0, R21, RZ, 0x3c, !PT ;  /* 0x0000001500097212 */ /* 0x000fe200078e3cff */
[----:B------:R-:W-:Y:S01]  /*27e0*/  IMAD R0, R13, R92, RZ ;  /* 0x0000005c0d007224 */ /* 0x000fe200078e02ff */
[----:B------:R-:W-:Y:S01]  /*27f0*/  ISETP.GE.AND P4, PT, R19, UR5, PT ;  /* 0x0000000513007c0c */ /* 0x000fe2000bf86270 */
[----:B------:R-:W-:Y:S01]  /*2800*/  IMAD.IADD R136, R136, 0x1, R5 ;  /* 0x0000000188887824 */ /* 0x000fe200078e0205 */
[----:B------:R-:W-:Y:S01]  /*2810*/  LOP3.LUT R5, R181, 0x18, R16, 0xf8, !PT ;  /* 0x00000018b5057812 */ /* 0x000fe200078ef810 */
[----:B------:R-:W-:Y:S01]  /*2820*/  IMAD.IADD R132, R132, 0x1, R11 ;  /* 0x0000000184847824 */ /* 0x000fe200078e020b */
[----:B------:R-:W-:Y:S01]  /*2830*/  ISETP.GE.AND P0, PT, R23, UR4, PT ;  /* 0x0000000417007c0c */ /* 0x000fe2000bf06270 */
[----:B------:R-:W-:Y:S01]  /*2840*/  IMAD R13, R13, R86, RZ ;  /* 0x000000560d0d7224 */ /* 0x000fe200078e02ff */
[----:B------:R-:W-:Y:S01]  /*2850*/  SEL R3, RZ, 0x8, P4 ;  /* 0x00000008ff037807 */ /* 0x000fe20002000000 */
[----:B------:R-:W-:Y:S01]  /*2860*/  IMAD R11, R140, R93, R0 ;  /* 0x0000005d8c0b7224 */ /* 0x000fe200078e0200 */
[----:B------:R-:W-:Y:S01]  /*2870*/  LOP3.LUT P5, RZ, R226, 0x4, RZ, 0xc0, !PT ;  /* 0x00000004e2ff7812 */ /* 0x000fe200078ac0ff */
[----:B------:R-:W-:Y:S01]  /*2880*/  IMAD.IADD R134, R134, 0x1, R9 ;  /* 0x0000000186867824 */ /* 0x000fe200078e0209 */
[----:B------:R-:W-:Y:S01]  /*2890*/  LOP3.LUT R0, R5, R182, RZ, 0x3c, !PT ;  /* 0x000000b605007212 */ /* 0x000fe200078e3cff */
[----:B------:R-:W-:Y:S01]  /*28a0*/  IMAD R9, R87, 0x60, RZ ;  /* 0x0000006057097824 */ /* 0x000fe200078e02ff */
[----:B------:R-:W-:Y:S01]  /*28b0*/  SEL R8, RZ, 0x20, P0 ;  /* 0x00000020ff087807 */ /* 0x000fe20000000000 */
[----:B------:R-:W-:Y:S01]  /*28c0*/  IMAD R13, R140, R87, R13 ;  /* 0x000000578c0d7224 */ /* 0x000fe200078e020d */
[C---:B------:R-:W-:Y:S01]  /*28d0*/  SHF.L.U64.HI R107, R86.reuse, 0x6, R87 ;  /* 0x00000006566b7819 */ /* 0x040fe20000010257 */
[----:B------:R-:W-:Y:S01]  /*28e0*/  IMAD.WIDE.U32 R86, R86, 0x60, RZ ;  /* 0x0000006056567825 */ /* 0x000fe200078e00ff */
[----:B------:R-:W-:-:S02]  /*28f0*/  SHF.L.U64.HI R105, R92, 0x6, R93 ;  /* 0x000000065c697819 */ /* 0x000fc4000001025d */
[----:B------:R-:W-:Y:S01]  /*2900*/  LOP3.LUT R10, R6, R3, RZ, 0xfc, !PT ;  /* 0x00000003060a7212 */ /* 0x000fe200078efcff */
[----:B------:R-:W-:Y:S01]  /*2910*/  IMAD.WIDE.U32 R92, R92, 0x60, RZ ;  /* 0x000000605c5c7825 */ /* 0x000fe200078e00ff */
[----:B------:R-:W-:Y:S02]  /*2920*/  SEL R126, R126, 0xffffffe0, !P5 ;  /* 0xffffffe07e7e7807 */ /* 0x000fe40006800000 */
[----:B------:R-:W-:Y:S01]  /*2930*/  LOP3.LUT R3, R6, 0x1, RZ, 0xc0, !PT ;  /* 0x0000000106037812 */ /* 0x000fe200078ec0ff */
[----:B------:R-:W-:Y:S01]  /*2940*/  IMAD.IADD R0, R183, 0x1, R0 ;  /* 0x00000001b7007824 */ /* 0x000fe200078e0200 */
[----:B------:R-:W-:Y:S01]  /*2950*/  SHF.R.S32.HI R115, RZ, 0x3, R4 ;  /* 0x00000003ff737819 */ /* 0x000fe20000011404 */
[----:B------:R-:W-:Y:S01]  /*2960*/  IMAD.IADD R130, R87, 0x1, R9 ;  /* 0x0000000157827824 */ /* 0x000fe200078e0209 */
[----:B------:R-:W-:Y:S01]  /*2970*/  LOP3.LUT R26, R7, R8, RZ, 0xfc, !PT ;  /* 0x00000008071a7212 */ /* 0x000fe200078efcff */
[----:B------:R-:W-:Y:S01]  /*2980*/  IMAD.IADD R131, R126, 0x1, R0 ;  /* 0x000000017e837824 */ /* 0x000fe200078e0200 */
[----:B------:R-:W-:Y:S01]  /*2990*/  LOP3.LUT R4, R4, 0xfffffff8, RZ, 0xc0, !PT ;  /* 0xfffffff804047812 */ /* 0x000fe200078ec0ff */
[----:B------:R-:W-:Y:S01]  /*29a0*/  IMAD.IADD R104, R97, 0x1, R11 ;  /* 0x0000000161687824 */ /* 0x000fe200078e020b */
[----:B------:R-:W-:Y:S01]  /*29b0*/  LOP3.LUT R5, R12, 0xfffffff8, RZ, 0xc0, !PT ;  /* 0xfffffff80c057812 */ /* 0x000fe200078ec0ff */
[----:B------:R-:W-:Y:S01]  /*29c0*/  IMAD.IADD R102, R11, 0x1, R95 ;  /* 0x000000010b667824 */ /* 0x000fe200078e025f */
[----:B------:R-:W-:Y:S01]  /*29d0*/  LOP3.LUT R6, R20, 0xfffffff8, RZ, 0xc0, !PT ;  /* 0xfffffff814067812 */ /* 0x000fe200078ec0ff */
[----:B------:R-:W-:Y:S01]  /*29e0*/  IMAD.IADD R103, R91, 0x1, R13 ;  /* 0x000000015b677824 */ /* 0x000fe200078e020d */
[----:B------:R-:W-:Y:S01]  /*29f0*/  SHF.R.S32.HI R113, RZ, 0x3, R20 ;  /* 0x00000003ff717819 */ /* 0x000fe20000011414 */
[----:B------:R-:W-:Y:S01]  /*2a00*/  IMAD.IADD R101, R13, 0x1, R89 ;  /* 0x000000010d657824 */ /* 0x000fe200078e0259 */
[----:B------:R-:W-:-:S02]  /*2a10*/  LOP3.LUT R8, R10, 0x2, RZ, 0xc0, !PT ;  /* 0x000000020a087812 */ /* 0x000fc400078ec0ff */
[----:B------:R-:W-:Y:S02]  /*2a20*/  LOP3.LUT R9, R10, 0x4, RZ, 0xc0, !PT ;  /* 0x000000040a097812 */ /* 0x000fe400078ec0ff */
[C---:B------:R-:W-:Y:S02]  /*2a30*/  LOP3.LUT R20, R26.reuse, 0x2, RZ, 0xc0, !PT ;  /* 0x000000021a147812 */ /* 0x040fe400078ec0ff */
[C---:B------:R-:W-:Y:S02]  /*2a40*/  LOP3.LUT R21, R26.reuse, 0x4, RZ, 0xc0, !PT ;  /* 0x000000041a157812 */ /* 0x040fe400078ec0ff */
[C---:B------:R-:W-:Y:S02]  /*2a50*/  LOP3.LUT R99, R26.reuse, 0x8, RZ, 0xc0, !PT ;  /* 0x000000081a637812 */ /* 0x040fe400078ec0ff */
[----:B------:R-:W-:Y:S02]  /*2a60*/  LOP3.LUT R98, R26, 0x10, RZ, 0xc0, !PT ;  /* 0x000000101a627812 */ /* 0x000fe400078ec0ff */
[----:B0-----:R-:W-:-:S02]  /*2a70*/  LEA.HI R197, R197, 0x8, RZ, 0x19 ;  /* 0x00000008c5c57811 */ /* 0x001fc400078fc8ff */
[----:B------:R-:W-:Y:S02]  /*2a80*/  IADD3 R129, R93, R129, RZ ;  /* 0x000000815d817210 */ /* 0x000fe40007ffe0ff */
[----:B------:R-:W-:Y:S02]  /*2a90*/  SHF.R.S32.HI R114, RZ, 0x3, R12 ;  /* 0x00000003ff727819 */ /* 0x000fe4000001140c */
[----:B------:R-:W-:Y:S02]  /*2aa0*/  LOP3.LUT R7, R7, 0x1, RZ, 0xc0, !PT ;  /* 0x0000000107077812 */ /* 0x000fe400078ec0ff */
[----:B------:R-:W-:Y:S02]  /*2ab0*/  LOP3.LUT R10, R10, 0x8, RZ, 0xc0, !PT ;  /* 0x000000080a0a7812 */ /* 0x000fe400078ec0ff */
[----:B------:R-:W-:Y:S02]  /*2ac0*/  SHF.R.S32.HI R111, RZ, 0x1f, R4 ;  /* 0x0000001fff6f7819 */ /* 0x000fe40000011404 */
[----:B------:R-:W-:-:S02]  /*2ad0*/  SHF.R.S32.HI R110, RZ, 0x1f, R5 ;  /* 0x0000001fff6e7819 */ /* 0x000fc40000011405 */
[----:B------:R-:W-:Y:S02]  /*2ae0*/  SHF.R.S32.HI R109, RZ, 0x1f, R6 ;  /* 0x0000001fff6d7819 */ /* 0x000fe40000011406 */
[----:B------:R-:W-:Y:S02]  /*2af0*/  LOP3.LUT R26, R26, 0x20, RZ, 0xc0, !PT ;  /* 0x000000201a1a7812 */ /* 0x000fe400078ec0ff */
[----:B---3--:R-:W-:-:S07]  /*2b00*/  SHF.R.S32.HI R127, RZ, 0x1f, R100 ;  /* 0x0000001fff7f7819 */ /* 0x008fce0000011464 */
.L_x_2769:
        /* <DEDUP_REMOVED lines=124> */
.L_x_2668:
[----:B------:R-:W-:Y:S05]  /*32d0*/  BSYNC B1 ;  /* 0x0000000000017941 */ /* 0x000fea0003800000 */
.L_x_2667:
        /* <DEDUP_REMOVED lines=55> */
.L_x_2670:
[----:B------:R-:W-:Y:S05]  /*3650*/  BSYNC B1 ;  /* 0x0000000000017941 */ /* 0x000fea0003800000 */
.L_x_2669:
[----:B------:R-:W2:Y:S01]  /*3660*/  LDL R11, [R1+0x30] ;  /* 0x00003000010b7983 */ /* 0x000ea20000100800 */
[----:B0----5:R-:W-:Y:S02]  /*3670*/  IMAD.MOV.U32 R12, RZ, RZ, R54 ;  /* 0x000000ffff0c7224 */ /* 0x021fe400078e0036 */
[----:B------:R-:W-:Y:S02]  /*3680*/  IMAD.MOV.U32 R14, RZ, RZ, R58 ;  /* 0x000000ffff0e7224 */ /* 0x000fe400078e003a */
[----:B------:R-:W-:-:S05]  /*3690*/  IMAD.MOV.U32 R13, RZ, RZ, R59 ;  /* 0x000000ffff0d7224 */ /* 0x000fca00078e003b */
[----:B------:R-:W-:Y:S01]  /*36a0*/  PRMT R156, R13, 0x5410, R14 ;  /* 0x000054100d9c7816 */ /* 0x000fe2000000000e */
[----:B------:R-:W-:Y:S02]  /*36b0*/  IMAD.MOV.U32 R13, RZ, RZ, R70 ;  /* 0x000000ffff0d7224 */ /* 0x000fe400078e0046 */
[----:B------:R-:W-:-:S03]  /*36c0*/  IMAD.MOV.U32 R14, RZ, RZ, R71 ;  /* 0x000000ffff0e7224 */ /* 0x000fc600078e0047 */
[----:B------:R-:W-:Y:S02]  /*36d0*/  PRMT R193, R193, 0x5410, R13 ;  /* 0x00005410c1c17816 */ /* 0x000fe4000000000d */
        /* <DEDUP_REMOVED lines=10> */
[----:B------:R-:W-:Y:S02]  /*3780*/  UISETP.NE.AND UP0, UPT, UR4, 0x3, UPT ;  /* 0x000000030400788c */ /* 0x000fe4000bf05270 */
[----:B------:R-:W-:Y:S01]  /*3790*/  PRMT R185, R185, 0x5410, R12 ;  /* 0x00005410b9b97816 */ /* 0x000fe2000000000c */
[----:B------:R-:W-:Y:S01]  /*37a0*/  IMAD.MOV.U32 R12, RZ, RZ, R75 ;  /* 0x000000ffff0c7224 */ /* 0x000fe200078e004b */
[----:B------:R-:W-:Y:S01]  /*37b0*/  PRMT R159, R159, 0x5410, R11 ;  /* 0x000054109f9f7816 */ /* 0x000fe2000000000b */
[----:B------:R-:W-:Y:S01]  /*37c0*/  IMAD.MOV.U32 R11, RZ, RZ, R74 ;  /* 0x000000ffff0b7224 */ /* 0x000fe200078e004a */
[----:B------:R-:W-:-:S02]  /*37d0*/  PLOP3.LUT P0, PT, PT, PT, UP0, 0x80, 0x0 ;  /* 0x000000000000781c */ /* 0x000fc40003f0f008 */
        /* <DEDUP_REMOVED lines=65> */
.L_x_2671:
[----:B------:R-:W-:Y:S01]  /*3bf0*/  IMAD R84, R18, 0x8, R2 ;  /* 0x0000000812547824 */ /* 0x000fe200078e0202 */
[----:B------:R-:W-:Y:S01]  /*3c00*/  SHF.L.U32 R85, R171, 0x1f, RZ ;  /* 0x0000001fab557819 */ /* 0x000fe200000006ff */
[----:B------:R-:W-:Y:S03]  /*3c10*/  BSSY B1, `(.L_x_2672) ;  /* 0x0000003000017945 */ /* 0x000fe60003800000 */
[----:B------:R-:W0:Y:S02]  /*3c20*/  SYNCS.PHASECHK.TRANS64.TRYWAIT P6, [R84+URZ+0x2a890], R85 ;  /* 0x02a89055540075a7 */ /* 0x000e2400080c017f */
[----:B0-----:R-:W-:Y:S05]  /*3c30*/  @!P6 BRA `(.L_x_2673) ;  /* 0x000002280048e947 */ /* 0x001fea0003800000 */
.L_x_3023:
[----:B------:R-:W-:Y:S05]  /*3c40*/  BSYNC B1 ;  /* 0x0000000000017941 */ /* 0x000fea0003800000 */
.L_x_2672:
[----:B------:R-:W-:-:S03]  /*3c50*/  UMOV UR4, 0xffffffff ;  /* 0xffffffff00047882 */ /* 0x000fc60000000000 */
[----:B------:R-:W-:Y:S05]  /*3c60*/  BRA.DIV UR4, `(.L_x_2674) ;  /* 0x0000022a04507947 */ /* 0x000fea000b800000 */
[----:B------:R1:W2:Y:S04]  /*3c70*/  SHFL.IDX PT, R78, R118, RZ, 0x1c1f ;  /* 0x001c1fff764e7589 */ /* 0x0002a800000e0000 */
[----:B------:R1:W3:Y:S02]  /*3c80*/  SHFL.IDX PT, R11, R119, RZ, 0x1c1f ;  /* 0x001c1fff770b7589 */ /* 0x0002e400000e0000 */
.L_x_3027:
        /* <DEDUP_REMOVED lines=16> */
[----:B------:R-:W-:Y:S01]  /*3d90*/  PRMT R74, R143, 0x5432, R74 ;  /* 0x000054328f4a7816 */ /* 0x000fe2000000004a */
[C---:B0-----:R-:W-:Y:S01]  /*3da0*/  IMAD.U32 R143, R13.reuse, 0x10000, RZ ;  /* 0x000100000d8f7824 */ /* 0x041fe200078e00ff */
[----:B------:R-:W-:Y:S02]  /*3db0*/  LOP3.LUT R145, R13, 0xffff0000, RZ, 0xc0, !PT ;  /* 0xffff00000d917812 */ /* 0x000fe400078ec0ff */
[C---:B------:R-:W-:Y:S01]  /*3dc0*/  LOP3.LUT R144, R77.reuse, 0xffff0000, RZ, 0xc0, !PT ;  /* 0xffff00004d907812 */ /* 0x040fe200078ec0ff */
[----:B------:R-:W-:Y:S01]  /*3dd0*/  IMAD.U32 R77, R77, 0x10000, RZ ;  /* 0x000100004d4d7824 */ /* 0x000fe200078e00ff */
[C---:B------:R-:W-:Y:S01]  /*3de0*/  LOP3.LUT R13, R74.reuse, 0xffff0000, RZ, 0xc0, !PT ;  /* 0xffff00004a0d7812 */ /* 0x040fe200078ec0ff */
[----:B------:R-:W-:Y:S02]  /*3df0*/  IMAD.U32 R74, R74, 0x10000, RZ ;  /* 0x000100004a4a7824 */ /* 0x000fe400078e00ff */
[----:B------:R-:W-:-:S04]  /*3e00*/  FMUL.FTZ R76, R145, R144 ;  /* 0x00000090914c7220 */ /* 0x000fc80000410000 */
        /* <DEDUP_REMOVED lines=32> */
.L_x_2680:
[----:B------:R-:W-:Y:S05]  /*4010*/  BSYNC B3 ;  /* 0x0000000000037941 */ /* 0x000fea0003800000 */
.L_x_2679:
[----:B---3--:R-:W-:-:S04]  /*4020*/  LEA R74, P4, R16, R11, 0x1 ;  /* 0x0000000b104a7211 */ /* 0x008fc800078808ff */
[----:B--2---:R-:W-:-:S05]  /*4030*/  LEA.HI.X R75, R16, R78, R17, 0x1, P4 ;  /* 0x0000004e104b7211 */ /* 0x004fca00020f0c11 */
[----:B0-----:R4:W-:Y:S04]  /*4040*/  ST.E.128 desc[UR60][R74.64], R12 ;  /* 0x0000000c4a007985 */ /* 0x0019e8000c101d3c */
.L_x_2678:
[----:B------:R-:W-:Y:S05]  /*4050*/  BSYNC B2 ;  /* 0x0000000000027941 */ /* 0x000fea0003800000 */
.L_x_2677:
        /* <DEDUP_REMOVED lines=52> */
[----:B------:R-:W-:Y:S01]  /*43a0*/  IMAD.MOV.U32 R14, RZ, RZ, R76 ;  /* 0x000000ffff0e7224 */ /* 0x000fe200078e004c */
[----:B------:R-:W-:-:S07]  /*43b0*/  MOV R12, R71 ;  /* 0x00000047000c7202 */ /* 0x000fce0000000f00 */
.L_x_2684:
[----:B------:R-:W-:Y:S05]  /*43c0*/  BSYNC B3 ;  /* 0x0000000000037941 */ /* 0x000fea0003800000 */
.L_x_2683:
[----:B------:R-:W-:Y:S02]  /*43d0*/  IMAD.SHL.U32 R72, R166, 0x8, RZ ;  /* 0x00000008a6487824 */ /* 0x000fe400078e00ff */
[----:B---3--:R-:W-:Y:S02]  /*43e0*/  IMAD.MOV.U32 R70, RZ, RZ, R11 ;  /* 0x000000ffff467224 */ /* 0x008fe400078e000b */
[----:B--2---:R-:W-:Y:S02]  /*43f0*/  IMAD.MOV.U32 R71, RZ, RZ, R78 ;  /* 0x000000ffff477224 */ /* 0x004fe400078e004e */
[----:B------:R-:W-:-:S05]  /*4400*/  IMAD.WIDE R70, R72, 0x2, R70 ;  /* 0x0000000248467825 */ /* 0x000fca00078e0246 */
[----:B0-----:R0:W-:Y:S02]  /*4410*/  ST.E.128 desc[UR60][R70.64], R12 ;  /* 0x0000000c46007985 */ /* 0x0011e4000c101d3c */
.L_x_2682:
[----:B------:R-:W-:Y:S05]  /*4420*/  BSYNC B2 ;  /* 0x0000000000027941 */ /* 0x000fea0003800000 */
.L_x_2681:
        /* <DEDUP_REMOVED lines=18> */
[C---:B------:R-:W-:Y:S01]  /*4550*/  LOP3.LUT R13, R66.reuse, 0xffff0000, RZ, 0xc0, !PT ;  /* 0xffff0000420d7812 */ /* 0x040fe200078ec0ff */
        /* <DEDUP_REMOVED lines=35> */
.L_x_2688:
[----:B------:R-:W-:Y:S05]  /*4790*/  BSYNC B3 ;  /* 0x0000000000037941 */ /* 0x000fea0003800000 */
.L_x_2687:
[----:B------:R-:W-:Y:S02]  /*47a0*/  IMAD.SHL.U32 R68, R167, 0x8, RZ ;  /* 0x00000008a7447824 */ /* 0x000fe400078e00ff */
[----:B---3--:R-:W-:Y:S02]  /*47b0*/  IMAD.MOV.U32 R66, RZ, RZ, R11 ;  /* 0x000000ffff427224 */ /* 0x008fe400078e000b */
[----:B--2---:R-:W-:Y:S02]  /*47c0*/  IMAD.MOV.U32 R67, RZ, RZ, R78 ;  /* 0x000000ffff437224 */ /* 0x004fe400078e004e */
[----:B------:R-:W-:-:S05]  /*47d0*/  IMAD.WIDE R66, R68, 0x2, R66 ;  /* 0x0000000244427825 */ /* 0x000fca00078e0242 */
[----:B----4-:R0:W-:Y:S02]  /*47e0*/  ST.E.128 desc[UR60][R66.64], R12 ;  /* 0x0000000c42007985 */ /* 0x0101e4000c101d3c */
.L_x_2686:
[----:B------:R-:W-:Y:S05]  /*47f0*/  BSYNC B2 ;  /* 0x0000000000027941 */ /* 0x000fea0003800000 */
.L_x_2685:
        /* <DEDUP_REMOVED lines=54> */
.L_x_2692:
[----:B------:R-:W-:Y:S05]  /*4b60*/  BSYNC B3 ;  /* 0x0000000000037941 */ /* 0x000fea0003800000 */
.L_x_2691:
[----:B---3--:R-:W-:-:S04]  /*4b70*/  LEA R62, P4, R19, R11, 0x1 ;  /* 0x0000000b133e7211 */ /* 0x008fc800078808ff */
[----:B--2---:R-:W-:-:S05]  /*4b80*/  LEA.HI.X R63, R19, R78, R169, 0x1, P4 ;  /* 0x0000004e133f7211 */ /* 0x004fca00020f0ca9 */
[----:B----4-:R0:W-:Y:S04]  /*4b90*/  ST.E.128 desc[UR60][R62.64], R12 ;  /* 0x0000000c3e007985 */ /* 0x0101e8000c101d3c */
.L_x_2690:
[----:B------:R-:W-:Y:S05]  /*4ba0*/  BSYNC B2 ;  /* 0x0000000000027941 */ /* 0x000fea0003800000 */
.L_x_2689:
        /* <DEDUP_REMOVED lines=13> */
[----:B------:R-:W-:Y:S02]  /*4c80*/  PRMT R155, R155, 0x5410, R60 ;  /* 0x000054109b9b7816 */ /* 0x000fe4000000003c */
[C---:B----4-:R-:W-:Y:S01]  /*4c90*/  LOP3.LUT R63, R13.reuse, 0xffff0000, RZ, 0xc0, !PT ;  /* 0xffff00000d3f7812 */ /* 0x050fe200078ec0ff */
[----:B------:R-:W-:Y:S01]  /*4ca0*/  IMAD.U32 R13, R13, 0x10000, RZ ;  /* 0x000100000d0d7824 */ /* 0x000fe200078e00ff */
[C---:B------:R-:W-:Y:S01]  /*4cb0*/  LOP3.LUT R61, R59.reuse, 0xffff0000, RZ, 0xc0, !PT ;  /* 0xffff00003b3d7812 */ /* 0x040fe200078ec0ff */
[----:B------:R-:W-:Y:S01]  /*4cc0*/  IMAD.U32 R59, R59, 0x10000, RZ ;  /* 0x000100003b3b7824 */ /* 0x000fe200078e00ff */
[C---:B------:R-:W-:Y:S01]  /*4cd0*/  LOP3.LUT R60, R58.reuse, 0xffff0000, RZ, 0xc0, !PT ;  /* 0xffff00003a3c7812 */ /* 0x040fe200078ec0ff */
[----:B------:R-:W-:Y:S01]  /*4ce0*/  IMAD.U32 R58, R58, 0x10000, RZ ;  /* 0x000100003a3a7824 */ /* 0x000fe200078e00ff */
[----:B------:R-:W-:Y:S01]  /*4cf0*/  PRMT R62, R156, 0x5410, R62 ;  /* 0x000054109c3e7816 */ /* 0x000fe2000000003e */
[C---:B------:R-:W-:Y:S02]  /*4d00*/  FMUL.FTZ R64, R63.reuse, R61 ;  /* 0x0000003d3f407220 */ /* 0x040fe40000410000 */
[----:B------:R-:W-:-:S02]  /*4d10*/  FMUL.FTZ R63, R63, R60 ;  /* 0x0000003c3f3f7220 */ /* 0x000fc40000410000 */
[C---:B------:R-:W-:Y:S01]  /*4d20*/  FFMA.FTZ R60, R13.reuse, R60, -R64 ;  /* 0x0000003c0d3c7223 */ /* 0x040fe20000010840 */
[----:B------:R-:W-:Y:S02]  /*4d30*/  IMAD.U32 R64, R62, 0x10000, RZ ;  /* 0x000100003e407824 */ /* 0x000fe400078e00ff */
[----:B------:R-:W-:Y:S01]  /*4d40*/  FFMA.FTZ R13, R13, R61, R63 ;  /* 0x0000003d0d0d7223 */ /* 0x000fe2000001003f */
[C---:B------:R-:W-:Y:S01]  /*4d50*/  LOP3.LUT R63, R14.reuse, 0xffff0000, RZ, 0xc0, !PT ;  /* 0xffff00000e3f7812 */ /* 0x040fe200078ec0ff */
[C---:B------:R-:W-:Y:S01]  /*4d60*/  IMAD.U32 R61, R155.reuse, 0x10000, RZ ;  /* 0x000100009b3d7824 */ /* 0x040fe200078e00ff */
[----:B------:R-:W-:Y:S01]  /*4d70*/  LOP3.LUT R155, R155, 0xffff0000, RZ, 0xc0, !PT ;  /* 0xffff00009b9b7812 */ /* 0x000fe200078ec0ff */
[----:B------:R-:W-:Y:S01]  /*4d80*/  IMAD.U32 R14, R14, 0x10000, RZ ;  /* 0x000100000e0e7824 */ /* 0x000fe200078e00ff */
[----:B------:R-:W-:Y:S01]  /*4d90*/  LOP3.LUT R62, R62, 0xffff0000, RZ, 0xc0, !PT ;  /* 0xffff00003e3e7812 */ /* 0x000fe200078ec0ff */
[C---:B------:R-:W-:Y:S01]  /*4da0*/  FMUL.FTZ R65, R63.reuse, R61 ;  /* 0x0000003d3f417220 */ /* 0x040fe20000410000 */
[----:B------:R-:W-:Y:S01]  /*4db0*/  FMUL.FTZ R63, R63, R64 ;  /* 0x000000403f3f7220 */ /* 0x000fe20000410000 */
[----:B------:R-:W-:-:S02]  /*4dc0*/  F2FP.BF16.F32.PACK_AB R13, R13, R60 ;  /* 0x0000003c0d0d723e */ /* 0x000fc400000010ff */
        /* <DEDUP_REMOVED lines=20> */
.L_x_2696:
[----:B------:R-:W-:Y:S05]  /*4f10*/  BSYNC B3 ;  /* 0x0000000000037941 */ /* 0x000fea0003800000 */
.L_x_2695:
[----:B---3--:R-:W-:-:S04]  /*4f20*/  LEA R58, P4, R22, R11, 0x1 ;  /* 0x0000000b163a7211 */ /* 0x008fc800078808ff */
[----:B--2---:R-:W-:-:S05]  /*4f30*/  LEA.HI.X R59, R22, R78, R180, 0x1, P4 ;  /* 0x0000004e163b7211 */ /* 0x004fca00020f0cb4 */
[----:B----4-:R0:W-:Y:S04]  /*4f40*/  ST.E.128 desc[UR60][R58.64], R12 ;  /* 0x0000000c3a007985 */ /* 0x0101e8000c101d3c */
.L_x_2694:
[----:B------:R-:W-:Y:S05]  /*4f50*/  BSYNC B2 ;  /* 0x0000000000027941 */ /* 0x000fea0003800000 */
.L_x_2693:
[----:B------:R-:W-:-:S13]  /*4f60*/  ISETP.NE.AND P4, PT, R26, RZ, PT ;  /* 0x000000ff1a00720c */ /* 0x000fda0003f85270 */
[----:B------:R-:W-:Y:S05]  /*4f70*/  @!P4 BRA `(.L_x_2676) ;  /* 0x0000000000dcc947 */ /* 0x000fea0003800000 */
[----:B0---4-:R0:W4:Y:S01]  /*4f80*/  LDS.128 R12, [R28+0x6000] ;  /* 0x006000001c0c7984 */ /* 0x0111220000000c00 */
[----:B------:R-:W-:Y:S01]  /*4f90*/  ISETP.GE.AND P4, PT, R176, R123, PT ;  /* 0x0000007bb000720c */ /* 0x000fe20003f86270 */
[----:B------:R-:W-:-:S12]  /*4fa0*/  BSSY B2, `(.L_x_2697) ;  /* 0x0000031000027945 */ /* 0x000fd80003800000 */
[----:B0-----:R-:W-:Y:S05]  /*4fb0*/  @P4 BRA `(.L_x_2698) ;  /* 0x0000000000bc4947 */ /* 0x001fea0003800000 */
[----:B------:R-:W-:Y:S02]  /*4fc0*/  SHF.R.U64 R58, R56, 0x10, R57 ;  /* 0x00000010383a7819 */ /* 0x000fe40000001239 */
[----:B------:R-:W-:Y:S02]  /*4fd0*/  SHF.R.U64 R54, R54, 0x10, R55 ;  /* 0x0000001036367819 */ /* 0x000fe40000001237 */
[----:B------:R-:W-:Y:S02]  /*4fe0*/  SHF.R.U32.HI R56, RZ, 0x10, R57 ;  /* 0x00000010ff387819 */ /* 0x000fe40000011639 */
[----:B------:R-:W-:Y:S02]  /*4ff0*/  PRMT R57, R154, 0x5410, R58 ;  /* 0x000054109a397816 */ /* 0x000fe4000000003a */
[----:B------:R-:W-:Y:S02]  /*5000*/  PRMT R54, R153, 0x5410, R54 ;  /* 0x0000541099367816 */ /* 0x000fe40000000036 */
[C---:B----4-:R-:W-:Y:S01]  /*5010*/  LOP3.LUT R61, R13.reuse, 0xffff0000, RZ, 0xc0, !PT ;  /* 0xffff00000d3d7812 */ /* 0x050fe200078ec0ff */
[----:B------:R-:W-:Y:S01]  /*5020*/  IMAD.U32 R13, R13, 0x10000, RZ ;  /* 0x000100000d0d7824 */ /* 0x000fe200078e00ff */
[----:B------:R-:W-:-:S02]  /*5030*/  LOP3.LUT R58, R57, 0xffff0000, RZ, 0xc0, !PT ;  /* 0xffff0000393a7812 */ /* 0x000fc400078ec0ff */
        /* <DEDUP_REMOVED lines=15> */
[CC--:B------:R-:W-:Y:S01]  /*5130*/  FMUL.FTZ R14, R62.reuse, R58.reuse ;  /* 0x0000003a3e0e7220 */ /* 0x0c0fe20000410000 */
[-C--:B------:R-:W-:Y:S01]  /*5140*/  FMUL.FTZ R62, R62, R59.reuse ;  /* 0x0000003b3e3e7220 */ /* 0x080fe20000410000 */
[----:B------:R-:W-:Y:S02]  /*5150*/  SHF.L.U32 R57, R57, 0x10, RZ ;  /* 0x0000001039397819 */ /* 0x000fe400000006ff */
        /* <DEDUP_REMOVED lines=21> */
.L_x_2698:
[----:B------:R-:W-:Y:S05]  /*52b0*/  BSYNC B2 ;  /* 0x0000000000027941 */ /* 0x000fea0003800000 */
.L_x_2697:
[----:B---3--:R-:W-:-:S04]  /*52c0*/  LEA R54, P4, R23, R11, 0x1 ;  /* 0x0000000b17367211 */ /* 0x008fc800078808ff */
[----:B--2---:R-:W-:-:S05]  /*52d0*/  LEA.HI.X R55, R23, R78, R179, 0x1, P4 ;  /* 0x0000004e17377211 */ /* 0x004fca00020f0cb3 */
[----:B----4-:R0:W-:Y:S04]  /*52e0*/  ST.E.128 desc[UR60][R54.64], R12 ;  /* 0x0000000c36007985 */ /* 0x0101e8000c101d3c */
.L_x_2676:
[----:B------:R-:W-:Y:S05]  /*52f0*/  BSYNC B1 ;  /* 0x0000000000017941 */ /* 0x000fea0003800000 */
.L_x_2675:
[----:B------:R-:W-:-:S03]  /*5300*/  UMOV UR4, 0xffffffff ;  /* 0xffffffff00047882 */ /* 0x000fc60000000000 */
[----:B------:R-:W-:Y:S05]  /*5310*/  BRA.DIV UR4, `(.L_x_2699) ;  /* 0x0000021204f07947 */ /* 0x000fea000b800000 */
[----:B-1----:R-:W1:Y:S04]  /*5320*/  SHFL.IDX PT, R118, R118, 0x1, 0x1c1f ;  /* 0x003c1f0076767f89 */ /* 0x002e6800000e0000 */
[----:B------:R-:W0:Y:S02]  /*5330*/  SHFL.IDX PT, R119, R119, 0x1, 0x1c1f ;  /* 0x003c1f0077777f89 */ /* 0x000e2400000e0000 */
.L_x_3031:
        /* <DEDUP_REMOVED lines=29> */
[C---:B------:R-:W-:Y:S01]  /*5510*/  IMAD.U32 R53, R52.reuse, 0x10000, RZ ;  /* 0x0001000034357824 */ /* 0x040fe200078e00ff */
[----:B------:R-:W-:Y:S01]  /*5520*/  LOP3.LUT R52, R52, 0xffff0000, RZ, 0xc0, !PT ;  /* 0xffff000034347812 */ /* 0x000fe200078ec0ff */
[C---:B------:R-:W-:Y:S01]  /*5530*/  IMAD.U32 R56, R50.reuse, 0x10000, RZ ;  /* 0x0001000032387824 */ /* 0x040fe200078e00ff */
[----:B------:R-:W-:Y:S01]  /*5540*/  LOP3.LUT R50, R50, 0xffff0000, RZ, 0xc0, !PT ;  /* 0xffff000032327812 */ /* 0x000fe200078ec0ff */
[----:B------:R-:W-:Y:S02]  /*5550*/  IMAD.U32 R13, R14, 0x10000, RZ ;  /* 0x000100000e0d7824 */ /* 0x000fe400078e00ff */
        /* <DEDUP_REMOVED lines=23> */
.L_x_2704:
[----:B------:R-:W-:Y:S05]  /*56d0*/  BSYNC B2 ;  /* 0x0000000000027941 */ /* 0x000fea0003800000 */
.L_x_2703:
[----:B----4-:R0:W-:Y:S02]  /*56e0*/  ST.E.128 desc[UR60][R54.64], R12 ;  /* 0x0000000c36007985 */ /* 0x0101e4000c101d3c */
.L_x_2702:
[----:B------:R-:W-:Y:S05]  /*56f0*/  BSYNC B1 ;  /* 0x0000000000017941 */ /* 0x000fea0003800000 */
.L_x_2701:
        /* <DEDUP_REMOVED lines=42> */
[----:B------:R-:W-:Y:S01]  /*59a0*/  FMUL.FTZ R13, R48, R52 ;  /* 0x00000034300d7220 */ /* 0x000fe20000410000 */
[----:B------:R-:W-:-:S02]  /*59b0*/  IMAD.U32 R15, R15, 0x10000, RZ ;  /* 0x000100000f0f7824 */ /* 0x000fc400078e00ff */
        /* <DEDUP_REMOVED lines=8> */
[----:B------:R-:W-:Y:S02]  /*5a40*/  F2FP.BF16.F32.PACK_AB R14, R14, R53 ;  /* 0x000000350e0e723e */ /* 0x000fe400000010ff */
[----:B------:R-:W-:Y:S01]  /*5a50*/  F2FP.BF16.F32.PACK_AB R15, R49, R13 ;  /* 0x0000000d310f723e */ /* 0x000fe200000010ff */
[----:B------:R-:W-:Y:S01]  /*5a60*/  IMAD.MOV.U32 R13, RZ, RZ, R54 ;  /* 0x000000ffff0d7224 */ /* 0x000fe200078e0036 */
[----:B------:R-:W-:-:S07]  /*5a70*/  F2FP.BF16.F32.PACK_AB R12, R47, R48 ;  /* 0x000000302f0c723e */ /* 0x000fce00000010ff */
.L_x_2708:
[----:B------:R-:W-:Y:S05]  /*5a80*/  BSYNC B2 ;  /* 0x0000000000027941 */ /* 0x000fea0003800000 */
.L_x_2707:
[----:B----4-:R0:W-:Y:S02]  /*5a90*/  ST.E.128 desc[UR60][R50.64], R12 ;  /* 0x0000000c32007985 */ /* 0x0101e4000c101d3c */
.L_x_2706:
[----:B------:R-:W-:Y:S05]  /*5aa0*/  BSYNC B1 ;  /* 0x0000000000017941 */ /* 0x000fea0003800000 */
.L_x_2705:
        /* <DEDUP_REMOVED lines=41> */
[----:B------:R-:W-:Y:S01]  /*5d40*/  FFMA.FTZ R53, R48, R49, -R53 ;  /* 0x0000003130357223 */ /* 0x000fe20000010835 */
[----:B------:R-:W-:Y:S01]  /*5d50*/  FMUL.FTZ R45, R12, R13 ;  /* 0x0000000d0c2d7220 */ /* 0x000fe20000410000 */
[----:B------:R-:W-:Y:S02]  /*5d60*/  IMAD.U32 R15, R15, 0x10000, RZ ;  /* 0x000100000f0f7824 */ /* 0x000fe400078e00ff */
[CC--:B------:R-:W-:Y:S01]  /*5d70*/  FMUL.FTZ R42, R44.reuse, R148.reuse ;  /* 0x000000942c2a7220 */ /* 0x0c0fe20000410000 */
        /* <DEDUP_REMOVED lines=9> */
[----:B------:R-:W-:-:S07]  /*5e10*/  F2FP.BF16.F32.PACK_AB R12, R12, R45 ;  /* 0x0000002d0c0c723e */ /* 0x000fce00000010ff */
.L_x_2712:
[----:B------:R-:W-:Y:S05]  /*5e20*/  BSYNC B2 ;  /* 0x0000000000027941 */ /* 0x000fea0003800000 */
.L_x_2711:
[----:B----4-:R0:W-:Y:S02]  /*5e30*/  ST.E.128 desc[UR60][R46.64], R12 ;  /* 0x0000000c2e007985 */ /* 0x0101e4000c101d3c */
.L_x_2710:
[----:B------:R-:W-:Y:S05]  /*5e40*/  BSYNC B1 ;  /* 0x0000000000017941 */ /* 0x000fea0003800000 */
.L_x_2709:
        /* <DEDUP_REMOVED lines=9> */
[----:B------:R-:W-:Y:S01]  /*5ee0*/  SHF.R.U64 R44, R40, 0x10, R41 ;  /* 0x00000010282c7819 */ /* 0x000fe20000001229 */
[----:B----4-:R-:W-:Y:S01]  /*5ef0*/  IMAD.U32 R45, R13, 0x10000, RZ ;  /* 0x000100000d2d7824 */ /* 0x010fe200078e00ff */
[--C-:B------:R-:W-:Y:S01]  /*5f00*/  SHF.R.U64 R48, R38, 0x10, R39.reuse ;  /* 0x0000001026307819 */ /* 0x100fe20000001227 */
[C---:B------:R-:W-:Y:S01]  /*5f10*/  IMAD.U32 R38, R14.reuse, 0x10000, RZ ;  /* 0x000100000e267824 */ /* 0x040fe200078e00ff */
[----:B------:R-:W-:Y:S02]  /*5f20*/  SHF.R.U32.HI R46, RZ, 0x10, R39 ;  /* 0x00000010ff2e7819 */ /* 0x000fe40000011627 */
[----:B------:R-:W-:Y:S02]  /*5f30*/  SHF.R.U32.HI R40, RZ, 0x10, R41 ;  /* 0x00000010ff287819 */ /* 0x000fe40000011629 */
[----:B------:R-:W-:Y:S01]  /*5f40*/  LOP3.LUT R39, R14, 0xffff0000, RZ, 0xc0, !PT ;  /* 0xffff00000e277812 */ /* 0x000fe200078ec0ff */
[C---:B------:R-:W-:Y:S01]  /*5f50*/  IMAD.U32 R14, R15.reuse, 0x10000, RZ ;  /* 0x000100000f0e7824 */ /* 0x040fe200078e00ff */
[----:B---3--:R-:W-:-:S02]  /*5f60*/  LOP3.LUT R11, R15, 0xffff0000, RZ, 0xc0, !PT ;  /* 0xffff00000f0b7812 */ /* 0x008fc400078ec0ff */
[----:B------:R-:W-:Y:S02]  /*5f70*/  PRMT R41, R141, 0x5410, R44 ;  /* 0x000054108d297816 */ /* 0x000fe4000000002c */
[C---:B------:R-:W-:Y:S02]  /*5f80*/  PRMT R15, R135.reuse, 0x5410, R48 ;  /* 0x00005410870f7816 */ /* 0x040fe40000000030 */
[----:B------:R-:W-:Y:S02]  /*5f90*/  PRMT R135, R135, 0x5432, R46 ;  /* 0x0000543287877816 */ /* 0x000fe4000000002e */
[----:B------:R-:W-:Y:S01]  /*5fa0*/  LOP3.LUT R44, R13, 0xffff0000, RZ, 0xc0, !PT ;  /* 0xffff00000d2c7812 */ /* 0x000fe200078ec0ff */
[----:B------:R-:W-:Y:S01]  /*5fb0*/  IMAD.U32 R13, R12, 0x10000, RZ ;  /* 0x000100000c0d7824 */ /* 0x000fe200078e00ff */
[----:B------:R-:W-:Y:S01]  /*5fc0*/  LOP3.LUT R48, R41, 0xffff0000, RZ, 0xc0, !PT ;  /* 0xffff000029307812 */ /* 0x000fe200078ec0ff */
[----:B------:R-:W-:Y:S01]  /*5fd0*/  IMAD.U32 R47, R135, 0x10000, RZ ;  /* 0x00010000872f7824 */ /* 0x000fe200078e00ff */
[----:B------:R-:W-:Y:S01]  /*5fe0*/  LOP3.LUT R46, R15, 0xffff0000, RZ, 0xc0, !PT ;  /* 0xffff00000f2e7812 */ /* 0x000fe200078ec0ff */
[----:B------:R-:W-:Y:S01]  /*5ff0*/  IMAD.U32 R41, R41, 0x10000, RZ ;  /* 0x0001000029297824 */ /* 0x000fe200078e00ff */
[----:B------:R-:W-:Y:S01]  /*6000*/  PRMT R141, R141, 0x5432, R40 ;  /* 0x000054328d8d7816 */ /* 0x000fe20000000028 */
[C---:B------:R-:W-:Y:S01]  /*6010*/  FMUL.FTZ R50, R44.reuse, R48 ;  /* 0x000000302c327220 */ /* 0x040fe20000410000 */
[----:B------:R-:W-:Y:S01]  /*6020*/  SHF.L.U32 R15, R15, 0x10, RZ ;  /* 0x000000100f0f7819 */ /* 0x000fe200000006ff */
[----:B------:R-:W-:Y:S01]  /*6030*/  FMUL.FTZ R49, R44, R46 ;  /* 0x0000002e2c317220 */ /* 0x000fe20000410000 */
[----:B------:R-:W-:Y:S01]  /*6040*/  LOP3.LUT R44, R12, 0xffff0000, RZ, 0xc0, !PT ;  /* 0xffff00000c2c7812 */ /* 0x000fe200078ec0ff */
[----:B------:R-:W-:-:S02]  /*6050*/  IMAD.U32 R40, R141, 0x10000, RZ ;  /* 0x000100008d287824 */ /* 0x000fc400078e00ff */
[C---:B------:R-:W-:Y:S01]  /*6060*/  FFMA.FTZ R12, R45.reuse, R46, -R50 ;  /* 0x0000002e2d0c7223 */ /* 0x040fe20000010832 */
[----:B------:R-:W-:Y:S01]  /*6070*/  FFMA.FTZ R45, R45, R48, R49 ;  /* 0x000000302d2d7223 */ /* 0x000fe20000010031 */
[CC--:B------:R-:W-:Y:S01]  /*6080*/  FMUL.FTZ R49, R39.reuse, R47.reuse ;  /* 0x0000002f27317220 */ /* 0x0c0fe20000410000 */
[-C--:B------:R-:W-:Y:S01]  /*6090*/  FMUL.FTZ R51, R39, R40.reuse ;  /* 0x0000002827337220 */ /* 0x080fe20000410000 */
[----:B------:R-:W-:Y:S02]  /*60a0*/  LOP3.LUT R141, R141, 0xffff0000, RZ, 0xc0, !PT ;  /* 0xffff00008d8d7812 */ /* 0x000fe400078ec0ff */
[----:B------:R-:W-:Y:S01]  /*60b0*/  LOP3.LUT R135, R135, 0xffff0000, RZ, 0xc0, !PT ;  /* 0xffff000087877812 */ /* 0x000fe200078ec0ff */
[C---:B------:R-:W-:Y:S01]  /*60c0*/  FFMA.FTZ R39, R38.reuse, R47, -R51 ;  /* 0x0000002f26277223 */ /* 0x040fe20000010833 */
        /* <DEDUP_REMOVED lines=14> */
.L_x_2716:
[----:B------:R-:W-:Y:S05]  /*61b0*/  BSYNC B2 ;  /* 0x0000000000027941 */ /* 0x000fea0003800000 */
.L_x_2715:
[----:B----4-:R0:W-:Y:S02]  /*61c0*/  ST.E.128 desc[UR60][R42.64], R12 ;  /* 0x0000000c2a007985 */ /* 0x0101e4000c101d3c */
.L_x_2714:
[----:B------:R-:W-:Y:S05]  /*61d0*/  BSYNC B1 ;  /* 0x0000000000017941 */ /* 0x000fea0003800000 */
.L_x_2713:
        /* <DEDUP_REMOVED lines=11> */
[--C-:B------:R-:W-:Y:S02]  /*6290*/  SHF.R.U64 R40, R36, 0x10, R37.reuse ;  /* 0x0000001024287819 */ /* 0x100fe40000001225 */
[----:B------:R-:W-:Y:S02]  /*62a0*/  SHF.R.U32.HI R34, RZ, 0x10, R37 ;  /* 0x00000010ff227819 */ /* 0x000fe40000011625 */
[----:B------:R-:W-:Y:S02]  /*62b0*/  PRMT R36, R117, 0x5410, R44 ;  /* 0x0000541075247816 */ /* 0x000fe4000000002c */
[----:B------:R-:W-:Y:S02]  /*62c0*/  SHF.R.U32.HI R42, RZ, 0x10, R35 ;  /* 0x00000010ff2a7819 */ /* 0x000fe40000011623 */
[----:B------:R-:W-:-:S02]  /*62d0*/  PRMT R41, R133, 0x5410, R40 ;  /* 0x0000541085297816 */ /* 0x000fc40000000028 */
[----:B------:R-:W-:Y:S02]  /*62e0*/  PRMT R133, R133, 0x5432, R34 ;  /* 0x0000543285857816 */ /* 0x000fe40000000022 */
        /* <DEDUP_REMOVED lines=8> */
[C---:B------:R-:W-:Y:S01]  /*6370*/  IMAD.U32 R14, R15.reuse, 0x10000, RZ ;  /* 0x000100000f0e7824 */ /* 0x040fe200078e00ff */
[----:B---3--:R-:W-:Y:S01]  /*6380*/  LOP3.LUT R11, R15, 0xffff0000, RZ, 0xc0, !PT ;  /* 0xffff00000f0b7812 */ /* 0x008fe200078ec0ff */
[----:B------:R-:W-:-:S02]  /*6390*/  IMAD.U32 R15, R13, 0x10000, RZ ;  /* 0x000100000d0f7824 */ /* 0x000fc400078e00ff */
[----:B------:R-:W-:Y:S01]  /*63a0*/  FMUL.FTZ R46, R34, R42 ;  /* 0x0000002a222e7220 */ /* 0x000fe20000410000 */
[----:B------:R-:W-:Y:S02]  /*63b0*/  IMAD.U32 R40, R117, 0x10000, RZ ;  /* 0x0001000075287824 */ /* 0x000fe400078e00ff */
[----:B------:R-:W-:Y:S01]  /*63c0*/  FMUL.FTZ R34, R35, R44 ;  /* 0x0000002c23227220 */ /* 0x000fe20000410000 */
[C---:B------:R-:W-:Y:S01]  /*63d0*/  IMAD.U32 R13, R12.reuse, 0x10000, RZ ;  /* 0x000100000c0d7824 */ /* 0x040fe200078e00ff */
[----:B------:R-:W-:Y:S01]  /*63e0*/  LOP3.LUT R12, R12, 0xffff0000, RZ, 0xc0, !PT ;  /* 0xffff00000c0c7812 */ /* 0x000fe200078ec0ff */
[----:B------:R-:W-:Y:S01]  /*63f0*/  FFMA.FTZ R43, R15, R42, R43 ;  /* 0x0000002a0f2b7223 */ /* 0x000fe2000001002b */
[----:B------:R-:W-:Y:S02]  /*6400*/  IMAD.U32 R41, R41, 0x10000, RZ ;  /* 0x0001000029297824 */ /* 0x000fe400078e00ff */
[-C--:B------:R-:W-:Y:S01]  /*6410*/  FMUL.FTZ R42, R35, R40.reuse ;  /* 0x00000028232a7220 */ /* 0x080fe20000410000 */
[----:B------:R-:W-:Y:S01]  /*6420*/  LOP3.LUT R133, R133, 0xffff0000, RZ, 0xc0, !PT ;  /* 0xffff000085857812 */ /* 0x000fe200078ec0ff */
[----:B------:R-:W-:Y:S01]  /*6430*/  FFMA.FTZ R40, R29, R40, -R34 ;  /* 0x000000281d287223 */ /* 0x000fe20000010822 */
[----:B------:R-:W-:Y:S01]  /*6440*/  LOP3.LUT R117, R117, 0xffff0000, RZ, 0xc0, !PT ;  /* 0xffff000075757812 */ /* 0x000fe200078ec0ff */
[C---:B------:R-:W-:Y:S01]  /*6450*/  FMUL.FTZ R34, R12.reuse, R41 ;  /* 0x000000290c227220 */ /* 0x040fe20000410000 */
[----:B------:R-:W-:Y:S01]  /*6460*/  FFMA.FTZ R46, R15, R37, -R46 ;  /* 0x000000250f2e7223 */ /* 0x000fe2000001082e */
        /* <DEDUP_REMOVED lines=13> */
.L_x_2720:
[----:B------:R-:W-:Y:S05]  /*6540*/  BSYNC B2 ;  /* 0x0000000000027941 */ /* 0x000fea0003800000 */
.L_x_2719:
[----:B----4-:R0:W-:Y:S02]  /*6550*/  ST.E.128 desc[UR60][R38.64], R12 ;  /* 0x0000000c26007985 */ /* 0x0101e4000c101d3c */
.L_x_2718:
[----:B------:R-:W-:Y:S05]  /*6560*/  BSYNC B1 ;  /* 0x0000000000017941 */ /* 0x000fea0003800000 */
.L_x_2717:
        /* <DEDUP_REMOVED lines=54> */
.L_x_2722:
[----:B------:R-:W-:Y:S05]  /*68d0*/  BSYNC B1 ;  /* 0x0000000000017941 */ /* 0x000fea0003800000 */
.L_x_2721:
[----:B----4-:R0:W-:Y:S01]  /*68e0*/  ST.E.128 desc[UR60][R34.64], R12 ;  /* 0x0000000c22007985 */ /* 0x0101e2000c101d3c */
[----:B------:R-:W-:Y:S05]  /*68f0*/  BRA `(.L_x_2700) ;  /* 0x0000004000d07947 */ /* 0x000fea0003800000 */
.L_x_2666:
        /* <DEDUP_REMOVED lines=47> */
.L_x_2724:
[----:B------:R-:W-:Y:S05]  /*6bf0*/  BSYNC B1 ;  /* 0x0000000000017941 */ /* 0x000fea0003800000 */
.L_x_2723:
        /* <DEDUP_REMOVED lines=47> */
.L_x_2726:
[----:B------:R-:W-:Y:S05]  /*6ef0*/  BSYNC B1 ;  /* 0x0000000000017941 */ /* 0x000fea0003800000 */
.L_x_2725:
        /* <DEDUP_REMOVED lines=15> */
[----:B------:R0:W-:Y:S01]  /*6ff0*/  STL.S16 [R1+0x52], R11 ;  /* 0x0000520b01007387 */ /* 0x0001e20000100600 */
[----:B------:R-:W-:-:S03]  /*7000*/  UISETP.NE.AND UP0, UPT, UR4, 0x3, UPT ;  /* 0x000000030400788c */ /* 0x000fc6000bf05270 */
[----:B------:R1:W-:Y:S03]  /*7010*/  STL.S16 [R1+0x50], R12 ;  /* 0x0000500c01007387 */ /* 0x0003e60000100600 */
[----:B------:R-:W-:Y:S01]  /*7020*/  PLOP3.LUT P0, PT, PT, PT, UP0, 0x80, 0x0 ;  /* 0x000000000000781c */ /* 0x000fe20003f0f008 */
[----:B0-----:R-:W-:Y:S02]  /*7030*/  IMAD.MOV.U32 R11, RZ, RZ, R38 ;  /* 0x000000ffff0b7224 */ /* 0x001fe400078e0026 */
[----:B-1----:R-:W-:-:S03]  /*7040*/  IMAD.MOV.U32 R12, RZ, RZ, R39 ;  /* 0x000000ffff0c7224 */ /* 0x002fc600078e0027 */
        /* <DEDUP_REMOVED lines=22> */
[----:B-----5:R-:W-:-:S03]  /*71b0*/  IMAD.MOV.U32 R11, RZ, RZ, R55 ;  /* 0x000000ffff0b7224 */ /* 0x020fc600078e0037 */
        /* <DEDUP_REMOVED lines=41> */
.L_x_2727:
[----:B------:R-:W-:Y:S01]  /*7450*/  IMAD R84, R18, 0x8, R2 ;  /* 0x0000000812547824 */ /* 0x000fe200078e0202 */
[----:B------:R-:W-:Y:S01]  /*7460*/  SHF.L.U32 R85, R171, 0x1f, RZ ;  /* 0x0000001fab557819 */ /* 0x000fe200000006ff */
[----:B------:R-:W-:Y:S03]  /*7470*/  BSSY B1, `(.L_x_2728) ;  /* 0x0000003000017945 */ /* 0x000fe60003800000 */
[----:B------:R-:W0:Y:S02]  /*7480*/  SYNCS.PHASECHK.TRANS64.TRYWAIT P6, [R84+URZ+0x2a890], R85 ;  /* 0x02a89055540075a7 */ /* 0x000e2400080c017f */
[----:B0-----:R-:W-:Y:S05]  /*7490*/  @!P6 BRA `(.L_x_2729) ;  /* 0x000001f000dce947 */ /* 0x001fea0003800000 */
.L_x_3032:
[----:B------:R-:W-:Y:S05]  /*74a0*/  BSYNC B1 ;  /* 0x0000000000017941 */ /* 0x000fea0003800000 */
.L_x_2728:
[----:B------:R-:W1:Y:S01]  /*74b0*/  LDC R133, c[0x0][0x2f4] ;  /* 0x0000bd00ff857b82 */ /* 0x000e620000000800 */
[----:B------:R-:W-:Y:S01]  /*74c0*/  UMOV UR4, 0xffffffff ;  /* 0xffffffff00047882 */ /* 0x000fe20000000000 */
[----:B-1----:R-:W-:Y:S02]  /*74d0*/  IMAD.IADD R135, R133, 0x1, -R124 ;  /* 0x0000000185877824 */ /* 0x002fe400078e0a7c */
[----:B------:R-:W-:Y:S05]  /*74e0*/  BRA.DIV UR4, `(.L_x_2730) ;  /* 0x000001f204dc7947 */ /* 0x000fea000b800000 */
[----:B------:R1:W2:Y:S04]  /*74f0*/  SHFL.IDX PT, R117, R118, RZ, 0x1c1f ;  /* 0x001c1fff76757589 */ /* 0x0002a800000e0000 */
[----:B------:R1:W3:Y:S02]  /*7500*/  SHFL.IDX PT, R11, R119, RZ, 0x1c1f ;  /* 0x001c1fff770b7589 */ /* 0x0002e400000e0000 */
.L_x_3036:
        /* <DEDUP_REMOVED lines=38> */
[----:B------:R-:W-:Y:S01]  /*7770*/  SHF.R.U32.HI R50, RZ, 0x10, R51 ;  /* 0x00000010ff327819 */ /* 0x000fe20000011633 */
[----:B------:R-:W-:Y:S01]  /*7780*/  IMAD.U32 R51, R37, 0x10000, RZ ;  /* 0x0001000025337824 */ /* 0x000fe200078e00ff */
[----:B------:R-:W-:-:S02]  /*7790*/  PRMT R38, R153, 0x5432, R150 ;  /* 0x0000543299267816 */ /* 0x000fc40000000096 */
[----:B------:R-:W-:Y:S01]  /*77a0*/  PRMT R39, R153, 0x5410, R39 ;  /* 0x0000541099277816 */ /* 0x000fe20000000027 */
[----:B------:R-:W-:Y:S01]  /*77b0*/  IMAD.U32 R153, R151, 0x10000, RZ ;  /* 0x0001000097997824 */ /* 0x000fe200078e00ff */
[----:B------:R-:W-:Y:S01]  /*77c0*/  PRMT R48, R154, 0x5432, R48 ;  /* 0x000054329a307816 */ /* 0x000fe20000000030 */
[----:B---3--:R-:W-:Y:S01]  /*77d0*/  IMAD.U32 R154, R77, 0x10000, RZ ;  /* 0x000100004d9a7824 */ /* 0x008fe200078e00ff */
[----:B------:R-:W-:Y:S01]  /*77e0*/  PRMT R50, R152, 0x5410, R50 ;  /* 0x0000541098327816 */ /* 0x000fe20000000032 */
[----:B----4-:R-:W-:Y:S01]  /*77f0*/  IMAD.U32 R152, R13, 0x10000, RZ ;  /* 0x000100000d987824 */ /* 0x010fe200078e00ff */
[----:B------:R-:W-:Y:S01]  /*7800*/  LOP3.LUT R151, R151, 0xffff0000, RZ, 0xc0, !PT ;  /* 0xffff000097977812 */ /* 0x000fe200078ec0ff */
[----:B------:R-:W-:Y:S01]  /*7810*/  FMUL.FTZ R150, R154, R153 ;  /* 0x000000999a967220 */ /* 0x000fe20000410000 */
[----:B------:R-:W-:Y:S02]  /*7820*/  LOP3.LUT R77, R77, 0xffff0000, RZ, 0xc0, !PT ;  /* 0xffff00004d4d7812 */ /* 0x000fe400078ec0ff */
[----:B------:R-:W-:Y:S01]  /*7830*/  LOP3.LUT R37, R37, 0xffff0000, RZ, 0xc0, !PT ;  /* 0xffff000025257812 */ /* 0x000fe200078ec0ff */
[-C--:B------:R-:W-:Y:S01]  /*7840*/  FFMA.FTZ R150, R152, R51.reuse, -R150 ;  /* 0x0000003398967223 */ /* 0x080fe20000010896 */
[----:B------:R-:W-:Y:S01]  /*7850*/  FMUL.FTZ R51, R154, R51 ;  /* 0x000000339a337220 */ /* 0x000fe20000410000 */
[C---:B------:R-:W-:Y:S01]  /*7860*/  IMAD.U32 R154, R79.reuse, 0x10000, RZ ;  /* 0x000100004f9a7824 */ /* 0x040fe200078e00ff */
[----:B------:R-:W-:-:S02]  /*7870*/  LOP3.LUT R79, R79, 0xffff0000, RZ, 0xc0, !PT ;  /* 0xffff00004f4f7812 */ /* 0x000fc400078ec0ff */
[----:B------:R-:W-:Y:S01]  /*7880*/  FFMA.FTZ R51, R152, R153, R51 ;  /* 0x0000009998337223 */ /* 0x000fe20000010033 */
[----:B------:R-:W-:Y:S01]  /*7890*/  LOP3.LUT R152, R13, 0xffff0000, RZ, 0xc0, !PT ;  /* 0xffff00000d987812 */ /* 0x000fe200078ec0ff */
[C---:B------:R-:W-:Y:S01]  /*78a0*/  FMUL.FTZ R13, R77.reuse, R151 ;  /* 0x000000974d0d7220 */ /* 0x040fe20000410000 */
        /* <DEDUP_REMOVED lines=48> */
[----:B------:R-:W-:-:S02]  /*7bb0*/  LOP3.LUT R36, R78, 0xffff0000, RZ, 0xc0, !PT ;  /* 0xffff00004e247812 */ /* 0x000fc400078ec0ff */
        /* <DEDUP_REMOVED lines=14> */
.L_x_2736:
[----:B------:R-:W-:Y:S05]  /*7ca0*/  BSYNC B3 ;  /* 0x0000000000037941 */ /* 0x000fea0003800000 */
.L_x_2735:
[----:B------:R-:W-:-:S04]  /*7cb0*/  LEA R36, P4, R4, R11, 0x1 ;  /* 0x0000000b04247211 */ /* 0x000fc800078808ff */
[----:B--2---:R-:W-:Y:S02]  /*7cc0*/  LEA.HI.X R37, R4, R117, R111, 0x1, P4 ;  /* 0x0000007504257211 */ /* 0x004fe400020f0c6f */
[----:B------:R-:W-:-:S03]  /*7cd0*/  ISETP.GE.AND P4, PT, R149, R133, PT ;  /* 0x000000859500720c */ /* 0x000fc60003f86270 */
[----:B----4-:R2:W-:Y:S10]  /*7ce0*/  ST.E.128 desc[UR60][R36.64], R12 ;  /* 0x0000000c24007985 */ /* 0x0105f4000c101d3c */
[----:B--2---:R-:W-:-:S05]  /*7cf0*/  @!P4 IMAD.WIDE R12, R149, 0x2, R116 ;  /* 0x00000002950cc825 */ /* 0x004fca00078e0274 */
[----:B---3--:R3:W-:Y:S02]  /*7d00*/  @!P4 ST.E.128 desc[UR60][R12.64], R76 ;  /* 0x0000004c0c00c985 */ /* 0x0087e4000c101d3c */
.L_x_2734:
[----:B------:R-:W-:Y:S05]  /*7d10*/  BSYNC B2 ;  /* 0x0000000000027941 */ /* 0x000fea0003800000 */
.L_x_2733:
        /* <DEDUP_REMOVED lines=26> */
[----:B------:R-:W4:Y:S04]  /*7ec0*/  LDL.S16 R76, [R1+0x54] ;  /* 0x00005400014c7983 */ /* 0x000f280000100600 */
[----:B------:R-:W4:Y:S01]  /*7ed0*/  LDL.LU.S16 R51, [R1+0x56] ;  /* 0x0000560001337983 */ /* 0x000f220000300600 */
[--C-:B------:R-:W-:Y:S01]  /*7ee0*/  SHF.R.U64 R32, R32, 0x10, R33.reuse ;  /* 0x0000001020207819 */ /* 0x100fe20000001221 */
[----:B---3--:R-:W-:Y:S01]  /*7ef0*/  IMAD.U32 R77, R37, 0x10000, RZ ;  /* 0x00010000254d7824 */ /* 0x008fe200078e00ff */
[----:B------:R-:W-:-:S02]  /*7f00*/  SHF.R.U32.HI R33, RZ, 0x10, R33 ;  /* 0x00000010ff217819 */ /* 0x000fc40000011621 */
[----:B------:R-:W-:Y:S02]  /*7f10*/  SHF.R.U64 R34, R34, 0x10, R35 ;  /* 0x0000001022227819 */ /* 0x000fe40000001223 */
[----:B------:R-:W-:Y:S02]  /*7f20*/  LOP3.LUT R37, R37, 0xffff0000, RZ, 0xc0, !PT ;  /* 0xffff000025257812 */ /* 0x000fe400078ec0ff */
[----:B-----5:R-:W-:Y:S02]  /*7f30*/  PRMT R32, R50, 0x5410, R32 ;  /* 0x0000541032207816 */ /* 0x020fe40000000020 */
[----:B------:R-:W-:Y:S02]  /*7f40*/  SHF.R.U32.HI R50, RZ, 0x10, R45 ;  /* 0x00000010ff327819 */ /* 0x000fe4000001162d */
[----:B--2---:R-:W-:Y:S02]  /*7f50*/  PRMT R33, R49, 0x5410, R33 ;  /* 0x0000541031217816 */ /* 0x004fe40000000021 */
[----:B------:R-:W-:-:S02]  /*7f60*/  SHF.R.U32.HI R49, RZ, 0x10, R35 ;  /* 0x00000010ff317819 */ /* 0x000fc40000011623 */
[----:B------:R-:W-:Y:S02]  /*7f70*/  SHF.R.U64 R35, R44, 0x10, R45 ;  /* 0x000000102c237819 */ /* 0x000fe4000000122d */
[----:B------:R-:W-:Y:S02]  /*7f80*/  SHF.R.U64 R44, R46, 0x10, R47 ;  /* 0x000000102e2c7819 */ /* 0x000fe4000000122f */
[----:B----4-:R-:W-:Y:S01]  /*7f90*/  PRMT R50, R51, 0x5410, R50 ;  /* 0x0000541033327816 */ /* 0x010fe20000000032 */
[----:B------:R-:W-:Y:S01]  /*7fa0*/  IMAD.U32 R51, R13, 0x10000, RZ ;  /* 0x000100000d337824 */ /* 0x000fe200078e00ff */
[----:B------:R-:W-:Y:S02]  /*7fb0*/  PRMT R35, R76, 0x5410, R35 ;  /* 0x000054104c237816 */ /* 0x000fe40000000023 */
[----:B------:R-:W-:Y:S01]  /*7fc0*/  PRMT R45, R198, 0x5410, R34 ;  /* 0x00005410c62d7816 */ /* 0x000fe20000000022 */
[----:B------:R-:W-:Y:S01]  /*7fd0*/  IMAD.U32 R76, R50, 0x10000, RZ ;  /* 0x00010000324c7824 */ /* 0x000fe200078e00ff */
        /* <DEDUP_REMOVED lines=8> */
[----:B------:R-:W-:Y:S01]  /*8060*/  PRMT R46, R199, 0x5432, R46 ;  /* 0x00005432c72e7816 */ /* 0x000fe2000000002e */
        /* <DEDUP_REMOVED lines=9> */
[----:B------:R-:W-:Y:S01]  /*8100*/  FMUL.FTZ R37, R77, R76 ;  /* 0x0000004c4d257220 */ /* 0x000fe20000410000 */
[----:B------:R-:W-:Y:S02]  /*8110*/  PRMT R44, R199, 0x5410, R44 ;  /* 0x00005410c72c7816 */ /* 0x000fe4000000002c */
        /* <DEDUP_REMOVED lines=58> */
.L_x_2740:
[----:B------:R-:W-:Y:S05]  /*84c0*/  BSYNC B3 ;  /* 0x0000000000037941 */ /* 0x000fea0003800000 */
.L_x_2739:
[----:B------:R-:W-:-:S04]  /*84d0*/  LEA R32, P4, R5, R11, 0x1 ;  /* 0x0000000b05207211 */ /* 0x000fc800078808ff */
[----:B--2---:R-:W-:Y:S02]  /*84e0*/  LEA.HI.X R33, R5, R117, R110, 0x1, P4 ;  /* 0x0000007505217211 */ /* 0x004fe400020f0c6e */
[----:B------:R-:W-:-:S03]  /*84f0*/  ISETP.GE.AND P4, PT, R48, R133, PT ;  /* 0x000000853000720c */ /* 0x000fc60003f86270 */
[----:B----4-:R2:W-:Y:S10]  /*8500*/  ST.E.128 desc[UR60][R32.64], R12 ;  /* 0x0000000c20007985 */ /* 0x0105f4000c101d3c */
[----:B--2---:R-:W-:-:S05]  /*8510*/  @!P4 IMAD.WIDE R12, R48, 0x2, R116 ;  /* 0x00000002300cc825 */ /* 0x004fca00078e0274 */
[----:B---3--:R4:W-:Y:S02]  /*8520*/  @!P4 ST.E.128 desc[UR60][R12.64], R36 ;  /* 0x000000240c00c985 */ /* 0x0089e4000c101d3c */
.L_x_2738:
[----:B------:R-:W-:Y:S05]  /*8530*/  BSYNC B2 ;  /* 0x0000000000027941 */ /* 0x000fea0003800000 */
.L_x_2737:
        /* <DEDUP_REMOVED lines=55> */
[C---:B------:R-:W-:Y:S01]  /*88b0*/  SHF.L.U32 R33, R37.reuse, 0x10, RZ ;  /* 0x0000001025217819 */ /* 0x040fe200000006ff */
        /* <DEDUP_REMOVED lines=8> */
[----:B------:R-:W-:Y:S01]  /*8940*/  F2FP.BF16.F32.PACK_AB R29, R29, R39 ;  /* 0x000000271d1d723e */ /* 0x000fe200000010ff */
[C---:B------:R-:W-:Y:S01]  /*8950*/  IMAD.U32 R39, R28.reuse, 0x10000, RZ ;  /* 0x000100001c277824 */ /* 0x040fe200078e00ff */
[----:B------:R-:W-:Y:S01]  /*8960*/  LOP3.LUT R28, R28, 0xffff0000, RZ, 0xc0, !PT ;  /* 0xffff00001c1c7812 */ /* 0x000fe200078ec0ff */
[----:B------:R-:W-:Y:S01]  /*8970*/  FFMA.FTZ R41, R41, R43, R33 ;  /* 0x0000002b29297223 */ /* 0x000fe20000010021 */
[----:B------:R-:W-:-:S02]  /*8980*/  LOP3.LUT R33, R35, 0xffff0000, RZ, 0xc0, !PT ;  /* 0xffff000023217812 */ /* 0x000fc400078ec0ff */
[----:B------:R-:W-:Y:S02]  /*8990*/  PRMT R38, R193, 0x5410, R38 ;  /* 0x00005410c1267816 */ /* 0x000fe40000000026 */
[----:B------:R-:W-:Y:S01]  /*89a0*/  PRMT R30, R159, 0x5410, R30 ;  /* 0x000054109f1e7816 */ /* 0x000fe2000000001e */
[C---:B------:R-:W-:Y:S01]  /*89b0*/  FMUL.FTZ R35, R33.reuse, R42 ;  /* 0x0000002a21237220 */ /* 0x040fe20000410000 */
[----:B------:R-:W-:-:S03]  /*89c0*/  FMUL.FTZ R33, R33, R37 ;  /* 0x0000002521217220 */ /* 0x000fc60000410000 */
[C---:B------:R-:W-:Y:S01]  /*89d0*/  FFMA.FTZ R35, R15.reuse, R37, -R35 ;  /* 0x000000250f237223 */ /* 0x040fe20000010823 */
[----:B------:R-:W-:Y:S01]  /*89e0*/  FFMA.FTZ R33, R15, R42, R33 ;  /* 0x0000002a0f217223 */ /* 0x000fe20000010021 */
[----:B------:R-:W-:Y:S02]  /*89f0*/  IMAD.U32 R37, R32, 0x10000, RZ ;  /* 0x0001000020257824 */ /* 0x000fe400078e00ff */
        /* <DEDUP_REMOVED lines=41> */
.L_x_2742:
[----:B------:R-:W-:Y:S05]  /*8c90*/  BSYNC B2 ;  /* 0x0000000000027941 */ /* 0x000fea0003800000 */
.L_x_2741:
[----:B------:R-:W-:-:S04]  /*8ca0*/  LEA R28, P4, R6, R11, 0x1 ;  /* 0x0000000b061c7211 */ /* 0x000fc800078808ff */
[----:B--2---:R-:W-:Y:S02]  /*8cb0*/  LEA.HI.X R29, R6, R117, R109, 0x1, P4 ;  /* 0x00000075061d7211 */ /* 0x004fe400020f0c6d */
[----:B------:R-:W-:-:S03]  /*8cc0*/  ISETP.GE.AND P4, PT, R36, R133, PT ;  /* 0x000000852400720c */ /* 0x000fc60003f86270 */
[----:B----4-:R2:W-:Y:S10]  /*8cd0*/  ST.E.128 desc[UR60][R28.64], R12 ;  /* 0x0000000c1c007985 */ /* 0x0105f4000c101d3c */
[----:B------:R-:W-:-:S05]  /*8ce0*/  @!P4 IMAD.WIDE R116, R36, 0x2, R116 ;  /* 0x000000022474c825 */ /* 0x000fca00078e0274 */
[----:B---3--:R2:W-:Y:S02]  /*8cf0*/  @!P4 ST.E.128 desc[UR60][R116.64], R32 ;  /* 0x000000207400c985 */ /* 0x0085e4000c101d3c */
.L_x_2732:
[----:B------:R-:W-:Y:S05]  /*8d00*/  BSYNC B1 ;  /* 0x0000000000017941 */ /* 0x000fea0003800000 */
.L_x_2731:
[----:B------:R-:W-:-:S03]  /*8d10*/  UMOV UR4, 0xffffffff ;  /* 0xffffffff00047882 */ /* 0x000fc60000000000 */
[----:B------:R-:W-:Y:S05]  /*8d20*/  BRA.DIV UR4, `(.L_x_2743) ;  /* 0x000001de04187947 */ /* 0x000fea000b800000 */
[----:B-1----:R-:W1:Y:S04]  /*8d30*/  SHFL.IDX PT, R118, R118, 0x1, 0x1c1f ;  /* 0x003c1f0076767f89 */ /* 0x002e6800000e0000 */
[----:B------:R-:W0:Y:S02]  /*8d40*/  SHFL.IDX PT, R119, R119, 0x1, 0x1c1f ;  /* 0x003c1f0077777f89 */ /* 0x000e2400000e0000 */
.L_x_3040:
        /* <DEDUP_REMOVED lines=106> */
[-C--:B------:R-:W-:Y:S01]  /*93f0*/  FMUL.FTZ R30, R30, R62.reuse ;  /* 0x0000003e1e1e7220 */ /* 0x080fe20000410000 */
        /* <DEDUP_REMOVED lines=14> */
.L_x_2747:
[----:B------:R-:W-:Y:S05]  /*94e0*/  BSYNC B2 ;  /* 0x0000000000027941 */ /* 0x000fea0003800000 */
.L_x_2746:
[----:B------:R-:W-:Y:S02]  /*94f0*/  ISETP.GE.AND P5, PT, R36, R133, PT ;  /* 0x000000852400720c */ /* 0x000fe40003fa6270 */
[----:B------:R-:W-:-:S04]  /*9500*/  LEA R34, P4, R4, R119, 0x1 ;  /* 0x0000007704227211 */ /* 0x000fc800078808ff */
[----:B------:R-:W-:-:S05]  /*9510*/  LEA.HI.X R35, R4, R118, R111, 0x1, P4 ;  /* 0x0000007604237211 */ /* 0x000fca00020f0c6f */
[----:B0-----:R0:W-:Y:S02]  /*9520*/  ST.E.128 desc[UR60][R34.64], R12 ;  /* 0x0000000c22007985 */ /* 0x0011e4000c101d3c */
[----:B------:R-:W-:-:S05]  /*9530*/  @!P5 IMAD.WIDE R36, R36, 0x2, R32 ;  /* 0x000000022424d825 */ /* 0x000fca00078e0220 */
[----:B-1----:R0:W-:Y:S02]  /*9540*/  @!P5 ST.E.128 desc[UR60][R36.64], R28 ;  /* 0x0000001c2400d985 */ /* 0x0021e4000c101d3c */
.L_x_2745:
[----:B------:R-:W-:Y:S05]  /*9550*/  BSYNC B1 ;  /* 0x0000000000017941 */ /* 0x000fea0003800000 */
.L_x_2744:
        /* <DEDUP_REMOVED lines=29> */
[----:B------:R-:W-:Y:S01]  /*9730*/  SHF.R.U32.HI R41, RZ, 0x10, R69 ;  /* 0x00000010ff297819 */ /* 0x000fe20000011645 */
[----:B-1----:R-:W-:Y:S01]  /*9740*/  IMAD.U32 R44, R13, 0x10000, RZ ;  /* 0x000100000d2c7824 */ /* 0x002fe200078e00ff */
[----:B0-----:R-:W-:Y:S01]  /*9750*/  SHF.R.U32.HI R11, RZ, 0x10, R57 ;  /* 0x00000010ff0b7819 */ /* 0x001fe20000011639 */
[----:B------:R-:W-:Y:S01]  /*9760*/  IMAD.U32 R46, R15, 0x10000, RZ ;  /* 0x000100000f2e7824 */ /* 0x000fe200078e00ff */
[----:B------:R-:W-:Y:S02]  /*9770*/  PRMT R41, R148, 0x5432, R41 ;  /* 0x0000543294297816 */ /* 0x000fe40000000029 */
[----:B------:R-:W-:Y:S02]  /*9780*/  PRMT R11, R146, 0x5432, R11 ;  /* 0x00005432920b7816 */ /* 0x000fe4000000000b */
[----:B--2---:R-:W-:Y:S01]  /*9790*/  SHF.L.U32 R39, R29, 0x10, RZ ;  /* 0x000000101d277819 */ /* 0x004fe200000006ff */
[----:B------:R-:W-:Y:S01]  /*97a0*/  IMAD.U32 R42, R41, 0x10000, RZ ;  /* 0x00010000292a7824 */ /* 0x000fe200078e00ff */
[----:B------:R-:W-:Y:S01]  /*97b0*/  LOP3.LUT R29, R29, 0xffff0000, RZ, 0xc0, !PT ;  /* 0xffff00001d1d7812 */ /* 0x000fe200078ec0ff */
[----:B------:R-:W-:Y:S01]  /*97c0*/  IMAD.U32 R40, R11, 0x10000, RZ ;  /* 0x000100000b287824 */ /* 0x000fe200078e00ff */
[----:B------:R-:W-:Y:S01]  /*97d0*/  LOP3.LUT R41, R41, 0xffff0000, RZ, 0xc0, !PT ;  /* 0xffff000029297812 */ /* 0x000fe200078ec0ff */
[C---:B------:R-:W-:Y:S01]  /*97e0*/  FMUL.FTZ R43, R39.reuse, R42 ;  /* 0x0000002a272b7220 */ /* 0x040fe20000410000 */
[----:B------:R-:W-:Y:S01]  /*97f0*/  SHF.R.U64 R45, R70, 0x10, R71 ;  /* 0x00000010462d7819 */ /* 0x000fe20000001247 */
[-C--:B------:R-:W-:Y:S01]  /*9800*/  FMUL.FTZ R39, R39, R40.reuse ;  /* 0x0000002827277220 */ /* 0x080fe20000410000 */
[----:B------:R-:W-:Y:S01]  /*9810*/  SHF.R.U64 R38, R58, 0x10, R59 ;  /* 0x000000103a267819 */ /* 0x000fe2000000123b */
[C---:B------:R-:W-:Y:S01]  /*9820*/  FFMA.FTZ R43, R44.reuse, R40, -R43 ;  /* 0x000000282c2b7223 */ /* 0x040fe2000001082b */
[----:B------:R-:W-:Y:S01]  /*9830*/  LOP3.LUT R40, R11, 0xffff0000, RZ, 0xc0, !PT ;  /* 0xffff00000b287812 */ /* 0x000fe200078ec0ff */
[----:B------:R-:W-:Y:S01]  /*9840*/  FFMA.FTZ R39, R44, R42, R39 ;  /* 0x0000002a2c277223 */ /* 0x000fe20000010027 */
[----:B------:R-:W-:Y:S01]  /*9850*/  SHF.R.U32.HI R70, RZ, 0x10, R71 ;  /* 0x00000010ff467819 */ /* 0x000fe20000011647 */
[C---:B------:R-:W-:Y:S01]  /*9860*/  FMUL.FTZ R42, R29.reuse, R41 ;  /* 0x000000291d2a7220 */ /* 0x040fe20000410000 */
[----:B------:R-:W-:Y:S01]  /*9870*/  SHF.R.U32.HI R58, RZ, 0x10, R59 ;  /* 0x00000010ff3a7819 */ /* 0x000fe2000001163b */
[----:B------:R-:W-:Y:S01]  /*9880*/  FMUL.FTZ R29, R29, R40 ;  /* 0x000000281d1d7220 */ /* 0x000fe20000410000 */
[----:B------:R-:W-:Y:S01]  /*9890*/  LOP3.LUT R13, R13, 0xffff0000, RZ, 0xc0, !PT ;  /* 0xffff00000d0d7812 */ /* 0x000fe200078ec0ff */
[----:B------:R-:W-:Y:S01]  /*98a0*/  IMAD.U32 R11, R12, 0x10000, RZ ;  /* 0x000100000c0b7824 */ /* 0x000fe200078e00ff */
[----:B------:R-:W-:-:S02]  /*98b0*/  PRMT R70, R147, 0x5432, R70 ;  /* 0x0000543293467816 */ /* 0x000fc40000000046 */
[----:B------:R-:W-:Y:S01]  /*98c0*/  PRMT R58, R145, 0x5432, R58 ;  /* 0x00005432913a7816 */ /* 0x000fe2000000003a */
[C---:B------:R-:W-:Y:S01]  /*98d0*/  FFMA.FTZ R42, R13.reuse, R40, -R42 ;  /* 0x000000280d2a7223 */ /* 0x040fe2000001082a */
[----:B------:R-:W-:Y:S01]  /*98e0*/  FFMA.FTZ R29, R13, R41, R29 ;  /* 0x000000290d1d7223 */ /* 0x000fe2000001001d */
[C---:B------:R-:W-:Y:S01]  /*98f0*/  IMAD.U32 R13, R31.reuse, 0x10000, RZ ;  /* 0x000100001f0d7824 */ /* 0x040fe200078e00ff */
[----:B------:R-:W-:Y:S01]  /*9900*/  LOP3.LUT R31, R31, 0xffff0000, RZ, 0xc0, !PT ;  /* 0xffff00001f1f7812 */ /* 0x000fe200078ec0ff */
[C---:B------:R-:W-:Y:S01]  /*9910*/  IMAD.U32 R41, R70.reuse, 0x10000, RZ ;  /* 0x0001000046297824 */ /* 0x040fe200078e00ff */
[----:B------:R-:W-:Y:S01]  /*9920*/  LOP3.LUT R70, R70, 0xffff0000, RZ, 0xc0, !PT ;  /* 0xffff000046467812 */ /* 0x000fe200078ec0ff */
[----:B------:R-:W-:Y:S01]  /*9930*/  IMAD.U32 R44, R58, 0x10000, RZ ;  /* 0x000100003a2c7824 */ /* 0x000fe200078e00ff */
[----:B------:R-:W-:Y:S01]  /*9940*/  SHF.R.U64 R68, R68, 0x10, R69 ;  /* 0x0000001044447819 */ /* 0x000fe20000001245 */
[CC--:B------:R-:W-:Y:S01]  /*9950*/  FMUL.FTZ R47, R13.reuse, R41.reuse ;  /* 0x000000290d2f7220 */ /* 0x0c0fe20000410000 */
[----:B------:R-:W-:Y:S01]  /*9960*/  LOP3.LUT R58, R58, 0xffff0000, RZ, 0xc0, !PT ;  /* 0xffff00003a3a7812 */ /* 0x000fe200078ec0ff */
        /* <DEDUP_REMOVED lines=8> */
[----:B------:R-:W-:Y:S01]  /*99f0*/  PRMT R56, R146, 0x5410, R56 ;  /* 0x0000541092387816 */ /* 0x000fe20000000038 */
[----:B------:R-:W-:-:S02]  /*9a00*/  IMAD.U32 R40, R28, 0x10000, RZ ;  /* 0x000100001c287824 */ /* 0x000fc400078e00ff */
[C---:B------:R-:W-:Y:S01]  /*9a10*/  FFMA.FTZ R46, R41.reuse, R58, -R46 ;  /* 0x0000003a292e7223 */ /* 0x040fe2000001082e */
[----:B------:R-:W-:Y:S01]  /*9a20*/  FFMA.FTZ R31, R41, R70, R31 ;  /* 0x00000046291f7223 */ /* 0x000fe2000001001f */
[----:B------:R-:W-:Y:S01]  /*9a30*/  IMAD.U32 R48, R68, 0x10000, RZ ;  /* 0x0001000044307824 */ /* 0x000fe200078e00ff */
[----:B------:R-:W-:Y:S01]  /*9a40*/  LOP3.LUT R28, R28, 0xffff0000, RZ, 0xc0, !PT ;  /* 0xffff00001c1c7812 */ /* 0x000fe200078ec0ff */
[----:B------:R-:W-:Y:S01]  /*9a50*/  IMAD.U32 R41, R56, 0x10000, RZ ;  /* 0x0001000038297824 */ /* 0x000fe200078e00ff */
[----:B------:R-:W-:Y:S01]  /*9a60*/  LOP3.LUT R68, R68, 0xffff0000, RZ, 0xc0, !PT ;  /* 0xffff000044447812 */ /* 0x000fe200078ec0ff */
[----:B------:R-:W-:Y:S01]  /*9a70*/  FMUL.FTZ R49, R40, R48 ;  /* 0x0000003028317220 */ /* 0x000fe20000410000 */
[----:B------:R-:W-:Y:S01]  /*9a80*/  LOP3.LUT R56, R56, 0xffff0000, RZ, 0xc0, !PT ;  /* 0xffff000038387812 */ /* 0x000fe200078ec0ff */
[-C--:B------:R-:W-:Y:S01]  /*9a90*/  FMUL.FTZ R40, R40, R41.reuse ;  /* 0x0000002928287220 */ /* 0x080fe20000410000 */
[----:B------:R-:W-:Y:S01]  /*9aa0*/  PRMT R45, R147, 0x5410, R45 ;  /* 0x00005410932d7816 */ /* 0x000fe2000000002d */
[----:B------:R-:W-:Y:S01]  /*9ab0*/  FMUL.FTZ R50, R28, R68 ;  /* 0x000000441c327220 */ /* 0x000fe20000410000 */
[----:B------:R-:W-:Y:S01]  /*9ac0*/  PRMT R38, R145, 0x5410, R38 ;  /* 0x0000541091267816 */ /* 0x000fe20000000026 */
[C---:B------:R-:W-:Y:S01]  /*9ad0*/  FFMA.FTZ R49, R11.reuse, R41, -R49 ;  /* 0x000000290b317223 */ /* 0x040fe20000010831 */
[----:B------:R-:W-:Y:S01]  /*9ae0*/  LOP3.LUT R12, R12, 0xffff0000, RZ, 0xc0, !PT ;  /* 0xffff00000c0c7812 */ /* 0x000fe200078ec0ff */
[----:B------:R-:W-:Y:S01]  /*9af0*/  FFMA.FTZ R40, R11, R48, R40 ;  /* 0x000000300b287223 */ /* 0x000fe20000010028 */
[----:B------:R-:W-:-:S02]  /*9b00*/  IMAD.U32 R44, R30, 0x10000, RZ ;  /* 0x000100001e2c7824 */ /* 0x000fc400078e00ff */
[-C--:B------:R-:W-:Y:S01]  /*9b10*/  FMUL.FTZ R28, R28, R56.reuse ;  /* 0x000000381c1c7220 */ /* 0x080fe20000410000 */
[C---:B------:R-:W-:Y:S01]  /*9b20*/  IMAD.U32 R11, R45.reuse, 0x10000, RZ ;  /* 0x000100002d0b7824 */ /* 0x040fe200078e00ff */
[----:B------:R-:W-:Y:S01]  /*9b30*/  LOP3.LUT R30, R30, 0xffff0000, RZ, 0xc0, !PT ;  /* 0xffff00001e1e7812 */ /* 0x000fe200078ec0ff */
[----:B------:R-:W-:Y:S01]  /*9b40*/  IMAD.U32 R41, R38, 0x10000, RZ ;  /* 0x0001000026297824 */ /* 0x000fe200078e00ff */
[----:B------:R-:W-:Y:S01]  /*9b50*/  LOP3.LUT R45, R45, 0xffff0000, RZ, 0xc0, !PT ;  /* 0xffff00002d2d7812 */ /* 0x000fe200078ec0ff */
[----:B------:R-:W-:Y:S01]  /*9b60*/  IMAD.U32 R15, R14, 0x10000, RZ ;  /* 0x000100000e0f7824 */ /* 0x000fe200078e00ff */
[----:B------:R-:W-:Y:S01]  /*9b70*/  LOP3.LUT R38, R38, 0xffff0000, RZ, 0xc0, !PT ;  /* 0xffff000026267812 */ /* 0x000fe200078ec0ff */
[C---:B------:R-:W-:Y:S01]  /*9b80*/  FFMA.FTZ R50, R12.reuse, R56, -R50 ;  /* 0x000000380c327223 */ /* 0x040fe20000010832 */
[----:B------:R-:W-:Y:S01]  /*9b90*/  FFMA.FTZ R28, R12, R68, R28 ;  /* 0x000000440c1c7223 */ /* 0x000fe2000001001c */
[----:B------:R-:W-:Y:S01]  /*9ba0*/  LOP3.LUT R14, R14, 0xffff0000, RZ, 0xc0, !PT ;  /* 0xffff00000e0e7812 */ /* 0x000fe200078ec0ff */
[C---:B------:R-:W-:Y:S01]  /*9bb0*/  FMUL.FTZ R12, R44.reuse, R11 ;  /* 0x0000000b2c0c7220 */ /* 0x040fe20000410000 */
[----:B------:R-:W-:Y:S01]  /*9bc0*/  FMUL.FTZ R48, R44, R41 ;  /* 0x000000292c307220 */ /* 0x000fe20000410000 */
        /* <DEDUP_REMOVED lines=10> */
[----:B------:R-:W-:Y:S01]  /*9c70*/  F2FP.BF16.F32.PACK_AB R14, R11, R12 ;  /* 0x0000000c0b0e723e */ /* 0x000fe200000010ff */
[----:B------:R-:W-:Y:S01]  /*9c80*/  IMAD.MOV.U32 R12, RZ, RZ, R49 ;  /* 0x000000ffff0c7224 */ /* 0x000fe200078e0031 */
[----:B------:R-:W-:Y:S02]  /*9c90*/  F2FP.BF16.F32.PACK_AB R15, R46, R47 ;  /* 0x0000002f2e0f723e */ /* 0x000fe400000010ff */
[----:B------:R-:W-:Y:S02]  /*9ca0*/  F2FP.BF16.F32.PACK_AB R29, R29, R39 ;  /* 0x000000271d1d723e */ /* 0x000fe400000010ff */
[----:B------:R-:W-:-:S02]  /*9cb0*/  F2FP.BF16.F32.PACK_AB R28, R28, R40 ;  /* 0x000000281c1c723e */ /* 0x000fc400000010ff */
[----:B------:R-:W-:-:S07]  /*9cc0*/  F2FP.BF16.F32.PACK_AB R30, R45, R48 ;  /* 0x000000302d1e723e */ /* 0x000fce00000010ff */
.L_x_2751:
[----:B------:R-:W-:Y:S05]  /*9cd0*/  BSYNC B2 ;  /* 0x0000000000027941 */ /* 0x000fea0003800000 */
.L_x_2750:
[----:B-1----:R1:W-:Y:S04]  /*9ce0*/  ST.E.128 desc[UR60][R34.64], R12 ;  /* 0x0000000c22007985 */ /* 0x0023e8000c101d3c */
[----:B--2---:R1:W-:Y:S02]  /*9cf0*/  @!P4 ST.E.128 desc[UR60][R36.64], R28 ;  /* 0x0000001c2400c985 */ /* 0x0043e4000c101d3c */
.L_x_2749:
[----:B------:R-:W-:Y:S05]  /*9d00*/  BSYNC B1 ;  /* 0x0000000000017941 */ /* 0x000fea0003800000 */
.L_x_2748:
        /* <DEDUP_REMOVED lines=36> */
[----:B------:R-:W-:-:S02]  /*9f50*/  PRMT R53, R142, 0x5432, R53 ;  /* 0x000054328e357816 */ /* 0x000fc40000000035 */
[--C-:B------:R-:W-:Y:S01]  /*9f60*/  SHF.R.U64 R40, R66, 0x10, R67.reuse ;  /* 0x0000001042287819 */ /* 0x100fe20000001243 */
[----:B------:R-:W-:Y:S01]  /*9f70*/  IMAD.U32 R48, R65, 0x10000, RZ ;  /* 0x0001000041307824 */ /* 0x000fe200078e00ff */
[----:B------:R-:W-:Y:S02]  /*9f80*/  SHF.R.U32.HI R66, RZ, 0x10, R67 ;  /* 0x00000010ff427819 */ /* 0x000fe40000011643 */
[----:B------:R-:W-:Y:S01]  /*9f90*/  PRMT R144, R144, 0x5410, R37 ;  /* 0x0000541090907816 */ /* 0x000fe20000000025 */
[----:B------:R-:W-:Y:S01]  /*9fa0*/  IMAD.U32 R37, R53, 0x10000, RZ ;  /* 0x0001000035257824 */ /* 0x000fe200078e00ff */
[--C-:B------:R-:W-:Y:S01]  /*9fb0*/  SHF.R.U64 R38, R54, 0x10, R55.reuse ;  /* 0x0000001036267819 */ /* 0x100fe20000001237 */
[CC--:B------:R-:W-:Y:S01]  /*9fc0*/  FMUL.FTZ R50, R46.reuse, R48.reuse ;  /* 0x000000302e327220 */ /* 0x0c0fe20000410000 */
[----:B------:R-:W-:Y:S01]  /*9fd0*/  SHF.R.U32.HI R54, RZ, 0x10, R55 ;  /* 0x00000010ff367819 */ /* 0x000fe20000011637 */
[-C--:B------:R-:W-:Y:S01]  /*9fe0*/  FMUL.FTZ R46, R46, R37.reuse ;  /* 0x000000252e2e7220 */ /* 0x080fe20000410000 */
[----:B------:R-:W-:Y:S01]  /*9ff0*/  PRMT R66, R143, 0x5432, R66 ;  /* 0x000054328f427816 */ /* 0x000fe20000000042 */
[----:B------:R-:W-:Y:S01]  /*a000*/  FFMA.FTZ R37, R39, R37, -R50 ;  /* 0x0000002527257223 */ /* 0x000fe20000010832 */
[----:B------:R-:W-:Y:S01]  /*a010*/  LOP3.LUT R42, R29, 0xffff0000, RZ, 0xc0, !PT ;  /* 0xffff00001d2a7812 */ /* 0x000fe200078ec0ff */
[----:B------:R-:W-:Y:S01]  /*a020*/  FFMA.FTZ R39, R39, R48, R46 ;  /* 0x0000003027277223 */ /* 0x000fe2000001002e */
[----:B------:R-:W-:Y:S01]  /*a030*/  LOP3.LUT R65, R65, 0xffff0000, RZ, 0xc0, !PT ;  /* 0xffff000041417812 */ /* 0x000fe200078ec0ff */
[----:B------:R-:W-:Y:S01]  /*a040*/  IMAD.U32 R49, R66, 0x10000, RZ ;  /* 0x0001000042317824 */ /* 0x000fe200078e00ff */
[----:B------:R-:W-:Y:S01]  /*a050*/  LOP3.LUT R53, R53, 0xffff0000, RZ, 0xc0, !PT ;  /* 0xffff000035357812 */ /* 0x000fe200078ec0ff */
[----:B------:R-:W-:Y:S01]  /*a060*/  IMAD.U32 R29, R28, 0x10000, RZ ;  /* 0x000100001c1d7824 */ /* 0x000fe200078e00ff */
[----:B------:R-:W-:Y:S01]  /*a070*/  PRMT R54, R141, 0x5432, R54 ;  /* 0x000054328d367816 */ /* 0x000fe20000000036 */
[C---:B------:R-:W-:Y:S01]  /*a080*/  FMUL.FTZ R50, R42.reuse, R65 ;  /* 0x000000412a327220 */ /* 0x040fe20000410000 */
[----:B------:R-:W-:Y:S01]  /*a090*/  LOP3.LUT R41, R13, 0xffff0000, RZ, 0xc0, !PT ;  /* 0xffff00000d297812 */ /* 0x000fe200078ec0ff */
[----:B------:R-:W-:Y:S01]  /*a0a0*/  FMUL.FTZ R46, R42, R53 ;  /* 0x000000352a2e7220 */ /* 0x000fe20000410000 */
[----:B------:R-:W-:Y:S01]  /*a0b0*/  FMUL.FTZ R51, R47, R49 ;  /* 0x000000312f337220 */ /* 0x000fe20000410000 */
[----:B------:R-:W-:Y:S01]  /*a0c0*/  IMAD.U32 R48, R54, 0x10000, RZ ;  /* 0x0001000036307824 */ /* 0x000fe200078e00ff */
[----:B------:R-:W-:Y:S01]  /*a0d0*/  LOP3.LUT R31, R31, 0xffff0000, RZ, 0xc0, !PT ;  /* 0xffff00001f1f7812 */ /* 0x000fe200078ec0ff */
[C---:B------:R-:W-:Y:S01]  /*a0e0*/  FFMA.FTZ R42, R41.reuse, R53, -R50 ;  /* 0x00000035292a7223 */ /* 0x040fe20000010832 */
        /* <DEDUP_REMOVED lines=9> */
[----:B------:R-:W-:-:S02]  /*a180*/  IMAD.U32 R52, R144, 0x10000, RZ ;  /* 0x0001000090347824 */ /* 0x000fc400078e00ff */
[-C--:B------:R-:W-:Y:S01]  /*a190*/  FMUL.FTZ R56, R31, R48.reuse ;  /* 0x000000301f387220 */ /* 0x080fe20000410000 */
[----:B------:R-:W-:Y:S02]  /*a1a0*/  IMAD.U32 R50, R11, 0x10000, RZ ;  /* 0x000100000b327824 */ /* 0x000fe400078e00ff */
[----:B------:R-:W-:Y:S01]  /*a1b0*/  FFMA.FTZ R48, R15, R48, -R54 ;  /* 0x000000300f307223 */ /* 0x000fe20000010836 */
[----:B------:R-:W-:Y:S01]  /*a1c0*/  LOP3.LUT R28, R28, 0xffff0000, RZ, 0xc0, !PT ;  /* 0xffff00001c1c7812 */ /* 0x000fe200078ec0ff */
[----:B------:R-:W-:Y:S01]  /*a1d0*/  FMUL.FTZ R54, R29, R52 ;  /* 0x000000341d367220 */ /* 0x000fe20000410000 */
[----:B------:R-:W-:Y:S01]  /*a1e0*/  LOP3.LUT R47, R144, 0xffff0000, RZ, 0xc0, !PT ;  /* 0xffff0000902f7812 */ /* 0x000fe200078ec0ff */
[----:B------:R-:W-:Y:S01]  /*a1f0*/  IMAD.U32 R13, R12, 0x10000, RZ ;  /* 0x000100000c0d7824 */ /* 0x000fe200078e00ff */
        /* <DEDUP_REMOVED lines=8> */
[----:B------:R-:W-:Y:S01]  /*a280*/  LOP3.LUT R45, R14, 0xffff0000, RZ, 0xc0, !PT ;  /* 0xffff00000e2d7812 */ /* 0x000fe200078ec0ff */
[-C--:B------:R-:W-:Y:S01]  /*a290*/  FMUL.FTZ R51, R28, R31.reuse ;  /* 0x0000001f1c337220 */ /* 0x080fe20000410000 */
[C---:B------:R-:W-:Y:S01]  /*a2a0*/  IMAD.U32 R14, R30.reuse, 0x10000, RZ ;  /* 0x000100001e0e7824 */ /* 0x040fe200078e00ff */
[----:B------:R-:W-:Y:S01]  /*a2b0*/  LOP3.LUT R30, R30, 0xffff0000, RZ, 0xc0, !PT ;  /* 0xffff00001e1e7812 */ /* 0x000fe200078ec0ff */
[C---:B------:R-:W-:Y:S01]  /*a2c0*/  IMAD.U32 R28, R40.reuse, 0x10000, RZ ;  /* 0x00010000281c7824 */ /* 0x040fe200078e00ff */
[----:B------:R-:W-:Y:S01]  /*a2d0*/  LOP3.LUT R40, R40, 0xffff0000, RZ, 0xc0, !PT ;  /* 0xffff000028287812 */ /* 0x000fe200078ec0ff */
[C---:B------:R-:W-:Y:S01]  /*a2e0*/  IMAD.U32 R13, R38.reuse, 0x10000, RZ ;  /* 0x00010000260d7824 */ /* 0x040fe200078e00ff */
[----:B------:R-:W-:Y:S01]  /*a2f0*/  LOP3.LUT R38, R38, 0xffff0000, RZ, 0xc0, !PT ;  /* 0xffff000026267812 */ /* 0x000fe200078ec0ff */
[C---:B------:R-:W-:Y:S01]  /*a300*/  FFMA.FTZ R50, R12.reuse, R31, -R49 ;  /* 0x0000001f0c327223 */ /* 0x040fe20000010831 */
[----:B------:R-:W-:Y:S01]  /*a310*/  FFMA.FTZ R12, R12, R47, R51 ;  /* 0x0000002f0c0c7223 */ /* 0x000fe20000010033 */
[C---:B------:R-:W-:Y:S01]  /*a320*/  FMUL.FTZ R52, R14.reuse, R28 ;  /* 0x0000001c0e347220 */ /* 0x040fe20000410000 */
[-C--:B------:R-:W-:Y:S01]  /*a330*/  FMUL.FTZ R31, R14, R13.reuse ;  /* 0x0000000d0e1f7220 */ /* 0x080fe20000410000 */
[----:B------:R-:W-:Y:S01]  /*a340*/  FFMA.FTZ R15, R15, R66, R56 ;  /* 0x000000420f0f7223 */ /* 0x000fe20000010038 */
        /* <DEDUP_REMOVED lines=9> */
[----:B------:R-:W-:Y:S01]  /*a3e0*/  F2FP.BF16.F32.PACK_AB R44, R15, R44 ;  /* 0x0000002c0f2c723e */ /* 0x000fe200000010ff */
[----:B------:R-:W-:Y:S01]  /*a3f0*/  IMAD.MOV.U32 R15, RZ, RZ, R41 ;  /* 0x000000ffff0f7224 */ /* 0x000fe200078e0029 */
[----:B------:R-:W-:Y:S02]  /*a400*/  F2FP.BF16.F32.PACK_AB R50, R50, R11 ;  /* 0x0000000b3232723e */ /* 0x000fe400000010ff */
[----:B------:R-:W-:Y:S01]  /*a410*/  F2FP.BF16.F32.PACK_AB R28, R12, R29 ;  /* 0x0000001d0c1c723e */ /* 0x000fe200000010ff */
[----:B------:R-:W-:Y:S01]  /*a420*/  IMAD.MOV.U32 R29, RZ, RZ, R39 ;  /* 0x000000ffff1d7224 */ /* 0x000fe200078e0027 */
[----:B------:R-:W-:Y:S01]  /*a430*/  F2FP.BF16.F32.PACK_AB R14, R13, R52 ;  /* 0x000000340d0e723e */ /* 0x000fe200000010ff */
[----:B------:R-:W-:Y:S01]  /*a440*/  IMAD.MOV.U32 R12, RZ, RZ, R50 ;  /* 0x000000ffff0c7224 */ /* 0x000fe200078e0032 */
[----:B------:R-:W-:Y:S01]  /*a450*/  F2FP.BF16.F32.PACK_AB R30, R40, R31 ;  /* 0x0000001f281e723e */ /* 0x000fe200000010ff */
[----:B------:R-:W-:-:S02]  /*a460*/  IMAD.MOV.U32 R13, RZ, RZ, R37 ;  /* 0x000000ffff0d7224 */ /* 0x000fc400078e0025 */
[----:B------:R-:W-:-:S07]  /*a470*/  IMAD.MOV.U32 R31, RZ, RZ, R44 ;  /* 0x000000ffff1f7224 */ /* 0x000fce00078e002c */
.L_x_2753:
[----:B------:R-:W-:Y:S05]  /*a480*/  BSYNC B1 ;  /* 0x0000000000017941 */ /* 0x000fea0003800000 */
.L_x_2752:
[----:B-1----:R1:W-:Y:S01]  /*a490*/  ST.E.128 desc[UR60][R34.64], R12 ;  /* 0x0000000c22007985 */ /* 0x0023e2000c101d3c */
[----:B------:R-:W-:-:S13]  /*a4a0*/  ISETP.GE.AND P4, PT, R36, R133, PT ;  /* 0x000000852400720c */ /* 0x000fda0003f86270 */
[----:B------:R-:W-:Y:S05]  /*a4b0*/  @P4 BRA `(.L_x_2700) ;  /* 0x0000000400e04947 */ /* 0x000fea0003800000 */
[----:B------:R-:W-:-:S05]  /*a4c0*/  IMAD.WIDE R32, R36, 0x2, R32 ;  /* 0x0000000224207825 */ /* 0x000fca00078e0220 */
[----:B--2---:R2:W-:Y:S01]  /*a4d0*/  ST.E.128 desc[UR60][R32.64], R28 ;  /* 0x0000001c20007985 */ /* 0x0045e2000c101d3c */
[----:B------:R-:W-:Y:S05]  /*a4e0*/  BRA `(.L_x_2700) ;  /* 0x0000000400d47947 */ /* 0x000fea0003800000 */
.L_x_2665:
[----:B------:R-:W2:Y:S02]  /*a4f0*/  LDL R11, [R1+0x30] ;  /* 0x00003000010b7983 */ /* 0x000ea40000100800 */
[----:B--2---:R-:W-:-:S13]  /*a500*/  R2UR UR4, R11 ;  /* 0x000000000b0472ca */ /* 0x004fda00000e0000 */
[----:B------:R-:W-:-:S06]  /*a510*/  UISETP.NE.AND UP0, UPT, UR4, 0x3, UPT ;  /* 0x000000030400788c */ /* 0x000fcc000bf05270 */
[----:B------:R-:W-:-:S13]  /*a520*/  PLOP3.LUT P0, PT, PT, PT, UP0, 0x80, 0x0 ;  /* 0x000000000000781c */ /* 0x000fda0003f0f008 */
[----:B------:R-:W-:Y:S05]  /*a530*/  @!P0 BRA `(.L_x_2754) ;  /* 0x0000000000048947 */ /* 0x000fea0003800000 */
[----:B------:R-:W-:Y:S01]  /*a540*/  BPT.TRAP 0x1 ;  /* 0x000000040000795c */ /* 0x000fe20000300000 */
.L_x_2754:
[----:B------:R-:W-:Y:S01]  /*a550*/  IMAD R84, R18, 0x8, R2 ;  /* 0x0000000812547824 */ /* 0x000fe200078e0202 */
[----:B------:R-:W-:Y:S01]  /*a560*/  SHF.L.U32 R85, R171, 0x1f, RZ ;  /* 0x0000001fab557819 */ /* 0x000fe200000006ff */
[----:B------:R-:W-:Y:S01]  /*a570*/  BSSY B1, `(.L_x_2755) ;  /* 0x0000004000017945 */ /* 0x000fe20003800000 */
[----:B------:R-:W-:Y:S02]  /*a580*/  SHF.R.S32.HI R81, RZ, 0x1f, R80 ;  /* 0x0000001fff517819 */ /* 0x000fe40000011450 */
[----:B------:R-:W0:Y:S02]  /*a590*/  SYNCS.PHASECHK.TRANS64.TRYWAIT P4, [R84+URZ+0x2a890], R85 ;  /* 0x02a89055540075a7 */ /* 0x000e24000808017f */
[----:B0-----:R-:W-:Y:S05]  /*a5a0*/  @!P4 BRA `(.L_x_2756) ;  /* 0x000001c40044c947 */ /* 0x001fea0003800000 */
.L_x_3041:
[----:B------:R-:W-:Y:S05]  /*a5b0*/  BSYNC B1 ;  /* 0x0000000000017941 */ /* 0x000fea0003800000 */
.L_x_2755:
        /* <DEDUP_REMOVED lines=13> */
[----:B------:R-:W-:Y:S01]  /*a690*/  ULDC.64 UR4, c[0x0][0x308] ;  /* 0x0000c20000047ab9 */ /* 0x000fe20000000a00 */
[----:B------:R-:W-:-:S02]  /*a6a0*/  IADD3 R35, -R170, R83, RZ ;  /* 0x00000053aa237210 */ /* 0x000fc40007ffe1ff */
[----:B------:R-:W-:Y:S02]  /*a6b0*/  IMAD.IADD R13, R13, 0x1, R11 ;  /* 0x000000010d0d7824 */ /* 0x000fe400078e020b */
        /* <DEDUP_REMOVED lines=9> */
.L_x_3045:
        /* <DEDUP_REMOVED lines=37> */
.L_x_2759:
[----:B------:R-:W-:Y:S05]  /*a9a0*/  BSYNC B1 ;  /* 0x0000000000017941 */ /* 0x000fea0003800000 */
.L_x_2758:
[----:B------:R-:W-:-:S03]  /*a9b0*/  UMOV UR4, 0xffffffff ;  /* 0xffffffff00047882 */ /* 0x000fc60000000000 */
[----:B------:R-:W-:Y:S05]  /*a9c0*/  BRA.DIV UR4, `(.L_x_2760) ;  /* 0x000001c2049c7947 */ /* 0x000fea000b800000 */
[----:B-1----:R-:W1:Y:S04]  /*a9d0*/  SHFL.IDX PT, R33, R33, 0x1, 0x1c1f ;  /* 0x003c1f0021217f89 */ /* 0x002e6800000e0000 */
[----:B------:R-:W0:Y:S02]  /*a9e0*/  SHFL.IDX PT, R32, R32, 0x1, 0x1c1f ;  /* 0x003c1f0020207f89 */ /* 0x000e2400000e0000 */
.L_x_3049:
        /* <DEDUP_REMOVED lines=37> */
.L_x_2700:
[----:B------:R-:W-:Y:S05]  /*ac40*/  BSYNC B0 ;  /* 0x0000000000007941 */ /* 0x000fea0003800000 */
.L_x_2664:
        /* <DEDUP_REMOVED lines=17> */
.L_x_2762:
[----:B------:R-:W-:Y:S05]  /*ad60*/  BSYNC B0 ;  /* 0x0000000000007941 */ /* 0x000fea0003800000 */
.L_x_2761:
[----:B------:R-:W3:Y:S01]  /*ad70*/  SYNCS.PHASECHK.TRANS64.TRYWAIT P0, [R84+URZ+0x2a8b0], R85 ;  /* 0x02a8b055540075a7 */ /* 0x000ee2000800017f */
[----:B------:R-:W-:Y:S04]  /*ad80*/  BSSY B0, `(.L_x_2763) ;  /* 0x0000002000007945 */ /* 0x000fe80003800000 */
[----:B---3--:R-:W-:Y:S05]  /*ad90*/  @!P0 BRA `(.L_x_2764) ;  /* 0x000001bc00f48947 */ /* 0x008fea0003800000 */
.L_x_3050:
[----:B------:R-:W-:Y:S05]  /*ada0*/  BSYNC B0 ;  /* 0x0000000000007941 */ /* 0x000fea0003800000 */
.L_x_2763:
        /* <DEDUP_REMOVED lines=46> */
.L_x_2766:
[----:B------:R-:W-:Y:S05]  /*b090*/  BSYNC B0 ;  /* 0x0000000000007941 */ /* 0x000fea0003800000 */
.L_x_2765:
        /* <DEDUP_REMOVED lines=25> */
.L_x_2768:
[----:B------:R-:W-:Y:S05]  /*b230*/  BSYNC B0 ;  /* 0x0000000000007941 */ /* 0x000fea0003800000 */
.L_x_2767:
        /* <DEDUP_REMOVED lines=18> */
.L_x_2659:
[----:B------:R-:W2:Y:S01]  /*b360*/  LDC R0, c[0x0][0x448] ;  /* 0x00011200ff007b82 */ /* 0x000ea20000000800 */
[----:B------:R-:W-:Y:S01]  /*b370*/  BSSY B0, `(.L_x_2770) ;  /* 0x0000011000007945 */ /* 0x000fe20003800000 */
[----:B------:R-:W-:Y:S01]  /*b380*/  IMAD.MOV.U32 R72, RZ, RZ, RZ ;  /* 0x000000ffff487224 */ /* 0x000fe200078e00ff */
[----:B--2---:R-:W-:Y:S01]  /*b390*/  ISETP.NE.AND P1, PT, R0, 0x1, PT ;  /* 0x000000010000780c */ /* 0x004fe20003f25270 */
[----:B------:R-:W-:-:S12]  /*b3a0*/  VIADD R0, R186, 0x7f ;  /* 0x0000007fba007836 */ /* 0x000fd80000000000 */
[----:B------:R-:W2:Y:S08]  /*b3b0*/  @P1 LDC R3, c[0x0][0x44c] ;  /* 0x00011300ff031b82 */ /* 0x000eb00000000800 */
[----:B------:R-:W3:Y:S01]  /*b3c0*/  @P1 LDC R4, c[0x0][0x450] ;  /* 0x00011400ff041b82 */ /* 0x000ee20000000800 */
[----:B--2---:R-:W-:-:S05]  /*b3d0*/  @P1 IMAD.HI.U32 R3, R0, R3, RZ ;  /* 0x0000000300031227 */ /* 0x004fca00078e00ff */
[----:B---3--:R-:W-:-:S05]  /*b3e0*/  @P1 SHF.R.U32.HI R0, RZ, R4, R3 ;  /* 0x00000004ff001219 */ /* 0x008fca0000011603 */
[----:B------:R-:W-:-:S04]  /*b3f0*/  IMAD.IADD R0, R195, 0x1, R0 ;  /* 0x00000001c3007824 */ /* 0x000fc800078e0200 */
[----:B------:R-:W-:-:S05]  /*b400*/  IMAD.HI R0, R0, 0x2aaaaaab, RZ ;  /* 0x2aaaaaab00007827 */ /* 0x000fca00078e02ff */
[----:B------:R-:W-:-:S04]  /*b410*/  SHF.R.U32.HI R3, RZ, 0x1f, R0 ;  /* 0x0000001fff037819 */ /* 0x000fc80000011600 */
[----:B------:R-:W-:-:S04]  /*b420*/  LEA.HI.SX32 R3, R0, R3, 0x1c ;  /* 0x0000000300037211 */ /* 0x000fc800078fe2ff */
[----:B------:R-:W-:-:S04]  /*b430*/  VIMNMX R196, R196, R3, PT ;  /* 0x00000003c4c47248 */ /* 0x000fc80003fe0100 */
[----:B------:R-:W-:Y:S01]  /*b440*/  ISETP.GE.AND P1, PT, R196, 0x1, PT ;  /* 0x00000001c400780c */ /* 0x000fe20003f26270 */
[----:B------:R-:W-:-:S12]  /*b450*/  @P0 BRA `(.L_x_2771) ;  /* 0x0000000000080947 */ /* 0x000fd80003800000 */
[----:B------:R-:W2:Y:S02]  /*b460*/  FENCE.VIEW.ASYNC.G ;  /* 0x00000000000073c6 */ /* 0x000ea40000000100 */
[----:B--2---:R-:W-:Y:S06]  /*b470*/  BAR.ARV 0xc, 0x180 ;  /* 0x0306000000007b1d */ /* 0x004fec0000002000 */
.L_x_2771:
[----:B------:R-:W-:Y:S05]  /*b480*/  BSYNC B0 ;  /* 0x0000000000007941 */ /* 0x000fea0003800000 */
.L_x_2770:
[----:B------:R-:W-:Y:S04]  /*b490*/  BSSY B0, `(.L_x_2772) ;  /* 0x000001f000007945 */ /* 0x000fe80003800000 */
[----:B------:R-:W-:Y:S05]  /*b4a0*/  @!P1 BRA `(.L_x_2773) ;  /* 0x0000000000749947 */ /* 0x000fea0003800000 */
[----:B------:R-:W-:Y:S01]  /*b4b0*/  ISETP.NE.AND P0, PT, R201, RZ, PT ;  /* 0x000000ffc900720c */ /* 0x000fe20003f05270 */
[----:B------:R-:W-:-:S03]  /*b4c0*/  ULDC UR4, c[0x0][0x9f0] ;  /* 0x00027c0000047ab9 */ /* 0x000fc60000000800 */
[----:B------:R-:W-:-:S04]  /*b4d0*/  SEL R9, R201, UR4, P0 ;  /* 0x00000004c9097c07 */ /* 0x000fc80008000000 */
[-C--:B------:R-:W-:Y:S02]  /*b4e0*/  IABS R6, R9.reuse ;  /* 0x0000000900067213 */ /* 0x080fe40000000000 */
[----:B------:R-:W-:Y:S02]  /*b4f0*/  IADD3 R0, R9, -0x1, R196 ;  /* 0xffffffff09007810 */ /* 0x000fe40007ffe0c4 */
[----:B------:R-:W2:Y:S01]  /*b500*/  I2F.RP R3, R6 ;  /* 0x0000000600037306 */ /* 0x000ea20000209400 */
[-C--:B------:R-:W-:Y:S02]  /*b510*/  IABS R10, R9.reuse ;  /* 0x00000009000a7213 */ /* 0x080fe40000000000 */
        /* <DEDUP_REMOVED lines=22> */
.L_x_2773:
[----:B------:R-:W-:Y:S05]  /*b680*/  BSYNC B0 ;  /* 0x0000000000007941 */ /* 0x000fea0003800000 */
.L_x_2772:
[-C--:B------:R-:W-:Y:S01]  /*b690*/  IMAD R185, R207, R72.reuse, RZ ;  /* 0x00000048cfb97224 */ /* 0x080fe200078e02ff */
        /* <DEDUP_REMOVED lines=58> */
[----:B------:R-:W-:Y:S01]  /*ba40*/  IMAD.U32 R6, RZ, RZ, UR6 ;  /* 0x00000006ff067e24 */ /* 0x000fe2000f8e00ff */
[----:B------:R-:W-:Y:S01]  /*ba50*/  MOV R11, UR5 ;  /* 0x00000005000b7c02 */ /* 0x000fe20008000f00 */
[----:B------:R-:W-:-:S02]  /*ba60*/  IMAD.U32 R7, RZ, RZ, UR7 ;  /* 0x00000007ff077e24 */ /* 0x000fc4000f8e00ff */
[----:B------:R-:W-:Y:S02]  /*ba70*/  IMAD.U32 R10, RZ, RZ, UR4 ;  /* 0x00000004ff0a7e24 */ /* 0x000fe4000f8e00ff */
[----:B------:R-:W-:Y:S02]  /*ba80*/  IMAD.MOV.U32 R8, RZ, RZ, 0x70 ;  /* 0x00000070ff087424 */ /* 0x000fe400078e00ff */
[----:B------:R-:W-:Y:S02]  /*ba90*/  IMAD.MOV.U32 R12, RZ, RZ, 0x1 ;  /* 0x00000001ff0c7424 */ /* 0x000fe400078e00ff */
[----:B------:R-:W-:-:S07]  /*baa0*/  IMAD.MOV.U32 R13, RZ, RZ, RZ ;  /* 0x000000ffff0d7224 */ /* 0x000fce00078e00ff */
[----:B------:R-:W-:-:S07]  /*bab0*/  LEPC R20, `(.L_x_2775) ;  /* 0x000000001014794e */ /* 0x000fce0000000000 */
[----:B012-45:R-:W-:Y:S05]  /*bac0*/  CALL.ABS.NOINC R14 ;  /* 0x000000000e007343 */ /* 0x037fea0003c00000 */
.L_x_2775:
        /* <DEDUP_REMOVED lines=12> */
.L_x_2779:
[----:B---3--:R3:W0:Y:S02]  /*bb90*/  SYNCS.PHASECHK.TRANS64.TRYWAIT P0, [R2+URZ+0x2a800], R3 ;  /* 0x02a80003020075a7 */ /* 0x008624000800017f */
[----:B0-----:R-:W-:Y:S05]  /*bba0*/  @!P0 NANOSLEEP.SYNCS 0x989680 ;  /* 0x009896800000895d */ /* 0x001fea0003900000 */
[----:B------:R-:W0:Y:S02]  /*bbb0*/  @!P0 SYNCS.PHASECHK.TRANS64 P0, [R2+URZ+0x2a800], R3 ;  /* 0x02a80003020085a7 */ /* 0x000e24000800007f */
[----:B0-----:R-:W-:Y:S05]  /*bbc0*/  @!P0 BRA `(.L_x_2779) ;  /* 0xfffffffc00f08947 */ /* 0x001fea000383ffff */
.L_x_2778:
[----:B------:R-:W-:Y:S05]  /*bbd0*/  BSYNC B0 ;  /* 0x0000000000007941 */ /* 0x000fea0003800000 */
.L_x_2777:
[----:B------:R-:W-:Y:S05]  /*bbe0*/  BRA `(.L_x_2780) ;  /* 0x00000074005c7947 */ /* 0x000fea0003800000 */
.L_x_2776:
        /* <DEDUP_REMOVED lines=13> */
[----:B0-----:R-:W-:Y:S02]  /*bcc0*/  IMAD.IADD R27, R3, 0x1, R25 ;  /* 0x00000001031b7824 */ /* 0x001fe400078e0219 */
[----:B----4-:R-:W-:Y:S01]  /*bcd0*/  IMAD.IADD R29, R5, 0x1, R141 ;  /* 0x00000001051d7824 */ /* 0x010fe200078e028d */
[----:B------:R-:W-:Y:S06]  /*bce0*/  @!P0 BRA `(.L_x_2781) ;  /* 0x0000000000408947 */ /* 0x000fec0003800000 */
        /* <DEDUP_REMOVED lines=15> */
[----:B01----:R-:W-:Y:S05]  /*bde0*/  CALL.ABS.NOINC R14 ;  /* 0x000000000e007343 */ /* 0x003fea0003c00000 */
.L_x_2781:
[----:B------:R-:W-:Y:S01]  /*bdf0*/  ULDC.U8 UR4, c[0x0][0x410] ;  /* 0x0001040000047ab9 */ /* 0x000fe20000000000 */
[----:B------:R-:W-:Y:S01]  /*be00*/  BSSY B0, `(.L_x_2782) ;  /* 0x000072d000007945 */ /* 0x000fe20003800000 */
[----:B------:R-:W-:Y:S01]  /*be10*/  ISETP.NE.AND P0, PT, RZ, UR4, PT ;  /* 0x00000004ff007c0c */ /* 0x000fe2000bf05270 */
[----:B------:R-:W-:-:S12]  /*be20*/  IMAD.IADD R69, R170, 0x1, R186 ;  /* 0x00000001aa457824 */ /* 0x000fd800078e02ba */
[----:B------:R-:W-:Y:S05]  /*be30*/  @!P0 BRA `(.L_x_2783) ;  /* 0x0000003800888947 */ /* 0x000fea0003800000 */
[----:B------:R-:W0:Y:S01]  /*be40*/  LDC R10, c[0x0][0x448] ;  /* 0x00011200ff0a7b82 */ /* 0x000e220000000800 */
        /* <DEDUP_REMOVED lines=10> */
[----:B0-----:R-:W-:-:S13]  /*bef0*/  ISETP.NE.AND P0, PT, R10, 0x1, PT ;  /* 0x000000010a00780c */ /* 0x001fda0003f05270 */
[----:B------:R-:W0:Y:S08]  /*bf00*/  @P0 LDC R0, c[0x0][0x44c] ;  /* 0x00011300ff000b82 */ /* 0x000e300000000800 */
[----:B------:R-:W2:Y:S01]  /*bf10*/  @P0 LDC R5, c[0x0][0x450] ;  /* 0x00011400ff050b82 */ /* 0x000ea20000000800 */
[----:B0-----:R-:W-:-:S05]  /*bf20*/  @P0 IMAD.HI.U32 R0, R3, R0, RZ ;  /* 0x0000000003000227 */ /* 0x001fca00078e00ff */
[----:B--2---:R-:W-:Y:S01]  /*bf30*/  @P0 SHF.R.U32.HI R3, RZ, R5, R0 ;  /* 0x00000005ff030219 */ /* 0x004fe20000011600 */
        /* <DEDUP_REMOVED lines=18> */
[----:B------:R0:W2:Y:S04]  /*c060*/  SHFL.IDX PT, R9, R0, RZ, 0x1c1f ;  /* 0x001c1fff00097589 */ /* 0x0000a800000e0000 */
[----:B------:R0:W3:Y:S04]  /*c070*/  SHFL.IDX PT, R8, R65, RZ, 0x1c1f ;  /* 0x001c1fff41087589 */ /* 0x0000e800000e0000 */
[----:B------:R0:W4:Y:S04]  /*c080*/  SHFL.IDX PT, R30, R63, RZ, 0x1c1f ;  /* 0x001c1fff3f1e7589 */ /* 0x00012800000e0000 */
[----:B------:R0:W0:Y:S02]  /*c090*/  SHFL.IDX PT, R31, R3, RZ, 0x1c1f ;  /* 0x001c1fff031f7589 */ /* 0x00002400000e0000 */
.L_x_3056:
        /* <DEDUP_REMOVED lines=29> */
[-C--:B-1-3--:R-:W-:Y:S01]  /*c270*/  @!P3 IADD3 R28, P6, R8, R26.reuse, RZ ;  /* 0x0000001a081cb210 */ /* 0x08afe20007fde0ff */
[----:B------:R-:W-:Y:S01]  /*c280*/  @!P0 IMAD.SHL.U32 R32, R172, 0x2, RZ ;  /* 0x00000002ac208824 */ /* 0x000fe200078e00ff */
[----:B0-----:R-:W-:Y:S01]  /*c290*/  @!P3 IADD3 R26, P5, R31, R26, RZ ;  /* 0x0000001a1f1ab210 */ /* 0x001fe20007fbe0ff */
[----:B----4-:R-:W-:Y:S01]  /*c2a0*/  @!P4 IMAD.MOV.U32 R7, RZ, RZ, R30 ;  /* 0x000000ffff07c224 */ /* 0x010fe200078e001e */
[----:B------:R-:W-:Y:S01]  /*c2b0*/  @!P1 SHF.L.U64.HI R6, R174, 0x1, R81 ;  /* 0x00000001ae069819 */ /* 0x000fe20000010251 */
[--C-:B--2---:R-:W-:Y:S01]  /*c2c0*/  @!P3 IMAD.X R29, R9, 0x1, R5.reuse, P6 ;  /* 0x00000001091db824 */ /* 0x104fe200030e0605 */
        /* <DEDUP_REMOVED lines=9> */
[----:B------:R-:W-:-:S02]  /*c360*/  @!P4 IMAD.MOV.U32 R4, RZ, RZ, R8 ;  /* 0x000000ffff04c224 */ /* 0x000fc400078e0008 */
[----:B------:R-:W-:Y:S01]  /*c370*/  @!P1 IMAD.X R15, R9, 0x1, R6, P6 ;  /* 0x00000001090f9824 */ /* 0x000fe200030e0606 */
[----:B------:R-:W-:Y:S01]  /*c380*/  @!P1 IADD3 R12, P6, R31, R12, RZ ;  /* 0x0000000c1f0c9210 */ /* 0x000fe20007fde0ff */
[----:B------:R-:W-:-:S04]  /*c390*/  @!P4 IMAD.WIDE R4, R160, 0x2, R4 ;  /* 0x00000002a004c825 */ /* 0x000fc800078e0204 */
[----:B------:R-:W-:Y:S01]  /*c3a0*/  @!P1 IMAD.X R13, R30, 0x1, R6, P6 ;  /* 0x000000011e0d9824 */ /* 0x000fe200030e0606 */
[-C--:B------:R-:W-:Y:S01]  /*c3b0*/  @!P0 IADD3 R10, P6, R8, R32.reuse, RZ ;  /* 0x00000020080a8210 */ /* 0x080fe20007fde0ff */
[----:B------:R-:W-:Y:S01]  /*c3c0*/  @!P4 IMAD.MOV.U32 R6, RZ, RZ, R31 ;  /* 0x000000ffff06c224 */ /* 0x000fe200078e001f */
[----:B------:R0:W5:Y:S03]  /*c3d0*/  @!P4 LD.E.64 R60, desc[UR60][R4.64] ;  /* 0x0000003c043cc980 */ /* 0x000166000c101b00 */
[----:B------:R-:W-:Y:S02]  /*c3e0*/  @!P0 IMAD.X R11, R9, 0x1, R34, P6 ;  /* 0x00000001090b8824 */ /* 0x000fe400030e0622 */
[----:B------:R-:W-:Y:S01]  /*c3f0*/  @!P4 IMAD.WIDE R6, R160, 0x2, R6 ;  /* 0x00000002a006c825 */ /* 0x000fe200078e0206 */
[----:B0-----:R-:W-:-:S03]  /*c400*/  @!P0 IADD3 R4, P6, R31, R32, RZ ;  /* 0x000000201f048210 */ /* 0x001fc60007fde0ff */
[C---:B------:R-:W-:Y:S01]  /*c410*/  @!P5 IMAD.SHL.U32 R32, R176.reuse, 0x2, RZ ;  /* 0x00000002b020d824 */ /* 0x040fe200078e00ff */
[----:B------:R0:W5:Y:S01]  /*c420*/  @!P4 LD.E.64 R58, desc[UR60][R6.64] ;  /* 0x0000003c063ac980 */ /* 0x000162000c101b00 */
[----:B------:R-:W-:Y:S01]  /*c430*/  @!P5 SHF.L.U64.HI R33, R176, 0x1, R225 ;  /* 0x00000001b021d819 */ /* 0x000fe200000102e1 */
[----:B------:R-:W-:Y:S01]  /*c440*/  @!P0 IMAD.X R5, R30, 0x1, R34, P6 ;  /* 0x000000011e058824 */ /* 0x000fe200030e0622 */
[----:B------:R-:W-:Y:S02]  /*c450*/  CS2R R56, SRZ ;  /* 0x0000000000387805 */ /* 0x000fe4000001ff00 */
[----:B------:R-:W-:Y:S02]  /*c460*/  CS2R R54, SRZ ;  /* 0x0000000000367805 */ /* 0x000fe4000001ff00 */
[----:B0-----:R-:W-:Y:S02]  /*c470*/  @!P5 IADD3 R6, P4, R8, R32, RZ ;  /* 0x000000200806d210 */ /* 0x001fe40007f9e0ff */
[----:B------:R-:W-:-:S02]  /*c480*/  CS2R R52, SRZ ;  /* 0x0000000000347805 */ /* 0x000fc4000001ff00 */
[----:B------:R-:W-:Y:S02]  /*c490*/  @!P5 IADD3 R8, P6, R31, R32, RZ ;  /* 0x000000201f08d210 */ /* 0x000fe40007fde0ff */
[----:B------:R-:W-:Y:S02]  /*c4a0*/  CS2R R50, SRZ ;  /* 0x0000000000327805 */ /* 0x000fe4000001ff00 */
[----:B------:R-:W-:Y:S01]  /*c4b0*/  CS2R R48, SRZ ;  /* 0x0000000000307805 */ /* 0x000fe2000001ff00 */
[----:B------:R-:W-:Y:S01]  /*c4c0*/  @!P5 IMAD.X R7, R9, 0x1, R33, P4 ;  /* 0x000000010907d824 */ /* 0x000fe200020e0621 */
[----:B------:R-:W-:Y:S02]  /*c4d0*/  CS2R R46, SRZ ;  /* 0x00000000002e7805 */ /* 0x000fe4000001ff00 */
[----:B------:R-:W-:Y:S02]  /*c4e0*/  CS2R R44, SRZ ;  /* 0x00000000002c7805 */ /* 0x000fe4000001ff00 */
[----:B------:R-:W-:-:S02]  /*c4f0*/  CS2R R42, SRZ ;  /* 0x00000000002a7805 */ /* 0x000fc4000001ff00 */
[----:B------:R-:W-:Y:S02]  /*c500*/  CS2R R36, SRZ ;  /* 0x0000000000247805 */ /* 0x000fe4000001ff00 */
[----:B------:R-:W-:Y:S01]  /*c510*/  CS2R R38, SRZ ;  /* 0x0000000000267805 */ /* 0x000fe2000001ff00 */
[----:B------:R-:W-:Y:S01]  /*c520*/  @!P5 IMAD.X R9, R30, 0x1, R33, P6 ;  /* 0x000000011e09d824 */ /* 0x000fe200030e0621 */
        /* <DEDUP_REMOVED lines=10> */
.L_x_2786:
[----:B------:R-:W-:Y:S05]  /*c5d0*/  BSYNC B1 ;  /* 0x0000000000017941 */ /* 0x000fea0003800000 */
.L_x_2785:
[----:B0----5:R-:W-:Y:S01]  /*c5e0*/  IMAD.MOV.U32 R4, RZ, RZ, R58 ;  /* 0x000000ffff047224 */ /* 0x021fe200078e003a */
[----:B------:R-:W-:Y:S01]  /*c5f0*/  MOV R7, R55 ;  /* 0x0000003700077202 */ /* 0x000fe20000000f00 */
[----:B------:R-:W-:Y:S01]  /*c600*/  IMAD.MOV.U32 R5, RZ, RZ, R59 ;  /* 0x000000ffff057224 */ /* 0x000fe200078e003b */
[----:B------:R-:W-:Y:S01]  /*c610*/  UMOV UR4, 0xffffffff ;  /* 0xffffffff00047882 */ /* 0x000fe20000000000 */
        /* <DEDUP_REMOVED lines=42> */
[----:B----4-:R-:W-:Y:S02]  /*c8c0*/  CS2R R30, SRZ ;  /* 0x00000000001e7805 */ /* 0x010fe4000001ff00 */
[----:B------:R-:W-:Y:S02]  /*c8d0*/  PRMT R77, R5, 0x7610, R77 ;  /* 0x00007610054d7816 */ /* 0x000fe4000000004d */
[----:B------:R-:W-:Y:S02]  /*c8e0*/  PRMT R71, R6, 0x7610, R71 ;  /* 0x0000761006477816 */ /* 0x000fe40000000047 */
[----:B------:R-:W-:Y:S01]  /*c8f0*/  PRMT R73, R7, 0x7610, R73 ;  /* 0x0000761007497816 */ /* 0x000fe20000000049 */
[----:B------:R-:W-:Y:S06]  /*c900*/  BRA.DIV UR4, `(.L_x_2787) ;  /* 0x000001a604a07947 */ /* 0x000fec000b800000 */
[----:B------:R-:W0:Y:S04]  /*c910*/  SHFL.IDX PT, R0, R0, 0x1, 0x1c1f ;  /* 0x003c1f0000007f89 */ /* 0x000e2800000e0000 */
[----:B------:R-:W4:Y:S04]  /*c920*/  SHFL.IDX PT, R65, R65, 0x1, 0x1c1f ;  /* 0x003c1f0041417f89 */ /* 0x000f2800000e0000 */
[----:B------:R-:W0:Y:S04]  /*c930*/  SHFL.IDX PT, R63, R63, 0x1, 0x1c1f ;  /* 0x003c1f003f3f7f89 */ /* 0x000e2800000e0000 */
[----:B------:R0:W0:Y:S02]  /*c940*/  SHFL.IDX PT, R62, R3, 0x1, 0x1c1f ;  /* 0x003c1f00033e7f89 */ /* 0x00002400000e0000 */
.L_x_3062:
[----:B------:R-:W-:Y:S01]  /*c950*/  VIADD R4, R69, 0x40 ;  /* 0x0000004045047836 */ /* 0x000fe20000000000 */
[----:B0-----:R-:W-:Y:S01]  /*c960*/  LOP3.LUT R3, R181, 0x18, R16, 0xf8, !PT ;  /* 0x00000018b5037812 */ /* 0x001fe200078ef810 */
        /* <DEDUP_REMOVED lines=8> */
[----:B--23--:R-:W-:Y:S02]  /*c9f0*/  CS2R R8, SRZ ;  /* 0x0000000000087805 */ /* 0x00cfe4000001ff00 */
        /* <DEDUP_REMOVED lines=21> */
[CC--:B----4-:R-:W-:Y:S01]  /*cb50*/  @!P4 IADD3 R26, P5, R65.reuse, R24.reuse, RZ ;  /* 0x00000018411ac210 */ /* 0x0d0fe20007fbe0ff */
[----:B------:R-:W-:Y:S01]  /*cb60*/  @!P1 IMAD.SHL.U32 R4, R172, 0x2, RZ ;  /* 0x00000002ac049824 */ /* 0x000fe200078e00ff */
[----:B------:R-:W-:Y:S02]  /*cb70*/  @!P4 IADD3 R24, P6, R62, R24, RZ ;  /* 0x000000183e18c210 */ /* 0x000fe40007fde0ff */
[----:B------:R-:W-:Y:S01]  /*cb80*/  @!P2 SHF.L.U64.HI R81, R174, 0x1, R81 ;  /* 0x00000001ae51a819 */ /* 0x000fe20000010251 */
[--C-:B------:R-:W-:Y:S01]  /*cb90*/  @!P4 IMAD.X R27, R0, 0x1, R74.reuse, P5 ;  /* 0x00000001001bc824 */ /* 0x100fe200028e064a */
[-C--:B------:R-:W-:Y:S01]  /*cba0*/  @!P3 IADD3 R20, P5, R65, R14.reuse, RZ ;  /* 0x0000000e4114b210 */ /* 0x080fe20007fbe0ff */
[----:B------:R-:W-:Y:S01]  /*cbb0*/  @!P4 IMAD.X R25, R63, 0x1, R74, P6 ;  /* 0x000000013f19c824 */ /* 0x000fe200030e064a */
        /* <DEDUP_REMOVED lines=29> */
[----:B------:R-:W-:Y:S01]  /*cd90*/  @!P5 IMAD.X R7, R0, 0x1, R32, P6 ;  /* 0x000000010007d824 */ /* 0x000fe200030e0620 */
[----:B------:R-:W-:Y:S02]  /*cda0*/  @!P5 IADD3 R62, P6, R62, R33, RZ ;  /* 0x000000213e3ed210 */ /* 0x000fe40007fde0ff */
[----:B0-----:R-:W-:-:S03]  /*cdb0*/  CS2R R26, SRZ ;  /* 0x00000000001a7805 */ /* 0x001fc6000001ff00 */
[----:B------:R-:W-:Y:S01]  /*cdc0*/  @!P5 IMAD.X R63, R63, 0x1, R32, P6 ;  /* 0x000000013f3fd824 */ /* 0x000fe200030e0620 */
[----:B------:R-:W-:Y:S02]  /*cdd0*/  CS2R R32, SRZ ;  /* 0x0000000000207805 */ /* 0x000fe4000001ff00 */
[----:B-1----:R-:W-:Y:S01]  /*cde0*/  CS2R R20, SRZ ;  /* 0x0000000000147805 */ /* 0x002fe2000001ff00 */
[----:B------:R0:W5:Y:S04]  /*cdf0*/  @!P3 LD.E.64 R26, desc[UR60][R14.64] ;  /* 0x0000003c0e1ab980 */ /* 0x000168000c101b00 */
[----:B------:R1:W5:Y:S04]  /*ce00*/  @!P4 LD.E.64 R32, desc[UR60][R24.64] ;  /* 0x0000003c1820c980 */ /* 0x000368000c101b00 */
[----:B------:R2:W5:Y:S01]  /*ce10*/  @!P2 LD.E.64 R20, desc[UR60][R10.64] ;  /* 0x0000003c0a14a980 */ /* 0x000562000c101b00 */
[----:B0-----:R-:W-:-:S02]  /*ce20*/  CS2R R14, SRZ ;  /* 0x00000000000e7805 */ /* 0x001fc4000001ff00 */
        /* <DEDUP_REMOVED lines=9> */
.L_x_2789:
[----:B------:R-:W-:Y:S05]  /*cec0*/  BSYNC B1 ;  /* 0x0000000000017941 */ /* 0x000fea0003800000 */
.L_x_2788:
[----:B--2---:R-:W-:Y:S01]  /*ced0*/  LEA.HI R4, R205, R205, RZ, 0x1 ;  /* 0x000000cdcd047211 */ /* 0x004fe200078f08ff */
[----:B-----5:R-:W-:Y:S01]  /*cee0*/  IMAD.MOV.U32 R5, RZ, RZ, R30 ;  /* 0x000000ffff057224 */ /* 0x020fe200078e001e */
[----:B------:R-:W-:Y:S01]  /*cef0*/  VIADDMNMX R67, R67, -R186, 0x80, PT ;  /* 0x0000008043437446 */ /* 0x000fe200038009ba */
[C---:B------:R-:W-:Y:S01]  /*cf00*/  VIADD R6, R3.reuse, 0xc400 ;  /* 0x0000c40003067836 */ /* 0x040fe20000000000 */
[----:B------:R-:W-:Y:S01]  /*cf10*/  LOP3.LUT R4, R4, 0xfffffffe, RZ, 0xc0, !PT ;  /* 0xfffffffe04047812 */ /* 0x000fe200078ec0ff */
[----:B------:R-:W-:Y:S01]  /*cf20*/  VIADD R0, R3, 0xc440 ;  /* 0x0000c44003007836 */ /* 0x000fe20000000000 */
[----:B------:R-:W-:Y:S01]  /*cf30*/  PRMT R105, R5, 0x7610, R105 ;  /* 0x0000761005697816 */ /* 0x000fe20000000069 */
[----:B------:R-:W-:Y:S01]  /*cf40*/  IMAD.MOV.U32 R5, RZ, RZ, R31 ;  /* 0x000000ffff057224 */ /* 0x000fe200078e001f */
[----:B------:R-:W-:Y:S01]  /*cf50*/  @P0 IADD3 R0, R6, -0x40, RZ ;  /* 0xffffffc006000810 */ /* 0x000fe20007ffe0ff */
[----:B------:R-:W-:Y:S01]  /*cf60*/  IMAD.IADD R4, R205, 0x1, -R4 ;  /* 0x00000001cd047824 */ /* 0x000fe200078e0a04 */
[----:B------:R-:W-:Y:S01]  /*cf70*/  BSSY B1, `(.L_x_2790) ;  /* 0x000002f000017945 */ /* 0x000fe20003800000 */
[----:B------:R-:W-:Y:S01]  /*cf80*/  IMAD.MOV.U32 R6, RZ, RZ, R32 ;  /* 0x000000ffff067224 */ /* 0x000fe200078e0020 */
[----:B------:R-:W-:Y:S01]  /*cf90*/  PRMT R106, R5, 0x7610, R106 ;  /* 0x00007610056a7816 */ /* 0x000fe2000000006a */
[----:B------:R-:W-:Y:S01]  /*cfa0*/  IMAD.MOV.U32 R7, RZ, RZ, R33 ;  /* 0x000000ffff077224 */ /* 0x000fe200078e0021 */
[----:B------:R-:W-:Y:S01]  /*cfb0*/  SHF.L.U32 R5, R4, 0x1f, RZ ;  /* 0x0000001f04057819 */ /* 0x000fe200000006ff */
        /* <DEDUP_REMOVED lines=36> */
[----:B------:R-:W-:Y:S01]  /*d200*/  ISETP.GE.AND P1, PT, R170, R67, PT ;  /* 0x00000043aa00720c */ /* 0x000fe20003f26270 */
[----:B------:R-:W-:Y:S01]  /*d210*/  IMAD.MOV.U32 R4, RZ, RZ, R10 ;  /* 0x000000ffff047224 */ /* 0x000fe200078e000a */
[----:B------:R-:W-:Y:S01]  /*d220*/  PRMT R75, R7, 0x7610, R75 ;  /* 0x00007610074b7816 */ /* 0x000fe2000000004b */
[----:B------:R-:W-:Y:S01]  /*d230*/  IMAD.MOV.U32 R6, RZ, RZ, R11 ;  /* 0x000000ffff067224 */ /* 0x000fe200078e000b */
[----:B------:R-:W-:Y:S01]  /*d240*/  PRMT R76, R64, 0x7610, R76 ;  /* 0x00007610404c7816 */ /* 0x000fe2000000004c */
[----:B0-----:R-:W-:Y:S08]  /*d250*/  @!P0 BRA `(.L_x_2791) ;  /* 0x0000019c00c08947 */ /* 0x001ff00003800000 */
.L_x_3063:
[----:B------:R-:W-:Y:S05]  /*d260*/  BSYNC B1 ;  /* 0x0000000000017941 */ /* 0x000fea0003800000 */
.L_x_2790:
        /* <DEDUP_REMOVED lines=14> */
[----:B------:R-:W-:Y:S02]  /*d350*/  SHF.R.U32.HI R111, RZ, 0x10, R61 ;  /* 0x00000010ff6f7819 */ /* 0x000fe4000001163d */
[----:B------:R-:W-:Y:S02]  /*d360*/  SHF.R.U32.HI R112, RZ, 0x10, R59 ;  /* 0x00000010ff707819 */ /* 0x000fe4000001163b */
[----:B------:R-:W-:Y:S02]  /*d370*/  SHF.R.U64 R113, R60, 0x10, R61 ;  /* 0x000000103c717819 */ /* 0x000fe4000000123d */
[----:B------:R-:W-:Y:S02]  /*d380*/  SHF.R.U64 R61, R58, 0x10, R59 ;  /* 0x000000103a3d7819 */ /* 0x000fe4000000123b */
[----:B------:R-:W-:Y:S02]  /*d390*/  PRMT R111, R110, 0x5410, R111 ;  /* 0x000054106e6f7816 */ /* 0x000fe4000000006f */
[----:B------:R-:W-:-:S02]  /*d3a0*/  PRMT R110, R109, 0x5410, R112 ;  /* 0x000054106d6e7816 */ /* 0x000fc40000000070 */
[----:B------:R-:W-:Y:S02]  /*d3b0*/  PRMT R60, R66, 0x5432, R61 ;  /* 0x00005432423c7816 */ /* 0x000fe4000000003d */
[----:B------:R-:W-:Y:S01]  /*d3c0*/  PRMT R58, R70, 0x5432, R113 ;  /* 0x00005432463a7816 */ /* 0x000fe20000000071 */
[C---:B------:R-:W-:Y:S01]  /*d3d0*/  IMAD.U32 R115, R110.reuse, 0x10000, RZ ;  /* 0x000100006e737824 */ /* 0x040fe200078e00ff */
[C---:B------:R-:W-:Y:S01]  /*d3e0*/  LOP3.LUT R114, R111.reuse, 0xffff0000, RZ, 0xc0, !PT ;  /* 0xffff00006f727812 */ /* 0x040fe200078ec0ff */
[----:B------:R-:W-:Y:S01]  /*d3f0*/  IMAD.U32 R113, R111, 0x10000, RZ ;  /* 0x000100006f717824 */ /* 0x000fe200078e00ff */
[----:B------:R-:W-:Y:S02]  /*d400*/  LOP3.LUT R110, R110, 0xffff0000, RZ, 0xc0, !PT ;  /* 0xffff00006e6e7812 */ /* 0x000fe400078ec0ff */
[C---:B0-----:R-:W-:Y:S01]  /*d410*/  LOP3.LUT R61, R6.reuse, 0xffff0000, RZ, 0xc0, !PT ;  /* 0xffff0000063d7812 */ /* 0x041fe200078ec0ff */
[----:B------:R-:W-:Y:S01]  /*d420*/  IMAD.U32 R112, R6, 0x10000, RZ ;  /* 0x0001000006707824 */ /* 0x000fe200078e00ff */
[C---:B------:R-:W-:Y:S01]  /*d430*/  LOP3.LUT R109, R7.reuse, 0xffff0000, RZ, 0xc0, !PT ;  /* 0xffff0000076d7812 */ /* 0x040fe200078ec0ff */
[----:B------:R-:W-:Y:S01]  /*d440*/  IMAD.U32 R59, R7, 0x10000, RZ ;  /* 0x00010000073b7824 */ /* 0x000fe200078e00ff */
[C---:B------:R-:W-:Y:S01]  /*d450*/  LOP3.LUT R7, R4.reuse, 0xffff0000, RZ, 0xc0, !PT ;  /* 0xffff000004077812 */ /* 0x040fe200078ec0ff */
[C---:B------:R-:W-:Y:S01]  /*d460*/  FMUL.FTZ R111, R61.reuse, R115 ;  /* 0x000000733d6f7220 */ /* 0x040fe20000410000 */
[----:B------:R-:W-:Y:S01]  /*d470*/  FMUL.FTZ R116, R61, R113 ;  /* 0x000000713d747220 */ /* 0x000fe20000410000 */
[----:B------:R-:W-:Y:S01]  /*d480*/  IMAD.U32 R6, R4, 0x10000, RZ ;  /* 0x0001000004067824 */ /* 0x000fe200078e00ff */
[C---:B------:R-:W-:Y:S01]  /*d490*/  LOP3.LUT R61, R5.reuse, 0xffff0000, RZ, 0xc0, !PT ;  /* 0xffff0000053d7812 */ /* 0x040fe200078ec0ff */
[----:B------:R-:W-:-:S02]  /*d4a0*/  IMAD.U32 R4, R5, 0x10000, RZ ;  /* 0x0001000005047824 */ /* 0x000fc400078e00ff */
[C---:B------:R-:W-:Y:S01]  /*d4b0*/  FFMA.FTZ R5, R112.reuse, R113, -R111 ;  /* 0x0000007170057223 */ /* 0x040fe2000001086f */
[----:B------:R-:W-:Y:S01]  /*d4c0*/  FFMA.FTZ R112, R112, R115, R116 ;  /* 0x0000007370707223 */ /* 0x000fe20000010074 */
[C---:B------:R-:W-:Y:S01]  /*d4d0*/  FMUL.FTZ R118, R109.reuse, R110 ;  /* 0x0000006e6d767220 */ /* 0x040fe20000410000 */
[-C--:B------:R-:W-:Y:S01]  /*d4e0*/  FMUL.FTZ R116, R109, R114.reuse ;  /* 0x000000726d747220 */ /* 0x080fe20000410000 */
        /* <DEDUP_REMOVED lines=19> */
.L_x_2795:
[----:B------:R-:W-:Y:S05]  /*d620*/  BSYNC B2 ;  /* 0x0000000000027941 */ /* 0x000fea0003800000 */
.L_x_2794:
[----:B------:R-:W-:Y:S04]  /*d630*/  BSSY B2, `(.L_x_2796) ;  /* 0x0000030000027945 */ /* 0x000fe80003800000 */
[----:B------:R-:W-:Y:S05]  /*d640*/  @P1 BRA `(.L_x_2797) ;  /* 0x0000000000b81947 */ /* 0x000fea0003800000 */
[----:B0-----:R-:W0:Y:S01]  /*d650*/  LDS.128 R4, [R0] ;  /* 0x0000000000047984 */ /* 0x001e220000000c00 */
        /* <DEDUP_REMOVED lines=16> */
[C---:B------:R-:W-:Y:S01]  /*d760*/  LOP3.LUT R7, R4.reuse, 0xffff0000, RZ, 0xc0, !PT ;  /* 0xffff000004077812 */ /* 0x040fe200078ec0ff */
[C---:B------:R-:W-:Y:S01]  /*d770*/  FMUL.FTZ R61, R55.reuse, R59 ;  /* 0x0000003b373d7220 */ /* 0x040fe20000410000 */
[----:B------:R-:W-:Y:S01]  /*d780*/  FMUL.FTZ R60, R55, R58 ;  /* 0x0000003a373c7220 */ /* 0x000fe20000410000 */
[C---:B------:R-:W-:Y:S01]  /*d790*/  FMUL.FTZ R55, R57.reuse, R102 ;  /* 0x0000006639377220 */ /* 0x040fe20000410000 */
[----:B------:R-:W-:Y:S01]  /*d7a0*/  FMUL.FTZ R57, R57, R104 ;  /* 0x0000006839397220 */ /* 0x000fe20000410000 */
[----:B------:R-:W-:-:S02]  /*d7b0*/  IMAD.U32 R6, R4, 0x10000, RZ ;  /* 0x0001000004067824 */ /* 0x000fc400078e00ff */
[C---:B------:R-:W-:Y:S01]  /*d7c0*/  FFMA.FTZ R61, R54.reuse, R58, -R61 ;  /* 0x0000003a363d7223 */ /* 0x040fe2000001083d */
[----:B------:R-:W-:Y:S01]  /*d7d0*/  FFMA.FTZ R60, R54, R59, R60 ;  /* 0x0000003b363c7223 */ /* 0x000fe2000001003c */
[C---:B------:R-:W-:Y:S01]  /*d7e0*/  FFMA.FTZ R104, R56.reuse, R104, -R55 ;  /* 0x0000006838687223 */ /* 0x040fe20000010837 */
        /* <DEDUP_REMOVED lines=20> */
.L_x_2797:
[----:B------:R-:W-:Y:S05]  /*d930*/  BSYNC B2 ;  /* 0x0000000000027941 */ /* 0x000fea0003800000 */
.L_x_2796:
        /* <DEDUP_REMOVED lines=18> */
[----:B------:R-:W-:Y:S01]  /*da60*/  IMAD.U32 R52, R7, 0x10000, RZ ;  /* 0x0001000007347824 */ /* 0x000fe200078e00ff */
[----:B------:R-:W-:Y:S01]  /*da70*/  SHF.L.U32 R7, R5, 0x10, RZ ;  /* 0x0000001005077819 */ /* 0x000fe200000006ff */
[C---:B------:R-:W-:Y:S01]  /*da80*/  FMUL.FTZ R56, R51.reuse, R54 ;  /* 0x0000003633387220 */ /* 0x040fe20000410000 */
[----:B------:R-:W-:Y:S01]  /*da90*/  FMUL.FTZ R57, R51, R55 ;  /* 0x0000003733397220 */ /* 0x000fe20000410000 */
[----:B------:R-:W-:Y:S01]  /*daa0*/  FMUL.FTZ R51, R53, R95 ;  /* 0x0000005f35337220 */ /* 0x000fe20000410000 */
[----:B------:R-:W-:-:S02]  /*dab0*/  IMAD.U32 R6, R4, 0x10000, RZ ;  /* 0x0001000004067824 */ /* 0x000fc400078e00ff */
[----:B------:R-:W-:Y:S01]  /*dac0*/  FFMA.FTZ R59, R50, R55, R56 ;  /* 0x00000037323b7223 */ /* 0x000fe20000010038 */
[-C--:B------:R-:W-:Y:S01]  /*dad0*/  FMUL.FTZ R55, R53, R93.reuse ;  /* 0x0000005d35377220 */ /* 0x080fe20000410000 */
[----:B------:R-:W-:Y:S01]  /*dae0*/  FFMA.FTZ R93, R52, R93, -R51 ;  /* 0x0000005d345d7223 */ /* 0x000fe20000010833 */
[----:B------:R-:W-:Y:S01]  /*daf0*/  IMAD.U32 R53, R96, 0x10000, RZ ;  /* 0x0001000060357824 */ /* 0x000fe200078e00ff */
[----:B------:R-:W-:Y:S01]  /*db00*/  LOP3.LUT R4, R4, 0xffff0000, RZ, 0xc0, !PT ;  /* 0xffff000004047812 */ /* 0x000fe200078ec0ff */
[----:B------:R-:W-:Y:S01]  /*db10*/  IMAD.U32 R51, R94, 0x10000, RZ ;  /* 0x000100005e337824 */ /* 0x000fe200078e00ff */
[----:B------:R-:W-:Y:S01]  /*db20*/  LOP3.LUT R5, R5, 0xffff0000, RZ, 0xc0, !PT ;  /* 0xffff000005057812 */ /* 0x000fe200078ec0ff */
[----:B------:R-:W-:Y:S01]  /*db30*/  FFMA.FTZ R54, R50, R54, -R57 ;  /* 0x0000003632367223 */ /* 0x000fe20000010839 */
        /* <DEDUP_REMOVED lines=16> */
.L_x_2799:
[----:B------:R-:W-:Y:S05]  /*dc40*/  BSYNC B2 ;  /* 0x0000000000027941 */ /* 0x000fea0003800000 */
.L_x_2798:
        /* <DEDUP_REMOVED lines=48> */
.L_x_2801:
[----:B------:R-:W-:Y:S05]  /*df50*/  BSYNC B2 ;  /* 0x0000000000027941 */ /* 0x000fea0003800000 */
.L_x_2800:
        /* <DEDUP_REMOVED lines=48> */
.L_x_2803:
[----:B------:R-:W-:Y:S05]  /*e260*/  BSYNC B2 ;  /* 0x0000000000027941 */ /* 0x000fea0003800000 */
.L_x_2802:
[----:B------:R-:W-:Y:S05]  /*e270*/  @P5 BRA `(.L_x_2793) ;  /* 0x0000000000b85947 */ /* 0x000fea0003800000 */
[----:B01234-:R-:W0:Y:S01]  /*e280*/  LDS.128 R4, [R0+0x8000] ;  /* 0x0080000000047984 */ /* 0x01fe220000000c00 */
        /* <DEDUP_REMOVED lines=8> */
[C---:B------:R-:W-:Y:S01]  /*e310*/  IMAD.U32 R42, R73.reuse, 0x10000, RZ ;  /* 0x00010000492a7824 */ /* 0x040fe200078e00ff */
[----:B------:R-:W-:Y:S01]  /*e320*/  LOP3.LUT R73, R73, 0xffff0000, RZ, 0xc0, !PT ;  /* 0xffff000049497812 */ /* 0x000fe200078ec0ff */
[C---:B------:R-:W-:Y:S01]  /*e330*/  IMAD.U32 R43, R70.reuse, 0x10000, RZ ;  /* 0x00010000462b7824 */ /* 0x040fe200078e00ff */
[----:B------:R-:W-:Y:S02]  /*e340*/  LOP3.LUT R70, R70, 0xffff0000, RZ, 0xc0, !PT ;  /* 0xffff000046467812 */ /* 0x000fe400078ec0ff */
[C---:B0-----:R-:W-:Y:S01]  /*e350*/  LOP3.LUT R37, R6.reuse, 0xffff0000, RZ, 0xc0, !PT ;  /* 0xffff000006257812 */ /* 0x041fe200078ec0ff */
[----:B------:R-:W-:Y:S01]  /*e360*/  IMAD.U32 R36, R6, 0x10000, RZ ;  /* 0x0001000006247824 */ /* 0x000fe200078e00ff */
[C---:B------:R-:W-:Y:S01]  /*e370*/  LOP3.LUT R39, R7.reuse, 0xffff0000, RZ, 0xc0, !PT ;  /* 0xffff000007277812 */ /* 0x040fe200078ec0ff */
[----:B------:R-:W-:-:S02]  /*e380*/  IMAD.U32 R38, R7, 0x10000, RZ ;  /* 0x0001000007267824 */ /* 0x000fc400078e00ff */
[C---:B------:R-:W-:Y:S01]  /*e390*/  FMUL.FTZ R46, R37.reuse, R42 ;  /* 0x0000002a252e7220 */ /* 0x040fe20000410000 */
[-C--:B------:R-:W-:Y:S01]  /*e3a0*/  FMUL.FTZ R45, R37, R43.reuse ;  /* 0x0000002b252d7220 */ /* 0x080fe20000410000 */
[C---:B------:R-:W-:Y:S01]  /*e3b0*/  FMUL.FTZ R37, R39.reuse, R70 ;  /* 0x0000004627257220 */ /* 0x040fe20000410000 */
[----:B------:R-:W-:Y:S02]  /*e3c0*/  IMAD.U32 R6, R4, 0x10000, RZ ;  /* 0x0001000004067824 */ /* 0x000fe400078e00ff */
[C---:B------:R-:W-:Y:S01]  /*e3d0*/  FFMA.FTZ R47, R36.reuse, R43, R46 ;  /* 0x0000002b242f7223 */ /* 0x040fe2000001002e */
[-C--:B------:R-:W-:Y:S01]  /*e3e0*/  FMUL.FTZ R43, R39, R73.reuse ;  /* 0x00000049272b7220 */ /* 0x080fe20000410000 */
        /* <DEDUP_REMOVED lines=23> */
.L_x_2793:
[----:B------:R-:W-:Y:S05]  /*e560*/  BSYNC B1 ;  /* 0x0000000000017941 */ /* 0x000fea0003800000 */
.L_x_2792:
        /* <DEDUP_REMOVED lines=58> */
.L_x_2806:
[----:B------:R-:W-:Y:S05]  /*e910*/  BSYNC B1 ;  /* 0x0000000000017941 */ /* 0x000fea0003800000 */
.L_x_2805:
        /* <DEDUP_REMOVED lines=48> */
.L_x_2808:
[----:B------:R-:W-:Y:S05]  /*ec20*/  BSYNC B1 ;  /* 0x0000000000017941 */ /* 0x000fea0003800000 */
.L_x_2807:
[----:B------:R-:W-:Y:S04]  /*ec30*/  BSSY B1, `(.L_x_2809) ;  /* 0x0000030000017945 */ /* 0x000fe80003800000 */
[----:B------:R-:W-:Y:S05]  /*ec40*/  @P2 BRA `(.L_x_2810) ;  /* 0x0000000000b82947 */ /* 0x000fea0003800000 */
[----:B01----:R-:W0:Y:S01]  /*ec50*/  LDS.128 R4, [R3+0x12400] ;  /* 0x0124000003047984 */ /* 0x003e220000000c00 */
        /* <DEDUP_REMOVED lines=21> */
[C---:B------:R-:W-:Y:S01]  /*edb0*/  FFMA.FTZ R35, R26.reuse, R31, R32 ;  /* 0x0000001f1a237223 */ /* 0x040fe20000010020 */
        /* <DEDUP_REMOVED lines=23> */
.L_x_2810:
[----:B------:R-:W-:Y:S05]  /*ef30*/  BSYNC B1 ;  /* 0x0000000000017941 */ /* 0x000fea0003800000 */
.L_x_2809:
        /* <DEDUP_REMOVED lines=48> */
.L_x_2812:
[----:B------:R-:W-:Y:S05]  /*f240*/  BSYNC B1 ;  /* 0x0000000000017941 */ /* 0x000fea0003800000 */
.L_x_2811:
        /* <DEDUP_REMOVED lines=48> */
.L_x_2814:
[----:B------:R-:W-:Y:S05]  /*f550*/  BSYNC B1 ;  /* 0x0000000000017941 */ /* 0x000fea0003800000 */
.L_x_2813:
        /* <DEDUP_REMOVED lines=48> */
.L_x_2783:
[----:B------:R-:W0:Y:S01]  /*f860*/  LDC R64, c[0x0][0x448] ;  /* 0x00011200ff407b82 */ /* 0x000e220000000800 */
[----:B------:R-:W-:Y:S01]  /*f870*/  IMAD R3, R206, 0x40, R69 ;  /* 0x00000040ce037824 */ /* 0x000fe200078e0245 */
[----:B------:R-:W-:Y:S01]  /*f880*/  ULDC.64 UR4, c[0x0][0x3f8] ;  /* 0x0000fe0000047ab9 */ /* 0x000fe20000000a00 */
[----:B------:R-:W-:Y:S01]  /*f890*/  ULDC.64 UR6, c[0x0][0x408] ;  /* 0x0001020000067ab9 */ /* 0x000fe20000000a00 */
[----:B------:R-:W-:Y:S02]  /*f8a0*/  IMAD.MOV.U32 R4, RZ, RZ, R24 ;  /* 0x000000ffff047224 */ /* 0x000fe400078e0018 */
[----:B------:R-:W-:Y:S02]  /*f8b0*/  IMAD.MOV.U32 R6, RZ, RZ, R140 ;  /* 0x000000ffff067224 */ /* 0x000fe400078e008c */
[----:B------:R-:W-:Y:S01]  /*f8c0*/  IMAD.MOV.U32 R7, RZ, RZ, R29 ;  /* 0x000000ffff077224 */ /* 0x000fe200078e001d */
        /* <DEDUP_REMOVED lines=12> */
[----:B------:R-:W-:-:S04]  /*f990*/  IMAD.WIDE.U32 R6, R3, UR6, R6 ;  /* 0x0000000603067c25 */ /* 0x000fc8000f8e0006 */
[----:B------:R-:W-:Y:S01]  /*f9a0*/  IMAD R61, R3, UR7, R0 ;  /* 0x00000007033d7c24 */ /* 0x000fe2000f8e0200 */
[----:B------:R-:W-:Y:S01]  /*f9b0*/  ULDC.64 UR6, c[0x0][0x400] ;  /* 0x0001000000067ab9 */ /* 0x000fe20000000a00 */
[----:B------:R-:W-:Y:S01]  /*f9c0*/  IMAD.IADD R21, R5, 0x1, R21 ;  /* 0x0000000105157824 */ /* 0x000fe200078e0215 */
[----:B------:R-:W-:Y:S01]  /*f9d0*/  LEA R3, P0, R4, UR4, 0x1 ;  /* 0x0000000404037c11 */ /* 0x000fe2000f8008ff */
[----:B------:R-:W-:Y:S01]  /*f9e0*/  IMAD.IADD R61, R7, 0x1, R61 ;  /* 0x00000001073d7824 */ /* 0x000fe200078e023d */
[----:B------:R-:W-:Y:S01]  /*f9f0*/  LEA R0, P1, R6, UR6, 0x1 ;  /* 0x0000000606007c11 */ /* 0x000fe2000f8208ff */
[----:B------:R-:W-:Y:S01]  /*fa00*/  UMOV UR4, 0xffffffff ;  /* 0xffffffff00047882 */ /* 0x000fe20000000000 */
[----:B------:R-:W-:Y:S02]  /*fa10*/  LEA.HI.X R21, R4, UR5, R21, 0x1, P0 ;  /* 0x0000000504157c11 */ /* 0x000fe400080f0c15 */
[----:B------:R-:W-:Y:S01]  /*fa20*/  LEA.HI.X R61, R6, UR7, R61, 0x1, P1 ;  /* 0x00000007063d7c11 */ /* 0x000fe200088f0c3d */
[----:B------:R-:W-:Y:S08]  /*fa30*/  BRA.DIV UR4, `(.L_x_2815) ;  /* 0x0000017604dc7947 */ /* 0x000ff0000b800000 */
[----:B------:R0:W2:Y:S04]  /*fa40*/  SHFL.IDX PT, R5, R21, RZ, 0x1c1f ;  /* 0x001c1fff15057589 */ /* 0x0000a800000e0000 */
[----:B------:R0:W3:Y:S04]  /*fa50*/  SHFL.IDX PT, R4, R3, RZ, 0x1c1f ;  /* 0x001c1fff03047589 */ /* 0x0000e800000e0000 */
[----:B------:R0:W4:Y:S04]  /*fa60*/  SHFL.IDX PT, R7, R61, RZ, 0x1c1f ;  /* 0x001c1fff3d077589 */ /* 0x00012800000e0000 */
[----:B------:R0:W0:Y:S02]  /*fa70*/  SHFL.IDX PT, R8, R0, RZ, 0x1c1f ;  /* 0x001c1fff00087589 */ /* 0x00002400000e0000 */
.L_x_3069:
        /* <DEDUP_REMOVED lines=11> */
[----:B-1----:R-:W-:Y:S02]  /*fb30*/  CS2R R28, SRZ ;  /* 0x00000000001c7805 */ /* 0x002fe4000001ff00 */
[----:B------:R-:W-:-:S02]  /*fb40*/  CS2R R30, SRZ ;  /* 0x00000000001e7805 */ /* 0x000fc4000001ff00 */
[----:B------:R-:W-:Y:S02]  /*fb50*/  CS2R R24, SRZ ;  /* 0x0000000000187805 */ /* 0x000fe4000001ff00 */
[----:B------:R-:W-:Y:S01]  /*fb60*/  CS2R R26, SRZ ;  /* 0x00000000001a7805 */ /* 0x000fe2000001ff00 */
[----:B------:R-:W-:Y:S06]  /*fb70*/  @P0 BRA `(.L_x_2817) ;  /* 0x0000000000940947 */ /* 0x000fec0003800000 */
[----:B------:R-:W-:Y:S01]  /*fb80*/  ULDC UR4, c[0x0][0x3f4] ;  /* 0x0000fd0000047ab9 */ /* 0x000fe20000000800 */
[----:B---3--:R-:W-:Y:S01]  /*fb90*/  IMAD.MOV.U32 R12, RZ, RZ, R4 ;  /* 0x000000ffff0c7224 */ /* 0x008fe200078e0004 */
[----:B------:R-:W-:Y:S01]  /*fba0*/  ISETP.GE.AND P2, PT, R16, UR4, PT ;  /* 0x0000000410007c0c */ /* 0x000fe2000bf46270 */
[----:B--2---:R-:W-:Y:S01]  /*fbb0*/  IMAD.MOV.U32 R13, RZ, RZ, R5 ;  /* 0x000000ffff0d7224 */ /* 0x004fe200078e0005 */
[----:B------:R-:W-:Y:S02]  /*fbc0*/  ISETP.GE.AND P3, PT, R163, UR4, PT ;  /* 0x00000004a3007c0c */ /* 0x000fe4000bf66270 */
[----:B------:R-:W-:Y:S02]  /*fbd0*/  CS2R R28, SRZ ;  /* 0x00000000001c7805 */ /* 0x000fe4000001ff00 */
[----:B------:R-:W-:Y:S02]  /*fbe0*/  ISETP.GE.AND P4, PT, R164, UR4, PT ;  /* 0x00000004a4007c0c */ /* 0x000fe4000bf86270 */
[----:B------:R-:W-:-:S02]  /*fbf0*/  CS2R R30, SRZ ;  /* 0x00000000001e7805 */ /* 0x000fc4000001ff00 */
[----:B------:R-:W-:Y:S02]  /*fc00*/  CS2R R40, SRZ ;  /* 0x0000000000287805 */ /* 0x000fe4000001ff00 */
[----:B------:R-:W-:Y:S02]  /*fc10*/  CS2R R42, SRZ ;  /* 0x00000000002a7805 */ /* 0x000fe4000001ff00 */
[----:B------:R-:W-:Y:S01]  /*fc20*/  CS2R R26, SRZ ;  /* 0x00000000001a7805 */ /* 0x000fe2000001ff00 */
[C---:B------:R-:W-:Y:S01]  /*fc30*/  @!P2 IMAD.SHL.U32 R9, R16.reuse, 0x2, RZ ;  /* 0x000000021009a824 */ /* 0x040fe200078e00ff */
[----:B------:R-:W-:Y:S01]  /*fc40*/  @!P2 SHF.L.U64.HI R20, R16, 0x1, R17 ;  /* 0x000000011014a819 */ /* 0x000fe20000010211 */
[----:B------:R-:W-:Y:S02]  /*fc50*/  @!P3 IMAD.SHL.U32 R15, R166, 0x8, RZ ;  /* 0x00000008a60fb824 */ /* 0x000fe400078e00ff */
[----:B------:R-:W-:Y:S01]  /*fc60*/  @!P4 IMAD.SHL.U32 R25, R167, 0x8, RZ ;  /* 0x00000008a719c824 */ /* 0x000fe200078e00ff */
[-C--:B------:R-:W-:Y:S01]  /*fc70*/  @!P2 IADD3 R4, P0, R4, R9.reuse, RZ ;  /* 0x000000090404a210 */ /* 0x080fe20007f1e0ff */
[----:B------:R-:W-:Y:S01]  /*fc80*/  @!P3 IMAD.WIDE R10, R15, 0x2, R12 ;  /* 0x000000020f0ab825 */ /* 0x000fe200078e020c */
[----:B0-----:R-:W-:-:S03]  /*fc90*/  @!P2 IADD3 R6, P1, R8, R9, RZ ;  /* 0x000000090806a210 */ /* 0x001fc60007f3e0ff */
[----:B----4-:R-:W-:Y:S01]  /*fca0*/  IMAD.MOV.U32 R9, RZ, RZ, R7 ;  /* 0x000000ffff097224 */ /* 0x010fe200078e0007 */
[----:B------:R-:W-:Y:S01]  /*fcb0*/  CS2R R36, SRZ ;  /* 0x0000000000247805 */ /* 0x000fe2000001ff00 */
[----:B------:R-:W-:Y:S01]  /*fcc0*/  @!P4 IMAD.WIDE R12, R25, 0x2, R12 ;  /* 0x00000002190cc825 */ /* 0x000fe200078e020c */
[----:B------:R-:W-:Y:S02]  /*fcd0*/  CS2R R38, SRZ ;  /* 0x0000000000267805 */ /* 0x000fe4000001ff00 */
[----:B------:R-:W-:Y:S02]  /*fce0*/  CS2R R32, SRZ ;  /* 0x0000000000207805 */ /* 0x000fe4000001ff00 */
[----:B------:R-:W-:Y:S01]  /*fcf0*/  CS2R R34, SRZ ;  /* 0x0000000000227805 */ /* 0x000fe2000001ff00 */
[--C-:B------:R-:W-:Y:S01]  /*fd00*/  @!P3 IMAD.WIDE R14, R15, 0x2, R8.reuse ;  /* 0x000000020f0eb825 */ /* 0x100fe200078e0208 */
[----:B------:R-:W-:Y:S02]  /*fd10*/  CS2R R44, SRZ ;  /* 0x00000000002c7805 */ /* 0x000fe4000001ff00 */
[----:B------:R-:W-:Y:S01]  /*fd20*/  CS2R R46, SRZ ;  /* 0x00000000002e7805 */ /* 0x000fe2000001ff00 */
[----:B------:R1:W5:Y:S01]  /*fd30*/  @!P3 LD.E.128 R28, desc[UR60][R10.64] ;  /* 0x0000003c0a1cb980 */ /* 0x000362000c101d00 */
[----:B------:R-:W-:Y:S01]  /*fd40*/  @!P4 IMAD.WIDE R8, R25, 0x2, R8 ;  /* 0x000000021908c825 */ /* 0x000fe200078e0208 */
[----:B------:R-:W-:-:S02]  /*fd50*/  CS2R R24, SRZ ;  /* 0x0000000000187805 */ /* 0x000fc4000001ff00 */
[----:B------:R1:W5:Y:S01]  /*fd60*/  @!P3 LD.E.128 R40, desc[UR60][R14.64] ;  /* 0x0000003c0e28b980 */ /* 0x000362000c101d00 */
[--C-:B------:R-:W-:Y:S02]  /*fd70*/  @!P2 IMAD.X R5, R5, 0x1, R20.reuse, P0 ;  /* 0x000000010505a824 */ /* 0x100fe400000e0614 */
[----:B------:R-:W-:Y:S01]  /*fd80*/  @!P2 IMAD.X R7, R7, 0x1, R20, P1 ;  /* 0x000000010707a824 */ /* 0x000fe200008e0614 */
[----:B------:R1:W5:Y:S04]  /*fd90*/  @!P4 LD.E.128 R24, desc[UR60][R12.64] ;  /* 0x0000003c0c18c980 */ /* 0x000368000c101d00 */
[----:B------:R1:W5:Y:S04]  /*fda0*/  @!P4 LD.E.128 R36, desc[UR60][R8.64] ;  /* 0x0000003c0824c980 */ /* 0x000368000c101d00 */
[----:B------:R1:W5:Y:S04]  /*fdb0*/  @!P2 LD.E.128 R32, desc[UR60][R4.64] ;  /* 0x0000003c0420a980 */ /* 0x000368000c101d00 */
[----:B------:R1:W5:Y:S02]  /*fdc0*/  @!P2 LD.E.128 R44, desc[UR60][R6.64] ;  /* 0x0000003c062ca980 */ /* 0x000364000c101d00 */
.L_x_2817:
[----:B------:R-:W-:Y:S05]  /*fdd0*/  BSYNC B1 ;  /* 0x0000000000017941 */ /* 0x000fea0003800000 */
.L_x_2816:
[----:B-1-3-5:R-:W-:Y:S01]  /*fde0*/  IMAD.MOV.U32 R4, RZ, RZ, R44 ;  /* 0x000000ffff047224 */ /* 0x02afe200078e002c */
[----:B--2---:R-:W-:Y:S01]  /*fdf0*/  MOV R5, R45 ;  /* 0x0000002d00057202 */ /* 0x004fe20000000f00 */
[----:B------:R-:W-:Y:S01]  /*fe00*/  IMAD.MOV.U32 R6, RZ, RZ, R46 ;  /* 0x000000ffff067224 */ /* 0x000fe200078e002e */
[----:B------:R-:W-:Y:S01]  /*fe10*/  UMOV UR4, 0xffffffff ;  /* 0xffffffff00047882 */ /* 0x000fe20000000000 */
        /* <DEDUP_REMOVED lines=43> */
[----:B------:R-:W-:Y:S02]  /*100d0*/  CS2R R4, SRZ ;  /* 0x0000000000047805 */ /* 0x000fe4000001ff00 */
[----:B------:R-:W-:Y:S02]  /*100e0*/  PRMT R90, R6, 0x7610, R90 ;  /* 0x00007610065a7816 */ /* 0x000fe4000000005a */
[----:B------:R-:W-:Y:S01]  /*100f0*/  PRMT R91, R7, 0x7610, R91 ;  /* 0x00007610075b7816 */ /* 0x000fe2000000005b */
[----:B------:R-:W-:Y:S06]  /*10100*/  BRA.DIV UR4, `(.L_x_2818) ;  /* 0x00000172049c7947 */ /* 0x000fec000b800000 */
[----:B0-----:R-:W0:Y:S04]  /*10110*/  SHFL.IDX PT, R21, R21, 0x1, 0x1c1f ;  /* 0x003c1f0015157f89 */ /* 0x001e2800000e0000 */
[----:B------:R1:W2:Y:S04]  /*10120*/  SHFL.IDX PT, R20, R3, 0x1, 0x1c1f ;  /* 0x003c1f0003147f89 */ /* 0x0002a800000e0000 */
[----:B------:R-:W3:Y:S04]  /*10130*/  SHFL.IDX PT, R61, R61, 0x1, 0x1c1f ;  /* 0x003c1f003d3d7f89 */ /* 0x000ee800000e0000 */
[----:B-1----:R-:W4:Y:S02]  /*10140*/  SHFL.IDX PT, R0, R0, 0x1, 0x1c1f ;  /* 0x003c1f0000007f89 */ /* 0x002f2400000e0000 */
.L_x_3075:
        /* <DEDUP_REMOVED lines=16> */
[----:B--2---:R-:W-:Y:S01]  /*10250*/  IMAD.MOV.U32 R6, RZ, RZ, R20 ;  /* 0x000000ffff067224 */ /* 0x004fe200078e0014 */
[----:B------:R-:W-:Y:S01]  /*10260*/  ISETP.GE.AND P3, PT, R163, UR4, PT ;  /* 0x00000004a3007c0c */ /* 0x000fe2000bf66270 */
[----:B0-----:R-:W-:Y:S01]  /*10270*/  IMAD.MOV.U32 R7, RZ, RZ, R21 ;  /* 0x000000ffff077224 */ /* 0x001fe200078e0015 */
[----:B------:R-:W-:Y:S01]  /*10280*/  ISETP.GE.AND P4, PT, R164, UR4, PT ;  /* 0x00000004a4007c0c */ /* 0x000fe2000bf86270 */
[----:B----4-:R-:W-:Y:S01]  /*10290*/  IMAD.MOV.U32 R8, RZ, RZ, R0 ;  /* 0x000000ffff087224 */ /* 0x010fe200078e0000 */
[----:B------:R-:W-:Y:S01]  /*102a0*/  ISETP.GE.AND P2, PT, R16, UR4, PT ;  /* 0x0000000410007c0c */ /* 0x000fe2000bf46270 */
[----:B---3--:R-:W-:Y:S01]  /*102b0*/  IMAD.MOV.U32 R9, RZ, RZ, R61 ;  /* 0x000000ffff097224 */ /* 0x008fe200078e003d */
[----:B------:R-:W-:Y:S02]  /*102c0*/  CS2R R52, SRZ ;  /* 0x0000000000347805 */ /* 0x000fe4000001ff00 */
[----:B------:R-:W-:-:S02]  /*102d0*/  CS2R R54, SRZ ;  /* 0x0000000000367805 */ /* 0x000fc4000001ff00 */
[----:B------:R-:W-:Y:S02]  /*102e0*/  CS2R R10, SRZ ;  /* 0x00000000000a7805 */ /* 0x000fe4000001ff00 */
[----:B------:R-:W-:Y:S02]  /*102f0*/  CS2R R56, SRZ ;  /* 0x0000000000387805 */ /* 0x000fe4000001ff00 */
[----:B------:R-:W-:Y:S01]  /*10300*/  CS2R R58, SRZ ;  /* 0x00000000003a7805 */ /* 0x000fe2000001ff00 */
[----:B------:R-:W-:Y:S02]  /*10310*/  @!P3 IMAD.SHL.U32 R13, R166, 0x8, RZ ;  /* 0x00000008a60db824 */ /* 0x000fe400078e00ff */
[----:B------:R-:W-:Y:S02]  /*10320*/  @!P4 IMAD.SHL.U32 R63, R167, 0x8, RZ ;  /* 0x00000008a73fc824 */ /* 0x000fe400078e00ff */
[----:B------:R-:W-:Y:S02]  /*10330*/  @!P2 IMAD.SHL.U32 R3, R16, 0x2, RZ ;  /* 0x000000021003a824 */ /* 0x000fe400078e00ff */
[----:B------:R-:W-:-:S03]  /*10340*/  @!P3 IMAD.WIDE R4, R13, 0x2, R6 ;  /* 0x000000020d04b825 */ /* 0x000fc600078e0206 */
[-C--:B------:R-:W-:Y:S01]  /*10350*/  @!P2 IADD3 R60, P1, R0, R3.reuse, RZ ;  /* 0x00000003003ca210 */ /* 0x080fe20007f3e0ff */
[----:B------:R-:W-:Y:S01]  /*10360*/  @!P4 IMAD.WIDE R6, R63, 0x2, R6 ;  /* 0x000000023f06c825 */ /* 0x000fe200078e0206 */
[----:B------:R-:W-:Y:S01]  /*10370*/  @!P2 IADD3 R20, P0, R20, R3, RZ ;  /* 0x000000031414a210 */ /* 0x000fe20007f1e0ff */
[----:B------:R0:W5:Y:S01]  /*10380*/  @!P3 LD.E.128 R52, desc[UR60][R4.64] ;  /* 0x0000003c0434b980 */ /* 0x000162000c101d00 */
[----:B------:R-:W-:Y:S01]  /*10390*/  @!P2 SHF.L.U64.HI R0, R16, 0x1, R17 ;  /* 0x000000011000a819 */ /* 0x000fe20000010211 */
[--C-:B------:R-:W-:Y:S01]  /*103a0*/  @!P3 IMAD.WIDE R12, R13, 0x2, R8.reuse ;  /* 0x000000020d0cb825 */ /* 0x100fe200078e0208 */
[----:B------:R-:W-:Y:S01]  /*103b0*/  CS2R R14, SRZ ;  /* 0x00000000000e7805 */ /* 0x000fe2000001ff00 */
[----:B------:R1:W5:Y:S02]  /*103c0*/  @!P4 LD.E.128 R56, desc[UR60][R6.64] ;  /* 0x0000003c0638c980 */ /* 0x000364000c101d00 */
[----:B------:R-:W-:Y:S01]  /*103d0*/  @!P4 IMAD.WIDE R62, R63, 0x2, R8 ;  /* 0x000000023f3ec825 */ /* 0x000fe200078e0208 */
[----:B------:R-:W-:-:S02]  /*103e0*/  CS2R R8, SRZ ;  /* 0x0000000000087805 */ /* 0x000fc4000001ff00 */
[----:B------:R-:W-:Y:S02]  /*103f0*/  CS2R R48, SRZ ;  /* 0x0000000000307805 */ /* 0x000fe4000001ff00 */
[----:B------:R-:W-:Y:S02]  /*10400*/  CS2R R50, SRZ ;  /* 0x0000000000327805 */ /* 0x000fe4000001ff00 */
[----:B0-----:R-:W-:Y:S01]  /*10410*/  CS2R R4, SRZ ;  /* 0x0000000000047805 */ /* 0x001fe2000001ff00 */
[--C-:B------:R-:W-:Y:S01]  /*10420*/  @!P2 IMAD.X R21, R21, 0x1, R0.reuse, P0 ;  /* 0x000000011515a824 */ /* 0x100fe200000e0600 */
[----:B------:R0:W5:Y:S01]  /*10430*/  @!P3 LD.E.128 R8, desc[UR60][R12.64] ;  /* 0x0000003c0c08b980 */ /* 0x000162000c101d00 */
[----:B-1----:R-:W-:Y:S01]  /*10440*/  CS2R R6, SRZ ;  /* 0x0000000000067805 */ /* 0x002fe2000001ff00 */
[----:B------:R-:W-:Y:S02]  /*10450*/  @!P2 IMAD.X R61, R61, 0x1, R0, P1 ;  /* 0x000000013d3da824 */ /* 0x000fe400008e0600 */
[----:B------:R1:W5:Y:S04]  /*10460*/  @!P2 LD.E.128 R48, desc[UR60][R20.64] ;  /* 0x0000003c1430a980 */ /* 0x000368000c101d00 */
[----:B------:R1:W5:Y:S01]  /*10470*/  @!P2 LD.E.128 R4, desc[UR60][R60.64] ;  /* 0x0000003c3c04a980 */ /* 0x000362000c101d00 */
[----:B0-----:R-:W-:-:S06]  /*10480*/  CS2R R12, SRZ ;  /* 0x00000000000c7805 */ /* 0x001fcc000001ff00 */
[----:B------:R1:W5:Y:S02]  /*10490*/  @!P4 LD.E.128 R12, desc[UR60][R62.64] ;  /* 0x0000003c3e0cc980 */ /* 0x000364000c101d00 */
.L_x_2820:
[----:B------:R-:W-:Y:S05]  /*104a0*/  BSYNC B1 ;  /* 0x0000000000017941 */ /* 0x000fea0003800000 */
.L_x_2819:
[----:B----4-:R-:W-:Y:S01]  /*104b0*/  LEA.HI R0, R205, R205, RZ, 0x1 ;  /* 0x000000cdcd007211 */ /* 0x010fe200078f08ff */
[----:B-----5:R-:W-:Y:S01]  /*104c0*/  IMAD.MOV.U32 R3, RZ, RZ, R4 ;  /* 0x000000ffff037224 */ /* 0x020fe200078e0004 */
[----:B-1----:R-:W-:Y:S01]  /*104d0*/  MOV R60, R48 ;  /* 0x00000030003c7202 */ /* 0x002fe20000000f00 */
[----:B------:R-:W-:Y:S01]  /*104e0*/  IMAD.MOV.U32 R62, RZ, RZ, R49 ;  /* 0x000000ffff3e7224 */ /* 0x000fe200078e0031 */
[----:B------:R-:W-:Y:S01]  /*104f0*/  LOP3.LUT R0, R0, 0xfffffffe, RZ, 0xc0, !PT ;  /* 0xfffffffe00007812 */ /* 0x000fe200078ec0ff */
[----:B------:R-:W-:Y:S01]  /*10500*/  IMAD.MOV.U32 R63, RZ, RZ, R50 ;  /* 0x000000ffff3f7224 */ /* 0x000fe200078e0032 */
[----:B------:R-:W-:Y:S01]  /*10510*/  PRMT R94, R3, 0x7610, R94 ;  /* 0x00007610035e7816 */ /* 0x000fe2000000005e */
[----:B------:R-:W-:Y:S01]  /*10520*/  IMAD.MOV.U32 R3, RZ, RZ, R6 ;  /* 0x000000ffff037224 */ /* 0x000fe200078e0006 */
[----:B------:R-:W-:Y:S01]  /*10530*/  PRMT R98, R60, 0x7610, R98 ;  /* 0x000076103c627816 */ /* 0x000fe20000000062 */
[----:B------:R-:W-:Y:S01]  /*10540*/  IMAD.IADD R0, R205, 0x1, -R0 ;  /* 0x00000001cd007824 */ /* 0x000fe200078e0a00 */
[----:B------:R-:W-:Y:S01]  /*10550*/  PRMT R99, R62, 0x7610, R99 ;  /* 0x000076103e637816 */ /* 0x000fe20000000063 */
[----:B--2---:R-:W-:Y:S01]  /*10560*/  IMAD.MOV.U32 R20, RZ, RZ, R5 ;  /* 0x000000ffff147224 */ /* 0x004fe200078e0005 */
[----:B------:R-:W-:Y:S01]  /*10570*/  PRMT R96, R3, 0x7610, R96 ;  /* 0x0000761003607816 */ /* 0x000fe20000000060 */
[----:B------:R-:W-:Y:S01]  /*10580*/  IMAD.MOV.U32 R3, RZ, RZ, R8 ;  /* 0x000000ffff037224 */ /* 0x000fe200078e0008 */
[----:B---3--:R-:W-:Y:S01]  /*10590*/  SHF.L.U32 R61, R0, 0x1f, RZ ;  /* 0x0000001f003d7819 */ /* 0x008fe200000006ff */
[----:B------:R-:W-:Y:S01]  /*105a0*/  IMAD.MOV.U32 R0, RZ, RZ, R11 ;  /* 0x000000ffff007224 */ /* 0x000fe200078e000b */
[----:B------:R-:W-:Y:S01]  /*105b0*/  PRMT R100, R63, 0x7610, R100 ;  /* 0x000076103f647816 */ /* 0x000fe20000000064 */
[----:B0-----:R-:W-:Y:S01]  /*105c0*/  IMAD.MOV.U32 R21, RZ, RZ, R7 ;  /* 0x000000ffff157224 */ /* 0x001fe200078e0007 */
        /* <DEDUP_REMOVED lines=17> */
[----:B------:R-:W-:Y:S01]  /*106e0*/  VIADDMNMX R3, R64, -R186, 0x80, PT ;  /* 0x0000008040037446 */ /* 0x000fe200038009ba */
        /* <DEDUP_REMOVED lines=17> */
.L_x_3076:
[----:B------:R-:W-:Y:S05]  /*10800*/  BSYNC B1 ;  /* 0x0000000000017941 */ /* 0x000fea0003800000 */
.L_x_2821:
        /* <DEDUP_REMOVED lines=24> */
[----:B------:R-:W-:Y:S02]  /*10990*/  SHF.R.U64 R115, R34, 0x10, R35 ;  /* 0x0000001022737819 */ /* 0x000fe40000001223 */
[----:B------:R-:W-:Y:S02]  /*109a0*/  IADD3 R93, R63, R62, R183 ;  /* 0x0000003e3f5d7210 */ /* 0x000fe40007ffe0b7 */
[----:B------:R-:W0:Y:S01]  /*109b0*/  LDS.128 R60, [R92+0xc400] ;  /* 0x00c400005c3c7984 */ /* 0x000e220000000c00 */
[----:B------:R-:W-:Y:S02]  /*109c0*/  PRMT R113, R113, 0x5410, R110 ;  /* 0x0000541071717816 */ /* 0x000fe4000000006e */
[----:B------:R-:W-:Y:S01]  /*109d0*/  IMAD R93, R93, 0x2, R2 ;  /* 0x000000025d5d7824 */ /* 0x000fe200078e0202 */
[----:B------:R-:W-:-:S02]  /*109e0*/  SHF.R.U32.HI R32, RZ, 0x10, R33 ;  /* 0x00000010ff207819 */ /* 0x000fc40000011621 */
[----:B------:R-:W-:Y:S01]  /*109f0*/  SHF.R.U32.HI R34, RZ, 0x10, R45 ;  /* 0x00000010ff227819 */ /* 0x000fe2000001162d */
[----:B------:R-:W-:Y:S01]  /*10a00*/  IMAD.U32 R121, R113, 0x10000, RZ ;  /* 0x0001000071797824 */ /* 0x000fe200078e00ff */
[----:B------:R-:W1:Y:S01]  /*10a10*/  LDS.128 R64, [R93+0xc400] ;  /* 0x00c400005d407984 */ /* 0x000e620000000c00 */
[--C-:B------:R-:W-:Y:S02]  /*10a20*/  SHF.R.U64 R44, R46, 0x10, R47.reuse ;  /* 0x000000102e2c7819 */ /* 0x100fe4000000122f */
[----:B------:R-:W-:Y:S02]  /*10a30*/  SHF.R.U32.HI R33, RZ, 0x10, R47 ;  /* 0x00000010ff217819 */ /* 0x000fe4000001162f */
[----:B------:R-:W-:Y:S02]  /*10a40*/  PRMT R47, R78, 0x5432, R117 ;  /* 0x000054324e2f7816 */ /* 0x000fe40000000075 */
[----:B------:R-:W-:Y:S02]  /*10a50*/  PRMT R34, R73, 0x5432, R34 ;  /* 0x0000543249227816 */ /* 0x000fe40000000022 */
[----:B------:R-:W-:Y:S01]  /*10a60*/  SHF.R.U32.HI R111, RZ, 0x10, R35 ;  /* 0x00000010ff6f7819 */ /* 0x000fe20000011623 */
[----:B------:R-:W-:Y:S01]  /*10a70*/  IMAD.U32 R119, R47, 0x10000, RZ ;  /* 0x000100002f777824 */ /* 0x000fe200078e00ff */
[----:B------:R-:W-:Y:S01]  /*10a80*/  PRMT R32, R77, 0x5432, R32 ;  /* 0x000054324d207816 */ /* 0x000fe20000000020 */
[----:B------:R-:W-:Y:S01]  /*10a90*/  IMAD.U32 R120, R34, 0x10000, RZ ;  /* 0x0001000022787824 */ /* 0x000fe200078e00ff */
[----:B------:R-:W-:-:S02]  /*10aa0*/  PRMT R35, R76, 0x5432, R115 ;  /* 0x000054324c237816 */ /* 0x000fc40000000073 */
[----:B------:R-:W-:Y:S01]  /*10ab0*/  PRMT R33, R70, 0x5432, R33 ;  /* 0x0000543246217816 */ /* 0x000fe20000000021 */
[----:B------:R-:W-:Y:S01]  /*10ac0*/  IMAD.U32 R122, R32, 0x10000, RZ ;  /* 0x00010000207a7824 */ /* 0x000fe200078e00ff */
[----:B------:R-:W-:Y:S02]  /*10ad0*/  PRMT R45, R74, 0x5432, R111 ;  /* 0x000054324a2d7816 */ /* 0x000fe4000000006f */
        /* <DEDUP_REMOVED lines=16> */
[C---:B------:R-:W-:Y:S01]  /*10be0*/  IMAD.U32 R118, R67.reuse, 0x10000, RZ ;  /* 0x0001000043767824 */ /* 0x040fe200078e00ff */
[----:B------:R-:W-:Y:S01]  /*10bf0*/  LOP3.LUT R66, R67, 0xffff0000, RZ, 0xc0, !PT ;  /* 0xffff000043427812 */ /* 0x000fe200078ec0ff */
[-C--:B------:R-:W-:Y:S01]  /*10c00*/  FMUL.FTZ R125, R116, R119.reuse ;  /* 0x00000077747d7220 */ /* 0x080fe20000410000 */
[----:B------:R-:W-:Y:S01]  /*10c10*/  FFMA.FTZ R67, R114, R119, -R123 ;  /* 0x0000007772437223 */ /* 0x000fe2000001087b */
[----:B------:R-:W-:Y:S01]  /*10c20*/  FMUL.FTZ R123, R117, R120 ;  /* 0x00000078757b7220 */ /* 0x000fe20000410000 */
[----:B------:R-:W-:-:S02]  /*10c30*/  IMAD.U32 R119, R33, 0x10000, RZ ;  /* 0x0001000021777824 */ /* 0x000fc400078e00ff */
[----:B------:R-:W-:Y:S01]  /*10c40*/  FFMA.FTZ R116, R114, R121, R125 ;  /* 0x0000007972747223 */ /* 0x000fe2000001007d */
[----:B------:R-:W-:Y:S02]  /*10c50*/  IMAD.U32 R121, R45, 0x10000, RZ ;  /* 0x000100002d797824 */ /* 0x000fe400078e00ff */
[-C--:B------:R-:W-:Y:S01]  /*10c60*/  FMUL.FTZ R125, R117, R122.reuse ;  /* 0x0000007a757d7220 */ /* 0x080fe20000410000 */
[----:B------:R-:W-:Y:S01]  /*10c70*/  FFMA.FTZ R114, R112, R122, -R123 ;  /* 0x0000007a70727223 */ /* 0x000fe2000001087b */
[C---:B------:R-:W-:Y:S01]  /*10c80*/  FMUL.FTZ R122, R118.reuse, R119 ;  /* 0x00000077767a7220 */ /* 0x040fe20000410000 */
[----:B------:R-:W-:Y:S01]  /*10c90*/  LOP3.LUT R117, R113, 0xffff0000, RZ, 0xc0, !PT ;  /* 0xffff000071757812 */ /* 0x000fe200078ec0ff */
[-C--:B------:R-:W-:Y:S01]  /*10ca0*/  FMUL.FTZ R118, R118, R121.reuse ;  /* 0x0000007976767220 */ /* 0x080fe20000410000 */
[----:B------:R-:W-:Y:S01]  /*10cb0*/  FFMA.FTZ R113, R112, R120, R125 ;  /* 0x0000007870717223 */ /* 0x000fe2000001007d */
[----:B------:R-:W-:Y:S01]  /*10cc0*/  FFMA.FTZ R112, R111, R121, -R122 ;  /* 0x000000796f707223 */ /* 0x000fe2000001087a */
[----:B------:R-:W-:Y:S01]  /*10cd0*/  LOP3.LUT R121, R47, 0xffff0000, RZ, 0xc0, !PT ;  /* 0xffff00002f797812 */ /* 0x000fe200078ec0ff */
[----:B------:R-:W-:Y:S01]  /*10ce0*/  FFMA.FTZ R47, R111, R119, R118 ;  /* 0x000000776f2f7223 */ /* 0x000fe20000010076 */
[----:B------:R-:W-:Y:S01]  /*10cf0*/  FMUL.FTZ R119, R62, R117 ;  /* 0x000000753e777220 */ /* 0x000fe20000410000 */
[----:B------:R-:W-:Y:S01]  /*10d00*/  LOP3.LUT R111, R34, 0xffff0000, RZ, 0xc0, !PT ;  /* 0xffff0000226f7812 */ /* 0x000fe200078ec0ff */
[----:B------:R-:W-:Y:S01]  /*10d10*/  IMAD.U32 R34, R44, 0x10000, RZ ;  /* 0x000100002c227824 */ /* 0x000fe200078e00ff */
[----:B------:R-:W-:Y:S01]  /*10d20*/  LOP3.LUT R118, R32, 0xffff0000, RZ, 0xc0, !PT ;  /* 0xffff000020767812 */ /* 0x000fe200078ec0ff */
[-C--:B------:R-:W-:Y:S01]  /*10d30*/  FFMA.FTZ R32, R46, R121.reuse, -R119 ;  /* 0x000000792e207223 */ /* 0x080fe20000010877 */
[----:B------:R-:W-:Y:S01]  /*10d40*/  FMUL.FTZ R123, R62, R121 ;  /* 0x000000793e7b7220 */ /* 0x000fe20000410000 */
[----:B------:R-:W-:Y:S01]  /*10d50*/  FMUL.FTZ R119, R115, R111 ;  /* 0x0000006f73777220 */ /* 0x000fe20000410000 */
[----:B------:R-:W-:-:S02]  /*10d60*/  IMAD.U32 R62, R35, 0x10000, RZ ;  /* 0x00010000233e7824 */ /* 0x000fc400078e00ff */
[-C--:B------:R-:W-:Y:S01]  /*10d70*/  FMUL.FTZ R120, R115, R118.reuse ;  /* 0x0000007673787220 */ /* 0x080fe20000410000 */
[----:B------:R-:W-:Y:S01]  /*10d80*/  FFMA.FTZ R117, R46, R117, R123 ;  /* 0x000000752e757223 */ /* 0x000fe2000001007b */
[----:B------:R-:W-:Y:S01]  /*10d90*/  FFMA.FTZ R115, R110, R118, -R119 ;  /* 0x000000766e737223 */ /* 0x000fe20000010877 */
[C---:B------:R-:W-:Y:S01]  /*10da0*/  FMUL.FTZ R46, R65.reuse, R34 ;  /* 0x00000022412e7220 */ /* 0x040fe20000410000 */
[-C--:B------:R-:W-:Y:S01]  /*10db0*/  FMUL.FTZ R118, R65, R62.reuse ;  /* 0x0000003e41767220 */ /* 0x080fe20000410000 */
[----:B------:R-:W-:Y:S01]  /*10dc0*/  LOP3.LUT R65, R44, 0xffff0000, RZ, 0xc0, !PT ;  /* 0xffff00002c417812 */ /* 0x000fe200078ec0ff */
[----:B------:R-:W-:Y:S01]  /*10dd0*/  FFMA.FTZ R110, R110, R111, R120 ;  /* 0x0000006f6e6e7223 */ /* 0x000fe20000010078 */
[----:B------:R-:W-:Y:S01]  /*10de0*/  LOP3.LUT R33, R33, 0xffff0000, RZ, 0xc0, !PT ;  /* 0xffff000021217812 */ /* 0x000fe200078ec0ff */
[----:B------:R-:W-:Y:S01]  /*10df0*/  FFMA.FTZ R46, R61, R62, -R46 ;  /* 0x0000003e3d2e7223 */ /* 0x000fe2000001082e */
[----:B------:R-:W-:Y:S01]  /*10e00*/  LOP3.LUT R35, R35, 0xffff0000, RZ, 0xc0, !PT ;  /* 0xffff000023237812 */ /* 0x000fe200078ec0ff */
[----:B------:R-:W-:Y:S01]  /*10e10*/  FFMA.FTZ R118, R61, R34, R118 ;  /* 0x000000223d767223 */ /* 0x000fe20000010076 */
[----:B------:R-:W-:Y:S01]  /*10e20*/  LOP3.LUT R45, R45, 0xffff0000, RZ, 0xc0, !PT ;  /* 0xffff00002d2d7812 */ /* 0x000fe200078ec0ff */
[----:B------:R-:W-:Y:S01]  /*10e30*/  FMUL.FTZ R61, R64, R65 ;  /* 0x00000041403d7220 */ /* 0x000fe20000410000 */
[----:B------:R-:W-:Y:S01]  /*10e40*/  FMUL.FTZ R34, R66, R33 ;  /* 0x0000002142227220 */ /* 0x000fe20000410000 */
[----:B------:R-:W-:Y:S01]  /*10e50*/  FMUL.FTZ R64, R64, R35 ;  /* 0x0000002340407220 */ /* 0x000fe20000410000 */
[----:B------:R-:W-:Y:S01]  /*10e60*/  F2FP.BF16.F32.PACK_AB R32, R32, R67 ;  /* 0x000000432020723e */ /* 0x000fe200000010ff */
[----:B------:R-:W-:Y:S01]  /*10e70*/  FMUL.FTZ R66, R66, R45 ;  /* 0x0000002d42427220 */ /* 0x000fe20000410000 */
        /* <DEDUP_REMOVED lines=9> */
[----:B------:R1:W-:Y:S01]  /*10f10*/  STS.128 [R92+0xc400], R32 ;  /* 0x00c400205c007388 */ /* 0x0003e20000000c00 */
[----:B------:R-:W-:Y:S02]  /*10f20*/  F2FP.BF16.F32.PACK_AB R46, R65, R118 ;  /* 0x00000076412e723e */ /* 0x000fe400000010ff */
[----:B------:R-:W-:-:S05]  /*10f30*/  F2FP.BF16.F32.PACK_AB R47, R66, R47 ;  /* 0x0000002f422f723e */ /* 0x000fca00000010ff */
[----:B------:R1:W-:Y:S02]  /*10f40*/  STS.128 [R93+0xc400], R44 ;  /* 0x00c4002c5d007388 */ /* 0x0003e40000000c00 */
.L_x_2826:
[----:B------:R-:W-:Y:S05]  /*10f50*/  BSYNC B2 ;  /* 0x0000000000027941 */ /* 0x000fea0003800000 */
.L_x_2825:
[----:B------:R-:W-:Y:S04]  /*10f60*/  BSSY B2, `(.L_x_2827) ;  /* 0x0000069000027945 */ /* 0x000fe80003800000 */
[----:B------:R-:W-:Y:S05]  /*10f70*/  @P1 BRA `(.L_x_2828) ;  /* 0x00000004009c1947 */ /* 0x000fea0003800000 */
[----:B-1----:R-:W2:Y:S01]  /*10f80*/  LDL R93, [R1+0x44] ;  /* 0x00004400015d7983 */ /* 0x002ea20000100800 */
[----:B------:R-:W-:Y:S02]  /*10f90*/  LEA.HI R32, R75, R166, RZ, 0x1d ;  /* 0x000000a64b207211 */ /* 0x000fe400078fe8ff */
        /* <DEDUP_REMOVED lines=20> */
[----:B------:R-:W-:-:S02]  /*110e0*/  SHF.R.U32.HI R42, RZ, 0x10, R43 ;  /* 0x00000010ff2a7819 */ /* 0x000fc4000001162b */
[----:B------:R-:W-:Y:S01]  /*110f0*/  PRMT R106, R106, 0x5410, R63 ;  /* 0x000054106a6a7816 */ /* 0x000fe2000000003f */
[----:B------:R-:W-:Y:S01]  /*11100*/  IMAD.U32 R63, R102, 0x10000, RZ ;  /* 0x00010000663f7824 */ /* 0x000fe200078e00ff */
[----:B------:R-:W-:Y:S02]  /*11110*/  PRMT R103, R103, 0x5410, R40 ;  /* 0x0000541067677816 */ /* 0x000fe40000000028 */
[----:B------:R-:W-:Y:S01]  /*11120*/  PRMT R109, R109, 0x5410, R30 ;  /* 0x000054106d6d7816 */ /* 0x000fe2000000001e */
[----:B------:R-:W-:Y:S01]  /*11130*/  IMAD.U32 R62, R106, 0x10000, RZ ;  /* 0x000100006a3e7824 */ /* 0x000fe200078e00ff */
[----:B------:R-:W-:Y:S02]  /*11140*/  PRMT R108, R108, 0x5410, R61 ;  /* 0x000054106c6c7816 */ /* 0x000fe4000000003d */
[----:B------:R-:W-:Y:S02]  /*11150*/  PRMT R105, R105, 0x5410, R42 ;  /* 0x0000541069697816 */ /* 0x000fe4000000002a */
[----:B------:R-:W-:-:S02]  /*11160*/  SHF.L.U32 R64, R103, 0x10, RZ ;  /* 0x0000001067407819 */ /* 0x000fc400000006ff */
[----:B------:R-:W-:Y:S01]  /*11170*/  LOP3.LUT R102, R102, 0xffff0000, RZ, 0xc0, !PT ;  /* 0xffff000066667812 */ /* 0x000fe200078ec0ff */
[----:B------:R-:W-:Y:S01]  /*11180*/  IMAD.U32 R66, R105, 0x10000, RZ ;  /* 0x0001000069427824 */ /* 0x000fe200078e00ff */
[----:B------:R-:W-:Y:S02]  /*11190*/  LOP3.LUT R106, R106, 0xffff0000, RZ, 0xc0, !PT ;  /* 0xffff00006a6a7812 */ /* 0x000fe400078ec0ff */
[----:B------:R-:W-:Y:S02]  /*111a0*/  LOP3.LUT R103, R103, 0xffff0000, RZ, 0xc0, !PT ;  /* 0xffff000067677812 */ /* 0x000fe400078ec0ff */
[----:B------:R-:W-:Y:S01]  /*111b0*/  LOP3.LUT R105, R105, 0xffff0000, RZ, 0xc0, !PT ;  /* 0xffff000069697812 */ /* 0x000fe200078ec0ff */
[----:B0-----:R-:W-:Y:S01]  /*111c0*/  IMAD.U32 R41, R45, 0x10000, RZ ;  /* 0x000100002d297824 */ /* 0x001fe200078e00ff */
[----:B------:R-:W-:Y:S02]  /*111d0*/  LOP3.LUT R61, R44, 0xffff0000, RZ, 0xc0, !PT ;  /* 0xffff00002c3d7812 */ /* 0x000fe400078ec0ff */
[----:B------:R-:W-:Y:S01]  /*111e0*/  LOP3.LUT R31, R46, 0xffff0000, RZ, 0xc0, !PT ;  /* 0xffff00002e1f7812 */ /* 0x000fe200078ec0ff */
        /* <DEDUP_REMOVED lines=9> */
[----:B------:R-:W-:Y:S01]  /*11280*/  FMUL.FTZ R65, R35, R63 ;  /* 0x0000003f23417220 */ /* 0x000fe20000410000 */
[----:B------:R-:W-:Y:S01]  /*11290*/  IMAD.U32 R42, R33, 0x10000, RZ ;  /* 0x00010000212a7824 */ /* 0x000fe200078e00ff */
[----:B------:R-:W-:Y:S01]  /*112a0*/  LOP3.LUT R44, R45, 0xffff0000, RZ, 0xc0, !PT ;  /* 0xffff00002d2c7812 */ /* 0x000fe200078ec0ff */
[----:B------:R-:W-:Y:S01]  /*112b0*/  IMAD.U32 R33, R46, 0x10000, RZ ;  /* 0x000100002e217824 */ /* 0x000fe200078e00ff */
[C---:B------:R-:W-:Y:S01]  /*112c0*/  LOP3.LUT R46, R47.reuse, 0xffff0000, RZ, 0xc0, !PT ;  /* 0xffff00002f2e7812 */ /* 0x040fe200078ec0ff */
[----:B------:R-:W-:-:S02]  /*112d0*/  IMAD.U32 R45, R47, 0x10000, RZ ;  /* 0x000100002f2d7824 */ /* 0x000fc400078e00ff */
[-C--:B------:R-:W-:Y:S01]  /*112e0*/  FMUL.FTZ R67, R35, R62.reuse ;  /* 0x0000003e23437220 */ /* 0x080fe20000410000 */
[C---:B------:R-:W-:Y:S01]  /*112f0*/  FFMA.FTZ R35, R40.reuse, R62, -R65 ;  /* 0x0000003e28237223 */ /* 0x040fe20000010841 */
[----:B------:R-:W-:Y:S02]  /*11300*/  IMAD.U32 R47, R107, 0x10000, RZ ;  /* 0x000100006b2f7824 */ /* 0x000fe400078e00ff */
[----:B------:R-:W-:Y:S01]  /*11310*/  FMUL.FTZ R65, R41, R64 ;  /* 0x0000004029417220 */ /* 0x000fe20000410000 */
[----:B------:R-:W-:Y:S02]  /*11320*/  IMAD.U32 R62, R109, 0x10000, RZ ;  /* 0x000100006d3e7824 */ /* 0x000fe400078e00ff */
[----:B------:R-:W-:Y:S01]  /*11330*/  FFMA.FTZ R40, R40, R63, R67 ;  /* 0x0000003f28287223 */ /* 0x000fe20000010043 */
[-C--:B------:R-:W-:Y:S01]  /*11340*/  FMUL.FTZ R63, R41, R47.reuse ;  /* 0x0000002f293f7220 */ /* 0x080fe20000410000 */
[C---:B------:R-:W-:Y:S01]  /*11350*/  FFMA.FTZ R41, R42.reuse, R47, -R65 ;  /* 0x0000002f2a297223 */ /* 0x040fe20000010841 */
[C---:B------:R-:W-:Y:S01]  /*11360*/  FMUL.FTZ R92, R45.reuse, R66 ;  /* 0x000000422d5c7220 */ /* 0x040fe20000410000 */
[----:B------:R-:W-:Y:S01]  /*11370*/  FMUL.FTZ R47, R45, R62 ;  /* 0x0000003e2d2f7220 */ /* 0x000fe20000410000 */
[----:B------:R-:W-:Y:S01]  /*11380*/  FFMA.FTZ R45, R42, R64, R63 ;  /* 0x000000402a2d7223 */ /* 0x000fe2000001003f */
[----:B------:R-:W-:Y:S01]  /*11390*/  LOP3.LUT R107, R107, 0xffff0000, RZ, 0xc0, !PT ;  /* 0xffff00006b6b7812 */ /* 0x000fe200078ec0ff */
[C---:B------:R-:W-:Y:S01]  /*113a0*/  FFMA.FTZ R42, R43.reuse, R62, -R92 ;  /* 0x0000003e2b2a7223 */ /* 0x040fe2000001085c */
[----:B------:R-:W-:Y:S01]  /*113b0*/  FFMA.FTZ R43, R43, R66, R47 ;  /* 0x000000422b2b7223 */ /* 0x000fe2000001002f */
[C---:B------:R-:W-:Y:S01]  /*113c0*/  FMUL.FTZ R47, R61.reuse, R102 ;  /* 0x000000663d2f7220 */ /* 0x040fe20000410000 */
[-C--:B------:R-:W-:Y:S01]  /*113d0*/  FMUL.FTZ R61, R61, R106.reuse ;  /* 0x0000006a3d3d7220 */ /* 0x080fe20000410000 */
[C---:B------:R-:W-:Y:S01]  /*113e0*/  IMAD.U32 R64, R104.reuse, 0x10000, RZ ;  /* 0x0001000068407824 */ /* 0x040fe200078e00ff */
[----:B------:R-:W-:Y:S01]  /*113f0*/  LOP3.LUT R104, R104, 0xffff0000, RZ, 0xc0, !PT ;  /* 0xffff000068687812 */ /* 0x000fe200078ec0ff */
[----:B------:R-:W-:Y:S01]  /*11400*/  FFMA.FTZ R106, R30, R106, -R47 ;  /* 0x0000006a1e6a7223 */ /* 0x000fe2000001082f */
[C---:B------:R-:W-:Y:S01]  /*11410*/  FMUL.FTZ R47, R44.reuse, R103 ;  /* 0x000000672c2f7220 */ /* 0x040fe20000410000 */
[----:B------:R-:W-:Y:S01]  /*11420*/  FMUL.FTZ R44, R44, R107 ;  /* 0x0000006b2c2c7220 */ /* 0x000fe20000410000 */
[----:B------:R-:W-:-:S02]  /*11430*/  IMAD.U32 R62, R108, 0x10000, RZ ;  /* 0x000100006c3e7824 */ /* 0x000fc400078e00ff */
[----:B------:R-:W-:Y:S01]  /*11440*/  FFMA.FTZ R61, R30, R102, R61 ;  /* 0x000000661e3d7223 */ /* 0x000fe2000001003d */
[C---:B------:R-:W-:Y:S01]  /*11450*/  FFMA.FTZ R30, R32.reuse, R107, -R47 ;  /* 0x0000006b201e7223 */ /* 0x040fe2000001082f */
[----:B------:R-:W-:Y:S01]  /*11460*/  FFMA.FTZ R44, R32, R103, R44 ;  /* 0x00000067202c7223 */ /* 0x000fe2000001002c */
[C---:B------:R-:W-:Y:S01]  /*11470*/  FMUL.FTZ R66, R33.reuse, R64 ;  /* 0x0000004021427220 */ /* 0x040fe20000410000 */
[-C--:B------:R-:W-:Y:S01]  /*11480*/  FMUL.FTZ R32, R33, R62.reuse ;  /* 0x0000003e21207220 */ /* 0x080fe20000410000 */
[----:B------:R-:W-:Y:S01]  /*11490*/  LOP3.LUT R108, R108, 0xffff0000, RZ, 0xc0, !PT ;  /* 0xffff00006c6c7812 */ /* 0x000fe200078ec0ff */
[C---:B------:R-:W-:Y:S01]  /*114a0*/  FMUL.FTZ R63, R46.reuse, R105 ;  /* 0x000000692e3f7220 */ /* 0x040fe20000410000 */
[----:B------:R-:W-:Y:S01]  /*114b0*/  LOP3.LUT R109, R109, 0xffff0000, RZ, 0xc0, !PT ;  /* 0xffff00006d6d7812 */ /* 0x000fe200078ec0ff */
[C---:B------:R-:W-:Y:S01]  /*114c0*/  FFMA.FTZ R66, R29.reuse, R62, -R66 ;  /* 0x0000003e1d427223 */ /* 0x040fe20000010842 */
[----:B------:R-:W-:Y:S01]  /*114d0*/  FFMA.FTZ R64, R29, R64, R32 ;  /* 0x000000401d407223 */ /* 0x000fe20000010020 */
[C---:B------:R-:W-:Y:S01]  /*114e0*/  FMUL.FTZ R29, R31.reuse, R104 ;  /* 0x000000681f1d7220 */ /* 0x040fe20000410000 */
[-C--:B------:R-:W-:Y:S01]  /*114f0*/  FMUL.FTZ R33, R31, R108.reuse ;  /* 0x0000006c1f217220 */ /* 0x080fe20000410000 */
[-C--:B------:R-:W-:Y:S01]  /*11500*/  FMUL.FTZ R46, R46, R109.reuse ;  /* 0x0000006d2e2e7220 */ /* 0x080fe20000410000 */
[----:B------:R-:W-:Y:S01]  /*11510*/  FFMA.FTZ R63, R34, R109, -R63 ;  /* 0x0000006d223f7223 */ /* 0x000fe2000001083f */
        /* <DEDUP_REMOVED lines=13> */
.L_x_2828:
[----:B------:R-:W-:Y:S05]  /*115f0*/  BSYNC B2 ;  /* 0x0000000000027941 */ /* 0x000fea0003800000 */
.L_x_2827:
[----:B------:R-:W-:Y:S05]  /*11600*/  @P2 BRA `(.L_x_2824) ;  /* 0x00000004009c2947 */ /* 0x000fea0003800000 */
[----:B-1----:R-:W3:Y:S01]  /*11610*/  LDL R47, [R1+0x3c] ;  /* 0x00003c00012f7983 */ /* 0x002ee20000100800 */
[----:B------:R-:W-:Y:S02]  /*11620*/  LEA.HI R75, R75, R167, RZ, 0x1d ;  /* 0x000000a74b4b7211 */ /* 0x000fe400078fe8ff */
[----:B------:R-:W-:Y:S02]  /*11630*/  SHF.R.U64 R41, R24, 0x10, R25 ;  /* 0x0000001018297819 */ /* 0x000fe40000001219 */
[----:B--2---:R-:W-:Y:S01]  /*11640*/  SHF.R.S32.HI R30, RZ, 0x1f, R75 ;  /* 0x0000001fff1e7819 */ /* 0x004fe2000001144b */
        /* <DEDUP_REMOVED lines=11> */
[----:B------:R-:W-:Y:S02]  /*11700*/  PRMT R87, R87, 0x5410, R26 ;  /* 0x0000541057577816 */ /* 0x000fe4000000001a */
[----:B------:R-:W-:Y:S01]  /*11710*/  SHF.R.U32.HI R37, RZ, 0x10, R37 ;  /* 0x00000010ff257819 */ /* 0x000fe20000011625 */
[----:B------:R-:W-:Y:S01]  /*11720*/  IMAD R40, R33, 0x2, R2 ;  /* 0x0000000221287824 */ /* 0x000fe200078e0202 */
[----:B------:R-:W-:Y:S02]  /*11730*/  PRMT R88, R88, 0x5410, R41 ;  /* 0x0000541058587816 */ /* 0x000fe40000000029 */
[----:B------:R-:W-:Y:S01]  /*11740*/  PRMT R91, R91, 0x5410, R42 ;  /* 0x000054105b5b7816 */ /* 0x000fe2000000002a */
[----:B------:R-:W-:Y:S01]  /*11750*/  IMAD.U32 R42, R87, 0x10000, RZ ;  /* 0x00010000572a7824 */ /* 0x000fe200078e00ff */
[----:B------:R-:W1:Y:S01]  /*11760*/  LDS.128 R32, [R40+0xc400] ;  /* 0x00c4000028207984 */ /* 0x000e620000000c00 */
[----:B------:R-:W-:Y:S01]  /*11770*/  SHF.R.U64 R24, R38, 0x10, R39 ;  /* 0x0000001026187819 */ /* 0x000fe20000001227 */
[----:B------:R-:W-:Y:S01]  /*11780*/  IMAD.U32 R41, R88, 0x10000, RZ ;  /* 0x0001000058297824 */ /* 0x000fe200078e00ff */
[----:B------:R-:W-:-:S02]  /*11790*/  PRMT R86, R86, 0x5410, R37 ;  /* 0x0000541056567816 */ /* 0x000fc40000000025 */
[----:B------:R-:W-:Y:S02]  /*117a0*/  SHF.R.U32.HI R39, RZ, 0x10, R39 ;  /* 0x00000010ff277819 */ /* 0x000fe40000011627 */
[----:B------:R-:W-:Y:S01]  /*117b0*/  PRMT R89, R89, 0x5410, R44 ;  /* 0x0000541059597816 */ /* 0x000fe2000000002c */
[----:B------:R-:W-:Y:S01]  /*117c0*/  IMAD.U32 R43, R86, 0x10000, RZ ;  /* 0x00010000562b7824 */ /* 0x000fe200078e00ff */
[----:B------:R-:W-:Y:S02]  /*117d0*/  PRMT R84, R84, 0x5410, R39 ;  /* 0x0000541054547816 */ /* 0x000fe40000000027 */
[----:B------:R-:W-:Y:S02]  /*117e0*/  PRMT R90, R90, 0x5410, R25 ;  /* 0x000054105a5a7816 */ /* 0x000fe40000000019 */
[----:B------:R-:W-:Y:S02]  /*117f0*/  PRMT R85, R85, 0x5410, R24 ;  /* 0x0000541055557816 */ /* 0x000fe40000000018 */
[----:B------:R-:W-:-:S02]  /*11800*/  LOP3.LUT R87, R87, 0xffff0000, RZ, 0xc0, !PT ;  /* 0xffff000057577812 */ /* 0x000fc400078ec0ff */
[----:B------:R-:W-:Y:S02]  /*11810*/  LOP3.LUT R88, R88, 0xffff0000, RZ, 0xc0, !PT ;  /* 0xffff000058587812 */ /* 0x000fe400078ec0ff */
[----:B------:R-:W-:Y:S01]  /*11820*/  LOP3.LUT R86, R86, 0xffff0000, RZ, 0xc0, !PT ;  /* 0xffff000056567812 */ /* 0x000fe200078ec0ff */
[----:B-1----:R-:W-:Y:S02]  /*11830*/  IMAD.U32 R26, R32, 0x10000, RZ ;  /* 0x00010000201a7824 */ /* 0x002fe400078e00ff */
[----:B------:R-:W-:Y:S02]  /*11840*/  IMAD.U32 R38, R33, 0x10000, RZ ;  /* 0x0001000021267824 */ /* 0x000fe400078e00ff */
[C---:B------:R-:W-:Y:S01]  /*11850*/  FMUL.FTZ R44, R26.reuse, R42 ;  /* 0x0000002a1a2c7220 */ /* 0x040fe20000410000 */
[----:B------:R-:W-:Y:S01]  /*11860*/  FMUL.FTZ R46, R26, R41 ;  /* 0x000000291a2e7220 */ /* 0x000fe20000410000 */
[----:B------:R-:W-:Y:S01]  /*11870*/  FMUL.FTZ R45, R38, R43 ;  /* 0x0000002b262d7220 */ /* 0x000fe20000410000 */
[C---:B------:R-:W-:Y:S01]  /*11880*/  IMAD.U32 R39, R35.reuse, 0x10000, RZ ;  /* 0x0001000023277824 */ /* 0x040fe200078e00ff */
[----:B------:R-:W-:Y:S01]  /*11890*/  LOP3.LUT R35, R35, 0xffff0000, RZ, 0xc0, !PT ;  /* 0xffff000023237812 */ /* 0x000fe200078ec0ff */
[----:B---3--:R-:W1:Y:S02]  /*118a0*/  LDS.128 R28, [R47] ;  /* 0x000000002f1c7984 */ /* 0x008e640000000c00 */
[----:B-1----:R-:W-:Y:S01]  /*118b0*/  IMAD.U32 R27, R28, 0x10000, RZ ;  /* 0x000100001c1b7824 */ /* 0x002fe200078e00ff */
[----:B------:R-:W-:Y:S01]  /*118c0*/  LOP3.LUT R24, R30, 0xffff0000, RZ, 0xc0, !PT ;  /* 0xffff00001e187812 */ /* 0x000fe200078ec0ff */
[----:B------:R-:W-:Y:S01]  /*118d0*/  IMAD.U32 R36, R29, 0x10000, RZ ;  /* 0x000100001d247824 */ /* 0x000fe200078e00ff */
[----:B------:R-:W-:Y:S01]  /*118e0*/  LOP3.LUT R28, R28, 0xffff0000, RZ, 0xc0, !PT ;  /* 0xffff00001c1c7812 */ /* 0x000fe200078ec0ff */
[----:B------:R-:W-:Y:S01]  /*118f0*/  FFMA.FTZ R26, R27, R41, -R44 ;  /* 0x000000291b1a7223 */ /* 0x000fe2000001082c */
[----:B------:R-:W-:-:S02]  /*11900*/  IMAD.U32 R41, R89, 0x10000, RZ ;  /* 0x0001000059297824 */ /* 0x000fc400078e00ff */
[----:B------:R-:W-:Y:S01]  /*11910*/  FFMA.FTZ R46, R27, R42, R46 ;  /* 0x0000002a1b2e7223 */ /* 0x000fe2000001002e */
[----:B------:R-:W-:Y:S01]  /*11920*/  IMAD.U32 R25, R30, 0x10000, RZ ;  /* 0x000100001e197824 */ /* 0x000fe200078e00ff */
[C---:B------:R-:W-:Y:S01]  /*11930*/  LOP3.LUT R30, R31.reuse, 0xffff0000, RZ, 0xc0, !PT ;  /* 0xffff00001f1e7812 */ /* 0x040fe200078ec0ff */
[----:B------:R-:W-:Y:S01]  /*11940*/  IMAD.U32 R37, R31, 0x10000, RZ ;  /* 0x000100001f257824 */ /* 0x000fe200078e00ff */
[----:B------:R-:W-:Y:S01]  /*11950*/  LOP3.LUT R31, R32, 0xffff0000, RZ, 0xc0, !PT ;  /* 0xffff0000201f7812 */ /* 0x000fe200078ec0ff */
[----:B------:R-:W-:Y:S02]  /*11960*/  IMAD.U32 R44, R84, 0x10000, RZ ;  /* 0x00010000542c7824 */ /* 0x000fe400078e00ff */
[-C--:B------:R-:W-:Y:S01]  /*11970*/  FMUL.FTZ R27, R38, R41.reuse ;  /* 0x00000029261b7220 */ /* 0x080fe20000410000 */
[----:B------:R-:W-:Y:S02]  /*11980*/  IMAD.U32 R42, R91, 0x10000, RZ ;  /* 0x000100005b2a7824 */ /* 0x000fe400078e00ff */
[C---:B------:R-:W-:Y:S01]  /*11990*/  FFMA.FTZ R45, R36.reuse, R41, -R45 ;  /* 0x00000029242d7223 */ /* 0x040fe2000001082d */
[C---:B------:R-:W-:Y:S01]  /*119a0*/  FMUL.FTZ R38, R39.reuse, R44 ;  /* 0x0000002c27267220 */ /* 0x040fe20000410000 */
[----:B------:R-:W-:Y:S01]  /*119b0*/  FFMA.FTZ R43, R36, R43, R27 ;  /* 0x0000002b242b7223 */ /* 0x000fe2000001001b */
[-C--:B------:R-:W-:Y:S01]  /*119c0*/  FMUL.FTZ R41, R39, R42.reuse ;  /* 0x0000002a27297220 */ /* 0x080fe20000410000 */
[----:B------:R-:W-:Y:S01]  /*119d0*/  LOP3.LUT R32, R33, 0xffff0000, RZ, 0xc0, !PT ;  /* 0xffff000021207812 */ /* 0x000fe200078ec0ff */
[----:B------:R-:W-:Y:S01]  /*119e0*/  FMUL.FTZ R27, R31, R87 ;  /* 0x000000571f1b7220 */ /* 0x000fe20000410000 */
[----:B------:R-:W-:Y:S01]  /*119f0*/  LOP3.LUT R89, R89, 0xffff0000, RZ, 0xc0, !PT ;  /* 0xffff000059597812 */ /* 0x000fe200078ec0ff */
[C---:B------:R-:W-:Y:S01]  /*11a00*/  FFMA.FTZ R39, R37.reuse, R42, -R38 ;  /* 0x0000002a25277223 */ /* 0x040fe20000010826 */
[----:B------:R-:W-:Y:S01]  /*11a10*/  FFMA.FTZ R41, R37, R44, R41 ;  /* 0x0000002c25297223 */ /* 0x000fe20000010029 */
[-C--:B------:R-:W-:Y:S01]  /*11a20*/  FMUL.FTZ R37, R31, R88.reuse ;  /* 0x000000581f257220 */ /* 0x080fe20000410000 */
[----:B------:R-:W-:Y:S01]  /*11a30*/  LOP3.LUT R29, R29, 0xffff0000, RZ, 0xc0, !PT ;  /* 0xffff00001d1d7812 */ /* 0x000fe200078ec0ff */
[----:B------:R-:W-:Y:S01]  /*11a40*/  FFMA.FTZ R31, R28, R88, -R27 ;  /* 0x000000581c1f7223 */ /* 0x000fe2000001081b */
[----:B------:R-:W-:-:S02]  /*11a50*/  IMAD.U32 R33, R34, 0x10000, RZ ;  /* 0x0001000022217824 */ /* 0x000fc400078e00ff */
[C---:B------:R-:W-:Y:S01]  /*11a60*/  FMUL.FTZ R27, R32.reuse, R89 ;  /* 0x00000059201b7220 */ /* 0x040fe20000410000 */
[----:B------:R-:W-:Y:S02]  /*11a70*/  IMAD.U32 R38, R85, 0x10000, RZ ;  /* 0x0001000055267824 */ /* 0x000fe400078e00ff */
[----:B------:R-:W-:Y:S01]  /*11a80*/  FMUL.FTZ R42, R32, R86 ;  /* 0x00000056202a7220 */ /* 0x000fe20000410000 */
[----:B------:R-:W-:Y:S02]  /*11a90*/  IMAD.U32 R36, R90, 0x10000, RZ ;  /* 0x000100005a247824 */ /* 0x000fe400078e00ff */
[----:B------:R-:W-:Y:S01]  /*11aa0*/  FFMA.FTZ R37, R28, R87, R37 ;  /* 0x000000571c257223 */ /* 0x000fe20000010025 */
[----:B------:R-:W-:Y:S01]  /*11ab0*/  LOP3.LUT R34, R34, 0xffff0000, RZ, 0xc0, !PT ;  /* 0xffff000022227812 */ /* 0x000fe200078ec0ff */
[----:B------:R-:W-:Y:S01]  /*11ac0*/  FMUL.FTZ R28, R33, R38 ;  /* 0x00000026211c7220 */ /* 0x000fe20000410000 */
[----:B------:R-:W-:Y:S01]  /*11ad0*/  FFMA.FTZ R86, R29, R86, R27 ;  /* 0x000000561d567223 */ /* 0x000fe2000001001b */
[-C--:B------:R-:W-:Y:S01]  /*11ae0*/  FMUL.FTZ R32, R33, R36.reuse ;  /* 0x0000002421207220 */ /* 0x080fe20000410000 */
[----:B------:R-:W-:Y:S01]  /*11af0*/  LOP3.LUT R85, R85, 0xffff0000, RZ, 0xc0, !PT ;  /* 0xffff000055557812 */ /* 0x000fe200078ec0ff */
[C---:B------:R-:W-:Y:S01]  /*11b00*/  FFMA.FTZ R36, R25.reuse, R36, -R28 ;  /* 0x0000002419247223 */ /* 0x040fe2000001081c */
[----:B------:R-:W-:Y:S01]  /*11b10*/  LOP3.LUT R27, R90, 0xffff0000, RZ, 0xc0, !PT ;  /* 0xffff00005a1b7812 */ /* 0x000fe200078ec0ff */
[----:B------:R-:W-:Y:S01]  /*11b20*/  FFMA.FTZ R32, R25, R38, R32 ;  /* 0x0000002619207223 */ /* 0x000fe20000010020 */
[----:B------:R-:W-:Y:S01]  /*11b30*/  LOP3.LUT R84, R84, 0xffff0000, RZ, 0xc0, !PT ;  /* 0xffff000054547812 */ /* 0x000fe200078ec0ff */
[C---:B------:R-:W-:Y:S01]  /*11b40*/  FMUL.FTZ R25, R34.reuse, R85 ;  /* 0x0000005522197220 */ /* 0x040fe20000410000 */
[----:B------:R-:W-:Y:S01]  /*11b50*/  LOP3.LUT R91, R91, 0xffff0000, RZ, 0xc0, !PT ;  /* 0xffff00005b5b7812 */ /* 0x000fe200078ec0ff */
[----:B------:R-:W-:Y:S01]  /*11b60*/  FFMA.FTZ R42, R29, R89, -R42 ;  /* 0x000000591d2a7223 */ /* 0x000fe2000001082a */
[-C--:B------:R-:W-:Y:S01]  /*11b70*/  FMUL.FTZ R34, R34, R27.reuse ;  /* 0x0000001b22227220 */ /* 0x080fe20000410000 */
[C---:B------:R-:W-:Y:S01]  /*11b80*/  FMUL.FTZ R29, R35.reuse, R84 ;  /* 0x00000054231d7220 */ /* 0x040fe20000410000 */
[C---:B------:R-:W-:Y:S01]  /*11b90*/  FFMA.FTZ R27, R24.reuse, R27, -R25 ;  /* 0x0000001b181b7223 */ /* 0x040fe20000010819 */
[----:B------:R-:W-:Y:S01]  /*11ba0*/  FMUL.FTZ R35, R35, R91 ;  /* 0x0000005b23237220 */ /* 0x000fe20000410000 */
[----:B------:R-:W-:Y:S01]  /*11bb0*/  FFMA.FTZ R85, R24, R85, R34 ;  /* 0x0000005518557223 */ /* 0x000fe20000010022 */
[C---:B------:R-:W-:Y:S01]  /*11bc0*/  FFMA.FTZ R34, R30.reuse, R91, -R29 ;  /* 0x0000005b1e227223 */ /* 0x040fe2000001081d */
[----:B------:R-:W-:Y:S01]  /*11bd0*/  F2FP.BF16.F32.PACK_AB R24, R31, R26 ;  /* 0x0000001a1f18723e */ /* 0x000fe200000010ff */
        /* <DEDUP_REMOVED lines=10> */
.L_x_2824:
[----:B------:R-:W-:Y:S05]  /*11c80*/  BSYNC B1 ;  /* 0x0000000000017941 */ /* 0x000fea0003800000 */
.L_x_2823:
[----:B---3--:R-:W-:-:S05]  /*11c90*/  VIADD R24, R170, 0x40 ;  /* 0x00000040aa187836 */ /* 0x008fca0000000000 */
[----:B------:R-:W-:-:S13]  /*11ca0*/  ISETP.GE.AND P0, PT, R24, R3, PT ;  /* 0x000000031800720c */ /* 0x000fda0003f06270 */
[----:B------:R-:W-:Y:S05]  /*11cb0*/  @P0 BRA `(.L_x_2804) ;  /* 0x0000001400040947 */ /* 0x000fea0003800000 */
[----:B------:R-:W3:Y:S01]  /*11cc0*/  LDC R3, c[0x0][0x3f4] ;  /* 0x0000fd00ff037b82 */ /* 0x000ee20000000800 */
[----:B------:R-:W-:Y:S01]  /*11cd0*/  BSSY B1, `(.L_x_2829) ;  /* 0x000006d000017945 */ /* 0x000fe20003800000 */
[----:B-1----:R-:W-:Y:S02]  /*11ce0*/  SHF.R.U32.HI R44, RZ, 0x3, R177 ;  /* 0x00000003ff2c7819 */ /* 0x002fe400000116b1 */
[-C--:B---3--:R-:W-:Y:S02]  /*11cf0*/  ISETP.GE.AND P0, PT, R16, R3.reuse, PT ;  /* 0x000000031000720c */ /* 0x088fe40003f06270 */
[-C--:B------:R-:W-:Y:S02]  /*11d00*/  ISETP.GE.AND P1, PT, R163, R3.reuse, PT ;  /* 0x00000003a300720c */ /* 0x080fe40003f26270 */
[----:B------:R-:W-:-:S09]  /*11d10*/  ISETP.GE.AND P2, PT, R164, R3, PT ;  /* 0x00000003a400720c */ /* 0x000fd20003f46270 */
[----:B------:R-:W-:Y:S05]  /*11d20*/  @P0 BRA `(.L_x_2830) ;  /* 0x00000004009c0947 */ /* 0x000fea0003800000 */
[----:B------:R-:W3:Y:S01]  /*11d30*/  LDL R42, [R1+0x40] ;  /* 0x00004000012a7983 */ /* 0x000ee20000100800 */
[----:B------:R-:W-:Y:S02]  /*11d40*/  LEA.HI R24, R3, R206, RZ, 0x1d ;  /* 0x000000ce03187211 */ /* 0x000fe400078fe8ff */
[--C-:B--2---:R-:W-:Y:S02]  /*11d50*/  SHF.R.U64 R33, R4, 0x10, R5.reuse ;  /* 0x0000001004217819 */ /* 0x104fe40000001205 */
        /* <DEDUP_REMOVED lines=15> */
[----:B------:R-:W-:Y:S01]  /*11e50*/  PRMT R96, R96, 0x5410, R5 ;  /* 0x0000541060607816 */ /* 0x000fe20000000005 */
[----:B------:R-:W-:Y:S01]  /*11e60*/  IMAD.U32 R38, R94, 0x10000, RZ ;  /* 0x000100005e267824 */ /* 0x000fe200078e00ff */
[----:B------:R-:W-:Y:S01]  /*11e70*/  PRMT R97, R97, 0x5410, R6 ;  /* 0x0000541061617816 */ /* 0x000fe20000000006 */
[----:B------:R-:W-:Y:S01]  /*11e80*/  IMAD.U32 R39, R95, 0x10000, RZ ;  /* 0x000100005f277824 */ /* 0x000fe200078e00ff */
[----:B------:R-:W1:Y:S01]  /*11e90*/  LDS.128 R28, [R32+0xc400] ;  /* 0x00c40000201c7984 */ /* 0x000e620000000c00 */
[----:B------:R-:W-:Y:S02]  /*11ea0*/  PRMT R98, R98, 0x5410, R37 ;  /* 0x0000541062627816 */ /* 0x000fe40000000025 */
[----:B------:R-:W-:-:S02]  /*11eb0*/  SHF.R.U32.HI R48, RZ, 0x10, R49 ;  /* 0x00000010ff307819 */ /* 0x000fc40000011631 */
[--C-:B------:R-:W-:Y:S01]  /*11ec0*/  SHF.R.U64 R35, R50, 0x10, R51.reuse ;  /* 0x0000001032237819 */ /* 0x100fe20000001233 */
[----:B------:R-:W-:Y:S01]  /*11ed0*/  IMAD.U32 R37, R98, 0x10000, RZ ;  /* 0x0001000062257824 */ /* 0x000fe200078e00ff */
[----:B------:R-:W-:Y:S02]  /*11ee0*/  PRMT R99, R99, 0x5410, R48 ;  /* 0x0000541063637816 */ /* 0x000fe40000000030 */
[----:B------:R-:W-:Y:S02]  /*11ef0*/  SHF.R.U32.HI R50, RZ, 0x10, R51 ;  /* 0x00000010ff327819 */ /* 0x000fe40000011633 */
[----:B------:R-:W-:Y:S02]  /*11f00*/  LOP3.LUT R94, R94, 0xffff0000, RZ, 0xc0, !PT ;  /* 0xffff00005e5e7812 */ /* 0x000fe400078ec0ff */
[----:B------:R-:W-:Y:S02]  /*11f10*/  PRMT R101, R101, 0x5410, R50 ;  /* 0x0000541065657816 */ /* 0x000fe40000000032 */
[----:B------:R-:W-:-:S02]  /*11f20*/  LOP3.LUT R98, R98, 0xffff0000, RZ, 0xc0, !PT ;  /* 0xffff000062627812 */ /* 0x000fc400078ec0ff */
[----:B------:R-:W-:Y:S02]  /*11f30*/  LOP3.LUT R95, R95, 0xffff0000, RZ, 0xc0, !PT ;  /* 0xffff00005f5f7812 */ /* 0x000fe400078ec0ff */
[----:B------:R-:W-:Y:S01]  /*11f40*/  PRMT R100, R100, 0x5410, R35 ;  /* 0x0000541064647816 */ /* 0x000fe20000000023 */
        /* <DEDUP_REMOVED lines=25> */
[----:B------:R-:W-:Y:S01]  /*120e0*/  FMUL.FTZ R47, R34, R27 ;  /* 0x0000001b222f7220 */ /* 0x000fe20000410000 */
[----:B------:R-:W-:Y:S02]  /*120f0*/  IMAD.U32 R4, R101, 0x10000, RZ ;  /* 0x0001000065047824 */ /* 0x000fe400078e00ff */
[----:B------:R-:W-:Y:S01]  /*12100*/  FMUL.FTZ R34, R36, R37 ;  /* 0x0000002524227220 */ /* 0x000fe20000410000 */
[C---:B------:R-:W-:Y:S01]  /*12110*/  FFMA.FTZ R45, R6.reuse, R27, -R45 ;  /* 0x0000001b062d7223 */ /* 0x040fe2000001082d */
[----:B------:R-:W-:Y:S01]  /*12120*/  FFMA.FTZ R47, R6, R39, R47 ;  /* 0x00000027062f7223 */ /* 0x000fe2000001002f */
        /* <DEDUP_REMOVED lines=8> */
[-C--:B------:R-:W-:Y:S01]  /*121b0*/  FMUL.FTZ R36, R29, R99.reuse ;  /* 0x000000631d247220 */ /* 0x080fe20000410000 */
[C---:B------:R-:W-:Y:S01]  /*121c0*/  IMAD.U32 R4, R100.reuse, 0x10000, RZ ;  /* 0x0001000064047824 */ /* 0x040fe200078e00ff */
[----:B------:R-:W-:Y:S01]  /*121d0*/  LOP3.LUT R100, R100, 0xffff0000, RZ, 0xc0, !PT ;  /* 0xffff000064647812 */ /* 0x000fe200078ec0ff */
[C---:B------:R-:W-:Y:S01]  /*121e0*/  FMUL.FTZ R38, R35.reuse, R6 ;  /* 0x0000000623267220 */ /* 0x040fe20000410000 */
[C---:B------:R-:W-:Y:S01]  /*121f0*/  FFMA.FTZ R34, R24.reuse, R99, -R27 ;  /* 0x0000006318227223 */ /* 0x040fe2000001081b */
[----:B------:R-:W-:Y:S01]  /*12200*/  FFMA.FTZ R36, R24, R95, R36 ;  /* 0x0000005f18247223 */ /* 0x000fe20000010024 */
[----:B------:R-:W-:Y:S01]  /*12210*/  LOP3.LUT R96, R96, 0xffff0000, RZ, 0xc0, !PT ;  /* 0xffff000060607812 */ /* 0x000fe200078ec0ff */
[----:B------:R-:W-:Y:S01]  /*12220*/  FMUL.FTZ R24, R35, R4 ;  /* 0x0000000423187220 */ /* 0x000fe20000410000 */
[----:B------:R-:W-:Y:S01]  /*12230*/  LOP3.LUT R97, R97, 0xffff0000, RZ, 0xc0, !PT ;  /* 0xffff000061617812 */ /* 0x000fe200078ec0ff */
[----:B------:R-:W-:Y:S01]  /*12240*/  FFMA.FTZ R28, R5, R94, R28 ;  /* 0x0000005e051c7223 */ /* 0x000fe2000001001c */
[----:B------:R-:W-:Y:S01]  /*12250*/  LOP3.LUT R101, R101, 0xffff0000, RZ, 0xc0, !PT ;  /* 0xffff000065657812 */ /* 0x000fe200078ec0ff */
[C---:B------:R-:W-:Y:S01]  /*12260*/  FFMA.FTZ R38, R7.reuse, R4, -R38 ;  /* 0x0000000407267223 */ /* 0x040fe20000010826 */
[C---:B------:R-:W-:Y:S01]  /*12270*/  FMUL.FTZ R5, R30.reuse, R100 ;  /* 0x000000641e057220 */ /* 0x040fe20000410000 */
[----:B------:R-:W-:Y:S01]  /*12280*/  FFMA.FTZ R7, R7, R6, R24 ;  /* 0x0000000607077223 */ /* 0x000fe20000010018 */
[-C--:B------:R-:W-:Y:S01]  /*12290*/  FMUL.FTZ R4, R30, R96.reuse ;  /* 0x000000601e047220 */ /* 0x080fe20000410000 */
[C---:B------:R-:W-:Y:S01]  /*122a0*/  FMUL.FTZ R29, R31.reuse, R97 ;  /* 0x000000611f1d7220 */ /* 0x040fe20000410000 */
[-C--:B------:R-:W-:Y:S01]  /*122b0*/  FMUL.FTZ R6, R31, R101.reuse ;  /* 0x000000651f067220 */ /* 0x080fe20000410000 */
[C---:B------:R-:W-:Y:S01]  /*122c0*/  FFMA.FTZ R96, R25.reuse, R96, R5 ;  /* 0x0000006019607223 */ /* 0x040fe20000010005 */
[----:B------:R-:W-:Y:S01]  /*122d0*/  FFMA.FTZ R27, R25, R100, -R4 ;  /* 0x00000064191b7223 */ /* 0x000fe20000010804 */
[C---:B------:R-:W-:Y:S01]  /*122e0*/  FFMA.FTZ R30, R26.reuse, R101, -R29 ;  /* 0x000000651a1e7223 */ /* 0x040fe2000001081d */
        /* <DEDUP_REMOVED lines=11> */
.L_x_2830:
[----:B------:R-:W-:Y:S05]  /*123a0*/  BSYNC B1 ;  /* 0x0000000000017941 */ /* 0x000fea0003800000 */
.L_x_2829:
[----:B------:R-:W-:Y:S04]  /*123b0*/  BSSY B1, `(.L_x_2831) ;  /* 0x0000069000017945 */ /* 0x000fe80003800000 */
[----:B------:R-:W-:Y:S05]  /*123c0*/  @P1 BRA `(.L_x_2832) ;  /* 0x00000004009c1947 */ /* 0x000fea0003800000 */
[----:B------:R-:W3:Y:S01]  /*123d0*/  LDL R43, [R1+0x38] ;  /* 0x00003800012b7983 */ /* 0x000ee20000100800 */
[----:B-1----:R-:W-:Y:S02]  /*123e0*/  LEA.HI R4, R3, R166, RZ, 0x1d ;  /* 0x000000a603047211 */ /* 0x002fe400078fe8ff */
[----:B--2---:R-:W-:Y:S02]  /*123f0*/  SHF.R.U64 R29, R8, 0x10, R9 ;  /* 0x00000010081d7819 */ /* 0x004fe40000001209 */
[----:B------:R-:W-:Y:S01]  /*12400*/  SHF.R.S32.HI R5, RZ, 0x1f, R4 ;  /* 0x0000001fff057819 */ /* 0x000fe20000011404 */
[----:B------:R-:W-:Y:S01]  /*12410*/  IMAD.SHL.U32 R6, R4, 0x8, RZ ;  /* 0x0000000804067824 */ /* 0x000fe200078e00ff */
[----:B------:R-:W-:Y:S02]  /*12420*/  SHF.R.U64 R33, R52, 0x10, R53 ;  /* 0x0000001034217819 */ /* 0x000fe40000001235 */
[----:B------:R-:W-:Y:S02]  /*12430*/  LEA.HI R5, R5, R4, RZ, 0x3 ;  /* 0x0000000405057211 */ /* 0x000fe400078f18ff */
[----:B------:R-:W-:-:S02]  /*12440*/  LOP3.LUT R4, R177, 0x38, R6, 0xf8, !PT ;  /* 0x00000038b1047812 */ /* 0x000fc400078ef806 */
[----:B------:R-:W-:Y:S02]  /*12450*/  SHF.L.U32 R6, R5, 0xa, RZ ;  /* 0x0000000a05067819 */ /* 0x000fe400000006ff */
[----:B------:R-:W-:Y:S02]  /*12460*/  LOP3.LUT R5, R4, R44, RZ, 0x3c, !PT ;  /* 0x0000002c04057212 */ /* 0x000fe400078e3cff */
[----:B------:R-:W-:Y:S02]  /*12470*/  LOP3.LUT R6, R6, 0x7fffe000, RZ, 0xc0, !PT ;  /* 0x7fffe00006067812 */ /* 0x000fe400078ec0ff */
[----:B------:R-:W-:Y:S02]  /*12480*/  PRMT R76, R76, 0x5410, R29 ;  /* 0x000054104c4c7816 */ /* 0x000fe4000000001d */
[----:B------:R-:W-:Y:S02]  /*12490*/  IADD3 R25, R5, R6, R184 ;  /* 0x0000000605197210 */ /* 0x000fe40007ffe0b8 */
[----:B------:R-:W-:Y:S01]  /*124a0*/  SHF.R.U32.HI R8, RZ, 0x10, R9 ;  /* 0x00000010ff087819 */ /* 0x000fe20000011609 */
[----:B------:R-:W-:Y:S01]  /*124b0*/  IMAD.U32 R34, R76, 0x10000, RZ ;  /* 0x000100004c227824 */ /* 0x000fe200078e00ff */
[----:B------:R-:W-:Y:S01]  /*124c0*/  PRMT R80, R80, 0x5410, R33 ;  /* 0x0000541050507816 */ /* 0x000fe20000000021 */
[----:B------:R-:W-:Y:S01]  /*124d0*/  IMAD R28, R25, 0x2, R2 ;  /* 0x00000002191c7824 */ /* 0x000fe200078e0202 */
[----:B------:R-:W-:-:S02]  /*124e0*/  SHF.R.U32.HI R52, RZ, 0x10, R53 ;  /* 0x00000010ff347819 */ /* 0x000fc40000011635 */
[----:B------:R-:W-:Y:S01]  /*124f0*/  SHF.R.U64 R9, R10, 0x10, R11 ;  /* 0x000000100a097819 */ /* 0x000fe2000000120b */
[----:B------:R-:W-:Y:S01]  /*12500*/  IMAD.U32 R33, R80, 0x10000, RZ ;  /* 0x0001000050217824 */ /* 0x000fe200078e00ff */
[----:B------:R-:W1:Y:S01]  /*12510*/  LDS.128 R24, [R28+0xc400] ;  /* 0x00c400001c187984 */ /* 0x000e620000000c00 */
[----:B------:R-:W-:Y:S02]  /*12520*/  SHF.R.U64 R31, R54, 0x10, R55 ;  /* 0x00000010361f7819 */ /* 0x000fe40000001237 */
[----:B------:R-:W-:Y:S02]  /*12530*/  SHF.R.U32.HI R10, RZ, 0x10, R11 ;  /* 0x00000010ff0a7819 */ /* 0x000fe4000001160b */
[----:B------:R-:W-:Y:S02]  /*12540*/  PRMT R77, R77, 0x5410, R8 ;  /* 0x000054104d4d7816 */ /* 0x000fe40000000008 */
[----:B------:R-:W-:Y:S02]  /*12550*/  SHF.R.U32.HI R54, RZ, 0x10, R55 ;  /* 0x00000010ff367819 */ /* 0x000fe40000011637 */
[----:B------:R-:W-:Y:S01]  /*12560*/  PRMT R81, R81, 0x5410, R52 ;  /* 0x0000541051517816 */ /* 0x000fe20000000034 */
[----:B------:R-:W-:Y:S01]  /*12570*/  IMAD.U32 R35, R77, 0x10000, RZ ;  /* 0x000100004d237824 */ /* 0x000fe200078e00ff */
[----:B------:R-:W-:-:S02]  /*12580*/  PRMT R79, R79, 0x5410, R10 ;  /* 0x000054104f4f7816 */ /* 0x000fc4000000000a */
[----:B------:R-:W-:Y:S02]  /*12590*/  PRMT R83, R83, 0x5410, R54 ;  /* 0x0000541053537816 */ /* 0x000fe40000000036 */
[----:B------:R-:W-:Y:S02]  /*125a0*/  PRMT R78, R78, 0x5410, R9 ;  /* 0x000054104e4e7816 */ /* 0x000fe40000000009 */
[----:B------:R-:W-:Y:S01]  /*125b0*/  PRMT R82, R82, 0x5410, R31 ;  /* 0x0000541052527816 */ /* 0x000fe2000000001f */
[C---:B-1----:R-:W-:Y:S01]  /*125c0*/  IMAD.U32 R29, R24.reuse, 0x10000, RZ ;  /* 0x00010000181d7824 */ /* 0x042fe200078e00ff */
[----:B------:R-:W-:Y:S01]  /*125d0*/  LOP3.LUT R24, R24, 0xffff0000, RZ, 0xc0, !PT ;  /* 0xffff000018187812 */ /* 0x000fe200078ec0ff */
[C---:B------:R-:W-:Y:S01]  /*125e0*/  IMAD.U32 R30, R25.reuse, 0x10000, RZ ;  /* 0x00010000191e7824 */ /* 0x040fe200078e00ff */
[----:B------:R-:W-:Y:S01]  /*125f0*/  LOP3.LUT R25, R25, 0xffff0000, RZ, 0xc0, !PT ;  /* 0xffff000019197812 */ /* 0x000fe200078ec0ff */
[C---:B------:R-:W-:Y:S01]  /*12600*/  FMUL.FTZ R37, R29.reuse, R34 ;  /* 0x000000221d257220 */ /* 0x040fe20000410000 */
[----:B------:R-:W-:Y:S01]  /*12610*/  FMUL.FTZ R39, R29, R33 ;  /* 0x000000211d277220 */ /* 0x000fe20000410000 */
[----:B------:R-:W-:-:S02]  /*12620*/  IMAD.U32 R29, R81, 0x10000, RZ ;  /* 0x00010000511d7824 */ /* 0x000fc400078e00ff */
[C---:B------:R-:W-:Y:S01]  /*12630*/  FMUL.FTZ R36, R30.reuse, R35 ;  /* 0x000000231e247220 */ /* 0x040fe20000410000 */
        /* <DEDUP_REMOVED lines=10> */
[----:B------:R-:W-:Y:S01]  /*126e0*/  FFMA.FTZ R37, R8, R33, -R37 ;  /* 0x0000002108257223 */ /* 0x000fe20000010825 */
[----:B------:R-:W-:-:S02]  /*126f0*/  IMAD.U32 R33, R79, 0x10000, RZ ;  /* 0x000100004f217824 */ /* 0x000fc400078e00ff */
[----:B------:R-:W-:Y:S01]  /*12700*/  FFMA.FTZ R39, R8, R34, R39 ;  /* 0x0000002208277223 */ /* 0x000fe20000010027 */
[----:B------:R-:W-:Y:S02]  /*12710*/  IMAD.U32 R8, R83, 0x10000, RZ ;  /* 0x0001000053087824 */ /* 0x000fe400078e00ff */
[----:B------:R-:W-:Y:S01]  /*12720*/  FFMA.FTZ R36, R9, R29, -R36 ;  /* 0x0000001d09247223 */ /* 0x000fe20000010824 */
[----:B------:R-:W-:Y:S01]  /*12730*/  FMUL.FTZ R34, R32, R33 ;  /* 0x0000002120227220 */ /* 0x000fe20000410000 */
[----:B------:R-:W-:Y:S01]  /*12740*/  IMAD.U32 R11, R7, 0x10000, RZ ;  /* 0x00010000070b7824 */ /* 0x000fe200078e00ff */
[----:B------:R-:W-:Y:S01]  /*12750*/  LOP3.LUT R29, R76, 0xffff0000, RZ, 0xc0, !PT ;  /* 0xffff00004c1d7812 */ /* 0x000fe200078ec0ff */
[-C--:B------:R-:W-:Y:S01]  /*12760*/  FMUL.FTZ R32, R32, R8.reuse ;  /* 0x0000000820207220 */ /* 0x080fe20000410000 */
[----:B------:R-:W-:Y:S01]  /*12770*/  FFMA.FTZ R35, R9, R35, R30 ;  /* 0x0000002309237223 */ /* 0x000fe2000001001e */
[----:B------:R-:W-:Y:S01]  /*12780*/  LOP3.LUT R9, R80, 0xffff0000, RZ, 0xc0, !PT ;  /* 0xffff000050097812 */ /* 0x000fe200078ec0ff */
[C---:B------:R-:W-:Y:S01]  /*12790*/  FFMA.FTZ R38, R11.reuse, R8, -R34 ;  /* 0x000000080b267223 */ /* 0x040fe20000010822 */
[----:B------:R-:W-:Y:S01]  /*127a0*/  FFMA.FTZ R40, R11, R33, R32 ;  /* 0x000000210b287223 */ /* 0x000fe20000010020 */
[C---:B------:R-:W-:Y:S01]  /*127b0*/  FMUL.FTZ R11, R24.reuse, R29 ;  /* 0x0000001d180b7220 */ /* 0x040fe20000410000 */
[----:B------:R-:W-:Y:S01]  /*127c0*/  LOP3.LUT R8, R81, 0xffff0000, RZ, 0xc0, !PT ;  /* 0xffff000051087812 */ /* 0x000fe200078ec0ff */
[-C--:B------:R-:W-:Y:S01]  /*127d0*/  FMUL.FTZ R33, R24, R9.reuse ;  /* 0x0000000918217220 */ /* 0x080fe20000410000 */
[----:B------:R-:W-:Y:S01]  /*127e0*/  LOP3.LUT R30, R77, 0xffff0000, RZ, 0xc0, !PT ;  /* 0xffff00004d1e7812 */ /* 0x000fe200078ec0ff */
[----:B------:R-:W-:Y:S01]  /*127f0*/  FFMA.FTZ R24, R4, R9, -R11 ;  /* 0x0000000904187223 */ /* 0x000fe2000001080b */
[----:B------:R-:W-:-:S02]  /*12800*/  IMAD.U32 R11, R78, 0x10000, RZ ;  /* 0x000100004e0b7824 */ /* 0x000fc400078e00ff */
[----:B------:R-:W-:Y:S01]  /*12810*/  FFMA.FTZ R32, R4, R29, R33 ;  /* 0x0000001d04207223 */ /* 0x000fe20000010021 */
[----:B------:R-:W-:Y:S02]  /*12820*/  IMAD.U32 R10, R6, 0x10000, RZ ;  /* 0x00010000060a7824 */ /* 0x000fe400078e00ff */
[----:B------:R-:W-:Y:S01]  /*12830*/  FMUL.FTZ R34, R25, R30 ;  /* 0x0000001e19227220 */ /* 0x000fe20000410000 */
[----:B------:R-:W-:Y:S02]  /*12840*/  IMAD.U32 R9, R82, 0x10000, RZ ;  /* 0x0001000052097824 */ /* 0x000fe400078e00ff */
[----:B------:R-:W-:Y:S01]  /*12850*/  FMUL.FTZ R29, R31, R11 ;  /* 0x0000000b1f1d7220 */ /* 0x000fe20000410000 */
[-C--:B------:R-:W-:Y:S01]  /*12860*/  FMUL.FTZ R41, R25, R8.reuse ;  /* 0x0000000819297220 */ /* 0x080fe20000410000 */
[----:B------:R-:W-:Y:S01]  /*12870*/  FFMA.FTZ R25, R5, R8, -R34 ;  /* 0x0000000805197223 */ /* 0x000fe20000010822 */
[-C--:B------:R-:W-:Y:S01]  /*12880*/  FMUL.FTZ R31, R31, R9.reuse ;  /* 0x000000091f1f7220 */ /* 0x080fe20000410000 */
[----:B------:R-:W-:Y:S01]  /*12890*/  FFMA.FTZ R29, R10, R9, -R29 ;  /* 0x000000090a1d7223 */ /* 0x000fe2000001081d */
[----:B------:R-:W-:Y:S01]  /*128a0*/  FFMA.FTZ R30, R5, R30, R41 ;  /* 0x0000001e051e7223 */ /* 0x000fe20000010029 */
[----:B------:R-:W-:Y:S01]  /*128b0*/  LOP3.LUT R9, R78, 0xffff0000, RZ, 0xc0, !PT ;  /* 0xffff00004e097812 */ /* 0x000fe200078ec0ff */
[----:B------:R-:W-:Y:S01]  /*128c0*/  FFMA.FTZ R10, R10, R11, R31 ;  /* 0x0000000b0a0a7223 */ /* 0x000fe2000001001f */
[----:B------:R-:W-:-:S02]  /*128d0*/  LOP3.LUT R5, R82, 0xffff0000, RZ, 0xc0, !PT ;  /* 0xffff000052057812 */ /* 0x000fc400078ec0ff */
[----:B------:R-:W-:Y:S01]  /*128e0*/  LOP3.LUT R8, R79, 0xffff0000, RZ, 0xc0, !PT ;  /* 0xffff00004f087812 */ /* 0x000fe200078ec0ff */
[C---:B------:R-:W-:Y:S01]  /*128f0*/  FMUL.FTZ R11, R26.reuse, R9 ;  /* 0x000000091a0b7220 */ /* 0x040fe20000410000 */
[----:B------:R-:W-:Y:S01]  /*12900*/  LOP3.LUT R4, R83, 0xffff0000, RZ, 0xc0, !PT ;  /* 0xffff000053047812 */ /* 0x000fe200078ec0ff */
[-C--:B------:R-:W-:Y:S01]  /*12910*/  FMUL.FTZ R34, R26, R5.reuse ;  /* 0x000000051a227220 */ /* 0x080fe20000410000 */
[----:B------:R-:W-:Y:S01]  /*12920*/  LOP3.LUT R6, R6, 0xffff0000, RZ, 0xc0, !PT ;  /* 0xffff000006067812 */ /* 0x000fe200078ec0ff */
[----:B------:R-:W-:Y:S01]  /*12930*/  FMUL.FTZ R42, R27, R8 ;  /* 0x000000081b2a7220 */ /* 0x000fe20000410000 */
[----:B------:R-:W-:Y:S01]  /*12940*/  LOP3.LUT R7, R7, 0xffff0000, RZ, 0xc0, !PT ;  /* 0xffff000007077812 */ /* 0x000fe200078ec0ff */
[-C--:B------:R-:W-:Y:S02]  /*12950*/  FMUL.FTZ R31, R27, R4.reuse ;  /* 0x000000041b1f7220 */ /* 0x080fe40000410000 */
[C---:B------:R-:W-:Y:S01]  /*12960*/  FFMA.FTZ R26, R6.reuse, R5, -R11 ;  /* 0x00000005061a7223 */ /* 0x040fe2000001080b */
[----:B------:R-:W-:Y:S01]  /*12970*/  FFMA.FTZ R11, R6, R9, R34 ;  /* 0x00000009060b7223 */ /* 0x000fe20000010022 */
        /* <DEDUP_REMOVED lines=12> */
.L_x_2832:
[----:B------:R-:W-:Y:S05]  /*12a40*/  BSYNC B1 ;  /* 0x0000000000017941 */ /* 0x000fea0003800000 */
.L_x_2831:
[----:B------:R-:W-:Y:S05]  /*12a50*/  @P2 BRA `(.L_x_2804) ;  /* 0x00000004009c2947 */ /* 0x000fea0003800000 */
[----:B--2---:R-:W2:Y:S01]  /*12a60*/  LDL R34, [R1+0x34] ;  /* 0x0000340001227983 */ /* 0x004ea20000100800 */
[----:B------:R-:W-:Y:S02]  /*12a70*/  LEA.HI R3, R3, R167, RZ, 0x1d ;  /* 0x000000a703037211 */ /* 0x000fe400078fe8ff */
[----:B-1----:R-:W-:Y:S02]  /*12a80*/  SHF.R.U64 R25, R12, 0x10, R13 ;  /* 0x000000100c197819 */ /* 0x002fe4000000120d */
[----:B---3--:R-:W-:Y:S01]  /*12a90*/  SHF.R.S32.HI R6, RZ, 0x1f, R3 ;  /* 0x0000001fff067819 */ /* 0x008fe20000011403 */
[----:B------:R-:W-:Y:S01]  /*12aa0*/  IMAD.SHL.U32 R4, R3, 0x8, RZ ;  /* 0x0000000803047824 */ /* 0x000fe200078e00ff */
[----:B------:R-:W-:Y:S02]  /*12ab0*/  SHF.R.U64 R27, R56, 0x10, R57 ;  /* 0x00000010381b7819 */ /* 0x000fe40000001239 */
[----:B------:R-:W-:Y:S02]  /*12ac0*/  LEA.HI R6, R6, R3, RZ, 0x3 ;  /* 0x0000000306067211 */ /* 0x000fe400078f18ff */
[----:B------:R-:W-:-:S02]  /*12ad0*/  LOP3.LUT R3, R177, 0x38, R4, 0xf8, !PT ;  /* 0x00000038b1037812 */ /* 0x000fc400078ef804 */
[----:B------:R-:W-:Y:S01]  /*12ae0*/  SHF.R.U32.HI R13, RZ, 0x10, R13 ;  /* 0x00000010ff0d7819 */ /* 0x000fe2000001160d */
[----:B------:R-:W-:Y:S01]  /*12af0*/  IMAD.SHL.U32 R6, R6, 0x400, RZ ;  /* 0x0000040006067824 */ /* 0x000fe200078e00ff */
[----:B------:R-:W-:Y:S02]  /*12b00*/  LOP3.LUT R3, R3, R44, RZ, 0x3c, !PT ;  /* 0x0000002c03037212 */ /* 0x000fe400078e3cff */
[----:B------:R-:W-:Y:S02]  /*12b10*/  PRMT R26, R0, 0x5410, R25 ;  /* 0x00005410001a7816 */ /* 0x000fe40000000019 */
[----:B------:R-:W-:Y:S02]  /*12b20*/  LOP3.LUT R6, R6, 0x7fffe000, RZ, 0xc0, !PT ;  /* 0x7fffe00006067812 */ /* 0x000fe400078ec0ff */
[----:B------:R-:W-:Y:S02]  /*12b30*/  SHF.R.U64 R30, R14, 0x10, R15 ;  /* 0x000000100e1e7819 */ /* 0x000fe4000000120f */
[----:B------:R-:W-:-:S02]  /*12b40*/  IADD3 R3, R3, R6, R184 ;  /* 0x0000000603037210 */ /* 0x000fc40007ffe0b8 */
[----:B------:R-:W-:Y:S01]  /*12b50*/  PRMT R70, R70, 0x5410, R27 ;  /* 0x0000541046467816 */ /* 0x000fe2000000001b */
[----:B------:R-:W-:Y:S01]  /*12b60*/  IMAD.U32 R27, R26, 0x10000, RZ ;  /* 0x000100001a1b7824 */ /* 0x000fe200078e00ff */
[----:B------:R-:W-:Y:S01]  /*12b70*/  SHF.R.U32.HI R56, RZ, 0x10, R57 ;  /* 0x00000010ff387819 */ /* 0x000fe20000011639 */
[----:B------:R-:W-:Y:S01]  /*12b80*/  IMAD R3, R3, 0x2, R2 ;  /* 0x0000000203037824 */ /* 0x000fe200078e0202 */
[----:B------:R-:W-:Y:S01]  /*12b90*/  SHF.R.U32.HI R14, RZ, 0x10, R15 ;  /* 0x00000010ff0e7819 */ /* 0x000fe2000001160f */
[----:B------:R-:W-:Y:S01]  /*12ba0*/  IMAD.U32 R25, R70, 0x10000, RZ ;  /* 0x0001000046197824 */ /* 0x000fe200078e00ff */
[----:B------:R-:W-:Y:S02]  /*12bb0*/  PRMT R28, R20, 0x5410, R13 ;  /* 0x00005410141c7816 */ /* 0x000fe4000000000d */
[----:B------:R-:W1:Y:S01]  /*12bc0*/  LDS.128 R8, [R3+0xc400] ;  /* 0x00c4000003087984 */ /* 0x000e620000000c00 */
[--C-:B------:R-:W-:Y:S02]  /*12bd0*/  SHF.R.U64 R24, R58, 0x10, R59.reuse ;  /* 0x000000103a187819 */ /* 0x100fe4000000123b */
[----:B------:R-:W-:Y:S01]  /*12be0*/  PRMT R71, R71, 0x5410, R56 ;  /* 0x0000541047477816 */ /* 0x000fe20000000038 */
[----:B------:R-:W-:Y:S01]  /*12bf0*/  IMAD.U32 R29, R28, 0x10000, RZ ;  /* 0x000100001c1d7824 */ /* 0x000fe200078e00ff */
[----:B------:R-:W-:-:S02]  /*12c00*/  SHF.R.U32.HI R59, RZ, 0x10, R59 ;  /* 0x00000010ff3b7819 */ /* 0x000fc4000001163b */
[----:B------:R-:W-:Y:S02]  /*12c10*/  PRMT R69, R69, 0x5410, R14 ;  /* 0x0000541045457816 */ /* 0x000fe4000000000e */
[----:B------:R-:W-:Y:S02]  /*12c20*/  PRMT R73, R73, 0x5410, R24 ;  /* 0x0000541049497816 */ /* 0x000fe40000000018 */
[----:B------:R-:W-:Y:S02]  /*12c30*/  PRMT R74, R74, 0x5410, R59 ;  /* 0x000054104a4a7816 */ /* 0x000fe4000000003b */
[----:B------:R-:W-:Y:S02]  /*12c40*/  LOP3.LUT R28, R28, 0xffff0000, RZ, 0xc0, !PT ;  /* 0xffff00001c1c7812 */ /* 0x000fe400078ec0ff */
        /* <DEDUP_REMOVED lines=20> */
[----:B------:R-:W-:Y:S01]  /*12d90*/  FFMA.FTZ R32, R0, R25, -R31 ;  /* 0x0000001900207223 */ /* 0x000fe2000001081f */
[----:B------:R-:W-:-:S02]  /*12da0*/  IMAD.U32 R31, R69, 0x10000, RZ ;  /* 0x00010000451f7824 */ /* 0x000fc400078e00ff */
[----:B------:R-:W-:Y:S01]  /*12db0*/  FFMA.FTZ R35, R12, R15, -R35 ;  /* 0x0000000f0c237223 */ /* 0x000fe20000010823 */
[----:B------:R-:W-:Y:S02]  /*12dc0*/  IMAD.U32 R14, R7, 0x10000, RZ ;  /* 0x00010000070e7824 */ /* 0x000fe400078e00ff */
[----:B------:R-:W-:Y:S01]  /*12dd0*/  FFMA.FTZ R33, R0, R27, R33 ;  /* 0x0000001b00217223 */ /* 0x000fe20000010021 */
[----:B------:R-:W-:Y:S02]  /*12de0*/  IMAD.U32 R25, R74, 0x10000, RZ ;  /* 0x000100004a197824 */ /* 0x000fe400078e00ff */
[----:B------:R-:W-:Y:S01]  /*12df0*/  FMUL.FTZ R15, R24, R31 ;  /* 0x0000001f180f7220 */ /* 0x000fe20000410000 */
[----:B------:R-:W-:Y:S01]  /*12e00*/  LOP3.LUT R27, R26, 0xffff0000, RZ, 0xc0, !PT ;  /* 0xffff00001a1b7812 */ /* 0x000fe200078ec0ff */
[----:B------:R-:W-:Y:S01]  /*12e10*/  FFMA.FTZ R37, R12, R29, R37 ;  /* 0x0000001d0c257223 */ /* 0x000fe20000010025 */
[----:B------:R-:W-:Y:S01]  /*12e20*/  LOP3.LUT R0, R71, 0xffff0000, RZ, 0xc0, !PT ;  /* 0xffff000047007812 */ /* 0x000fe200078ec0ff */
[-C--:B------:R-:W-:Y:S01]  /*12e30*/  FFMA.FTZ R26, R14, R25.reuse, -R15 ;  /* 0x000000190e1a7223 */ /* 0x080fe2000001080f */
[----:B------:R-:W-:Y:S01]  /*12e40*/  LOP3.LUT R15, R70, 0xffff0000, RZ, 0xc0, !PT ;  /* 0xffff0000460f7812 */ /* 0x000fe200078ec0ff */
[----:B------:R-:W-:Y:S01]  /*12e50*/  FMUL.FTZ R24, R24, R25 ;  /* 0x0000001918187220 */ /* 0x000fe20000410000 */
[----:B------:R-:W-:Y:S01]  /*12e60*/  FMUL.FTZ R25, R8, R27 ;  /* 0x0000001b08197220 */ /* 0x000fe20000410000 */
[----:B------:R-:W-:Y:S01]  /*12e70*/  FMUL.FTZ R9, R9, R0 ;  /* 0x0000000009097220 */ /* 0x000fe20000410000 */
[----:B------:R-:W-:-:S02]  /*12e80*/  IMAD.U32 R12, R30, 0x10000, RZ ;  /* 0x000100001e0c7824 */ /* 0x000fc400078e00ff */
[----:B------:R-:W-:Y:S01]  /*12e90*/  FMUL.FTZ R29, R8, R15 ;  /* 0x0000000f081d7220 */ /* 0x000fe20000410000 */
[----:B------:R-:W-:Y:S01]  /*12ea0*/  FFMA.FTZ R31, R14, R31, R24 ;  /* 0x0000001f0e1f7223 */ /* 0x000fe20000010018 */
[C---:B------:R-:W-:Y:S01]  /*12eb0*/  FFMA.FTZ R20, R5.reuse, R0, -R20 ;  /* 0x0000000005147223 */ /* 0x040fe20000010814 */
[----:B------:R-:W-:Y:S01]  /*12ec0*/  FFMA.FTZ R28, R5, R28, R9 ;  /* 0x0000001c051c7223 */ /* 0x000fe20000010009 */
[C---:B------:R-:W-:Y:S01]  /*12ed0*/  FFMA.FTZ R25, R4.reuse, R15, -R25 ;  /* 0x0000000f04197223 */ /* 0x040fe20000010819 */
[----:B------:R-:W-:Y:S02]  /*12ee0*/  IMAD.U32 R8, R73, 0x10000, RZ ;  /* 0x0001000049087824 */ /* 0x000fe400078e00ff */
[----:B------:R-:W-:Y:S01]  /*12ef0*/  FFMA.FTZ R14, R4, R27, R29 ;  /* 0x0000001b040e7223 */ /* 0x000fe2000001001d */
[----:B------:R-:W-:Y:S01]  /*12f00*/  LOP3.LUT R5, R30, 0xffff0000, RZ, 0xc0, !PT ;  /* 0xffff00001e057812 */ /* 0x000fe200078ec0ff */
[----:B------:R-:W-:Y:S02]  /*12f10*/  IMAD.U32 R13, R6, 0x10000, RZ ;  /* 0x00010000060d7824 */ /* 0x000fe400078e00ff */
[----:B------:R-:W-:Y:S01]  /*12f20*/  FMUL.FTZ R4, R21, R12 ;  /* 0x0000000c15047220 */ /* 0x000fe20000410000 */
[----:B------:R-:W-:Y:S01]  /*12f30*/  LOP3.LUT R73, R73, 0xffff0000, RZ, 0xc0, !PT ;  /* 0xffff000049497812 */ /* 0x000fe200078ec0ff */
[-C--:B------:R-:W-:Y:S01]  /*12f40*/  FMUL.FTZ R24, R21, R8.reuse ;  /* 0x0000000815187220 */ /* 0x080fe20000410000 */
[----:B------:R-:W-:Y:S01]  /*12f50*/  LOP3.LUT R0, R69, 0xffff0000, RZ, 0xc0, !PT ;  /* 0xffff000045007812 */ /* 0x000fe200078ec0ff */
[----:B------:R-:W-:Y:S01]  /*12f60*/  FFMA.FTZ R15, R13, R8, -R4 ;  /* 0x000000080d0f7223 */ /* 0x000fe20000010804 */
[----:B------:R-:W-:Y:S01]  /*12f70*/  LOP3.LUT R74, R74, 0xffff0000, RZ, 0xc0, !PT ;  /* 0xffff00004a4a7812 */ /* 0x000fe200078ec0ff */
[----:B------:R-:W-:Y:S01]  /*12f80*/  FMUL.FTZ R9, R10, R5 ;  /* 0x000000050a097220 */ /* 0x000fe20000410000 */
[----:B------:R-:W-:Y:S01]  /*12f90*/  LOP3.LUT R6, R6, 0xffff0000, RZ, 0xc0, !PT ;  /* 0xffff000006067812 */ /* 0x000fe200078ec0ff */
[-C--:B------:R-:W-:Y:S01]  /*12fa0*/  FMUL.FTZ R4, R10, R73.reuse ;  /* 0x000000490a047220 */ /* 0x080fe20000410000 */
[----:B------:R-:W-:Y:S01]  /*12fb0*/  LOP3.LUT R7, R7, 0xffff0000, RZ, 0xc0, !PT ;  /* 0xffff000007077812 */ /* 0x000fe200078ec0ff */
[C---:B------:R-:W-:Y:S01]  /*12fc0*/  FMUL.FTZ R8, R11.reuse, R0 ;  /* 0x000000000b087220 */ /* 0x040fe20000410000 */
[----:B------:R-:W-:Y:S01]  /*12fd0*/  FMUL.FTZ R21, R11, R74 ;  /* 0x0000004a0b157220 */ /* 0x000fe20000410000 */
[----:B------:R-:W-:Y:S01]  /*12fe0*/  FFMA.FTZ R24, R13, R12, R24 ;  /* 0x0000000c0d187223 */ /* 0x000fe20000010018 */
        /* <DEDUP_REMOVED lines=14> */
.L_x_2804:
[----:B------:R-:W-:Y:S05]  /*130d0*/  BSYNC B0 ;  /* 0x0000000000007941 */ /* 0x000fea0003800000 */
.L_x_2782:
        /* <DEDUP_REMOVED lines=8> */
.L_x_2780:
[----:B01-3--:R-:W3:Y:S02]  /*13160*/  LDL R0, [R1+0x30] ;  /* 0x0000300001007983 */ /* 0x00bee40000100800 */
[----:B---3--:R-:W-:-:S13]  /*13170*/  R2UR UR4, R0 ;  /* 0x00000000000472ca */ /* 0x008fda00000e0000 */
[----:B------:R-:W-:-:S05]  /*13180*/  IMAD.U32 R0, RZ, RZ, UR4 ;  /* 0x00000004ff007e24 */ /* 0x000fca000f8e00ff */
[----:B------:R-:W-:-:S13]  /*13190*/  ISETP.NE.AND P0, PT, R0, 0x3, PT ;  /* 0x000000030000780c */ /* 0x000fda0003f05270 */
[----:B------:R-:W-:Y:S05]  /*131a0*/  @!P0 BRA `(.L_x_2833) ;  /* 0x0000000000048947 */ /* 0x000fea0003800000 */
[----:B------:R-:W-:Y:S01]  /*131b0*/  BPT.TRAP 0x1 ;  /* 0x000000040000795c */ /* 0x000fe20000300000 */
.L_x_2833:
[----:B------:R-:W-:Y:S01]  /*131c0*/  IMAD R0, R162, 0x8, R2 ;  /* 0x00000008a2007824 */ /* 0x000fe200078e0202 */
[----:B--2-4-:R-:W-:-:S04]  /*131d0*/  SHF.L.U32 R3, R168, 0x1f, RZ ;  /* 0x0000001fa8037819 */ /* 0x014fc800000006ff */
[----:B------:R0:W1:Y:S01]  /*131e0*/  SYNCS.PHASECHK.TRANS64.TRYWAIT P1, [R0+URZ+0x2a830], R3 ;  /* 0x02a83003000075a7 */ /* 0x000062000802017f */
[----:B------:R-:W-:Y:S05]  /*131f0*/  @!P0 BRA `(.L_x_2834) ;  /* 0x0000000000048947 */ /* 0x000fea0003800000 */
[----:B------:R-:W-:Y:S01]  /*13200*/  BPT.TRAP 0x1 ;  /* 0x000000040000795c */ /* 0x000fe20000300000 */
.L_x_2834:
[----:B-1----:R-:W-:Y:S05]  /*13210*/  @P1 BRA `(.L_x_2835) ;  /* 0x0000000000081947 */ /* 0x002fea0003800000 */
[----:B------:R-:W1:Y:S02]  /*13220*/  SYNCS.PHASECHK.TRANS64.TRYWAIT P1, [R0+URZ+0x2a830], R3 ;  /* 0x02a83003000075a7 */ /* 0x000e64000802017f */
[----:B-1----:R-:W-:Y:S05]  /*13230*/  @!P1 BRA `(.L_x_2836) ;  /* 0x0000014000d89947 */ /* 0x002fea0003800000 */
.L_x_2835:
[----:B------:R-:W-:Y:S05]  /*13240*/  WARPSYNC.ALL ;  /* 0x0000000000007948 */ /* 0x000fea0003800000 */
[----:B01----:R-:W-:Y:S01]  /*13250*/  VIADD R3, R2, 0x18400 ;  /* 0x0001840002037836 */ /* 0x003fe20000000000 */
[----:B------:R-:W-:Y:S01]  /*13260*/  R2UR UR4, R68 ;  /* 0x00000000440472ca */ /* 0x000fe200000e0000 */
[----:B------:R-:W-:Y:S01]  /*13270*/  IMAD.MOV.U32 R7, RZ, RZ, 0x40000040 ;  /* 0x40000040ff077424 */ /* 0x000fe200078e00ff */
        /* <DEDUP_REMOVED lines=36> */
[----:B0-----:R-:W-:Y:S01]  /*134c0*/  MOV R11, UR9 ;  /* 0x00000009000b7c02 */ /* 0x001fe20008000f00 */
[----:B------:R-:W-:Y:S01]  /*134d0*/  IMAD.U32 R10, RZ, RZ, UR8 ;  /* 0x00000008ff0a7e24 */ /* 0x000fe2000f8e00ff */
[----:B------:R-:W-:Y:S01]  /*134e0*/  UIADD3 UR36, UR4, 0x806, URZ ;  /* 0x0000080604247890 */ /* 0x000fe2000fffe03f */
[----:B------:R-:W-:-:S03]  /*134f0*/  UMOV UR37, 0x40000040 ;  /* 0x4000004000257882 */ /* 0x000fc60000000000 */
        /* <DEDUP_REMOVED lines=96> */
.L_x_2837:
[----:B------:R-:W0:Y:S01]  /*13b00*/  LDC R6, c[0x0][0x448] ;  /* 0x00011200ff067b82 */ /* 0x000e220000000800 */
[----:B------:R-:W-:Y:S01]  /*13b10*/  IMAD.IADD R8, R191, 0x1, R186 ;  /* 0x00000001bf087824 */ /* 0x000fe200078e02ba */
[----:B------:R-:W-:Y:S01]  /*13b20*/  ULDC UR4, c[0x0][0x9d8] ;  /* 0x0002760000047ab9 */ /* 0x000fe20000000800 */
[----:B------:R-:W-:Y:S01]  /*13b30*/  ULDC UR38, c[0x0][0x9d8] ;  /* 0x0002760000267ab9 */ /* 0x000fe20000000800 */
        /* <DEDUP_REMOVED lines=20> */
[----:B0-----:R-:W-:Y:S01]  /*13c80*/  ISETP.NE.AND P1, PT, R6, 0x1, PT ;  /* 0x000000010600780c */ /* 0x001fe20003f25270 */
        /* <DEDUP_REMOVED lines=12> */
[----:B------:R-:W4:Y:S01]  /*13d50*/  @P1 LDC R9, c[0x0][0x44c] ;  /* 0x00011300ff091b82 */ /* 0x000f220000000800 */
[----:B------:R-:W-:Y:S01]  /*13d60*/  FMUL.FTZ R71, R71, UR4 ;  /* 0x0000000447477c20 */ /* 0x000fe20008410000 */
[----:B------:R-:W-:Y:S01]  /*13d70*/  FMUL.FTZ R44, R44, UR4 ;  /* 0x000000042c2c7c20 */ /* 0x000fe20008410000 */
[----:B------:R-:W-:Y:S01]  /*13d80*/  FMUL.FTZ R10, R29, UR4 ;  /* 0x000000041d0a7c20 */ /* 0x000fe20008410000 */
[----:B------:R-:W-:Y:S01]  /*13d90*/  FMUL.FTZ R12, R33, UR4 ;  /* 0x00000004210c7c20 */ /* 0x000fe20008410000 */
[----:B------:R-:W3:Y:S01]  /*13da0*/  MUFU.TANH R34, R34 ;  /* 0x0000002200227308 */ /* 0x000ee20000002400 */
[----:B------:R-:W-:Y:S01]  /*13db0*/  FMUL.FTZ R14, R37, UR4 ;  /* 0x00000004250e7c20 */ /* 0x000fe20008410000 */
[----:B------:R-:W-:Y:S01]  /*13dc0*/  FMUL.FTZ R15, R41, UR4 ;  /* 0x00000004290f7c20 */ /* 0x000fe20008410000 */
[----:B------:R-:W1:Y:S01]  /*13dd0*/  @P1 LDC R21, c[0x0][0x450] ;  /* 0x00011400ff151b82 */ /* 0x000e620000000800 */
        /* <DEDUP_REMOVED lines=15> */
[----:B----4-:R-:W-:Y:S01]  /*13ed0*/  @P1 IMAD.HI.U32 R6, R8, R9, RZ ;  /* 0x0000000908061227 */ /* 0x010fe200078e00ff */
[----:B------:R-:W-:Y:S01]  /*13ee0*/  ULDC UR39, c[0x0][0x9d8] ;  /* 0x0002760000277ab9 */ /* 0x000fe20000000800 */
[----:B------:R-:W-:Y:S01]  /*13ef0*/  ULDC UR42, c[0x0][0x988] ;  /* 0x00026200002a7ab9 */ /* 0x000fe20000000800 */
[----:B------:R-:W-:Y:S01]  /*13f00*/  ULDC UR43, c[0x0][0x988] ;  /* 0x00026200002b7ab9 */ /* 0x000fe20000000800 */
[C---:B------:R-:W-:Y:S01]  /*13f10*/  IMAD R9, R72.reuse, -0x60, RZ ;  /* 0xffffffa048097824 */ /* 0x040fe200078e02ff */
[----:B------:R-:W4:Y:S01]  /*13f20*/  MUFU.TANH R39, R39 ;  /* 0x0000002700277308 */ /* 0x000f220000002400 */
[----:B------:R-:W-:Y:S01]  /*13f30*/  BSSY B0, `(.L_x_2838) ;  /* 0x000048c000007945 */ /* 0x000fe20003800000 */
[----:B-1----:R-:W-:Y:S01]  /*13f40*/  @P1 SHF.R.U32.HI R8, RZ, R21, R6 ;  /* 0x00000015ff081219 */ /* 0x002fe20000011606 */
[----:B------:R-:W-:Y:S01]  /*13f50*/  IMAD R21, R72, -0x60, R188 ;  /* 0xffffffa048157824 */ /* 0x000fe200078e02bc */
[----:B------:R-:W-:-:S03]  /*13f60*/  IADD3 R88, -R190, 0x61, R9 ;  /* 0x00000061be587810 */ /* 0x000fc60007ffe109 */
[----:B------:R-:W1:Y:S01]  /*13f70*/  SHFL.IDX PT, R6, R8, 0x1, 0x1c1f ;  /* 0x003c1f0008067f89 */ /* 0x000e6200000e0000 */
[----:B------:R-:W-:Y:S01]  /*13f80*/  IADD3 R9, -R190, 0x60, R21 ;  /* 0x00000060be097810 */ /* 0x000fe20007ffe115 */
[----:B------:R-:W4:Y:S01]  /*13f90*/  MUFU.TANH R42, R42 ;  /* 0x0000002a002a7308 */ /* 0x000f220000002400 */
[----:B------:R-:W-:Y:S01]  /*13fa0*/  IADD3 R88, -R187, R88, R188 ;  /* 0x00000058bb587210 */ /* 0x000fe20007ffe1bc */
[----:B------:R-:W-:Y:S06]  /*13fb0*/  SHFL.IDX PT, R8, R8, RZ, 0x1c1f ;  /* 0x001c1fff08087589 */ /* 0x000fec00000e0000 */
[----:B------:R-:W4:Y:S08]  /*13fc0*/  MUFU.TANH R40, R43 ;  /* 0x0000002b00287308 */ /* 0x000f300000002400 */
[----:B------:R-:W4:Y:S01]  /*13fd0*/  MUFU.TANH R46, R46 ;  /* 0x0000002e002e7308 */ /* 0x000f220000002400 */
[----:B-1----:R-:W-:Y:S01]  /*13fe0*/  VIADDMNMX R25, R6, R88, R9, PT ;  /* 0x0000005806197246 */ /* 0x002fe20003800109 */
[----:B------:R-:W-:-:S06]  /*13ff0*/  FMUL.FTZ R6, R62, UR4 ;  /* 0x000000043e067c20 */ /* 0x000fcc0008410000 */
[----:B------:R-:W1:Y:S01]  /*14000*/  MUFU.TANH R47, R47 ;  /* 0x0000002f002f7308 */ /* 0x000e620000002400 */
[----:B------:R-:W-:Y:S01]  /*14010*/  ULDC UR4, c[0x0][0x988] ;  /* 0x0002620000047ab9 */ /* 0x000fe20000000800 */
[C---:B------:R-:W-:Y:S02]  /*14020*/  ISETP.GT.AND P2, PT, R25.reuse, RZ, PT ;  /* 0x000000ff1900720c */ /* 0x040fe40003f44270 */
[C---:B------:R-:W-:Y:S02]  /*14030*/  ISETP.GT.AND P3, PT, R25.reuse, 0x1, PT ;  /* 0x000000011900780c */ /* 0x040fe40003f64270 */
[----:B------:R-:W-:Y:S02]  /*14040*/  ISETP.GT.AND P4, PT, R25, 0x8, PT ;  /* 0x000000081900780c */ /* 0x000fe40003f84270 */
[----:B------:R-:W-:Y:S01]  /*14050*/  FSEL R21, R26, -INF , P2 ;  /* 0xff8000001a157808 */ /* 0x000fe20001000000 */
[----:B------:R1:W1:Y:S01]  /*14060*/  MUFU.TANH R24, R50 ;  /* 0x0000003200187308 */ /* 0x0002620000002400 */
[----:B--2---:R-:W-:-:S02]  /*14070*/  FSEL R86, R27, -INF , P3 ;  /* 0xff8000001b567808 */ /* 0x004fc40001800000 */
[----:B------:R-:W-:Y:S02]  /*14080*/  ISETP.GT.AND P2, PT, R25, 0x9, PT ;  /* 0x000000091900780c */ /* 0x000fe40003f44270 */
[----:B0-----:R-:W-:Y:S02]  /*14090*/  FSEL R84, R30, -INF , P4 ;  /* 0xff8000001e547808 */ /* 0x001fe40002000000 */
[----:B------:R-:W-:Y:S01]  /*140a0*/  FMNMX.FTZ R27, R21, R86, !PT ;  /* 0x00000056151b7209 */ /* 0x000fe20007810000 */
[----:B------:R-:W0:Y:S01]  /*140b0*/  MUFU.TANH R51, R51 ;  /* 0x0000003300337308 */ /* 0x000e220000002400 */
[----:B------:R-:W-:Y:S02]  /*140c0*/  ISETP.GT.AND P3, PT, R25, 0x10, PT ;  /* 0x000000101900780c */ /* 0x000fe40003f64270 */
[----:B---3--:R-:W-:Y:S02]  /*140d0*/  FSEL R82, R31, -INF , P2 ;  /* 0xff8000001f527808 */ /* 0x008fe40001000000 */
[----:B------:R-:W-:-:S02]  /*140e0*/  FMNMX.FTZ R27, R84, R27, !PT ;  /* 0x0000001b541b7209 */ /* 0x000fc40007810000 */
[C---:B------:R-:W-:Y:S01]  /*140f0*/  ISETP.GT.AND P2, PT, R25.reuse, 0x11, PT ;  /* 0x000000111900780c */ /* 0x040fe20003f44270 */
[----:B------:R-:W2:Y:S01]  /*14100*/  MUFU.TANH R32, R54 ;  /* 0x0000003600207308 */ /* 0x000ea20000002400 */
[----:B------:R-:W-:Y:S02]  /*14110*/  FSEL R80, R34, -INF , P3 ;  /* 0xff80000022507808 */ /* 0x000fe40001800000 */
[----:B------:R-:W-:Y:S02]  /*14120*/  FMNMX.FTZ R27, R82, R27, !PT ;  /* 0x0000001b521b7209 */ /* 0x000fe40007810000 */
[----:B------:R-:W-:Y:S02]  /*14130*/  ISETP.GT.AND P3, PT, R25, 0x18, PT ;  /* 0x000000181900780c */ /* 0x000fe40003f64270 */
[----:B------:R-:W-:Y:S01]  /*14140*/  FSEL R78, R35, -INF , P2 ;  /* 0xff800000234e7808 */ /* 0x000fe20001000000 */
[----:B------:R-:W3:Y:S01]  /*14150*/  MUFU.TANH R55, R55 ;  /* 0x0000003700377308 */ /* 0x000ee20000002400 */
[----:B------:R-:W-:-:S02]  /*14160*/  FMNMX.FTZ R27, R80, R27, !PT ;  /* 0x0000001b501b7209 */ /* 0x000fc40007810000 */
[C---:B------:R-:W-:Y:S02]  /*14170*/  ISETP.GT.AND P2, PT, R25.reuse, 0x19, PT ;  /* 0x000000191900780c */ /* 0x040fe40003f44270 */
[----:B------:R-:W-:Y:S02]  /*14180*/  FSEL R76, R38, -INF , P3 ;  /* 0xff800000264c7808 */ /* 0x000fe40001800000 */
[----:B------:R-:W-:Y:S01]  /*14190*/  FMNMX.FTZ R27, R78, R27, !PT ;  /* 0x0000001b4e1b7209 */ /* 0x000fe20007810000 */
[----:B------:R0:W3:Y:S01]  /*141a0*/  MUFU.TANH R34, R58 ;  /* 0x0000003a00227308 */ /* 0x0000e20000002400 */
[----:B------:R-:W-:Y:S02]  /*141b0*/  ISETP.GT.AND P3, PT, R25, 0x20, PT ;  /* 0x000000201900780c */ /* 0x000fe40003f64270 */
[----:B----4-:R-:W-:Y:S02]  /*141c0*/  FSEL R74, R39, -INF , P2 ;  /* 0xff800000274a7808 */ /* 0x010fe40001000000 */
[----:B------:R-:W-:-:S02]  /*141d0*/  FMNMX.FTZ R27, R76, R27, !PT ;  /* 0x0000001b4c1b7209 */ /* 0x000fc40007810000 */
[C---:B------:R-:W-:Y:S01]  /*141e0*/  ISETP.GT.AND P2, PT, R25.reuse, 0x21, PT ;  /* 0x000000211900780c */ /* 0x040fe20003f44270 */
[----:B------:R-:W4:Y:S01]  /*141f0*/  MUFU.TANH R59, R59 ;  /* 0x0000003b003b7308 */ /* 0x000f220000002400 */
[----:B-1----:R-:W-:Y:S02]  /*14200*/  FSEL R50, R42, -INF , P3 ;  /* 0xff8000002a327808 */ /* 0x002fe40001800000 */
[----:B------:R-:W-:Y:S02]  /*14210*/  FMNMX.FTZ R27, R74, R27, !PT ;  /* 0x0000001b4a1b7209 */ /* 0x000fe40007810000 */
[----:B------:R-:W-:Y:S02]  /*14220*/  ISETP.GT.AND P3, PT, R25, 0x28, PT ;  /* 0x000000281900780c */ /* 0x000fe40003f64270 */
[----:B------:R-:W-:Y:S01]  /*14230*/  FSEL R40, R40, -INF , P2 ;  /* 0xff80000028287808 */ /* 0x000fe20001000000 */
[----:B------:R-:W1:Y:S01]  /*14240*/  MUFU.TANH R6, R6 ;  /* 0x0000000600067308 */ /* 0x000e620000002400 */
[----:B------:R-:W-:-:S02]  /*14250*/  FMNMX.FTZ R27, R50, R27, !PT ;  /* 0x0000001b321b7209 */ /* 0x000fc40007810000 */
[C---:B------:R-:W-:Y:S02]  /*14260*/  ISETP.GT.AND P2, PT, R25.reuse, 0x29, PT ;  /* 0x000000291900780c */ /* 0x040fe40003f44270 */
[----:B------:R-:W-:Y:S02]  /*14270*/  FSEL R38, R46, -INF , P3 ;  /* 0xff8000002e267808 */ /* 0x000fe40001800000 */
[----:B------:R-:W-:Y:S01]  /*14280*/  FMNMX.FTZ R27, R40, R27, !PT ;  /* 0x0000001b281b7209 */ /* 0x000fe20007810000 */
[----:B------:R-:W1:Y:S01]  /*14290*/  MUFU.TANH R42, R63 ;  /* 0x0000003f002a7308 */ /* 0x000e620000002400 */
[----:B------:R-:W-:Y:S02]  /*142a0*/  ISETP.GT.AND P3, PT, R25, 0x30, PT ;  /* 0x000000301900780c */ /* 0x000fe40003f64270 */
[----:B------:R-:W-:Y:S02]  /*142b0*/  FSEL R62, R47, -INF , P2 ;  /* 0xff8000002f3e7808 */ /* 0x000fe40001000000 */
[----:B------:R-:W-:-:S02]  /*142c0*/  FMNMX.FTZ R27, R38, R27, !PT ;  /* 0x0000001b261b7209 */ /* 0x000fc40007810000 */
[C---:B------:R-:W-:Y:S01]  /*142d0*/  ISETP.GT.AND P2, PT, R25.reuse, 0x31, PT ;  /* 0x000000311900780c */ /* 0x040fe20003f44270 */
[----:B------:R-:W-:Y:S01]  /*142e0*/  MUFU.TANH R28, R67 ;  /* 0x00000043001c7308 */ /* 0x000fe20000002400 */
[----:B------:R-:W-:Y:S02]  /*142f0*/  FSEL R30, R24, -INF , P3 ;  /* 0xff800000181e7808 */ /* 0x000fe40001800000 */
[----:B------:R-:W-:Y:S02]  /*14300*/  FMNMX.FTZ R27, R62, R27, !PT ;  /* 0x0000001b3e1b7209 */ /* 0x000fe40007810000 */
[----:B------:R-:W-:Y:S02]  /*14310*/  ISETP.GT.AND P3, PT, R25, 0x38, PT ;  /* 0x000000381900780c */ /* 0x000fe40003f64270 */
[----:B0-----:R-:W-:Y:S01]  /*14320*/  FSEL R58, R51, -INF , P2 ;  /* 0xff800000333a7808 */ /* 0x001fe20001000000 */
[----:B------:R-:W0:Y:S01]  /*14330*/  MUFU.TANH R24, R66 ;  /* 0x0000004200187308 */ /* 0x000e220000002400 */
[----:B------:R-:W-:-:S02]  /*14340*/  FMNMX.FTZ R27, R30, R27, !PT ;  /* 0x0000001b1e1b7209 */ /* 0x000fc40007810000 */
[C---:B------:R-:W-:Y:S02]  /*14350*/  ISETP.GT.AND P2, PT, R25.reuse, 0x39, PT ;  /* 0x000000391900780c */ /* 0x040fe40003f44270 */
[----:B--2---:R-:W-:Y:S02]  /*14360*/  FSEL R32, R32, -INF , P3 ;  /* 0xff80000020207808 */ /* 0x004fe40001800000 */
[----:B------:R-:W-:Y:S01]  /*14370*/  FMNMX.FTZ R27, R58, R27, !PT ;  /* 0x0000001b3a1b7209 */ /* 0x000fe20007810000 */
[----:B------:R-:W2:Y:S01]  /*14380*/  MUFU.TANH R26, R70 ;  /* 0x00000046001a7308 */ /* 0x000ea20000002400 */
[----:B------:R-:W-:Y:S02]  /*14390*/  ISETP.GT.AND P3, PT, R25, 0x40, PT ;  /* 0x000000401900780c */ /* 0x000fe40003f64270 */
[----:B---3--:R-:W-:Y:S02]  /*143a0*/  FSEL R54, R55, -INF , P2 ;  /* 0xff80000037367808 */ /* 0x008fe40001000000 */
[----:B------:R-:W-:-:S02]  /*143b0*/  FMNMX.FTZ R27, R32, R27, !PT ;  /* 0x0000001b201b7209 */ /* 0x000fc40007810000 */
[C---:B------:R-:W-:Y:S01]  /*143c0*/  ISETP.GT.AND P2, PT, R25.reuse, 0x41, PT ;  /* 0x000000411900780c */ /* 0x040fe20003f44270 */
[----:B------:R-:W-:Y:S01]  /*143d0*/  MUFU.TANH R29, R44 ;  /* 0x0000002c001d7308 */ /* 0x000fe20000002400 */
[----:B------:R-:W-:Y:S02]  /*143e0*/  FSEL R34, R34, -INF , P3 ;  /* 0xff80000022227808 */ /* 0x000fe40001800000 */
[----:B------:R-:W-:Y:S02]  /*143f0*/  FMNMX.FTZ R27, R54, R27, !PT ;  /* 0x0000001b361b7209 */ /* 0x000fe40007810000 */
[----:B------:R-:W-:Y:S02]  /*14400*/  ISETP.GT.AND P3, PT, R25, 0x48, PT ;  /* 0x000000481900780c */ /* 0x000fe40003f64270 */
[----:B----4-:R-:W-:Y:S01]  /*14410*/  FSEL R46, R59, -INF , P2 ;  /* 0xff8000003b2e7808 */ /* 0x010fe20001000000 */
[----:B------:R-:W-:Y:S01]  /*14420*/  MUFU.TANH R3, R3 ;  /* 0x0000000300037308 */ /* 0x000fe20000002400 */
[----:B------:R-:W-:-:S02]  /*14430*/  FMNMX.FTZ R27, R34, R27, !PT ;  /* 0x0000001b221b7209 */ /* 0x000fc40007810000 */
[C---:B------:R-:W-:Y:S02]  /*14440*/  ISETP.GT.AND P2, PT, R25.reuse, 0x49, PT ;  /* 0x000000491900780c */ /* 0x040fe40003f44270 */
[----:B-1----:R-:W-:Y:S02]  /*14450*/  FSEL R36, R6, -INF , P3 ;  /* 0xff80000006247808 */ /* 0x002fe40001800000 */
[----:B------:R-:W-:Y:S01]  /*14460*/  FMNMX.FTZ R27, R46, R27, !PT ;  /* 0x0000001b2e1b7209 */ /* 0x000fe20007810000 */
[----:B------:R-:W1:Y:S01]  /*14470*/  MUFU.TANH R6, R71 ;  /* 0x0000004700067308 */ /* 0x000e620000002400 */
[----:B------:R-:W-:Y:S02]  /*14480*/  ISETP.GT.AND P3, PT, R25, 0x50, PT ;  /* 0x000000501900780c */ /* 0x000fe40003f64270 */
[----:B------:R-:W-:Y:S02]  /*14490*/  FSEL R42, R42, -INF , P2 ;  /* 0xff8000002a2a7808 */ /* 0x000fe40001000000 */
[----:B------:R-:W-:-:S02]  /*144a0*/  FMNMX.FTZ R27, R36, R27, !PT ;  /* 0x0000001b241b7209 */ /* 0x000fc40007810000 */
[C---:B------:R-:W-:Y:S01]  /*144b0*/  ISETP.GT.AND P2, PT, R25.reuse, 0x51, PT ;  /* 0x000000511900780c */ /* 0x040fe20003f44270 */
[----:B------:R-:W3:Y:S01]  /*144c0*/  MUFU.TANH R5, R5 ;  /* 0x0000000500057308 */ /* 0x000ee20000002400 */
[----:B0-----:R-:W-:Y:S02]  /*144d0*/  FSEL R24, R24, -INF , P3 ;  /* 0xff80000018187808 */ /* 0x001fe40001800000 */
[----:B------:R-:W-:Y:S02]  /*144e0*/  FMNMX.FTZ R27, R42, R27, !PT ;  /* 0x0000001b2a1b7209 */ /* 0x000fe40007810000 */
[----:B------:R-:W-:Y:S02]  /*144f0*/  ISETP.GT.AND P3, PT, R25, 0x58, PT ;  /* 0x000000581900780c */ /* 0x000fe40003f64270 */
[----:B------:R-:W-:Y:S01]  /*14500*/  FSEL R28, R28, -INF , P2 ;  /* 0xff8000001c1c7808 */ /* 0x000fe20001000000 */
[----:B------:R-:W0:Y:S01]  /*14510*/  MUFU.TANH R7, R7 ;  /* 0x0000000700077308 */ /* 0x000e220000002400 */
[----:B------:R-:W-:-:S02]  /*14520*/  FMNMX.FTZ R27, R24, R27, !PT ;  /* 0x0000001b181b7209 */ /* 0x000fc40007810000 */
[----:B------:R-:W-:Y:S02]  /*14530*/  ISETP.GT.AND P2, PT, R25, 0x59, PT ;  /* 0x000000591900780c */ /* 0x000fe40003f44270 */
[----:B--2---:R-:W-:Y:S02]  /*14540*/  FSEL R26, R26, -INF , P3 ;  /* 0xff8000001a1a7808 */ /* 0x004fe40001800000 */
[----:B------:R-:W-:Y:S01]  /*14550*/  FMNMX.FTZ R27, R28, R27, !PT ;  /* 0x0000001b1c1b7209 */ /* 0x000fe20007810000 */
[----:B------:R-:W-:Y:S01]  /*14560*/  MUFU.TANH R10, R10 ;  /* 0x0000000a000a7308 */ /* 0x000fe20000002400 */
[----:B-1----:R-:W-:Y:S02]  /*14570*/  FSEL R6, R6, -INF , P2 ;  /* 0xff80000006067808 */ /* 0x002fe40001000000 */
[----:B------:R-:W-:-:S04]  /*14580*/  FMNMX.FTZ R27, R26, R27, !PT ;  /* 0x0000001b1a1b7209 */ /* 0x000fc80007810000 */
[----:B------:R-:W-:Y:S01]  /*14590*/  FMNMX.FTZ R27, R6, R27, !PT ;  /* 0x0000001b061b7209 */ /* 0x000fe20007810000 */
[----:B------:R-:W1:Y:S04]  /*145a0*/  MUFU.TANH R11, R11 ;  /* 0x0000000b000b7308 */ /* 0x000e680000002400 */
[----:B------:R-:W2:Y:S04]  /*145b0*/  SHFL.BFLY PT, R44, R27, 0x2, 0x1f ;  /* 0x0c401f001b2c7f89 */ /* 0x000ea800000e0000 */
[----:B------:R-:W-:Y:S08]  /*145c0*/  MUFU.TANH R12, R12 ;  /* 0x0000000c000c7308 */ /* 0x000ff00000002400 */
[----:B------:R-:W4:Y:S08]  /*145d0*/  MUFU.TANH R13, R13 ;  /* 0x0000000d000d7308 */ /* 0x000f300000002400 */
[----:B------:R-:W4:Y:S01]  /*145e0*/  MUFU.TANH R14, R14 ;  /* 0x0000000e000e7308 */ /* 0x000f220000002400 */
[----:B--2---:R-:W-:-:S02]  /*145f0*/  FMNMX.FTZ R44, R27, R44, !PT ;  /* 0x0000002c1b2c7209 */ /* 0x004fc40007810000 */
[----:B------:R-:W-:Y:S01]  /*14600*/  VIADDMNMX R27, R8, R88, R9, PT ;  /* 0x00000058081b7246 */ /* 0x000fe20003800109 */
[----:B------:R-:W-:-:S04]  /*14610*/  IMAD.U32 R9, RZ, RZ, UR4 ;  /* 0x00000004ff097e24 */ /* 0x000fc8000f8e00ff */
[----:B------:R-:W2:Y:S01]  /*14620*/  MUFU.TANH R20, R20 ;  /* 0x0000001400147308 */ /* 0x000ea20000002400 */
[----:B------:R-:W2:Y:S01]  /*14630*/  SHFL.BFLY PT, R25, R44, 0x1, 0x1f ;  /* 0x0c201f002c197f89 */ /* 0x000ea200000e0000 */
[C---:B------:R-:W-:Y:S02]  /*14640*/  ISETP.GT.AND P2, PT, R27.reuse, RZ, PT ;  /* 0x000000ff1b00720c */ /* 0x040fe40003f44270 */
[C---:B------:R-:W-:Y:S02]  /*14650*/  ISETP.GT.AND P3, PT, R27.reuse, 0x1, PT ;  /* 0x000000011b00780c */ /* 0x040fe40003f64270 */
[----:B------:R-:W-:Y:S02]  /*14660*/  ISETP.GT.AND P4, PT, R27, 0x8, PT ;  /* 0x000000081b00780c */ /* 0x000fe40003f84270 */
[----:B---3--:R-:W-:Y:S01]  /*14670*/  FSEL R100, R5, -INF , P3 ;  /* 0xff80000005647808 */ /* 0x008fe20001800000 */
[----:B------:R-:W3:Y:S01]  /*14680*/  MUFU.TANH R15, R15 ;  /* 0x0000000f000f7308 */ /* 0x000ee20000002400 */
[----:B0-----:R-:W-:-:S02]  /*14690*/  FSEL R90, R7, -INF , P4 ;  /* 0xff800000075a7808 */ /* 0x001fc40002000000 */
[C---:B------:R-:W-:Y:S02]  /*146a0*/  ISETP.GT.AND P3, PT, R27.reuse, 0x10, PT ;  /* 0x000000101b00780c */ /* 0x040fe40003f64270 */
[----:B------:R-:W-:Y:S02]  /*146b0*/  ISETP.GT.AND P4, PT, R27, 0x18, PT ;  /* 0x000000181b00780c */ /* 0x000fe40003f84270 */
[----:B-1----:R-:W-:Y:S01]  /*146c0*/  FSEL R88, R11, -INF , P3 ;  /* 0xff8000000b587808 */ /* 0x002fe20001800000 */
[----:B------:R-:W0:Y:S01]  /*146d0*/  MUFU.TANH R45, R45 ;  /* 0x0000002d002d7308 */ /* 0x000e220000002400 */
[----:B----4-:R-:W-:Y:S02]  /*146e0*/  FSEL R96, R13, -INF , P4 ;  /* 0xff8000000d607808 */ /* 0x010fe40002000000 */
[----:B--2---:R-:W-:-:S05]  /*146f0*/  FMNMX.FTZ R8, R44, R25, !PT ;  /* 0x000000192c087209 */ /* 0x004fca0007810000 */
[----:B------:R-:W1:Y:S01]  /*14700*/  MUFU.TANH R48, R48 ;  /* 0x0000003000307308 */ /* 0x000e620000002400 */
[----:B------:R-:W-:Y:S02]  /*14710*/  FSEL R25, R3, -INF , P2 ;  /* 0xff80000003197808 */ /* 0x000fe40001000000 */
[----:B------:R-:W-:Y:S01]  /*14720*/  ISETP.GT.AND P2, PT, R27, 0x9, PT ;  /* 0x000000091b00780c */ /* 0x000fe20003f44270 */
[----:B------:R-:W-:Y:S01]  /*14730*/  FMUL.FTZ R7, R8, R9 ;  /* 0x0000000908077220 */ /* 0x000fe20000410000 */
[----:B------:R-:W-:Y:S02]  /*14740*/  FMNMX.FTZ R3, R25, R100, !PT ;  /* 0x0000006419037209 */ /* 0x000fe40007810000 */
[----:B------:R-:W-:Y:S01]  /*14750*/  FSEL R92, R10, -INF , P2 ;  /* 0xff8000000a5c7808 */ /* 0x000fe20001000000 */
[----:B------:R-:W2:Y:S01]  /*14760*/  MUFU.TANH R49, R49 ;  /* 0x0000003100317308 */ /* 0x000ea20000002400 */
[----:B------:R-:W-:Y:S02]  /*14770*/  FMNMX.FTZ R3, R90, R3, !PT ;  /* 0x000000035a037209 */ /* 0x000fe40007810000 */
[----:B------:R-:W-:-:S02]  /*14780*/  ISETP.GT.AND P2, PT, R27, 0x11, PT ;  /* 0x000000111b00780c */ /* 0x000fc40003f44270 */
[----:B------:R-:W-:Y:S02]  /*14790*/  FMNMX.FTZ R3, R92, R3, !PT ;  /* 0x000000035c037209 */ /* 0x000fe40007810000 */
[----:B------:R-:W-:Y:S01]  /*147a0*/  FSEL R94, R12, -INF , P2 ;  /* 0xff8000000c5e7808 */ /* 0x000fe20001000000 */
[----:B------:R-:W4:Y:S01]  /*147b0*/  MUFU.TANH R52, R52 ;  /* 0x0000003400347308 */ /* 0x000f220000002400 */
[----:B------:R-:W-:Y:S02]  /*147c0*/  FMNMX.FTZ R5, R88, R3, !PT ;  /* 0x0000000358057209 */ /* 0x000fe40007810000 */
[----:B------:R-:W-:Y:S02]  /*147d0*/  FSETP.NEU.FTZ.AND P3, PT, R8, -INF , PT ;  /* 0xff8000000800780b */ /* 0x000fe40003f7d000 */
[----:B------:R-:W-:Y:S02]  /*147e0*/  ISETP.GT.AND P2, PT, R27, 0x19, PT ;  /* 0x000000191b00780c */ /* 0x000fe40003f44270 */
[----:B------:R-:W-:Y:S01]  /*147f0*/  FMNMX.FTZ R5, R94, R5, !PT ;  /* 0x000000055e057209 */ /* 0x000fe20007810000 */
[----:B------:R-:W4:Y:S01]  /*14800*/  MUFU.TANH R53, R53 ;  /* 0x0000003500357308 */ /* 0x000f220000002400 */
[----:B------:R-:W-:-:S02]  /*14810*/  FSEL R3, R7, RZ, P3 ;  /* 0x000000ff07037208 */ /* 0x000fc40001800000 */
[C---:B------:R-:W-:Y:S02]  /*14820*/  ISETP.GT.AND P3, PT, R27.reuse, 0x20, PT ;  /* 0x000000201b00780c */ /* 0x040fe40003f64270 */
[----:B------:R-:W-:Y:S01]  /*14830*/  FSEL R98, R14, -INF , P2 ;  /* 0xff8000000e627808 */ /* 0x000fe20001000000 */
[--C-:B------:R-:W-:Y:S01]  /*14840*/  FFMA.FTZ R12, R86, R9, -R3.reuse ;  /* 0x00000009560c7223 */ /* 0x100fe20000010803 */
[----:B------:R-:W-:Y:S01]  /*14850*/  FMNMX.FTZ R5, R96, R5, !PT ;  /* 0x0000000560057209 */ /* 0x000fe20007810000 */
[----:B------:R2:W4:Y:S01]  /*14860*/  MUFU.TANH R31, R56 ;  /* 0x00000038001f7308 */ /* 0x0005220000002400 */
[C---:B------:R-:W-:Y:S01]  /*14870*/  ISETP.GT.AND P2, PT, R27.reuse, 0x21, PT ;  /* 0x000000211b00780c */ /* 0x040fe20003f44270 */
[-CC-:B------:R-:W-:Y:S01]  /*14880*/  FFMA.FTZ R159, R84, R9.reuse, -R3.reuse ;  /* 0x00000009549f7223 */ /* 0x180fe20000010803 */
[----:B------:R-:W-:Y:S01]  /*14890*/  FSEL R102, R20, -INF , P3 ;  /* 0xff80000014667808 */ /* 0x000fe20001800000 */
[--C-:B------:R-:W-:Y:S01]  /*148a0*/  FFMA.FTZ R66, R74, R9, -R3.reuse ;  /* 0x000000094a427223 */ /* 0x100fe20000010803 */
[----:B------:R-:W-:Y:S01]  /*148b0*/  FMNMX.FTZ R5, R98, R5, !PT ;  /* 0x0000000562057209 */ /* 0x000fe20007810000 */
[-CC-:B------:R-:W-:Y:S01]  /*148c0*/  FFMA.FTZ R155, R76, R9.reuse, -R3.reuse ;  /* 0x000000094c9b7223 */ /* 0x180fe20000010803 */
[----:B------:R-:W-:Y:S01]  /*148d0*/  ISETP.GT.AND P3, PT, R27, 0x28, PT ;  /* 0x000000281b00780c */ /* 0x000fe20003f64270 */
[----:B------:R-:W4:Y:S01]  /*148e0*/  MUFU.TANH R57, R57 ;  /* 0x0000003900397308 */ /* 0x000f220000002400 */
[----:B---3--:R-:W-:Y:S01]  /*148f0*/  FSEL R106, R15, -INF , P2 ;  /* 0xff8000000f6a7808 */ /* 0x008fe20001000000 */
[--C-:B------:R-:W-:Y:S01]  /*14900*/  FFMA.FTZ R20, R78, R9, -R3.reuse ;  /* 0x000000094e147223 */ /* 0x100fe20000010803 */
[----:B------:R-:W-:Y:S01]  /*14910*/  FMNMX.FTZ R5, R102, R5, !PT ;  /* 0x0000000566057209 */ /* 0x000fe20007810000 */
[-CC-:B------:R-:W-:Y:S01]  /*14920*/  FFMA.FTZ R157, R21, R9.reuse, -R3.reuse ;  /* 0x00000009159d7223 */ /* 0x180fe20000010803 */
[----:B------:R-:W-:Y:S01]  /*14930*/  ISETP.GT.AND P2, PT, R27, 0x29, PT ;  /* 0x000000291b00780c */ /* 0x000fe20003f44270 */
[--C-:B------:R-:W-:Y:S01]  /*14940*/  FFMA.FTZ R14, R82, R9, -R3.reuse ;  /* 0x00000009520e7223 */ /* 0x100fe20000010803 */
[----:B------:R-:W-:Y:S01]  /*14950*/  FSEL R86, R29, -INF , P3 ;  /* 0xff8000001d567808 */ /* 0x000fe20001800000 */
[----:B------:R-:W3:Y:S01]  /*14960*/  MUFU.TANH R60, R60 ;  /* 0x0000003c003c7308 */ /* 0x000ee20000002400 */
[----:B------:R-:W-:Y:S01]  /*14970*/  FMNMX.FTZ R5, R106, R5, !PT ;  /* 0x000000056a057209 */ /* 0x000fe20007810000 */
[-CC-:B------:R-:W-:Y:S01]  /*14980*/  FFMA.FTZ R153, R80, R9.reuse, -R3.reuse ;  /* 0x0000000950997223 */ /* 0x180fe20000010803 */
[----:B------:R-:W-:Y:S01]  /*14990*/  ISETP.GT.AND P3, PT, R27, 0x30, PT ;  /* 0x000000301b00780c */ /* 0x000fe20003f64270 */
[-CC-:B------:R-:W-:Y:S01]  /*149a0*/  FFMA.FTZ R137, R24, R9.reuse, -R3.reuse ;  /* 0x0000000918897223 */ /* 0x180fe20000010803 */
[----:B0-----:R-:W-:Y:S01]  /*149b0*/  FSEL R104, R45, -INF , P2 ;  /* 0xff8000002d687808 */ /* 0x001fe20001000000 */
[--C-:B------:R-:W-:Y:S01]  /*149c0*/  FFMA.FTZ R24, R28, R9, -R3.reuse ;  /* 0x000000091c187223 */ /* 0x100fe20000010803 */
[----:B------:R-:W-:Y:S01]  /*149d0*/  FMNMX.FTZ R5, R86, R5, !PT ;  /* 0x0000000556057209 */ /* 0x000fe20007810000 */
[----:B------:R-:W0:Y:S01]  /*149e0*/  MUFU.TANH R61, R61 ;  /* 0x0000003d003d7308 */ /* 0x000e220000002400 */
[C---:B------:R-:W-:Y:S01]  /*149f0*/  ISETP.GT.AND P2, PT, R27.reuse, 0x31, PT ;  /* 0x000000311b00780c */ /* 0x040fe20003f44270 */
[----:B------:R-:W-:Y:S01]  /*14a00*/  VIADD R29, R0, 0x2a840 ;  /* 0x0002a840001d7836 */ /* 0x000fe20000000000 */
[----:B-1----:R-:W-:Y:S01]  /*14a10*/  FSEL R84, R48, -INF , P3 ;  /* 0xff80000030547808 */ /* 0x002fe20001800000 */
[--C-:B------:R-:W-:Y:S01]  /*14a20*/  FFMA.FTZ R139, R26, R9, -R3.reuse ;  /* 0x000000091a8b7223 */ /* 0x100fe20000010803 */
[----:B------:R-:W-:Y:S01]  /*14a30*/  FMNMX.FTZ R5, R104, R5, !PT ;  /* 0x0000000568057209 */ /* 0x000fe20007810000 */
[----:B------:R-:W-:Y:S01]  /*14a40*/  IMAD.MOV.U32 R26, RZ, RZ, R186 ;  /* 0x000000ffff1a7224 */ /* 0x000fe200078e00ba */
[----:B------:R-:W-:Y:S01]  /*14a50*/  ISETP.GT.AND P3, PT, R27, 0x38, PT ;  /* 0x000000381b00780c */ /* 0x000fe20003f64270 */
[----:B------:R0:W1:Y:S01]  /*14a60*/  MUFU.TANH R33, R64 ;  /* 0x0000004000217308 */ /* 0x0000620000002400 */
[----:B--2---:R-:W-:Y:S01]  /*14a70*/  FSEL R56, R49, -INF , P2 ;  /* 0xff80000031387808 */ /* 0x004fe20001000000 */
[--C-:B------:R-:W-:Y:S01]  /*14a80*/  FFMA.FTZ R149, R50, R9, -R3.reuse ;  /* 0x0000000932957223 */ /* 0x100fe20000010803 */
[----:B------:R-:W-:Y:S01]  /*14a90*/  FMNMX.FTZ R5, R84, R5, !PT ;  /* 0x0000000554057209 */ /* 0x000fe20007810000 */
[-CC-:B------:R-:W-:Y:S01]  /*14aa0*/  FFMA.FTZ R40, R40, R9.reuse, -R3.reuse ;  /* 0x0000000928287223 */ /* 0x180fe20000010803 */
[C---:B------:R-:W-:Y:S01]  /*14ab0*/  ISETP.GT.AND P2, PT, R27.reuse, 0x39, PT ;  /* 0x000000391b00780c */ /* 0x040fe20003f44270 */
[--C-:B------:R-:W-:Y:S01]  /*14ac0*/  FFMA.FTZ R151, R38, R9, -R3.reuse ;  /* 0x0000000926977223 */ /* 0x100fe20000010803 */
[----:B----4-:R-:W-:Y:S01]  /*14ad0*/  FSEL R52, R52, -INF , P3 ;  /* 0xff80000034347808 */ /* 0x010fe20001800000 */
[----:B------:R-:W2:Y:S01]  /*14ae0*/  MUFU.TANH R65, R65 ;  /* 0x0000004100417308 */ /* 0x000ea20000002400 */
[----:B------:R-:W-:Y:S01]  /*14af0*/  FMNMX.FTZ R5, R56, R5, !PT ;  /* 0x0000000538057209 */ /* 0x000fe20007810000 */
[-CC-:B------:R-:W-:Y:S01]  /*14b00*/  FFMA.FTZ R145, R30, R9.reuse, -R3.reuse ;  /* 0x000000091e917223 */ /* 0x180fe20000010803 */
[----:B------:R-:W-:Y:S01]  /*14b10*/  ISETP.GT.AND P3, PT, R27, 0x40, PT ;  /* 0x000000401b00780c */ /* 0x000fe20003f64270 */
[-CC-:B------:R-:W-:Y:S01]  /*14b20*/  FFMA.FTZ R147, R32, R9.reuse, -R3.reuse ;  /* 0x0000000920937223 */ /* 0x180fe20000010803 */
[----:B------:R-:W-:Y:S01]  /*14b30*/  FSEL R44, R53, -INF , P2 ;  /* 0xff800000352c7808 */ /* 0x000fe20001000000 */
[--C-:B------:R-:W-:Y:S01]  /*14b40*/  FFMA.FTZ R38, R62, R9, -R3.reuse ;  /* 0x000000093e267223 */ /* 0x100fe20000010803 */
[----:B------:R-:W-:Y:S01]  /*14b50*/  FMNMX.FTZ R5, R52, R5, !PT ;  /* 0x0000000534057209 */ /* 0x000fe20007810000 */
[----:B------:R1:W4:Y:S01]  /*14b60*/  MUFU.TANH R35, R68 ;  /* 0x0000004400237308 */ /* 0x0003220000002400 */
[----:B------:R-:W-:Y:S01]  /*14b70*/  ISETP.GT.AND P2, PT, R27, 0x41, PT ;  /* 0x000000411b00780c */ /* 0x000fe20003f44270 */
[-CC-:B------:R-:W-:Y:S01]  /*14b80*/  FFMA.FTZ R50, R58, R9.reuse, -R3.reuse ;  /* 0x000000093a327223 */ /* 0x180fe20000010803 */
[----:B------:R-:W-:Y:S01]  /*14b90*/  FSEL R48, R31, -INF , P3 ;  /* 0xff8000001f307808 */ /* 0x000fe20001800000 */
[--C-:B------:R-:W-:Y:S01]  /*14ba0*/  FFMA.FTZ R54, R54, R9, -R3.reuse ;  /* 0x0000000936367223 */ /* 0x100fe20000010803 */
[----:B------:R-:W-:Y:S01]  /*14bb0*/  FMNMX.FTZ R5, R44, R5, !PT ;  /* 0x000000052c057209 */ /* 0x000fe20007810000 */
[-CC-:B------:R-:W-:Y:S01]  /*14bc0*/  FFMA.FTZ R141, R34, R9.reuse, -R3.reuse ;  /* 0x00000009228d7223 */ /* 0x180fe20000010803 */
[----:B------:R-:W-:Y:S01]  /*14bd0*/  ISETP.GT.AND P3, PT, R27, 0x48, PT ;  /* 0x000000481b00780c */ /* 0x000fe20003f64270 */
[----:B------:R-:W4:Y:S01]  /*14be0*/  MUFU.TANH R69, R69 ;  /* 0x0000004500457308 */ /* 0x000f220000002400 */
[----:B------:R-:W-:Y:S01]  /*14bf0*/  FSEL R10, R57, -INF , P2 ;  /* 0xff800000390a7808 */ /* 0x000fe20001000000 */
[--C-:B------:R-:W-:Y:S01]  /*14c00*/  FFMA.FTZ R30, R46, R9, -R3.reuse ;  /* 0x000000092e1e7223 */ /* 0x100fe20000010803 */
[----:B------:R-:W-:Y:S01]  /*14c10*/  FMNMX.FTZ R5, R48, R5, !PT ;  /* 0x0000000530057209 */ /* 0x000fe20007810000 */
[-CC-:B------:R-:W-:Y:S01]  /*14c20*/  FFMA.FTZ R143, R36, R9.reuse, -R3.reuse ;  /* 0x00000009248f7223 */ /* 0x180fe20000010803 */
[C---:B------:R-:W-:Y:S01]  /*14c30*/  ISETP.GT.AND P2, PT, R27.reuse, 0x49, PT ;  /* 0x000000491b00780c */ /* 0x040fe20003f44270 */
[--C-:B------:R-:W-:Y:S01]  /*14c40*/  FFMA.FTZ R32, R42, R9, -R3.reuse ;  /* 0x000000092a207223 */ /* 0x100fe20000010803 */
[----:B---3--:R-:W-:Y:S01]  /*14c50*/  FSEL R60, R60, -INF , P3 ;  /* 0xff8000003c3c7808 */ /* 0x008fe20001800000 */
[----:B------:R-:W-:Y:S01]  /*14c60*/  MUFU.EX2 R157, R157 ;  /* 0x0000009d009d7308 */ /* 0x000fe20000000800 */
[----:B------:R-:W-:Y:S01]  /*14c70*/  FMNMX.FTZ R5, R10, R5, !PT ;  /* 0x000000050a057209 */ /* 0x000fe20007810000 */
[----:B------:R-:W-:Y:S01]  /*14c80*/  FFMA.FTZ R3, R6, R9, -R3 ;  /* 0x0000000906037223 */ /* 0x000fe20000010803 */
[----:B------:R-:W-:-:S02]  /*14c90*/  ISETP.GT.AND P3, PT, R27, 0x50, PT ;  /* 0x000000501b00780c */ /* 0x000fc40003f64270 */
[----:B------:R-:W-:Y:S02]  /*14ca0*/  CS2R R82, SRZ ;  /* 0x0000000000527805 */ /* 0x000fe4000001ff00 */
[----:B0-----:R-:W-:Y:S02]  /*14cb0*/  FSEL R64, R61, -INF , P2 ;  /* 0xff8000003d407808 */ /* 0x001fe40001000000 */
[----:B------:R-:W-:Y:S02]  /*14cc0*/  CS2R R80, SRZ ;  /* 0x0000000000507805 */ /* 0x000fe4000001ff00 */
[----:B------:R-:W-:Y:S01]  /*14cd0*/  FMNMX.FTZ R5, R60, R5, !PT ;  /* 0x000000053c057209 */ /* 0x000fe20007810000 */
[----:B------:R-:W0:Y:S01]  /*14ce0*/  MUFU.EX2 R12, R12 ;  /* 0x0000000c000c7308 */ /* 0x000e220000000800 */
[----:B------:R-:W-:Y:S02]  /*14cf0*/  ISETP.GT.AND P2, PT, R27, 0x51, PT ;  /* 0x000000511b00780c */ /* 0x000fe40003f44270 */
[----:B------:R-:W-:-:S02]  /*14d00*/  CS2R R62, SRZ ;  /* 0x00000000003e7805 */ /* 0x000fc4000001ff00 */
[----:B-1----:R-:W-:Y:S02]  /*14d10*/  FSEL R68, R33, -INF , P3 ;  /* 0xff80000021447808 */ /* 0x002fe40001800000 */
[----:B------:R-:W-:Y:S02]  /*14d20*/  CS2R R58, SRZ ;  /* 0x00000000003a7805 */ /* 0x000fe4000001ff00 */
[----:B------:R-:W-:Y:S01]  /*14d30*/  FMNMX.FTZ R5, R64, R5, !PT ;  /* 0x0000000540057209 */ /* 0x000fe20007810000 */
[----:B------:R-:W1:Y:S01]  /*14d40*/  @P1 LDC R33, c[0x0][0x44c] ;  /* 0x00011300ff211b82 */ /* 0x000e620000000800 */
[----:B------:R-:W-:Y:S01]  /*14d50*/  ISETP.GT.AND P3, PT, R27, 0x58, PT ;  /* 0x000000581b00780c */ /* 0x000fe20003f64270 */
[----:B------:R-:W3:Y:S01]  /*14d60*/  MUFU.EX2 R159, R159 ;  /* 0x0000009f009f7308 */ /* 0x000ee20000000800 */
[----:B--2---:R-:W-:Y:S02]  /*14d70*/  FSEL R70, R65, -INF , P2 ;  /* 0xff80000041467808 */ /* 0x004fe40001000000 */
[----:B------:R-:W-:-:S02]  /*14d80*/  CS2R R46, SRZ ;  /* 0x00000000002e7805 */ /* 0x000fc4000001ff00 */
[----:B------:R-:W-:Y:S02]  /*14d90*/  FMNMX.FTZ R5, R68, R5, !PT ;  /* 0x0000000544057209 */ /* 0x000fe40007810000 */
[----:B------:R-:W-:Y:S02]  /*14da0*/  CS2R R42, SRZ ;  /* 0x00000000002a7805 */ /* 0x000fe4000001ff00 */
[----:B------:R-:W-:Y:S02]  /*14db0*/  ISETP.GT.AND P2, PT, R27, 0x59, PT ;  /* 0x000000591b00780c */ /* 0x000fe40003f44270 */
[----:B----4-:R-:W-:Y:S01]  /*14dc0*/  FSEL R74, R35, -INF , P3 ;  /* 0xff800000234a7808 */ /* 0x010fe20001800000 */
[----:B------:R-:W2:Y:S01]  /*14dd0*/  MUFU.EX2 R14, R14 ;  /* 0x0000000e000e7308 */ /* 0x000ea20000000800 */
[----:B------:R-:W-:Y:S01]  /*14de0*/  FMNMX.FTZ R5, R70, R5, !PT ;  /* 0x0000000546057209 */ /* 0x000fe20007810000 */
[----:B------:R-:W4:Y:S01]  /*14df0*/  @P1 LDC R35, c[0x0][0x450] ;  /* 0x00011400ff231b82 */ /* 0x000f220000000800 */
[----:B------:R-:W-:Y:S01]  /*14e00*/  FSEL R76, R69, -INF , P2 ;  /* 0xff800000454c7808 */ /* 0x000fe20001000000 */
[----:B0-----:R-:W-:Y:S01]  /*14e10*/  FADD.FTZ R0, R157, R12 ;  /* 0x0000000c9d007221 */ /* 0x001fe20000010000 */
[----:B------:R-:W-:-:S02]  /*14e20*/  FMNMX.FTZ R5, R74, R5, !PT ;  /* 0x000000054a057209 */ /* 0x000fc40007810000 */
[----:B------:R-:W-:Y:S01]  /*14e30*/  PRMT R29, R178, 0x654, R29 ;  /* 0x00000654b21d7816 */ /* 0x000fe2000000001d */
[----:B------:R-:W0:Y:S01]  /*14e40*/  MUFU.EX2 R153, R153 ;  /* 0x0000009900997308 */ /* 0x000e220000000800 */
[----:B------:R-:W-:Y:S02]  /*14e50*/  FMNMX.FTZ R5, R76, R5, !PT ;  /* 0x000000054c057209 */ /* 0x000fe40007810000 */
[----:B------:R0:W-:Y:S01]  /*14e60*/  SYNCS.ARRIVE.TRANS64.RED.A1T0 RZ, [R29+URZ], RZ ;  /* 0x000000ff1dff79a7 */ /* 0x0001e2000810043f */
[----:B------:R-:W-:Y:S02]  /*14e70*/  F2FP.BF16.F32.PACK_AB R157, R12, R157 ;  /* 0x0000009d0c9d723e */ /* 0x000fe400000010ff */
[----:B------:R-:W0:Y:S01]  /*14e80*/  SHFL.BFLY PT, R78, R5, 0x2, 0x1f ;  /* 0x0c401f00054e7f89 */ /* 0x000e2200000e0000 */
[----:B-1----:R-:W-:Y:S01]  /*14e90*/  @P1 IMAD.HI.U32 R28, R186, R33, RZ ;  /* 0x00000021ba1c1227 */ /* 0x002fe200078e00ff */
[----:B------:R-:W1:Y:S08]  /*14ea0*/  MUFU.EX2 R20, R20 ;  /* 0x0000001400147308 */ /* 0x000e700000000800 */
[----:B------:R-:W1:Y:S01]  /*14eb0*/  MUFU.EX2 R155, R155 ;  /* 0x0000009b009b7308 */ /* 0x000e620000000800 */
[----:B----4-:R-:W-:Y:S01]  /*14ec0*/  @P1 SHF.R.U32.HI R26, RZ, R35, R28 ;  /* 0x00000023ff1a1219 */ /* 0x010fe2000001161c */
[----:B---3--:R-:W-:Y:S01]  /*14ed0*/  FADD.FTZ R35, R159, R0 ;  /* 0x000000009f237221 */ /* 0x008fe20000010000 */
[----:B--2---:R-:W-:-:S02]  /*14ee0*/  F2FP.BF16.F32.PACK_AB R159, R14, R159 ;  /* 0x0000009f0e9f723e */ /* 0x004fc400000010ff */
[----:B------:R-:W-:Y:S01]  /*14ef0*/  IADD3 R28, R26, R188, -R187 ;  /* 0x000000bc1a1c7210 */ /* 0x000fe20007ffe8bb */
[----:B------:R-:W-:Y:S02]  /*14f00*/  FADD.FTZ R26, R14, R35 ;  /* 0x000000230e1a7221 */ /* 0x000fe40000010000 */
[----:B------:R-:W2:Y:S02]  /*14f10*/  MUFU.EX2 R66, R66 ;  /* 0x0000004200427308 */ /* 0x000ea40000000800 */
[----:B0-----:R-:W-:Y:S01]  /*14f20*/  FADD.FTZ R35, R153, R26 ;  /* 0x0000001a99237221 */ /* 0x001fe20000010000 */
[----:B------:R-:W-:Y:S01]  /*14f30*/  IMAD.HI R28, R28, 0x2aaaaaab, RZ ;  /* 0x2aaaaaab1c1c7827 */ /* 0x000fe200078e02ff */
[C---:B-1----:R-:W-:Y:S02]  /*14f40*/  F2FP.BF16.F32.PACK_AB R153, R20.reuse, R153 ;  /* 0x000000991499723e */ /* 0x042fe400000010ff */
[----:B------:R-:W-:Y:S02]  /*14f50*/  FMNMX.FTZ R78, R5, R78, !PT ;  /* 0x0000004e054e7209 */ /* 0x000fe40007810000 */
[----:B------:R-:W0:Y:S01]  /*14f60*/  MUFU.EX2 R149, R149 ;  /* 0x0000009500957308 */ /* 0x000e220000000800 */
[----:B------:R-:W-:Y:S01]  /*14f70*/  FADD.FTZ R6, R20, R35 ;  /* 0x0000002314067221 */ /* 0x000fe20000010000 */
[----:B------:R-:W-:Y:S01]  /*14f80*/  SHF.R.U32.HI R39, RZ, 0x1f, R28 ;  /* 0x0000001fff277819 */ /* 0x000fe2000001161c */
[----:B------:R-:W1:Y:S02]  /*14f90*/  SHFL.BFLY PT, R15, R78, 0x1, 0x1f ;  /* 0x0c201f004e0f7f89 */ /* 0x000e6400000e0000 */
[----:B------:R-:W-:-:S03]  /*14fa0*/  FADD.FTZ R37, R155, R6 ;  /* 0x000000069b257221 */ /* 0x000fc60000010000 */
[----:B------:R-:W3:Y:S01]  /*14fb0*/  MUFU.EX2 R40, R40 ;  /* 0x0000002800287308 */ /* 0x000ee20000000800 */
[C---:B--2---:R-:W-:Y:S01]  /*14fc0*/  FADD.FTZ R6, R66.reuse, R37 ;  /* 0x0000002542067221 */ /* 0x044fe20000010000 */
[----:B------:R-:W-:Y:S02]  /*14fd0*/  F2FP.BF16.F32.PACK_AB R155, R66, R155 ;  /* 0x0000009b429b723e */ /* 0x000fe400000010ff */
[----:B------:R-:W-:-:S04]  /*14fe0*/  CS2R R66, SRZ ;  /* 0x0000000000427805 */ /* 0x000fc8000001ff00 */
[----:B------:R-:W2:Y:S01]  /*14ff0*/  MUFU.EX2 R151, R151 ;  /* 0x0000009700977308 */ /* 0x000ea20000000800 */
[----:B0-----:R-:W-:-:S07]  /*15000*/  FADD.FTZ R37, R149, R6 ;  /* 0x0000000695257221 */ /* 0x001fce0000010000 */
[----:B------:R-:W0:Y:S01]  /*15010*/  MUFU.EX2 R38, R38 ;  /* 0x0000002600267308 */ /* 0x000e220000000800 */
[C---:B---3--:R-:W-:Y:S01]  /*15020*/  FADD.FTZ R6, R40.reuse, R37 ;  /* 0x0000002528067221 */ /* 0x048fe20000010000 */
[----:B------:R-:W-:Y:S02]  /*15030*/  F2FP.BF16.F32.PACK_AB R149, R40, R149 ;  /* 0x000000952895723e */ /* 0x000fe400000010ff */
[----:B------:R-:W-:Y:S02]  /*15040*/  CS2R R40, SRZ ;  /* 0x0000000000287805 */ /* 0x000fe4000001ff00 */
[----:B-1----:R-:W-:Y:S02]  /*15050*/  FMNMX.FTZ R15, R78, R15, !PT ;  /* 0x0000000f4e0f7209 */ /* 0x002fe40007810000 */
[----:B------:R-:W-:Y:S02]  /*15060*/  CS2R R78, SRZ ;  /* 0x00000000004e7805 */ /* 0x000fe4000001ff00 */
[C---:B------:R-:W-:Y:S01]  /*15070*/  FSETP.NEU.FTZ.AND P2, PT, R15.reuse, -INF , PT ;  /* 0xff8000000f00780b */ /* 0x040fe20003f5d000 */
[----:B------:R-:W-:Y:S01]  /*15080*/  FMUL.FTZ R31, R15, R9 ;  /* 0x000000090f1f7220 */ /* 0x000fe20000410000 */
[----:B------:R-:W1:Y:S01]  /*15090*/  MUFU.EX2 R145, R145 ;  /* 0x0000009100917308 */ /* 0x000e620000000800 */
[----:B--2---:R-:W-:-:S03]  /*150a0*/  FADD.FTZ R37, R151, R6 ;  /* 0x0000000697257221 */ /* 0x004fc60000010000 */
[----:B------:R-:W-:Y:S01]  /*150b0*/  FSEL R31, R31, RZ, P2 ;  /* 0x000000ff1f1f7208 */ /* 0x000fe20001000000 */
[----:B0-----:R-:W-:-:S03]  /*150c0*/  FADD.FTZ R6, R38, R37 ;  /* 0x0000002526067221 */ /* 0x001fc60000010000 */
        /* <DEDUP_REMOVED lines=19> */
[-CC-:B-----5:R-:W-:Y:S01]  /*15200*/  FFMA.FTZ R140, R48, R9.reuse, -R31.reuse ;  /* 0x00000009308c7223 */ /* 0x1a0fe2000001081f */
[-CC-:B------:R-:W-:Y:S01]  /*15210*/  FFMA.FTZ R10, R10, R9.reuse, -R31.reuse ;  /* 0x000000090a0a7223 */ /* 0x180fe2000001081f */
[----:B-1----:R-:W-:Y:S01]  /*15220*/  FADD.FTZ R37, R145, R6 ;  /* 0x0000000691257221 */ /* 0x002fe20000010000 */
[-CC-:B------:R-:W-:Y:S01]  /*15230*/  FFMA.FTZ R60, R60, R9.reuse, -R31.reuse ;  /* 0x000000093c3c7223 */ /* 0x180fe2000001081f */
[-C--:B------:R-:W-:Y:S01]  /*15240*/  FFMA.FTZ R64, R64, R9.reuse, -R31 ;  /* 0x0000000940407223 */ /* 0x080fe2000001081f */
[----:B------:R-:W1:Y:S01]  /*15250*/  MUFU.EX2 R158, R158 ;  /* 0x0000009e009e7308 */ /* 0x000e620000000800 */
[----:B0-----:R-:W-:Y:S01]  /*15260*/  FADD.FTZ R6, R50, R37 ;  /* 0x0000002532067221 */ /* 0x001fe20000010000 */
[-CC-:B------:R-:W-:Y:S01]  /*15270*/  FFMA.FTZ R68, R68, R9.reuse, -R31.reuse ;  /* 0x0000000944447223 */ /* 0x180fe2000001081f */
[-CC-:B------:R-:W-:Y:S01]  /*15280*/  FFMA.FTZ R70, R70, R9.reuse, -R31.reuse ;  /* 0x0000000946467223 */ /* 0x180fe2000001081f */
[-CC-:B------:R-:W-:Y:S01]  /*15290*/  FFMA.FTZ R74, R74, R9.reuse, -R31.reuse ;  /* 0x000000094a4a7223 */ /* 0x180fe2000001081f */
[----:B------:R-:W-:Y:S01]  /*152a0*/  FFMA.FTZ R76, R76, R9, -R31 ;  /* 0x000000094c4c7223 */ /* 0x000fe2000001081f */
[----:B------:R-:W-:Y:S01]  /*152b0*/  F2FP.BF16.F32.PACK_AB R151, R38, R151 ;  /* 0x000000972697723e */ /* 0x000fe200000010ff */
[----:B------:R-:W-:Y:S01]  /*152c0*/  IMAD.MOV.U32 R94, RZ, RZ, 0x3f800000 ;  /* 0x3f800000ff5e7424 */ /* 0x000fe200078e00ff */
[----:B------:R-:W0:Y:S01]  /*152d0*/  MUFU.EX2 R7, R7 ;  /* 0x0000000700077308 */ /* 0x000e220000000800 */
[----:B--2---:R-:W-:Y:S01]  /*152e0*/  FADD.FTZ R33, R156, R5 ;  /* 0x000000059c217221 */ /* 0x004fe20000010000 */
[----:B------:R-:W-:-:S02]  /*152f0*/  F2FP.BF16.F32.PACK_AB R156, R5, R156 ;  /* 0x0000009c059c723e */ /* 0x000fc400000010ff */
[----:B------:R-:W-:Y:S02]  /*15300*/  CS2R R86, SRZ ;  /* 0x0000000000567805 */ /* 0x000fe4000001ff00 */
[----:B------:R-:W-:Y:S02]  /*15310*/  F2FP.BF16.F32.PACK_AB R145, R50, R145 ;  /* 0x000000913291723e */ /* 0x000fe400000010ff */
[----:B------:R-:W-:Y:S02]  /*15320*/  CS2R R84, SRZ ;  /* 0x0000000000547805 */ /* 0x000fe4000001ff00 */
[----:B------:R-:W-:Y:S02]  /*15330*/  CS2R R56, SRZ ;  /* 0x0000000000387805 */ /* 0x000fe4000001ff00 */
[----:B------:R-:W-:Y:S01]  /*15340*/  CS2R R52, SRZ ;  /* 0x0000000000347805 */ /* 0x000fe2000001ff00 */
[----:B------:R-:W2:Y:S01]  /*15350*/  MUFU.EX2 R152, R152 ;  /* 0x0000009800987308 */ /* 0x000ea20000000800 */
[----:B-1----:R-:W-:Y:S01]  /*15360*/  FADD.FTZ R0, R158, R33 ;  /* 0x000000219e007221 */ /* 0x002fe20000010000 */
[----:B------:R-:W-:-:S02]  /*15370*/  CS2R R50, SRZ ;  /* 0x0000000000327805 */ /* 0x000fc4000001ff00 */
[----:B------:R-:W-:Y:S02]  /*15380*/  CS2R R48, SRZ ;  /* 0x0000000000307805 */ /* 0x000fe4000001ff00 */
[----:B------:R-:W-:Y:S02]  /*15390*/  CS2R R44, SRZ ;  /* 0x00000000002c7805 */ /* 0x000fe4000001ff00 */
[----:B------:R-:W1:Y:S01]  /*153a0*/  MUFU.EX2 R11, R11 ;  /* 0x0000000b000b7308 */ /* 0x000e620000000800 */
[C---:B0-----:R-:W-:Y:S01]  /*153b0*/  FADD.FTZ R33, R7.reuse, R0 ;  /* 0x0000000007217221 */ /* 0x041fe20000010000 */
[----:B------:R-:W-:-:S06]  /*153c0*/  F2FP.BF16.F32.PACK_AB R158, R7, R158 ;  /* 0x0000009e079e723e */ /* 0x000fcc00000010ff */
[----:B------:R-:W0:Y:S01]  /*153d0*/  MUFU.EX2 R154, R154 ;  /* 0x0000009a009a7308 */ /* 0x000e220000000800 */
[----:B--2---:R-:W-:-:S07]  /*153e0*/  FADD.FTZ R0, R152, R33 ;  /* 0x0000002198007221 */ /* 0x004fce0000010000 */
[----:B------:R-:W2:Y:S01]  /*153f0*/  MUFU.EX2 R13, R13 ;  /* 0x0000000d000d7308 */ /* 0x000ea20000000800 */
[C---:B-1----:R-:W-:Y:S01]  /*15400*/  FADD.FTZ R35, R11.reuse, R0 ;  /* 0x000000000b237221 */ /* 0x042fe20000010000 */
[----:B------:R-:W-:-:S06]  /*15410*/  F2FP.BF16.F32.PACK_AB R152, R11, R152 ;  /* 0x000000980b98723e */ /* 0x000fcc00000010ff */
[----:B------:R-:W1:Y:S01]  /*15420*/  MUFU.EX2 R148, R148 ;  /* 0x0000009400947308 */ /* 0x000e620000000800 */
[----:B0-----:R-:W-:-:S07]  /*15430*/  FADD.FTZ R0, R154, R35 ;  /* 0x000000239a007221 */ /* 0x001fce0000010000 */
[----:B------:R-:W0:Y:S01]  /*15440*/  MUFU.EX2 R21, R21 ;  /* 0x0000001500157308 */ /* 0x000e220000000800 */
[C---:B--2---:R-:W-:Y:S01]  /*15450*/  FADD.FTZ R35, R13.reuse, R0 ;  /* 0x000000000d237221 */ /* 0x044fe20000010000 */
[----:B------:R-:W-:Y:S01]  /*15460*/  F2FP.BF16.F32.PACK_AB R154, R13, R154 ;  /* 0x0000009a0d9a723e */ /* 0x000fe200000010ff */
[----:B------:R-:W-:Y:S01]  /*15470*/  VIADD R13, R72, 0xfffffffe ;  /* 0xfffffffe480d7836 */ /* 0x000fe20000000000 */
[----:B------:R-:W-:-:S04]  /*15480*/  CS2R R72, SRZ ;  /* 0x0000000000487805 */ /* 0x000fc8000001ff00 */
[----:B------:R-:W2:Y:S01]  /*15490*/  MUFU.EX2 R150, R150 ;  /* 0x0000009600967308 */ /* 0x000ea20000000800 */
[----:B-1----:R-:W-:-:S07]  /*154a0*/  FADD.FTZ R0, R148, R35 ;  /* 0x0000002394007221 */ /* 0x002fce0000010000 */
        /* <DEDUP_REMOVED lines=10> */
[----:B------:R-:W-:Y:S01]  /*15550*/  MUFU.EX2 R147, R147 ;  /* 0x0000009300937308 */ /* 0x000fe20000000800 */
[C---:B--2---:R-:W-:Y:S01]  /*15560*/  FADD.FTZ R37, R27.reuse, R0 ;  /* 0x000000001b257221 */ /* 0x044fe20000010000 */
[----:B------:R-:W-:Y:S02]  /*15570*/  F2FP.BF16.F32.PACK_AB R144, R27, R144 ;  /* 0x000000901b90723e */ /* 0x000fe400000010ff */
[----:B------:R-:W-:-:S04]  /*15580*/  CS2R R26, SRZ ;  /* 0x00000000001a7805 */ /* 0x000fc8000001ff00 */
[----:B------:R-:W0:Y:S01]  /*15590*/  MUFU.EX2 R29, R29 ;  /* 0x0000001d001d7308 */ /* 0x000e220000000800 */
[----:B-1----:R-:W-:-:S07]  /*155a0*/  FADD.FTZ R0, R146, R37 ;  /* 0x0000002592007221 */ /* 0x002fce0000010000 */
[----:B------:R-:W-:Y:S08]  /*155b0*/  MUFU.EX2 R54, R54 ;  /* 0x0000003600367308 */ /* 0x000ff00000000800 */
[----:B------:R-:W1:Y:S01]  /*155c0*/  MUFU.EX2 R140, R140 ;  /* 0x0000008c008c7308 */ /* 0x000e620000000800 */
[C---:B0-----:R-:W-:Y:S01]  /*155d0*/  FADD.FTZ R37, R29.reuse, R0 ;  /* 0x000000001d257221 */ /* 0x041fe20000010000 */
[----:B------:R-:W-:-:S06]  /*155e0*/  F2FP.BF16.F32.PACK_AB R146, R29, R146 ;  /* 0x000000921d92723e */ /* 0x000fcc00000010ff */
[----:B------:R-:W-:Y:S08]  /*155f0*/  MUFU.EX2 R141, R141 ;  /* 0x0000008d008d7308 */ /* 0x000ff00000000800 */
[----:B------:R0:W2:Y:S01]  /*15600*/  MUFU.EX2 R33, R10 ;  /* 0x0000000a00217308 */ /* 0x0000a20000000800 */
[----:B-1----:R-:W-:Y:S01]  /*15610*/  FADD.FTZ R0, R140, R37 ;  /* 0x000000258c007221 */ /* 0x002fe20000010000 */
[----:B------:R-:W-:-:S06]  /*15620*/  CS2R R36, SRZ ;  /* 0x0000000000247805 */ /* 0x000fcc000001ff00 */
[----:B------:R-:W1:Y:S01]  /*15630*/  MUFU.EX2 R30, R30 ;  /* 0x0000001e001e7308 */ /* 0x000e620000000800 */
[----:B0-----:R-:W-:Y:S01]  /*15640*/  LEA.HI.SX32 R10, R28, R39, 0x1c ;  /* 0x000000271c0a7211 */ /* 0x001fe200078fe2ff */
[----:B------:R-:W-:Y:S01]  /*15650*/  FADD.FTZ R39, R147, R6 ;  /* 0x0000000693277221 */ /* 0x000fe20000010000 */
[C---:B------:R-:W-:Y:S02]  /*15660*/  F2FP.BF16.F32.PACK_AB R147, R54.reuse, R147 ;  /* 0x000000933693723e */ /* 0x040fe400000010ff */
[----:B------:R-:W-:Y:S02]  /*15670*/  CS2R R28, SRZ ;  /* 0x00000000001c7805 */ /* 0x000fe4000001ff00 */
[----:B------:R-:W-:Y:S01]  /*15680*/  VIMNMX R10, R185, R10, !PT ;  /* 0x0000000ab90a7248 */ /* 0x000fe20007fe0100 */
[----:B------:R-:W-:Y:S01]  /*15690*/  FADD.FTZ R6, R54, R39 ;  /* 0x0000002736067221 */ /* 0x000fe20000010000 */
[----:B------:R-:W-:Y:S01]  /*156a0*/  CS2R R54, SRZ ;  /* 0x0000000000367805 */ /* 0x000fe2000001ff00 */
[----:B------:R-:W0:Y:S01]  /*156b0*/  MUFU.EX2 R60, R60 ;  /* 0x0000003c003c7308 */ /* 0x000e220000000800 */
[----:B--2---:R-:W-:Y:S01]  /*156c0*/  FADD.FTZ R11, R33, R0 ;  /* 0x00000000210b7221 */ /* 0x004fe20000010000 */
[----:B------:R-:W-:Y:S01]  /*156d0*/  FADD.FTZ R7, R141, R6 ;  /* 0x000000068d077221 */ /* 0x000fe20000010000 */
[----:B------:R-:W-:-:S02]  /*156e0*/  ISETP.GE.AND P2, PT, R13, R10, PT ;  /* 0x0000000a0d00720c */ /* 0x000fc40003f46270 */
[----:B------:R-:W-:Y:S02]  /*156f0*/  CS2R R38, SRZ ;  /* 0x0000000000267805 */ /* 0x000fe4000001ff00 */
[----:B------:R-:W-:Y:S01]  /*15700*/  F2FP.BF16.F32.PACK_AB R140, R33, R140 ;  /* 0x0000008c218c723e */ /* 0x000fe200000010ff */
        /* <DEDUP_REMOVED lines=11> */
[----:B------:R-:W-:Y:S02]  /*157c0*/  CS2R R60, SRZ ;  /* 0x00000000003c7805 */ /* 0x000fe4000001ff00 */
[----:B------:R-:W-:Y:S02]  /*157d0*/  CS2R R30, SRZ ;  /* 0x00000000001e7805 */ /* 0x000fe4000001ff00 */
[----:B------:R-:W2:Y:S01]  /*157e0*/  MUFU.EX2 R137, R137 ;  /* 0x0000008900897308 */ /* 0x000ea20000000800 */
[C---:B0-----:R-:W-:Y:S01]  /*157f0*/  FADD.FTZ R0, R32.reuse, R7 ;  /* 0x0000000720007221 */ /* 0x041fe20000010000 */
[----:B------:R-:W-:-:S02]  /*15800*/  F2FP.BF16.F32.PACK_AB R143, R32, R143 ;  /* 0x0000008f208f723e */ /* 0x000fc400000010ff */
        /* <DEDUP_REMOVED lines=9> */
[----:B------:R-:W-:Y:S02]  /*158a0*/  CS2R R68, SRZ ;  /* 0x0000000000447805 */ /* 0x000fe4000001ff00 */
[----:B------:R-:W-:Y:S02]  /*158b0*/  CS2R R34, SRZ ;  /* 0x0000000000227805 */ /* 0x000fe4000001ff00 */
[----:B------:R-:W2:Y:S01]  /*158c0*/  MUFU.EX2 R139, R139 ;  /* 0x0000008b008b7308 */ /* 0x000ea20000000800 */
[C---:B-1----:R-:W-:Y:S01]  /*158d0*/  FADD.FTZ R0, R24.reuse, R7 ;  /* 0x0000000718007221 */ /* 0x042fe20000010000 */
[----:B------:R-:W-:-:S02]  /*158e0*/  F2FP.BF16.F32.PACK_AB R137, R24, R137 ;  /* 0x000000891889723e */ /* 0x000fc400000010ff */
[----:B------:R-:W-:-:S04]  /*158f0*/  CS2R R24, SRZ ;  /* 0x0000000000187805 */ /* 0x000fc8000001ff00 */
[----:B------:R1:W3:Y:S01]  /*15900*/  MUFU.EX2 R5, R76 ;  /* 0x0000004c00057308 */ /* 0x0002e20000000800 */
[----:B0-----:R-:W-:-:S07]  /*15910*/  FADD.FTZ R12, R74, R11 ;  /* 0x0000000b4a0c7221 */ /* 0x001fce0000010000 */
[----:B------:R3:W0:Y:S01]  /*15920*/  MUFU.EX2 R6, R3 ;  /* 0x0000000300067308 */ /* 0x0006220000000800 */
[----:B--2---:R-:W-:Y:S01]  /*15930*/  FADD.FTZ R7, R139, R0 ;  /* 0x000000008b077221 */ /* 0x004fe20000010000 */
[----:B-1----:R-:W-:Y:S01]  /*15940*/  CS2R R76, SRZ ;  /* 0x00000000004c7805 */ /* 0x002fe2000001ff00 */
[C---:B---3--:R-:W-:Y:S01]  /*15950*/  FADD.FTZ R3, R5.reuse, R12 ;  /* 0x0000000c05037221 */ /* 0x048fe20000010000 */
[----:B------:R-:W-:Y:S01]  /*15960*/  F2FP.BF16.F32.PACK_AB R138, R5, R74 ;  /* 0x0000004a058a723e */ /* 0x000fe200000010ff */
[----:B------:R-:W-:Y:S01]  /*15970*/  IMAD.MOV.U32 R5, RZ, RZ, 0x3f800000 ;  /* 0x3f800000ff057424 */ /* 0x000fe200078e00ff */
[----:B------:R-:W-:Y:S01]  /*15980*/  CS2R R74, SRZ ;  /* 0x00000000004a7805 */ /* 0x000fe2000001ff00 */
[C---:B0-----:R-:W-:Y:S01]  /*15990*/  FADD.FTZ R0, R6.reuse, R7 ;  /* 0x0000000706007221 */ /* 0x041fe20000010000 */
[----:B------:R-:W-:Y:S01]  /*159a0*/  F2FP.BF16.F32.PACK_AB R139, R6, R139 ;  /* 0x0000008b068b723e */ /* 0x000fe200000010ff */
[----:B------:R-:W-:Y:S06]  /*159b0*/  @!P2 BRA `(.L_x_2839) ;  /* 0x0000002c008ca947 */ /* 0x000fec0003800000 */
[----:B------:R-:W-:Y:S01]  /*159c0*/  BSSY B1, `(.L_x_2839) ;  /* 0x00002e2000017945 */ /* 0x000fe20003800000 */
[----:B------:R-:W-:Y:S02]  /*159d0*/  IMAD.MOV.U32 R11, RZ, RZ, R8 ;  /* 0x000000ffff0b7224 */ /* 0x000fe400078e0008 */
[----:B------:R-:W-:Y:S02]  /*159e0*/  IMAD.MOV.U32 R12, RZ, RZ, R15 ;  /* 0x000000ffff0c7224 */ /* 0x000fe400078e000f */
[----:B------:R-:W-:Y:S02]  /*159f0*/  IMAD.MOV.U32 R6, RZ, RZ, R168 ;  /* 0x000000ffff067224 */ /* 0x000fe400078e00a8 */
[----:B------:R-:W-:Y:S02]  /*15a00*/  IMAD.MOV.U32 R7, RZ, RZ, R162 ;  /* 0x000000ffff077224 */ /* 0x000fe400078e00a2 */
[----:B------:R-:W-:Y:S02]  /*15a10*/  IMAD.MOV.U32 R5, RZ, RZ, 0x3f800000 ;  /* 0x3f800000ff057424 */ /* 0x000fe400078e00ff */
[----:B------:R-:W-:-:S07]  /*15a20*/  IMAD.MOV.U32 R87, RZ, RZ, RZ ;  /* 0x000000ffff577224 */ /* 0x000fce00078e00ff */
.L_x_2852:
[----:B------:R-:W-:-:S04]  /*15a30*/  ISETP.NE.AND P2, PT, R7, 0x1, PT ;  /* 0x000000010700780c */ /* 0x000fc80003f45270 */
[----:B------:R-:W-:-:S04]  /*15a40*/  SEL R9, RZ, 0x1, P2 ;  /* 0x00000001ff097807 */ /* 0x000fc80001000000 */
[----:B------:R-:W-:Y:S01]  /*15a50*/  LOP3.LUT R168, R6, R9, RZ, 0x3c, !PT ;  /* 0x0000000906a87212 */ /* 0x000fe200078e3cff */
[----:B------:R-:W-:Y:S06]  /*15a60*/  @!P0 BRA `(.L_x_2840) ;  /* 0x0000000000048947 */ /* 0x000fec0003800000 */
[----:B------:R-:W-:Y:S01]  /*15a70*/  BPT.TRAP 0x1 ;  /* 0x000000040000795c */ /* 0x000fe20000300000 */
.L_x_2840:
        /* <DEDUP_REMOVED lines=8> */
.L_x_2841:
[----:B------:R-:W-:Y:S01]  /*15b00*/  IMAD R95, R162, 0x900, R4 ;  /* 0x00000900a25f7824 */ /* 0x000fe200078e0204 */
[----:B------:R-:W-:Y:S03]  /*15b10*/  BSSY B2, `(.L_x_2842) ;  /* 0x0000006000027945 */ /* 0x000fe60003800000 */
[C---:B------:R-:W-:Y:S02]  /*15b20*/  VIADD R90, R95.reuse, 0x2 ;  /* 0x000000025f5a7836 */ /* 0x040fe40000000000 */
[----:B------:R-:W-:Y:S01]  /*15b30*/  VIADD R92, R95, 0x4 ;  /* 0x000000045f5c7836 */ /* 0x000fe20000000000 */
[----:B-1----:R-:W-:Y:S06]  /*15b40*/  @P2 BRA `(.L_x_2843) ;  /* 0x0000000000082947 */ /* 0x002fec0003800000 */
[----:B------:R-:W1:Y:S02]  /*15b50*/  SYNCS.PHASECHK.TRANS64.TRYWAIT P2, [R14+URZ+0x2a830], R9 ;  /* 0x02a830090e0075a7 */ /* 0x000e64000804017f */
[----:B-1----:R-:W-:Y:S05]  /*15b60*/  @!P2 BRA `(.L_x_2844) ;  /* 0x0000011800a0a947 */ /* 0x002fea0003800000 */
.L_x_2843:
[----:B------:R-:W-:Y:S05]  /*15b70*/  BSYNC B2 ;  /* 0x0000000000027941 */ /* 0x000fea0003800000 */
.L_x_2842:
[----:B------:R-:W2:Y:S01]  /*15b80*/  LDL.64 R96, [R1+0x28] ;  /* 0x0000280001607983 */ /* 0x000ea20000100a00 */
[----:B------:R-:W-:Y:S01]  /*15b90*/  MOV R88, R95 ;  /* 0x0000005f00587202 */ /* 0x000fe20000000f00 */
[----:B------:R-:W-:Y:S01]  /*15ba0*/  IMAD.MOV.U32 R89, RZ, RZ, 0x40000040 ;  /* 0x40000040ff597424 */ /* 0x000fe200078e00ff */
[----:B------:R-:W-:Y:S01]  /*15bb0*/  R2UR UR46, R90 ;  /* 0x000000005a2e72ca */ /* 0x000fe200000e0000 */
[----:B------:R-:W-:Y:S01]  /*15bc0*/  IMAD.MOV.U32 R90, RZ, RZ, R92 ;  /* 0x000000ffff5a7224 */ /* 0x000fe200078e005c */
[----:B------:R-:W-:Y:S01]  /*15bd0*/  R2UR UR50, R88 ;  /* 0x00000000583272ca */ /* 0x000fe200000e0000 */
[C---:B------:R-:W-:Y:S01]  /*15be0*/  VIADD R88, R95.reuse, 0x6 ;  /* 0x000000065f587836 */ /* 0x040fe20000000000 */
[----:B------:R-:W-:Y:S01]  /*15bf0*/  MOV R193, UR42 ;  /* 0x0000002a00c17c02 */ /* 0x000fe20008000f00 */
        /* <DEDUP_REMOVED lines=8> */
[----:B------:R-:W-:Y:S01]  /*15c80*/  IMAD.MOV.U32 R93, RZ, RZ, 0x40000040 ;  /* 0x40000040ff5d7424 */ /* 0x000fe200078e00ff */
[----:B------:R-:W-:Y:S01]  /*15c90*/  R2UR UR34, R90 ;  /* 0x000000005a2272ca */ /* 0x000fe200000e0000 */
[C---:B------:R-:W-:Y:S01]  /*15ca0*/  VIADD R90, R95.reuse, 0x306 ;  /* 0x000003065f5a7836 */ /* 0x040fe20000000000 */
[----:B------:R-:W-:Y:S01]  /*15cb0*/  R2UR UR26, R88 ;  /* 0x00000000581a72ca */ /* 0x000fe200000e0000 */
[----:B------:R-:W-:Y:S01]  /*15cc0*/  VIADD R88, R95, 0x602 ;  /* 0x000006025f587836 */ /* 0x000fe20000000000 */
        /* <DEDUP_REMOVED lines=105> */
[----:B------:R-:W2:Y:S11]  /*16360*/  LDL.64 R198, [R1+0x8] ;  /* 0x0000080001c67983 */ /* 0x000eb60000100a00 */
[----:B------:R-:W-:Y:S01]  /*16370*/  HGMMA.64x96x16.F32.BF16 R88, gdesc[UR44], R88, gsb0 ;  /* 0x016000002c5879f0 */ /* 0x000fe20008001858 */
[----:B------:R-:W-:-:S02]  /*16380*/  R2UR UR45, R196 ;  /* 0x00000000c42d72ca */ /* 0x000fc400000e0000 */
[----:B------:R-:W-:Y:S02]  /*16390*/  R2UR UR44, R197 ;  /* 0x00000000c52c72ca */ /* 0x000fe400000e0000 */
[----:B------:R-:W3:Y:S01]  /*163a0*/  LDL.64 R196, [R1+0x18] ;  /* 0x0000180001c47983 */ /* 0x000ee20000100a00 */
[----:B------:R-:W-:Y:S02]  /*163b0*/  WARPGROUP.DEPBAR.LE gsb0, 0x0 ;  /* 0x00008000000079c5 */ /* 0x000fe40000010000 */
[----:B------:R-:W-:Y:S01]  /*163c0*/  WARPGROUP.ARRIVE ;  /* 0x00000000000079c5 */ /* 0x000fe20000000000 */
[----:B---3--:R-:W-:Y:S02]  /*163d0*/  R2UR UR40, R196 ;  /* 0x00000000c42872ca */ /* 0x008fe400000e0000 */
[----:B------:R-:W-:Y:S02]  /*163e0*/  R2UR UR41, R197 ;  /* 0x00000000c52972ca */ /* 0x000fe400000e0000 */
[----:B------:R-:W3:Y:S11]  /*163f0*/  LDL.64 R196, [R1] ;  /* 0x0000000001c47983 */ /* 0x000ef60000100a00 */
[----:B------:R-:W-:Y:S01]  /*16400*/  HGMMA.64x96x16.F32.BF16 R88, gdesc[UR40], R88, gsb0 ;  /* 0x01600000285879f0 */ /* 0x000fe20008001858 */
[----:B------:R-:W-:-:S02]  /*16410*/  R2UR UR41, R194 ;  /* 0x00000000c22972ca */ /* 0x000fc400000e0000 */
[----:B------:R-:W-:Y:S02]  /*16420*/  R2UR UR40, R195 ;  /* 0x00000000c32872ca */ /* 0x000fe400000e0000 */
[----:B------:R-:W4:Y:S01]  /*16430*/  LDL.64 R194, [R1+0x10] ;  /* 0x0000100001c27983 */ /* 0x000f220000100a00 */
[----:B--2---:R-:W-:Y:S02]  /*16440*/  R2UR UR32, R198 ;  /* 0x00000000c62072ca */ /* 0x004fe400000e0000 */
[----:B------:R-:W-:Y:S01]  /*16450*/  R2UR UR33, R199 ;  /* 0x00000000c72172ca */ /* 0x000fe200000e0000 */
[----:B------:R-:W-:Y:S02]  /*16460*/  WARPGROUP.DEPBAR.LE gsb0, 0x0 ;  /* 0x00008000000079c5 */ /* 0x000fe40000010000 */
[----:B------:R-:W-:Y:S01]  /*16470*/  WARPGROUP.ARRIVE ;  /* 0x00000000000079c5 */ /* 0x000fe20000000000 */
[----:B----4-:R-:W-:Y:S02]  /*16480*/  R2UR UR36, R194 ;  /* 0x00000000c22472ca */ /* 0x010fe400000e0000 */
[----:B------:R-:W-:-:S13]  /*16490*/  R2UR UR37, R195 ;  /* 0x00000000c32572ca */ /* 0x000fda00000e0000 */
[----:B------:R-:W-:Y:S01]  /*164a0*/  HGMMA.64x96x16.F32.BF16 R88, gdesc[UR36], R88, gsb0 ;  /* 0x01600000245879f0 */ /* 0x000fe20008001858 */
[----:B---3--:R-:W-:Y:S02]  /*164b0*/  R2UR UR28, R196 ;  /* 0x00000000c41c72ca */ /* 0x008fe400000e0000 */
        /* <DEDUP_REMOVED lines=46> */
.L_x_2845:
[----:B------:R-:W-:Y:S01]  /*167a0*/  SHF.L.U32 R5, R6, 0x1f, RZ ;  /* 0x0000001f06057819 */ /* 0x000fe200000006ff */
[----:B------:R-:W-:-:S04]  /*167b0*/  IMAD R20, R7, 0x8, R2 ;  /* 0x0000000807147824 */ /* 0x000fc800078e0202 */
[----:B------:R0:W1:Y:S01]  /*167c0*/  SYNCS.PHASECHK.TRANS64.TRYWAIT P2, [R20+URZ+0x2a850], R5 ;  /* 0x02a85005140075a7 */ /* 0x000062000804017f */
[----:B------:R-:W-:Y:S05]  /*167d0*/  @!P0 BRA `(.L_x_2846) ;  /* 0x0000000000048947 */ /* 0x000fea0003800000 */
[----:B------:R-:W-:Y:S01]  /*167e0*/  BPT.TRAP 0x1 ;  /* 0x000000040000795c */ /* 0x000fe20000300000 */
.L_x_2846:
[----:B------:R-:W-:Y:S04]  /*167f0*/  BSSY B2, `(.L_x_2847) ;  /* 0x0000004000027945 */ /* 0x000fe80003800000 */
[----:B-1----:R-:W-:Y:S05]  /*16800*/  @P2 BRA `(.L_x_2848) ;  /* 0x0000000000082947 */ /* 0x002fea0003800000 */
[----:B------:R-:W1:Y:S02]  /*16810*/  SYNCS.PHASECHK.TRANS64.TRYWAIT P2, [R20+URZ+0x2a850], R5 ;  /* 0x02a85005140075a7 */ /* 0x000e64000804017f */
[----:B-1----:R-:W-:Y:S05]  /*16820*/  @!P2 BRA `(.L_x_2849) ;  /* 0x0000010c0084a947 */ /* 0x002fea0003800000 */
.L_x_2848:
[----:B------:R-:W-:Y:S05]  /*16830*/  BSYNC B2 ;  /* 0x0000000000027941 */ /* 0x000fea0003800000 */
.L_x_2847:
        /* <DEDUP_REMOVED lines=48> */
.L_x_2850:
[----:B------:R-:W0:Y:S01]  /*16b40*/  @P1 LDC R7, c[0x0][0x44c] ;  /* 0x00011300ff071b82 */ /* 0x000e220000000800 */
[----:B------:R-:W-:Y:S02]  /*16b50*/  IMAD.IADD R5, R191, 0x1, R186 ;  /* 0x00000001bf057824 */ /* 0x000fe400078e02ba */
[----:B------:R-:W-:Y:S01]  /*16b60*/  FMUL.FTZ R137, R89, UR39 ;  /* 0x0000002759897c20 */ /* 0x000fe20008410000 */
[----:B------:R-:W-:Y:S01]  /*16b70*/  FMUL.FTZ R89, R102, UR39 ;  /* 0x0000002766597c20 */ /* 0x000fe20008410000 */
[----:B------:R-:W-:Y:S01]  /*16b80*/  FMUL.FTZ R102, R113, UR39 ;  /* 0x0000002771667c20 */ /* 0x000fe20008410000 */
[----:B------:R-:W-:Y:S01]  /*16b90*/  FMUL.FTZ R136, R88, UR39 ;  /* 0x0000002758887c20 */ /* 0x000fe20008410000 */
[----:B------:R-:W-:Y:S02]  /*16ba0*/  IMAD R15, R13, -0x60, RZ ;  /* 0xffffffa00d0f7824 */ /* 0x000fe400078e02ff */
[----:B------:R-:W-:Y:S01]  /*16bb0*/  FMUL.FTZ R8, R94, UR39 ;  /* 0x000000275e087c20 */ /* 0x000fe20008410000 */
[----:B------:R-:W1:Y:S01]  /*16bc0*/  @P1 LDC R6, c[0x0][0x450] ;  /* 0x00011400ff061b82 */ /* 0x000e620000000800 */
[----:B------:R-:W-:Y:S01]  /*16bd0*/  FMUL.FTZ R94, R97, UR39 ;  /* 0x00000027615e7c20 */ /* 0x000fe20008410000 */
[----:B------:R-:W-:Y:S01]  /*16be0*/  FMUL.FTZ R9, R95, UR39 ;  /* 0x000000275f097c20 */ /* 0x000fe20008410000 */
[----:B------:R-:W-:Y:S01]  /*16bf0*/  IADD3 R15, -R190, 0x1, R15 ;  /* 0x00000001be0f7810 */ /* 0x000fe20007ffe10f */
[----:B------:R-:W2:Y:S01]  /*16c00*/  MUFU.TANH R136, R136 ;  /* 0x0000008800887308 */ /* 0x000ea20000002400 */
[----:B------:R-:W-:Y:S01]  /*16c10*/  FMUL.FTZ R95, R100, UR39 ;  /* 0x00000027645f7c20 */ /* 0x000fe20008410000 */
[----:B------:R-:W-:Y:S01]  /*16c20*/  FMUL.FTZ R97, R104, UR39 ;  /* 0x0000002768617c20 */ /* 0x000fe20008410000 */
[----:B------:R-:W-:Y:S01]  /*16c30*/  FMUL.FTZ R21, R98, UR39 ;  /* 0x0000002762157c20 */ /* 0x000fe20008410000 */
[----:B------:R-:W-:Y:S01]  /*16c40*/  IADD3 R15, -R187, R15, R188 ;  /* 0x0000000fbb0f7210 */ /* 0x000fe20007ffe1bc */
[----:B------:R-:W-:Y:S01]  /*16c50*/  FMUL.FTZ R98, R108, UR39 ;  /* 0x000000276c627c20 */ /* 0x000fe20008410000 */
[----:B------:R-:W-:Y:S01]  /*16c60*/  FMUL.FTZ R138, R112, UR39 ;  /* 0x00000027708a7c20 */ /* 0x000fe20008410000 */
[----:B------:R-:W-:Y:S01]  /*16c70*/  FMUL.FTZ R105, R105, UR39 ;  /* 0x0000002769697c20 */ /* 0x000fe20008410000 */
[----:B------:R-:W-:Y:S01]  /*16c80*/  MUFU.TANH R137, R137 ;  /* 0x0000008900897308 */ /* 0x000fe20000002400 */
[----:B------:R-:W-:Y:S01]  /*16c90*/  FMUL.FTZ R109, R109, UR39 ;  /* 0x000000276d6d7c20 */ /* 0x000fe20008410000 */
[----:B------:R-:W-:Y:S01]  /*16ca0*/  FMUL.FTZ R88, R99, UR39 ;  /* 0x0000002763587c20 */ /* 0x000fe20008410000 */
[----:B------:R-:W-:Y:S01]  /*16cb0*/  FMUL.FTZ R100, R117, UR39 ;  /* 0x0000002775647c20 */ /* 0x000fe20008410000 */
[----:B0-----:R-:W-:-:S04]  /*16cc0*/  @P1 IMAD.HI.U32 R7, R5, R7, RZ ;  /* 0x0000000705071227 */ /* 0x001fc800078e00ff */
[----:B------:R-:W-:Y:S01]  /*16cd0*/  FMUL.FTZ R104, R121, UR39 ;  /* 0x0000002779687c20 */ /* 0x000fe20008410000 */
[----:B------:R-:W-:Y:S01]  /*16ce0*/  FMUL.FTZ R99, R116, UR39 ;  /* 0x0000002774637c20 */ /* 0x000fe20008410000 */
[----:B------:R-:W-:Y:S01]  /*16cf0*/  FMUL.FTZ R117, R124, UR39 ;  /* 0x000000277c757c20 */ /* 0x000fe20008410000 */
[----:B------:R-:W-:Y:S01]  /*16d00*/  MUFU.TANH R94, R94 ;  /* 0x0000005e005e7308 */ /* 0x000fe20000002400 */
        /* <DEDUP_REMOVED lines=10> */
[----:B------:R-:W-:Y:S01]  /*16db0*/  MUFU.TANH R95, R95 ;  /* 0x0000005f005f7308 */ /* 0x000fe20000002400 */
        /* <DEDUP_REMOVED lines=12> */
[----:B------:R-:W-:-:S03]  /*16e80*/  VIADD R14, R14, 0x2a840 ;  /* 0x0002a8400e0e7836 */ /* 0x000fc60000000000 */
[----:B------:R-:W3:Y:S02]  /*16e90*/  MUFU.TANH R92, R92 ;  /* 0x0000005c005c7308 */ /* 0x000ee40000002400 */
[----:B------:R-:W-:Y:S01]  /*16ea0*/  PRMT R14, R178, 0x654, R14 ;  /* 0x00000654b20e7816 */ /* 0x000fe2000000000e */
[----:B0-----:R-:W-:-:S03]  /*16eb0*/  IMAD.IADD R113, R15, 0x1, R113 ;  /* 0x000000010f717824 */ /* 0x001fc600078e0271 */
[----:B------:R0:W-:Y:S02]  /*16ec0*/  SYNCS.ARRIVE.TRANS64.RED.A1T0 RZ, [R14+URZ], RZ ;  /* 0x000000ff0eff79a7 */ /* 0x0001e4000810043f */
[----:B------:R-:W4:Y:S01]  /*16ed0*/  MUFU.TANH R96, R96 ;  /* 0x0000006000607308 */ /* 0x000f220000002400 */
[C---:B------:R-:W-:Y:S02]  /*16ee0*/  ISETP.GT.AND P5, PT, R113.reuse, RZ, PT ;  /* 0x000000ff7100720c */ /* 0x040fe40003fa4270 */
[C---:B------:R-:W-:Y:S02]  /*16ef0*/  ISETP.GT.AND P4, PT, R113.reuse, 0x8, PT ;  /* 0x000000087100780c */ /* 0x040fe40003f84270 */
[----:B------:R-:W-:-:S03]  /*16f00*/  ISETP.GT.AND P2, PT, R113, 0x1, PT ;  /* 0x000000017100780c */ /* 0x000fc60003f44270 */
[----:B------:R-:W5:Y:S01]  /*16f10*/  MUFU.TANH R93, R93 ;  /* 0x0000005d005d7308 */ /* 0x000f620000002400 */
[C---:B------:R-:W-:Y:S02]  /*16f20*/  ISETP.GT.AND P3, PT, R113.reuse, 0x9, PT ;  /* 0x000000097100780c */ /* 0x040fe40003f64270 */
[----:B--2---:R-:W-:Y:S02]  /*16f30*/  FSEL R108, R136, -INF , P5 ;  /* 0xff800000886c7808 */ /* 0x004fe40002800000 */
[----:B------:R-:W-:Y:S02]  /*16f40*/  ISETP.GT.AND P5, PT, R113, 0x11, PT ;  /* 0x000000117100780c */ /* 0x000fe40003fa4270 */
[----:B-1----:R-:W-:Y:S01]  /*16f50*/  FSEL R91, R91, -INF , P4 ;  /* 0xff8000005b5b7808 */ /* 0x002fe20002000000 */
[----:B------:R-:W1:Y:S01]  /*16f60*/  MUFU.TANH R97, R97 ;  /* 0x0000006100617308 */ /* 0x000e620000002400 */
[----:B------:R-:W-:Y:S02]  /*16f70*/  FSEL R90, R137, -INF , P2 ;  /* 0xff800000895a7808 */ /* 0x000fe40001000000 */
[----:B------:R-:W-:-:S02]  /*16f80*/  ISETP.GT.AND P4, PT, R113, 0x19, PT ;  /* 0x000000197100780c */ /* 0x000fc40003f84270 */
[----:B---3--:R-:W-:Y:S02]  /*16f90*/  FSEL R92, R92, -INF , P3 ;  /* 0xff8000005c5c7808 */ /* 0x008fe40001800000 */
[C---:B------:R-:W-:Y:S01]  /*16fa0*/  ISETP.GT.AND P6, PT, R113.reuse, 0x10, PT ;  /* 0x000000107100780c */ /* 0x040fe20003fc4270 */
[----:B------:R-:W2:Y:S01]  /*16fb0*/  MUFU.TANH R98, R98 ;  /* 0x0000006200627308 */ /* 0x000ea20000002400 */
[C---:B------:R-:W-:Y:S02]  /*16fc0*/  ISETP.GT.AND P2, PT, R113.reuse, 0x18, PT ;  /* 0x000000187100780c */ /* 0x040fe40003f44270 */
[C---:B------:R-:W-:Y:S02]  /*16fd0*/  ISETP.GT.AND P3, PT, R113.reuse, 0x20, PT ;  /* 0x000000207100780c */ /* 0x040fe40003f64270 */
[----:B------:R-:W-:Y:S02]  /*16fe0*/  FSEL R94, R94, -INF , P5 ;  /* 0xff8000005e5e7808 */ /* 0x000fe40002800000 */
[----:B------:R-:W-:Y:S01]  /*16ff0*/  ISETP.GT.AND P5, PT, R113, 0x28, PT ;  /* 0x000000287100780c */ /* 0x000fe20003fa4270 */
[----:B------:R-:W3:Y:S01]  /*17000*/  MUFU.TANH R138, R138 ;  /* 0x0000008a008a7308 */ /* 0x000ee20000002400 */
[----:B----4-:R-:W-:-:S02]  /*17010*/  FSEL R96, R96, -INF , P4 ;  /* 0xff80000060607808 */ /* 0x010fc40002000000 */
[----:B-----5:R-:W-:Y:S02]  /*17020*/  FSEL R93, R93, -INF , P6 ;  /* 0xff8000005d5d7808 */ /* 0x020fe40003000000 */
[----:B------:R-:W-:Y:S02]  /*17030*/  FSEL R95, R95, -INF , P2 ;  /* 0xff8000005f5f7808 */ /* 0x000fe40001000000 */
[----:B------:R-:W-:Y:S01]  /*17040*/  ISETP.GT.AND P4, PT, R113, 0x30, PT ;  /* 0x000000307100780c */ /* 0x000fe20003f84270 */
[----:B------:R-:W4:Y:S01]  /*17050*/  MUFU.TANH R105, R105 ;  /* 0x0000006900697308 */ /* 0x000f220000002400 */
[----:B-1----:R-:W-:Y:S02]  /*17060*/  FSEL R97, R97, -INF , P3 ;  /* 0xff80000061617808 */ /* 0x002fe40001800000 */
[C---:B------:R-:W-:Y:S02]  /*17070*/  ISETP.GT.AND P6, PT, R113.reuse, 0x21, PT ;  /* 0x000000217100780c */ /* 0x040fe40003fc4270 */
[----:B------:R-:W-:-:S02]  /*17080*/  ISETP.GT.AND P2, PT, R113, 0x29, PT ;  /* 0x000000297100780c */ /* 0x000fc40003f44270 */
[C---:B------:R-:W-:Y:S01]  /*17090*/  ISETP.GT.AND P3, PT, R113.reuse, 0x31, PT ;  /* 0x000000317100780c */ /* 0x040fe20003f64270 */
[----:B------:R-:W1:Y:S01]  /*170a0*/  MUFU.TANH R109, R109 ;  /* 0x0000006d006d7308 */ /* 0x000e620000002400 */
[----:B--2---:R-:W-:Y:S02]  /*170b0*/  FSEL R112, R98, -INF , P5 ;  /* 0xff80000062707808 */ /* 0x004fe40002800000 */
[----:B---3--:R-:W-:Y:S02]  /*170c0*/  FSEL R98, R138, -INF , P4 ;  /* 0xff8000008a627808 */ /* 0x008fe40002000000 */
[C---:B------:R-:W-:Y:S02]  /*170d0*/  ISETP.GT.AND P4, PT, R113.reuse, 0x41, PT ;  /* 0x000000417100780c */ /* 0x040fe40003f84270 */
[----:B------:R-:W-:Y:S01]  /*170e0*/  ISETP.GT.AND P5, PT, R113, 0x39, PT ;  /* 0x000000397100780c */ /* 0x000fe20003fa4270 */
[----:B------:R-:W2:Y:S01]  /*170f0*/  MUFU.TANH R102, R102 ;  /* 0x0000006600667308 */ /* 0x000ea20000002400 */
[----:B----4-:R-:W-:-:S02]  /*17100*/  FSEL R105, R105, -INF , P6 ;  /* 0xff80000069697808 */ /* 0x010fc40003000000 */
[----:B------:R-:W-:-:S05]  /*17110*/  ISETP.GT.AND P6, PT, R113, 0x38, PT ;  /* 0x000000387100780c */ /* 0x000fca0003fc4270 */
[----:B------:R-:W3:Y:S01]  /*17120*/  MUFU.TANH R104, R104 ;  /* 0x0000006800687308 */ /* 0x000ee20000002400 */
[----:B-1----:R-:W-:Y:S02]  /*17130*/  FSEL R109, R109, -INF , P2 ;  /* 0xff8000006d6d7808 */ /* 0x002fe40001000000 */
[----:B------:R-:W-:-:S05]  /*17140*/  ISETP.GT.AND P2, PT, R113, 0x40, PT ;  /* 0x000000407100780c */ /* 0x000fca0003f44270 */
[----:B------:R-:W1:Y:S01]  /*17150*/  MUFU.TANH R99, R99 ;  /* 0x0000006300637308 */ /* 0x000e620000002400 */
[----:B--2---:R-:W-:Y:S02]  /*17160*/  FSEL R102, R102, -INF , P3 ;  /* 0xff80000066667808 */ /* 0x004fe40001800000 */
[----:B------:R-:W-:-:S05]  /*17170*/  ISETP.GT.AND P3, PT, R113, 0x48, PT ;  /* 0x000000487100780c */ /* 0x000fca0003f64270 */
[----:B------:R-:W2:Y:S01]  /*17180*/  MUFU.TANH R100, R100 ;  /* 0x0000006400647308 */ /* 0x000ea20000002400 */
[----:B---3--:R-:W-:Y:S02]  /*17190*/  FSEL R103, R104, -INF , P4 ;  /* 0xff80000068677808 */ /* 0x008fe40002000000 */
[----:B------:R-:W-:-:S05]  /*171a0*/  ISETP.GT.AND P4, PT, R113, 0x58, PT ;  /* 0x000000587100780c */ /* 0x000fca0003f84270 */
[----:B------:R-:W3:Y:S01]  /*171b0*/  MUFU.TANH R101, R101 ;  /* 0x0000006500657308 */ /* 0x000ee20000002400 */
[----:B-1----:R-:W-:Y:S02]  /*171c0*/  FSEL R99, R99, -INF , P6 ;  /* 0xff80000063637808 */ /* 0x002fe40003000000 */
[----:B------:R-:W-:-:S05]  /*171d0*/  ISETP.GT.AND P6, PT, R113, 0x49, PT ;  /* 0x000000497100780c */ /* 0x000fca0003fc4270 */
[----:B------:R-:W1:Y:S01]  /*171e0*/  MUFU.TANH R117, R117 ;  /* 0x0000007500757308 */ /* 0x000e620000002400 */
[----:B--2---:R-:W-:Y:S02]  /*171f0*/  FSEL R100, R100, -INF , P5 ;  /* 0xff80000064647808 */ /* 0x004fe40002800000 */
[----:B------:R-:W-:-:S05]  /*17200*/  ISETP.GT.AND P5, PT, R113, 0x50, PT ;  /* 0x000000507100780c */ /* 0x000fca0003fa4270 */
[----:B------:R-:W-:Y:S01]  /*17210*/  MUFU.TANH R124, R124 ;  /* 0x0000007c007c7308 */ /* 0x000fe20000002400 */
[----:B---3--:R-:W-:Y:S02]  /*17220*/  FSEL R101, R101, -INF , P2 ;  /* 0xff80000065657808 */ /* 0x008fe40001000000 */
[----:B------:R-:W-:-:S05]  /*17230*/  ISETP.GT.AND P2, PT, R113, 0x51, PT ;  /* 0x000000517100780c */ /* 0x000fca0003f44270 */
[----:B------:R-:W-:Y:S01]  /*17240*/  MUFU.TANH R21, R21 ;  /* 0x0000001500157308 */ /* 0x000fe20000002400 */
[----:B-1----:R-:W-:Y:S02]  /*17250*/  FSEL R104, R117, -INF , P3 ;  /* 0xff80000075687808 */ /* 0x002fe40001800000 */
[----:B------:R-:W-:-:S05]  /*17260*/  ISETP.GT.AND P3, PT, R113, 0x59, PT ;  /* 0x000000597100780c */ /* 0x000fca0003f64270 */
[----:B------:R1:W-:Y:S08]  /*17270*/  MUFU.TANH R113, R116 ;  /* 0x0000007400717308 */ /* 0x0003f00000002400 */
[----:B------:R-:W-:Y:S01]  /*17280*/  MUFU.TANH R107, R107 ;  /* 0x0000006b006b7308 */ /* 0x000fe20000002400 */
[----:B-1----:R-:W-:-:S04]  /*17290*/  FMNMX.FTZ R116, R108, R12, !PT ;  /* 0x0000000c6c747209 */ /* 0x002fc80007810000 */
[----:B------:R-:W-:-:S03]  /*172a0*/  FMNMX.FTZ R116, R90, R116, !PT ;  /* 0x000000745a747209 */ /* 0x000fc60007810000 */
[----:B------:R-:W-:Y:S01]  /*172b0*/  MUFU.TANH R6, R6 ;  /* 0x0000000600067308 */ /* 0x000fe20000002400 */
[----:B------:R-:W-:-:S04]  /*172c0*/  FMNMX.FTZ R116, R91, R116, !PT ;  /* 0x000000745b747209 */ /* 0x000fc80007810000 */
        /* <DEDUP_REMOVED lines=10> */
[----:B------:R1:W2:Y:S01]  /*17370*/  MUFU.TANH R116, R125 ;  /* 0x0000007d00747308 */ /* 0x0002a20000002400 */
[----:B------:R-:W-:-:S04]  /*17380*/  FMNMX.FTZ R117, R112, R117, !PT ;  /* 0x0000007570757209 */ /* 0x000fc80007810000 */
[----:B------:R-:W-:-:S03]  /*17390*/  FMNMX.FTZ R120, R109, R117, !PT ;  /* 0x000000756d787209 */ /* 0x000fc60007810000 */
[----:B------:R-:W3:Y:S01]  /*173a0*/  MUFU.TANH R117, R128 ;  /* 0x0000008000757308 */ /* 0x000ee20000002400 */
[----:B------:R-:W-:Y:S01]  /*173b0*/  FMNMX.FTZ R120, R98, R120, !PT ;  /* 0x0000007862787209 */ /* 0x000fe20007810000 */
[----:B-1----:R-:W-:-:S03]  /*173c0*/  FMUL.FTZ R125, R133, UR39 ;  /* 0x00000027857d7c20 */ /* 0x002fc60008410000 */
[----:B------:R-:W-:-:S03]  /*173d0*/  FMNMX.FTZ R121, R102, R120, !PT ;  /* 0x0000007866797209 */ /* 0x000fc60007810000 */
[----:B------:R-:W1:Y:S01]  /*173e0*/  MUFU.TANH R120, R129 ;  /* 0x0000008100787308 */ /* 0x000e620000002400 */
[----:B------:R-:W-:Y:S02]  /*173f0*/  FMNMX.FTZ R121, R99, R121, !PT ;  /* 0x0000007963797209 */ /* 0x000fe40007810000 */
[----:B--2---:R-:W-:Y:S02]  /*17400*/  FSEL R116, R116, -INF , P6 ;  /* 0xff80000074747808 */ /* 0x004fe40003000000 */
[----:B------:R-:W-:-:S03]  /*17410*/  FMNMX.FTZ R121, R100, R121, !PT ;  /* 0x0000007964797209 */ /* 0x000fc60007810000 */
[----:B------:R-:W2:Y:S01]  /*17420*/  MUFU.TANH R125, R125 ;  /* 0x0000007d007d7308 */ /* 0x000ea20000002400 */
[----:B------:R-:W-:Y:S02]  /*17430*/  FMNMX.FTZ R121, R101, R121, !PT ;  /* 0x0000007965797209 */ /* 0x000fe40007810000 */
[----:B---3--:R-:W-:Y:S02]  /*17440*/  FSEL R117, R117, -INF , P5 ;  /* 0xff80000075757808 */ /* 0x008fe40002800000 */
[----:B------:R-:W-:-:S03]  /*17450*/  FMNMX.FTZ R121, R103, R121, !PT ;  /* 0x0000007967797209 */ /* 0x000fc60007810000 */
[----:B------:R-:W-:Y:S01]  /*17460*/  MUFU.TANH R88, R88 ;  /* 0x0000005800587308 */ /* 0x000fe20000002400 */
[----:B------:R-:W-:Y:S02]  /*17470*/  FMNMX.FTZ R121, R104, R121, !PT ;  /* 0x0000007968797209 */ /* 0x000fe40007810000 */
[----:B-1----:R-:W-:Y:S02]  /*17480*/  FSEL R120, R120, -INF , P2 ;  /* 0xff80000078787808 */ /* 0x002fe40001000000 */
[----:B------:R-:W-:-:S03]  /*17490*/  FMNMX.FTZ R128, R116, R121, !PT ;  /* 0x0000007974807209 */ /* 0x000fc60007810000 */
[----:B------:R1:W-:Y:S01]  /*174a0*/  MUFU.TANH R121, R114 ;  /* 0x0000007200797308 */ /* 0x0003e20000002400 */
[----:B------:R-:W-:-:S04]  /*174b0*/  FMNMX.FTZ R128, R117, R128, !PT ;  /* 0x0000008075807209 */ /* 0x000fc80007810000 */
[----:B------:R-:W-:-:S03]  /*174c0*/  FMNMX.FTZ R128, R120, R128, !PT ;  /* 0x0000008078807209 */ /* 0x000fc60007810000 */
[----:B------:R-:W-:Y:S01]  /*174d0*/  MUFU.TANH R89, R89 ;  /* 0x0000005900597308 */ /* 0x000fe20000002400 */
[----:B-1----:R-:W-:-:S04]  /*174e0*/  FSEL R114, R124, -INF , P4 ;  /* 0xff8000007c727808 */ /* 0x002fc80002000000 */
[----:B------:R-:W-:-:S03]  /*174f0*/  FMNMX.FTZ R128, R114, R128, !PT ;  /* 0x0000008072807209 */ /* 0x000fc60007810000 */
[----:B------:R2:W-:Y:S08]  /*17500*/  MUFU.TANH R124, R115 ;  /* 0x00000073007c7308 */ /* 0x0005f00000002400 */
[----:B------:R-:W-:Y:S01]  /*17510*/  MUFU.TANH R106, R106 ;  /* 0x0000006a006a7308 */ /* 0x000fe20000002400 */
[----:B--2---:R-:W-:Y:S01]  /*17520*/  FSEL R115, R125, -INF , P3 ;  /* 0xff8000007d737808 */ /* 0x004fe20001800000 */
[----:B------:R-:W-:Y:S01]  /*17530*/  FMUL.FTZ R125, R118, UR39 ;  /* 0x00000027767d7c20 */ /* 0x000fe20008410000 */
[----:B------:R-:W-:Y:S01]  /*17540*/  FMUL.FTZ R118, R119, UR39 ;  /* 0x0000002777767c20 */ /* 0x000fe20008410000 */
[----:B------:R-:W-:Y:S01]  /*17550*/  FMUL.FTZ R119, R122, UR39 ;  /* 0x000000277a777c20 */ /* 0x000fe20008410000 */
[----:B------:R-:W-:Y:S01]  /*17560*/  FMNMX.FTZ R128, R115, R128, !PT ;  /* 0x0000008073807209 */ /* 0x000fe20007810000 */
[----:B------:R-:W-:Y:S01]  /*17570*/  FMUL.FTZ R122, R123, UR39 ;  /* 0x000000277b7a7c20 */ /* 0x000fe20008410000 */
[----:B------:R-:W-:Y:S01]  /*17580*/  FMUL.FTZ R123, R126, UR39 ;  /* 0x000000277e7b7c20 */ /* 0x000fe20008410000 */
[----:B------:R-:W1:Y:S01]  /*17590*/  MUFU.TANH R125, R125 ;  /* 0x0000007d007d7308 */ /* 0x000e620000002400 */
[----:B------:R-:W-:Y:S01]  /*175a0*/  FMUL.FTZ R126, R130, UR39 ;  /* 0x00000027827e7c20 */ /* 0x000fe20008410000 */
[----:B------:R-:W2:Y:S01]  /*175b0*/  SHFL.BFLY PT, R129, R128, 0x2, 0x1f ;  /* 0x0c401f0080817f89 */ /* 0x000ea200000e0000 */
[----:B------:R-:W-:-:S05]  /*175c0*/  FMUL.FTZ R130, R135, UR39 ;  /* 0x0000002787827c20 */ /* 0x000fca0008410000 */
[----:B------:R-:W-:Y:S08]  /*175d0*/  MUFU.TANH R110, R110 ;  /* 0x0000006e006e7308 */ /* 0x000ff00000002400 */
[----:B------:R-:W-:Y:S08]  /*175e0*/  MUFU.TANH R111, R111 ;  /* 0x0000006f006f7308 */ /* 0x000ff00000002400 */
[----:B------:R-:W-:Y:S01]  /*175f0*/  MUFU.TANH R118, R118 ;  /* 0x0000007600767308 */ /* 0x000fe20000002400 */
[----:B--2---:R-:W-:Y:S01]  /*17600*/  FMNMX.FTZ R132, R128, R129, !PT ;  /* 0x0000008180847209 */ /* 0x004fe20007810000 */
[----:B------:R-:W-:Y:S01]  /*17610*/  FMUL.FTZ R128, R134, UR39 ;  /* 0x0000002786807c20 */ /* 0x000fe20008410000 */
[----:B------:R2:W3:Y:S04]  /*17620*/  SHFL.IDX PT, R129, R5, 0x1, 0x1c1f ;  /* 0x003c1f0005817f89 */ /* 0x0004e800000e0000 */
[----:B------:R-:W4:Y:S01]  /*17630*/  SHFL.BFLY PT, R133, R132, 0x1, 0x1f ;  /* 0x0c201f0084857f89 */ /* 0x000f2200000e0000 */
[----:B------:R-:W-:Y:S08]  /*17640*/  MUFU.TANH R119, R119 ;  /* 0x0000007700777308 */ /* 0x000ff00000002400 */
[----:B--2---:R2:W5:Y:S08]  /*17650*/  MUFU.TANH R5, R127 ;  /* 0x0000007f00057308 */ /* 0x0045700000002400 */
[----:B------:R-:W0:Y:S01]  /*17660*/  MUFU.TANH R122, R122 ;  /* 0x0000007a007a7308 */ /* 0x000e220000002400 */
[----:B--2---:R-:W-:Y:S01]  /*17670*/  FMUL.FTZ R127, R131, UR39 ;  /* 0x00000027837f7c20 */ /* 0x004fe20008410000 */
[----:B---3--:R-:W-:Y:S01]  /*17680*/  IMAD.IADD R129, R15, 0x1, R129 ;  /* 0x000000010f817824 */ /* 0x008fe200078e0281 */
[----:B----4-:R-:W-:-:S05]  /*17690*/  FMNMX.FTZ R15, R132, R133, !PT ;  /* 0x00000085840f7209 */ /* 0x010fca0007810000 */
[----:B------:R-:W2:Y:S01]  /*176a0*/  MUFU.TANH R123, R123 ;  /* 0x0000007b007b7308 */ /* 0x000ea20000002400 */
[C---:B------:R-:W-:Y:S02]  /*176b0*/  ISETP.GT.AND P6, PT, R129.reuse, 0x10, PT ;  /* 0x000000108100780c */ /* 0x040fe40003fc4270 */
[----:B------:R-:W-:Y:S02]  /*176c0*/  ISETP.GT.AND P5, PT, R129, RZ, PT ;  /* 0x000000ff8100720c */ /* 0x000fe40003fa4270 */
[----:B------:R-:W-:Y:S02]  /*176d0*/  FSEL R21, R21, -INF , P6 ;  /* 0xff80000015157808 */ /* 0x000fe40003000000 */
[C---:B------:R-:W-:Y:S01]  /*176e0*/  ISETP.GT.AND P6, PT, R129.reuse, 0x21, PT ;  /* 0x000000218100780c */ /* 0x040fe20003fc4270 */
[----:B------:R-:W3:Y:S01]  /*176f0*/  MUFU.TANH R126, R126 ;  /* 0x0000007e007e7308 */ /* 0x000ee20000002400 */
[----:B------:R-:W-:Y:S02]  /*17700*/  ISETP.GT.AND P3, PT, R129, 0x1, PT ;  /* 0x000000018100780c */ /* 0x000fe40003f64270 */
[----:B------:R-:W-:-:S02]  /*17710*/  FSEL R107, R107, -INF , P6 ;  /* 0xff8000006b6b7808 */ /* 0x000fc40003000000 */
[----:B------:R-:W-:Y:S02]  /*17720*/  ISETP.GT.AND P6, PT, R129, 0x38, PT ;  /* 0x000000388100780c */ /* 0x000fe40003fc4270 */
[----:B------:R-:W-:Y:S01]  /*17730*/  FSEL R6, R6, -INF , P5 ;  /* 0xff80000006067808 */ /* 0x000fe20002800000 */
[----:B------:R-:W4:Y:S01]  /*17740*/  MUFU.TANH R127, R127 ;  /* 0x0000007f007f7308 */ /* 0x000f220000002400 */
[----:B-1----:R-:W-:Y:S02]  /*17750*/  FSEL R125, R125, -INF , P6 ;  /* 0xff8000007d7d7808 */ /* 0x002fe40003000000 */
[C---:B------:R-:W-:Y:S02]  /*17760*/  ISETP.GT.AND P6, PT, R129.reuse, 0x49, PT ;  /* 0x000000498100780c */ /* 0x040fe40003fc4270 */
[----:B------:R-:W-:Y:S02]  /*17770*/  ISETP.GT.AND P4, PT, R129, 0x8, PT ;  /* 0x000000088100780c */ /* 0x000fe40003f84270 */
[----:B-----5:R-:W-:Y:S01]  /*17780*/  FSEL R133, R5, -INF , P6 ;  /* 0xff80000005857808 */ /* 0x020fe20003000000 */
[----:B------:R-:W1:Y:S01]  /*17790*/  MUFU.TANH R128, R128 ;  /* 0x0000008000807308 */ /* 0x000e620000002400 */
[----:B------:R-:W-:-:S02]  /*177a0*/  FSEL R7, R7, -INF , P3 ;  /* 0xff80000007077808 */ /* 0x000fc40001800000 */
[----:B------:R-:W-:Y:S02]  /*177b0*/  FMNMX.FTZ R5, R6, R11, !PT ;  /* 0x0000000b06057209 */ /* 0x000fe40007810000 */
[----:B------:R-:W-:Y:S02]  /*177c0*/  ISETP.GT.AND P2, PT, R129, 0x9, PT ;  /* 0x000000098100780c */ /* 0x000fe40003f44270 */
[----:B------:R-:W-:Y:S01]  /*177d0*/  FSEL R131, R8, -INF , P4 ;  /* 0xff80000008837808 */ /* 0x000fe20002000000 */
[----:B------:R-:W5:Y:S01]  /*177e0*/  MUFU.TANH R130, R130 ;  /* 0x0000008200827308 */ /* 0x000f620000002400 */
[----:B------:R-:W-:Y:S02]  /*177f0*/  FMNMX.FTZ R5, R7, R5, !PT ;  /* 0x0000000507057209 */ /* 0x000fe40007810000 */
[----:B------:R-:W-:Y:S01]  /*17800*/  FSEL R132, R9, -INF , P2 ;  /* 0xff80000009847808 */ /* 0x000fe20001000000 */
[----:B------:R-:W-:Y:S01]  /*17810*/  IMAD.U32 R9, RZ, RZ, UR43 ;  /* 0x0000002bff097e24 */ /* 0x000fe2000f8e00ff */
[----:B------:R-:W-:-:S02]  /*17820*/  FMNMX.FTZ R5, R131, R5, !PT ;  /* 0x0000000583057209 */ /* 0x000fc40007810000 */
[----:B------:R-:W-:Y:S01]  /*17830*/  ISETP.GT.AND P5, PT, R129, 0x11, PT ;  /* 0x000000118100780c */ /* 0x000fe20003fa4270 */
[----:B------:R-:W-:Y:S01]  /*17840*/  FMUL.FTZ R134, R15, R9 ;  /* 0x000000090f867220 */ /* 0x000fe20000410000 */
[----:B------:R-:W-:Y:S02]  /*17850*/  FMNMX.FTZ R5, R132, R5, !PT ;  /* 0x0000000584057209 */ /* 0x000fe40007810000 */
[----:B------:R-:W-:Y:S02]  /*17860*/  ISETP.GT.AND P3, PT, R129, 0x18, PT ;  /* 0x000000188100780c */ /* 0x000fe40003f64270 */
[----:B------:R-:W-:Y:S02]  /*17870*/  FSEL R88, R88, -INF , P5 ;  /* 0xff80000058587808 */ /* 0x000fe40002800000 */
[----:B------:R-:W-:Y:S02]  /*17880*/  FMNMX.FTZ R5, R21, R5, !PT ;  /* 0x0000000515057209 */ /* 0x000fe40007810000 */
[----:B------:R-:W-:-:S02]  /*17890*/  ISETP.GT.AND P4, PT, R129, 0x19, PT ;  /* 0x000000198100780c */ /* 0x000fc40003f84270 */
[----:B------:R-:W-:Y:S02]  /*178a0*/  FSEL R89, R89, -INF , P3 ;  /* 0xff80000059597808 */ /* 0x000fe40001800000 */
[----:B------:R-:W-:Y:S02]  /*178b0*/  FMNMX.FTZ R5, R88, R5, !PT ;  /* 0x0000000558057209 */ /* 0x000fe40007810000 */
[----:B------:R-:W-:Y:S02]  /*178c0*/  ISETP.GT.AND P2, PT, R129, 0x20, PT ;  /* 0x000000208100780c */ /* 0x000fe40003f44270 */
[----:B------:R-:W-:Y:S02]  /*178d0*/  FSEL R113, R113, -INF , P4 ;  /* 0xff80000071717808 */ /* 0x000fe40002000000 */
[----:B------:R-:W-:Y:S02]  /*178e0*/  FMNMX.FTZ R5, R89, R5, !PT ;  /* 0x0000000559057209 */ /* 0x000fe40007810000 */
[----:B------:R-:W-:-:S02]  /*178f0*/  FSEL R106, R106, -INF , P2 ;  /* 0xff8000006a6a7808 */ /* 0x000fc40001000000 */
[----:B------:R-:W-:Y:S02]  /*17900*/  FMNMX.FTZ R5, R113, R5, !PT ;  /* 0x0000000571057209 */ /* 0x000fe40007810000 */
[C---:B------:R-:W-:Y:S02]  /*17910*/  ISETP.GT.AND P5, PT, R129.reuse, 0x28, PT ;  /* 0x000000288100780c */ /* 0x040fe40003fa4270 */
[----:B------:R-:W-:Y:S02]  /*17920*/  FMNMX.FTZ R5, R106, R5, !PT ;  /* 0x000000056a057209 */ /* 0x000fe40007810000 */
[----:B------:R-:W-:Y:S02]  /*17930*/  ISETP.GT.AND P3, PT, R129, 0x29, PT ;  /* 0x000000298100780c */ /* 0x000fe40003f64270 */
[----:B------:R-:W-:Y:S02]  /*17940*/  FSEL R110, R110, -INF , P5 ;  /* 0xff8000006e6e7808 */ /* 0x000fe40002800000 */
[----:B------:R-:W-:-:S02]  /*17950*/  FMNMX.FTZ R5, R107, R5, !PT ;  /* 0x000000056b057209 */ /* 0x000fc40007810000 */
[----:B------:R-:W-:Y:S02]  /*17960*/  ISETP.GT.AND P4, PT, R129, 0x30, PT ;  /* 0x000000308100780c */ /* 0x000fe40003f84270 */
[----:B------:R-:W-:Y:S02]  /*17970*/  FSEL R111, R111, -INF , P3 ;  /* 0xff8000006f6f7808 */ /* 0x000fe40001800000 */
[----:B------:R-:W-:Y:S02]  /*17980*/  FMNMX.FTZ R5, R110, R5, !PT ;  /* 0x000000056e057209 */ /* 0x000fe40007810000 */
[----:B------:R-:W-:Y:S02]  /*17990*/  ISETP.GT.AND P2, PT, R129, 0x31, PT ;  /* 0x000000318100780c */ /* 0x000fe40003f44270 */
[----:B------:R-:W-:Y:S02]  /*179a0*/  FSEL R121, R121, -INF , P4 ;  /* 0xff80000079797808 */ /* 0x000fe40002000000 */
[----:B------:R-:W-:-:S02]  /*179b0*/  FMNMX.FTZ R5, R111, R5, !PT ;  /* 0x000000056f057209 */ /* 0x000fc40007810000 */
[----:B------:R-:W-:Y:S02]  /*179c0*/  FSEL R124, R124, -INF , P2 ;  /* 0xff8000007c7c7808 */ /* 0x000fe40001000000 */
[----:B------:R-:W-:Y:S02]  /*179d0*/  FMNMX.FTZ R5, R121, R5, !PT ;  /* 0x0000000579057209 */ /* 0x000fe40007810000 */
[C---:B------:R-:W-:Y:S02]  /*179e0*/  ISETP.GT.AND P5, PT, R129.reuse, 0x39, PT ;  /* 0x000000398100780c */ /* 0x040fe40003fa4270 */
[----:B------:R-:W-:Y:S02]  /*179f0*/  FMNMX.FTZ R5, R124, R5, !PT ;  /* 0x000000057c057209 */ /* 0x000fe40007810000 */
[----:B------:R-:W-:Y:S02]  /*17a00*/  ISETP.GT.AND P3, PT, R129, 0x40, PT ;  /* 0x000000408100780c */ /* 0x000fe40003f64270 */
[----:B------:R-:W-:-:S02]  /*17a10*/  FSEL R118, R118, -INF , P5 ;  /* 0xff80000076767808 */ /* 0x000fc40002800000 */
[----:B------:R-:W-:Y:S02]  /*17a20*/  FMNMX.FTZ R5, R125, R5, !PT ;  /* 0x000000057d057209 */ /* 0x000fe40007810000 */
[----:B------:R-:W-:Y:S02]  /*17a30*/  ISETP.GT.AND P4, PT, R129, 0x41, PT ;  /* 0x000000418100780c */ /* 0x000fe40003f84270 */
[----:B------:R-:W-:Y:S02]  /*17a40*/  FSEL R119, R119, -INF , P3 ;  /* 0xff80000077777808 */ /* 0x000fe40001800000 */
[----:B------:R-:W-:Y:S02]  /*17a50*/  FMNMX.FTZ R5, R118, R5, !PT ;  /* 0x0000000576057209 */ /* 0x000fe40007810000 */
[----:B------:R-:W-:Y:S02]  /*17a60*/  ISETP.GT.AND P2, PT, R129, 0x48, PT ;  /* 0x000000488100780c */ /* 0x000fe40003f44270 */
[----:B0-----:R-:W-:-:S02]  /*17a70*/  FSEL R122, R122, -INF , P4 ;  /* 0xff8000007a7a7808 */ /* 0x001fc40002000000 */
[----:B------:R-:W-:Y:S02]  /*17a80*/  FMNMX.FTZ R5, R119, R5, !PT ;  /* 0x0000000577057209 */ /* 0x000fe40007810000 */
[----:B--2---:R-:W-:Y:S02]  /*17a90*/  FSEL R123, R123, -INF , P2 ;  /* 0xff8000007b7b7808 */ /* 0x004fe40001000000 */
[----:B------:R-:W-:Y:S02]  /*17aa0*/  FMNMX.FTZ R5, R122, R5, !PT ;  /* 0x000000057a057209 */ /* 0x000fe40007810000 */
[----:B------:R-:W-:Y:S02]  /*17ab0*/  ISETP.GT.AND P5, PT, R129, 0x50, PT ;  /* 0x000000508100780c */ /* 0x000fe40003fa4270 */
[----:B------:R-:W-:Y:S02]  /*17ac0*/  FMNMX.FTZ R5, R123, R5, !PT ;  /* 0x000000057b057209 */ /* 0x000fe40007810000 */
[----:B------:R-:W-:-:S02]  /*17ad0*/  ISETP.GT.AND P4, PT, R129, 0x51, PT ;  /* 0x000000518100780c */ /* 0x000fc40003f84270 */
[----:B---3--:R-:W-:Y:S02]  /*17ae0*/  FSEL R126, R126, -INF , P5 ;  /* 0xff8000007e7e7808 */ /* 0x008fe40002800000 */
[----:B------:R-:W-:Y:S02]  /*17af0*/  FMNMX.FTZ R5, R133, R5, !PT ;  /* 0x0000000585057209 */ /* 0x000fe40007810000 */
[----:B------:R-:W-:Y:S02]  /*17b00*/  ISETP.GT.AND P2, PT, R129, 0x58, PT ;  /* 0x000000588100780c */ /* 0x000fe40003f44270 */
[----:B----4-:R-:W-:Y:S02]  /*17b10*/  FSEL R127, R127, -INF , P4 ;  /* 0xff8000007f7f7808 */ /* 0x010fe40002000000 */
[----:B------:R-:W-:Y:S02]  /*17b20*/  FMNMX.FTZ R5, R126, R5, !PT ;  /* 0x000000057e057209 */ /* 0x000fe40007810000 */
[----:B------:R-:W-:-:S02]  /*17b30*/  ISETP.GT.AND P6, PT, R129, 0x59, PT ;  /* 0x000000598100780c */ /* 0x000fc40003fc4270 */
[----:B-1----:R-:W-:Y:S02]  /*17b40*/  FSEL R128, R128, -INF , P2 ;  /* 0xff80000080807808 */ /* 0x002fe40001000000 */
[----:B------:R-:W-:Y:S02]  /*17b50*/  FMNMX.FTZ R5, R127, R5, !PT ;  /* 0x000000057f057209 */ /* 0x000fe40007810000 */
[----:B-----5:R-:W-:Y:S02]  /*17b60*/  FSEL R130, R130, -INF , P6 ;  /* 0xff80000082827808 */ /* 0x020fe40003000000 */
[----:B------:R-:W-:Y:S02]  /*17b70*/  FMNMX.FTZ R5, R128, R5, !PT ;  /* 0x0000000580057209 */ /* 0x000fe40007810000 */
[----:B------:R-:W-:Y:S02]  /*17b80*/  FSETP.NEU.FTZ.AND P3, PT, R15, -INF , PT ;  /* 0xff8000000f00780b */ /* 0x000fe40003f7d000 */
[----:B------:R-:W-:-:S02]  /*17b90*/  FMNMX.FTZ R5, R130, R5, !PT ;  /* 0x0000000582057209 */ /* 0x000fc40007810000 */
[----:B------:R-:W-:-:S03]  /*17ba0*/  FSEL R134, R134, RZ, P3 ;  /* 0x000000ff86867208 */ /* 0x000fc60001800000 */
[----:B------:R-:W0:Y:S02]  /*17bb0*/  SHFL.BFLY PT, R8, R5, 0x2, 0x1f ;  /* 0x0c401f0005087f89 */ /* 0x000e2400000e0000 */
        /* <DEDUP_REMOVED lines=22> */
[----:B0-----:R-:W-:Y:S01]  /*17d20*/  FMNMX.FTZ R5, R5, R8, !PT ;  /* 0x0000000805057209 */ /* 0x001fe20007810000 */
[-CC-:B------:R-:W-:Y:S01]  /*17d30*/  FFMA.FTZ R136, R117, R9.reuse, -R134.reuse ;  /* 0x0000000975887223 */ /* 0x180fe20000010886 */
[----:B------:R-:W-:Y:S01]  /*17d40*/  MUFU.EX2 R158, R158 ;  /* 0x0000009e009e7308 */ /* 0x000fe20000000800 */
[-CC-:B------:R-:W-:Y:S01]  /*17d50*/  FFMA.FTZ R95, R120, R9.reuse, -R134.reuse ;  /* 0x00000009785f7223 */ /* 0x180fe20000010886 */
[-CC-:B------:R-:W-:Y:S01]  /*17d60*/  FFMA.FTZ R138, R114, R9.reuse, -R134.reuse ;  /* 0x00000009728a7223 */ /* 0x180fe20000010886 */
[----:B------:R-:W0:Y:S01]  /*17d70*/  SHFL.BFLY PT, R8, R5, 0x1, 0x1f ;  /* 0x0c201f0005087f89 */ /* 0x000e2200000e0000 */
[----:B------:R-:W-:-:S04]  /*17d80*/  FFMA.FTZ R99, R115, R9, -R134 ;  /* 0x0000000973637223 */ /* 0x000fc80000010886 */
[----:B------:R-:W-:Y:S08]  /*17d90*/  MUFU.EX2 R92, R92 ;  /* 0x0000005c005c7308 */ /* 0x000ff00000000800 */
[----:B------:R-:W-:Y:S08]  /*17da0*/  MUFU.EX2 R152, R152 ;  /* 0x0000009800987308 */ /* 0x000ff00000000800 */
[----:B------:R-:W-:Y:S01]  /*17db0*/  MUFU.EX2 R91, R91 ;  /* 0x0000005b005b7308 */ /* 0x000fe20000000800 */
[----:B0-----:R-:W-:-:S02]  /*17dc0*/  FMNMX.FTZ R8, R5, R8, !PT ;  /* 0x0000000805087209 */ /* 0x001fc40007810000 */
[----:B------:R-:W-:Y:S02]  /*17dd0*/  FSEL R5, R15, RZ, P3 ;  /* 0x000000ff0f057208 */ /* 0x000fe40001800000 */
[C---:B------:R-:W-:Y:S01]  /*17de0*/  FSETP.NEU.FTZ.AND P2, PT, R8.reuse, -INF , PT ;  /* 0xff8000000800780b */ /* 0x040fe20003f5d000 */
[-C--:B------:R-:W-:Y:S02]  /*17df0*/  FMUL.FTZ R100, R8, R9.reuse ;  /* 0x0000000908647220 */ /* 0x080fe40000410000 */
[----:B------:R-:W-:Y:S01]  /*17e00*/  MUFU.EX2 R154, R154 ;  /* 0x0000009a009a7308 */ /* 0x000fe20000000800 */
[----:B------:R-:W-:Y:S02]  /*17e10*/  FADD.FTZ R5, -R5, R12 ;  /* 0x0000000c05057221 */ /* 0x000fe40000010100 */
[----:B------:R-:W-:Y:S02]  /*17e20*/  FSEL R100, R100, RZ, P2 ;  /* 0x000000ff64647208 */ /* 0x000fe40001000000 */
[----:B------:R-:W-:-:S03]  /*17e30*/  FMUL.FTZ R5, R5, R9 ;  /* 0x0000000905057220 */ /* 0x000fc60000410000 */
[----:B------:R-:W-:Y:S01]  /*17e40*/  MUFU.EX2 R90, R90 ;  /* 0x0000005a005a7308 */ /* 0x000fe20000000800 */
[-CC-:B------:R-:W-:Y:S01]  /*17e50*/  FFMA.FTZ R153, R21, R9.reuse, -R100.reuse ;  /* 0x0000000915997223 */ /* 0x180fe20000010864 */
[-CC-:B------:R-:W-:Y:S01]  /*17e60*/  FFMA.FTZ R21, R88, R9.reuse, -R100.reuse ;  /* 0x0000000958157223 */ /* 0x180fe20000010864 */
[----:B------:R-:W-:Y:S01]  /*17e70*/  FSEL R88, R8, RZ, P2 ;  /* 0x000000ff08587208 */ /* 0x000fe20001000000 */
[-CC-:B------:R-:W-:Y:S01]  /*17e80*/  FFMA.FTZ R157, R6, R9.reuse, -R100.reuse ;  /* 0x00000009069d7223 */ /* 0x180fe20000010864 */
[-CC-:B------:R-:W-:Y:S01]  /*17e90*/  FFMA.FTZ R103, R7, R9.reuse, -R100.reuse ;  /* 0x0000000907677223 */ /* 0x180fe20000010864 */
[-CC-:B------:R-:W-:Y:S01]  /*17ea0*/  FFMA.FTZ R159, R131, R9.reuse, -R100.reuse ;  /* 0x00000009839f7223 */ /* 0x180fe20000010864 */
[-CC-:B------:R-:W-:Y:S01]  /*17eb0*/  FFMA.FTZ R101, R132, R9.reuse, -R100.reuse ;  /* 0x0000000984657223 */ /* 0x180fe20000010864 */
[----:B------:R-:W-:Y:S01]  /*17ec0*/  FADD.FTZ R88, -R88, R11 ;  /* 0x0000000b58587221 */ /* 0x000fe20000010100 */
[----:B------:R-:W0:Y:S01]  /*17ed0*/  MUFU.EX2 R94, R5 ;  /* 0x00000005005e7308 */ /* 0x000e220000000800 */
        /* <DEDUP_REMOVED lines=15> */
[----:B------:R1:W2:Y:S01]  /*17fd0*/  MUFU.EX2 R5, R88 ;  /* 0x0000005800057308 */ /* 0x0002a20000000800 */
[----:B0-----:R-:W-:Y:S01]  /*17fe0*/  FFMA.FTZ R3, R94, R3, R156 ;  /* 0x000000035e037223 */ /* 0x001fe2000001009c */
[-CC-:B------:R-:W-:Y:S01]  /*17ff0*/  FFMA.FTZ R137, R126, R9.reuse, -R100.reuse ;  /* 0x000000097e897223 */ /* 0x180fe20000010864 */
[-CC-:B------:R-:W-:Y:S01]  /*18000*/  FFMA.FTZ R14, R127, R9.reuse, -R100.reuse ;  /* 0x000000097f0e7223 */ /* 0x180fe20000010864 */
[-CC-:B------:R-:W-:Y:S01]  /*18010*/  FFMA.FTZ R139, R128, R9.reuse, -R100.reuse ;  /* 0x00000009808b7223 */ /* 0x180fe20000010864 */
[----:B------:R-:W-:Y:S01]  /*18020*/  FFMA.FTZ R11, R130, R9, -R100 ;  /* 0x00000009820b7223 */ /* 0x000fe20000010864 */
[----:B------:R-:W-:-:S02]  /*18030*/  FADD.FTZ R3, R108, R3 ;  /* 0x000000036c037221 */ /* 0x000fc40000010000 */
[----:B------:R-:W0:Y:S01]  /*18040*/  MUFU.EX2 R103, R103 ;  /* 0x0000006700677308 */ /* 0x000e220000000800 */
[----:B-1----:R-:W-:-:S07]  /*18050*/  FFMA.FTZ R88, R133, R9, -R100 ;  /* 0x0000000985587223 */ /* 0x002fce0000010864 */
[----:B------:R-:W1:Y:S01]  /*18060*/  MUFU.EX2 R159, R159 ;  /* 0x0000009f009f7308 */ /* 0x000e620000000800 */
[----:B--2---:R-:W-:-:S07]  /*18070*/  FFMA.FTZ R0, R5, R0, R157 ;  /* 0x0000000005007223 */ /* 0x004fce000001009d */
        /* <DEDUP_REMOVED lines=84> */
.L_x_2851:
        /* <DEDUP_REMOVED lines=35> */
.L_x_2839:
[----:B------:R-:W-:Y:S05]  /*187f0*/  BSYNC B0 ;  /* 0x0000000000007941 */ /* 0x000fea0003800000 */
.L_x_2838:
[----:B------:R-:W-:Y:S01]  /*18800*/  ISETP.GE.AND P1, PT, R13, R185, PT ;  /* 0x000000b90d00720c */ /* 0x000fe20003f26270 */
[----:B------:R-:W-:-:S12]  /*18810*/  BSSY B0, `(.L_x_2853) ;  /* 0x0000270000007945 */ /* 0x000fd80003800000 */
[----:B------:R-:W-:Y:S05]  /*18820*/  @!P1 BRA `(.L_x_2854) ;  /* 0x0000002400b89947 */ /* 0x000fea0003800000 */
[----:B------:R-:W-:Y:S02]  /*18830*/  IMAD.MOV.U32 R10, RZ, RZ, R8 ;  /* 0x000000ffff0a7224 */ /* 0x000fe400078e0008 */
[----:B------:R-:W-:Y:S02]  /*18840*/  IMAD.MOV.U32 R11, RZ, RZ, R15 ;  /* 0x000000ffff0b7224 */ /* 0x000fe400078e000f */
[----:B------:R-:W-:Y:S02]  /*18850*/  IMAD.MOV.U32 R6, RZ, RZ, R168 ;  /* 0x000000ffff067224 */ /* 0x000fe400078e00a8 */
[----:B------:R-:W-:-:S07]  /*18860*/  IMAD.MOV.U32 R7, RZ, RZ, R162 ;  /* 0x000000ffff077224 */ /* 0x000fce00078e00a2 */
.L_x_2867:
[----:B------:R-:W-:-:S05]  /*18870*/  VIADD R12, R7, 0x1 ;  /* 0x00000001070c7836 */ /* 0x000fca0000000000 */
[----:B------:R-:W-:-:S04]  /*18880*/  ISETP.NE.AND P1, PT, R12, 0x2, PT ;  /* 0x000000020c00780c */ /* 0x000fc80003f25270 */
[----:B------:R-:W-:Y:S02]  /*18890*/  SEL R12, R12, RZ, P1 ;  /* 0x000000ff0c0c7207 */ /* 0x000fe40000800000 */
[----:B------:R-:W-:-:S03]  /*188a0*/  SEL R9, RZ, 0x1, P1 ;  /* 0x00000001ff097807 */ /* 0x000fc60000800000 */
[----:B------:R-:W-:Y:S01]  /*188b0*/  IMAD.MOV.U32 R162, RZ, RZ, R12 ;  /* 0x000000ffffa27224 */ /* 0x000fe200078e000c */
[----:B------:R-:W-:Y:S01]  /*188c0*/  LOP3.LUT R168, R6, R9, RZ, 0x3c, !PT ;  /* 0x0000000906a87212 */ /* 0x000fe200078e3cff */
[----:B------:R-:W-:Y:S06]  /*188d0*/  @!P0 BRA `(.L_x_2855) ;  /* 0x0000000000048947 */ /* 0x000fec0003800000 */
[----:B------:R-:W-:Y:S01]  /*188e0*/  BPT.TRAP 0x1 ;  /* 0x000000040000795c */ /* 0x000fe20000300000 */
.L_x_2855:
[----:B------:R-:W-:Y:S01]  /*188f0*/  IMAD R8, R162, 0x8, R2 ;  /* 0x00000008a2087824 */ /* 0x000fe200078e0202 */
[----:B------:R-:W-:-:S04]  /*18900*/  SHF.L.U32 R9, R168, 0x1f, RZ ;  /* 0x0000001fa8097819 */ /* 0x000fc800000006ff */
[----:B------:R0:W1:Y:S01]  /*18910*/  SYNCS.PHASECHK.TRANS64.TRYWAIT P1, [R8+URZ+0x2a830], R9 ;  /* 0x02a83009080075a7 */ /* 0x000062000802017f */
[----:B------:R-:W-:Y:S05]  /*18920*/  @!P0 BRA `(.L_x_2856) ;  /* 0x0000000000048947 */ /* 0x000fea0003800000 */
[----:B------:R-:W-:Y:S01]  /*18930*/  BPT.TRAP 0x1 ;  /* 0x000000040000795c */ /* 0x000fe20000300000 */
.L_x_2856:
[----:B------:R-:W-:Y:S01]  /*18940*/  IMAD R95, R162, 0x900, R4 ;  /* 0x00000900a25f7824 */ /* 0x000fe200078e0204 */
[----:B------:R-:W-:Y:S03]  /*18950*/  BSSY B1, `(.L_x_2857) ;  /* 0x0000006000017945 */ /* 0x000fe60003800000 */
[C---:B------:R-:W-:Y:S01]  /*18960*/  VIADD R90, R95.reuse, 0x2 ;  /* 0x000000025f5a7836 */ /* 0x040fe20000000000 */
[----:B------:R-:W-:Y:S01]  /*18970*/  IADD3 R92, R95, 0x4, RZ ;  /* 0x000000045f5c7810 */ /* 0x000fe20007ffe0ff */
[----:B-1----:R-:W-:Y:S06]  /*18980*/  @P1 BRA `(.L_x_2858) ;  /* 0x0000000000081947 */ /* 0x002fec0003800000 */
[----:B------:R-:W1:Y:S02]  /*18990*/  SYNCS.PHASECHK.TRANS64.TRYWAIT P1, [R8+URZ+0x2a830], R9 ;  /* 0x02a83009080075a7 */ /* 0x000e64000802017f */
[----:B-1----:R-:W-:Y:S05]  /*189a0*/  @!P1 BRA `(.L_x_2859) ;  /* 0x000000ec00389947 */ /* 0x002fea0003800000 */
.L_x_2858:
[----:B------:R-:W-:Y:S05]  /*189b0*/  BSYNC B1 ;  /* 0x0000000000017941 */ /* 0x000fea0003800000 */
.L_x_2857:
[----:B------:R-:W2:Y:S01]  /*189c0*/  LDL.64 R96, [R1+0x28] ;  /* 0x0000280001607983 */ /* 0x000ea20000100a00 */
[----:B------:R-:W-:Y:S01]  /*189d0*/  IMAD.MOV.U32 R88, RZ, RZ, R95 ;  /* 0x000000ffff587224 */ /* 0x000fe200078e005f */
[----:B------:R-:W-:Y:S01]  /*189e0*/  R2UR UR46, R90 ;  /* 0x000000005a2e72ca */ /* 0x000fe200000e0000 */
[----:B------:R-:W-:Y:S01]  /*189f0*/  IMAD.MOV.U32 R90, RZ, RZ, R92 ;  /* 0x000000ffff5a7224 */ /* 0x000fe200078e005c */
[----:B------:R-:W-:Y:S01]  /*18a00*/  MOV R21, UR42 ;  /* 0x0000002a00157c02 */ /* 0x000fe20008000f00 */
[----:B------:R-:W-:Y:S01]  /*18a10*/  IMAD.MOV.U32 R89, RZ, RZ, 0x40000040 ;  /* 0x40000040ff597424 */ /* 0x000fe200078e00ff */
[----:B------:R-:W-:Y:S01]  /*18a20*/  R2UR UR50, R88 ;  /* 0x00000000583272ca */ /* 0x000fe200000e0000 */
[C---:B------:R-:W-:Y:S01]  /*18a30*/  VIADD R88, R95.reuse, 0x6 ;  /* 0x000000065f587836 */ /* 0x040fe20000000000 */
[----:B01----:R-:W-:Y:S01]  /*18a40*/  MOV R9, UR38 ;  /* 0x0000002600097c02 */ /* 0x003fe20008000f00 */
[C---:B------:R-:W-:Y:S01]  /*18a50*/  VIADD R92, R95.reuse, 0x302 ;  /* 0x000003025f5c7836 */ /* 0x040fe20000000000 */
        /* <DEDUP_REMOVED lines=11> */
[----:B------:R-:W-:Y:S01]  /*18b10*/  IMAD.MOV.U32 R93, RZ, RZ, 0x40000040 ;  /* 0x40000040ff5d7424 */ /* 0x000fe200078e00ff */
        /* <DEDUP_REMOVED lines=54> */
[----:B------:R-:W3:Y:S01]  /*18e80*/  LDL.64 R198, [R1+0x10] ;  /* 0x0000100001c67983 */ /* 0x000ee20000100a00 */
        /* <DEDUP_REMOVED lines=44> */
[----:B------:R-:W2:Y:S01]  /*19150*/  LDL.64 R196, [R1+0x20] ;  /* 0x0000200001c47983 */ /* 0x000ea20000100a00 */
[----:B------:R-:W-:Y:S01]  /*19160*/  R2UR UR49, R195 ;  /* 0x00000000c33172ca */ /* 0x000fe200000e0000 */
[----:B------:R-:W-:Y:S02]  /*19170*/  WARPGROUP.DEPBAR.LE gsb0, 0x0 ;  /* 0x00008000000079c5 */ /* 0x000fe40000010000 */
[----:B------:R-:W-:Y:S01]  /*19180*/  WARPGROUP.ARRIVE ;  /* 0x00000000000079c5 */ /* 0x000fe20000000000 */
[----:B--2---:R-:W-:Y:S02]  /*19190*/  R2UR UR44, R196 ;  /* 0x00000000c42c72ca */ /* 0x004fe400000e0000 */
[----:B------:R-:W-:-:S02]  /*191a0*/  R2UR UR45, R197 ;  /* 0x00000000c52d72ca */ /* 0x000fc400000e0000 */
[----:B------:R-:W2:Y:S11]  /*191b0*/  LDL.64 R196, [R1+0x8] ;  /* 0x0000080001c47983 */ /* 0x000eb60000100a00 */
[----:B------:R-:W-:Y:S01]  /*191c0*/  HGMMA.64x96x16.F32.BF16 R88, gdesc[UR44], R88, gsb0 ;  /* 0x016000002c5879f0 */ /* 0x000fe20008001858 */
[----:B------:R-:W-:-:S02]  /*191d0*/  R2UR UR44, R194 ;  /* 0x00000000c22c72ca */ /* 0x000fc400000e0000 */
[----:B------:R-:W4:Y:S01]  /*191e0*/  LDL.64 R194, [R1+0x18] ;  /* 0x0000180001c27983 */ /* 0x000f220000100a00 */
[----:B---3--:R-:W-:Y:S02]  /*191f0*/  R2UR UR36, R198 ;  /* 0x00000000c62472ca */ /* 0x008fe400000e0000 */
[----:B------:R-:W-:Y:S01]  /*19200*/  R2UR UR37, R199 ;  /* 0x00000000c72572ca */ /* 0x000fe200000e0000 */
[----:B------:R-:W-:Y:S02]  /*19210*/  WARPGROUP.DEPBAR.LE gsb0, 0x0 ;  /* 0x00008000000079c5 */ /* 0x000fe40000010000 */
[----:B------:R-:W-:Y:S01]  /*19220*/  WARPGROUP.ARRIVE ;  /* 0x00000000000079c5 */ /* 0x000fe20000000000 */
[----:B----4-:R-:W-:Y:S02]  /*19230*/  R2UR UR40, R194 ;  /* 0x00000000c22872ca */ /* 0x010fe400000e0000 */
[----:B------:R-:W-:Y:S02]  /*19240*/  R2UR UR41, R195 ;  /* 0x00000000c32972ca */ /* 0x000fe400000e0000 */
[----:B------:R-:W3:Y:S11]  /*19250*/  LDL.64 R194, [R1] ;  /* 0x0000000001c27983 */ /* 0x000ef60000100a00 */
[----:B------:R-:W-:Y:S01]  /*19260*/  HGMMA.64x96x16.F32.BF16 R88, gdesc[UR40], R88, gsb0 ;  /* 0x01600000285879f0 */ /* 0x000fe20008001858 */
[----:B--2---:R-:W-:-:S02]  /*19270*/  R2UR UR32, R196 ;  /* 0x00000000c42072ca */ /* 0x004fc400000e0000 */
[----:B------:R-:W-:Y:S01]  /*19280*/  R2UR UR33, R197 ;  /* 0x00000000c52172ca */ /* 0x000fe200000e0000 */
[----:B------:R-:W-:Y:S02]  /*19290*/  WARPGROUP.DEPBAR.LE gsb0, 0x0 ;  /* 0x00008000000079c5 */ /* 0x000fe40000010000 */
[----:B------:R-:W-:-:S06]  /*192a0*/  WARPGROUP.ARRIVE ;  /* 0x00000000000079c5 */ /* 0x000fcc0000000000 */
[----:B------:R-:W-:Y:S03]  /*192b0*/  HGMMA.64x96x16.F32.BF16 R88, gdesc[UR36], R88, gsb0 ;  /* 0x01600000245879f0 */ /* 0x000fe60008001858 */
[----:B------:R-:W-:Y:S02]  /*192c0*/  WARPGROUP.DEPBAR.LE gsb0, 0x0 ;  /* 0x00008000000079c5 */ /* 0x000fe40000010000 */
[----:B------:R-:W-:-:S06]  /*192d0*/  WARPGROUP.ARRIVE ;  /* 0x00000000000079c5 */ /* 0x000fcc0000000000 */
[----:B------:R-:W-:Y:S01]  /*192e0*/  HGMMA.64x96x16.F32.BF16 R88, gdesc[UR32], R88, gsb0 ;  /* 0x01600000205879f0 */ /* 0x000fe20008001858 */
[----:B---3--:R-:W-:Y:S02]  /*192f0*/  R2UR UR28, R194 ;  /* 0x00000000c21c72ca */ /* 0x008fe400000e0000 */
[----:B------:R-:W-:Y:S01]  /*19300*/  R2UR UR29, R195 ;  /* 0x00000000c31d72ca */ /* 0x000fe200000e0000 */
[----:B------:R-:W-:Y:S02]  /*19310*/  WARPGROUP.DEPBAR.LE gsb0, 0x0 ;  /* 0x00008000000079c5 */ /* 0x000fe40000010000 */
[----:B------:R-:W-:-:S10]  /*19320*/  WARPGROUP.ARRIVE ;  /* 0x00000000000079c5 */ /* 0x000fd40000000000 */
        /* <DEDUP_REMOVED lines=17> */
[----:B------:R-:W-:-:S03]  /*19440*/  UMOV UR12, UR44 ;  /* 0x0000002c000c7c82 */ /* 0x000fc60008000000 */
        /* <DEDUP_REMOVED lines=25> */
.L_x_2860:
[----:B------:R-:W-:Y:S01]  /*195e0*/  SHF.L.U32 R5, R6, 0x1f, RZ ;  /* 0x0000001f06057819 */ /* 0x000fe200000006ff */
[----:B------:R-:W-:-:S04]  /*195f0*/  IMAD R14, R7, 0x8, R2 ;  /* 0x00000008070e7824 */ /* 0x000fc800078e0202 */
[----:B------:R0:W1:Y:S01]  /*19600*/  SYNCS.PHASECHK.TRANS64.TRYWAIT P1, [R14+URZ+0x2a850], R5 ;  /* 0x02a850050e0075a7 */ /* 0x000062000802017f */
[----:B------:R-:W-:Y:S05]  /*19610*/  @!P0 BRA `(.L_x_2861) ;  /* 0x0000000000048947 */ /* 0x000fea0003800000 */
[----:B------:R-:W-:Y:S01]  /*19620*/  BPT.TRAP 0x1 ;  /* 0x000000040000795c */ /* 0x000fe20000300000 */
.L_x_2861:
[----:B------:R-:W-:Y:S04]  /*19630*/  BSSY B1, `(.L_x_2862) ;  /* 0x0000004000017945 */ /* 0x000fe80003800000 */
[----:B-1----:R-:W-:Y:S05]  /*19640*/  @P1 BRA `(.L_x_2863) ;  /* 0x0000000000081947 */ /* 0x002fea0003800000 */
[----:B------:R-:W1:Y:S02]  /*19650*/  SYNCS.PHASECHK.TRANS64.TRYWAIT P1, [R14+URZ+0x2a850], R5 ;  /* 0x02a850050e0075a7 */ /* 0x000e64000802017f */
[----:B-1----:R-:W-:Y:S05]  /*19660*/  @!P1 BRA `(.L_x_2864) ;  /* 0x000000e0001c9947 */ /* 0x002fea0003800000 */
.L_x_2863:
[----:B------:R-:W-:Y:S05]  /*19670*/  BSYNC B1 ;  /* 0x0000000000017941 */ /* 0x000fea0003800000 */
.L_x_2862:
        /* <DEDUP_REMOVED lines=48> */
.L_x_2865:
        /* <DEDUP_REMOVED lines=60> */
[----:B------:R-:W-:-:S02]  /*19d40*/  IMAD R12, R12, 0x8, R2 ;  /* 0x000000080c0c7824 */ /* 0x000fc400078e0202 */
        /* <DEDUP_REMOVED lines=81> */
[----:B0-----:R-:W-:Y:S02]  /*1a260*/  FMNMX.FTZ R5, R131, R5, !PT ;  /* 0x0000000583057209 */ /* 0x001fe40007810000 */
[----:B-1----:R-:W-:-:S05]  /*1a270*/  FMNMX.FTZ R15, R130, R8, !PT ;  /* 0x00000008820f7209 */ /* 0x002fca0007810000 */
[----:B------:R-:W0:Y:S01]  /*1a280*/  SHFL.BFLY PT, R9, R15, 0x2, 0x1f ;  /* 0x0c401f000f097f89 */ /* 0x000e2200000e0000 */
        /* <DEDUP_REMOVED lines=8> */
[----:B------:R-:W-:Y:S01]  /*1a310*/  FADD.FTZ R94, -R15, R11 ;  /* 0x0000000b0f5e7221 */ /* 0x000fe20000010100 */
[----:B-1----:R-:W-:-:S03]  /*1a320*/  FMNMX.FTZ R8, R8, R5, !PT ;  /* 0x0000000508087209 */ /* 0x002fc60007810000 */
[-C--:B------:R-:W-:Y:S02]  /*1a330*/  FMUL.FTZ R94, R94, R9.reuse ;  /* 0x000000095e5e7220 */ /* 0x080fe40000410000 */
[----:B------:R-:W-:Y:S01]  /*1a340*/  FADD.FTZ R5, -R8, R10 ;  /* 0x0000000a08057221 */ /* 0x000fe20000010100 */
[----:B------:R-:W-:-:S03]  /*1a350*/  FMUL.FTZ R10, R15, R9 ;  /* 0x000000090f0a7220 */ /* 0x000fc60000410000 */
[----:B------:R-:W-:Y:S01]  /*1a360*/  MUFU.EX2 R94, R94 ;  /* 0x0000005e005e7308 */ /* 0x000fe20000000800 */
[-C--:B------:R-:W-:Y:S01]  /*1a370*/  FMUL.FTZ R5, R5, R9.reuse ;  /* 0x0000000905057220 */ /* 0x080fe20000410000 */
[-CC-:B------:R-:W-:Y:S01]  /*1a380*/  FFMA.FTZ R154, R97, R9.reuse, -R10.reuse ;  /* 0x00000009619a7223 */ /* 0x180fe2000001080a */
[-CC-:B------:R-:W-:Y:S01]  /*1a390*/  FFMA.FTZ R97, R98, R9.reuse, -R10.reuse ;  /* 0x0000000962617223 */ /* 0x180fe2000001080a */
[-C--:B------:R-:W-:Y:S01]  /*1a3a0*/  FMUL.FTZ R98, R8, R9.reuse ;  /* 0x0000000908627220 */ /* 0x080fe20000410000 */
[-CC-:B------:R-:W-:Y:S01]  /*1a3b0*/  FFMA.FTZ R156, R6, R9.reuse, -R10.reuse ;  /* 0x00000009069c7223 */ /* 0x180fe2000001080a */
[-CC-:B------:R-:W-:Y:S01]  /*1a3c0*/  FFMA.FTZ R135, R7, R9.reuse, -R10.reuse ;  /* 0x0000000907877223 */ /* 0x180fe2000001080a */
[-C--:B------:R-:W-:Y:S01]  /*1a3d0*/  FFMA.FTZ R148, R101, R9.reuse, -R10 ;  /* 0x0000000965947223 */ /* 0x080fe2000001080a */
[-CC-:B------:R-:W-:Y:S01]  /*1a3e0*/  FFMA.FTZ R157, R20, R9.reuse, -R98.reuse ;  /* 0x00000009149d7223 */ /* 0x180fe20000010862 */
[-C--:B------:R-:W-:Y:S01]  /*1a3f0*/  FFMA.FTZ R101, R21, R9.reuse, -R98 ;  /* 0x0000000915657223 */ /* 0x080fe20000010862 */
[----:B------:R-:W-:Y:S01]  /*1a400*/  MUFU.EX2 R5, R5 ;  /* 0x0000000500057308 */ /* 0x000fe20000000800 */
[-C--:B------:R-:W-:Y:S01]  /*1a410*/  FFMA.FTZ R158, R88, R9.reuse, -R10 ;  /* 0x00000009589e7223 */ /* 0x080fe2000001080a */
[-C--:B------:R-:W-:Y:S01]  /*1a420*/  FFMA.FTZ R159, R90, R9.reuse, -R98 ;  /* 0x000000095a9f7223 */ /* 0x080fe20000010862 */
[-C--:B------:R-:W-:Y:S01]  /*1a430*/  FFMA.FTZ R134, R89, R9.reuse, -R10 ;  /* 0x0000000959867223 */ /* 0x080fe2000001080a */
[-C--:B------:R-:W-:Y:S01]  /*1a440*/  FFMA.FTZ R91, R91, R9.reuse, -R98 ;  /* 0x000000095b5b7223 */ /* 0x080fe20000010862 */
[-C--:B------:R-:W-:Y:S01]  /*1a450*/  FFMA.FTZ R152, R92, R9.reuse, -R10 ;  /* 0x000000095c987223 */ /* 0x080fe2000001080a */
[-C--:B------:R-:W-:Y:S01]  /*1a460*/  FFMA.FTZ R153, R95, R9.reuse, -R98 ;  /* 0x000000095f997223 */ /* 0x080fe20000010862 */
[----:B------:R-:W-:Y:S01]  /*1a470*/  VIADD R95, R12, 0x2a840 ;  /* 0x0002a8400c5f7836 */ /* 0x000fe20000000000 */
[----:B------:R-:W0:Y:S01]  /*1a480*/  MUFU.EX2 R156, R156 ;  /* 0x0000009c009c7308 */ /* 0x000e220000000800 */
[-C--:B------:R-:W-:Y:S01]  /*1a490*/  FFMA.FTZ R133, R93, R9.reuse, -R10 ;  /* 0x000000095d857223 */ /* 0x080fe2000001080a */
[-CC-:B------:R-:W-:Y:S01]  /*1a4a0*/  FFMA.FTZ R90, R96, R9.reuse, -R98.reuse ;  /* 0x00000009605a7223 */ /* 0x180fe20000010862 */
[-C--:B------:R-:W-:Y:S01]  /*1a4b0*/  FFMA.FTZ R155, R99, R9.reuse, -R98 ;  /* 0x00000009639b7223 */ /* 0x080fe20000010862 */
[----:B------:R-:W-:Y:S01]  /*1a4c0*/  PRMT R95, R178, 0x654, R95 ;  /* 0x00000654b25f7816 */ /* 0x000fe2000000005f */
[-C--:B------:R-:W-:Y:S01]  /*1a4d0*/  FFMA.FTZ R93, R102, R9.reuse, -R10 ;  /* 0x00000009665d7223 */ /* 0x080fe2000001080a */
[-CC-:B------:R-:W-:Y:S01]  /*1a4e0*/  FFMA.FTZ R21, R100, R9.reuse, -R98.reuse ;  /* 0x0000000964157223 */ /* 0x180fe20000010862 */
[-CC-:B------:R-:W-:Y:S01]  /*1a4f0*/  FFMA.FTZ R149, R103, R9.reuse, -R98.reuse ;  /* 0x0000000967957223 */ /* 0x180fe20000010862 */
[----:B------:R-:W1:Y:S01]  /*1a500*/  MUFU.EX2 R157, R157 ;  /* 0x0000009d009d7308 */ /* 0x000e620000000800 */
[----:B------:R2:W-:Y:S01]  /*1a510*/  SYNCS.ARRIVE.TRANS64.RED.A1T0 RZ, [R95+URZ], RZ ;  /* 0x000000ff5fff79a7 */ /* 0x0005e2000810043f */
[-CC-:B------:R-:W-:Y:S01]  /*1a520*/  FFMA.FTZ R20, R104, R9.reuse, -R98.reuse ;  /* 0x0000000968147223 */ /* 0x180fe20000010862 */
[-CC-:B------:R-:W-:Y:S01]  /*1a530*/  FFMA.FTZ R151, R107, R9.reuse, -R98.reuse ;  /* 0x000000096b977223 */ /* 0x180fe20000010862 */
[-CC-:B------:R-:W-:Y:S01]  /*1a540*/  FFMA.FTZ R108, R108, R9.reuse, -R98.reuse ;  /* 0x000000096c6c7223 */ /* 0x180fe20000010862 */
[-CC-:B------:R-:W-:Y:S01]  /*1a550*/  FFMA.FTZ R145, R111, R9.reuse, -R98.reuse ;  /* 0x000000096f917223 */ /* 0x180fe20000010862 */
[-CC-:B------:R-:W-:Y:S01]  /*1a560*/  FFMA.FTZ R99, R112, R9.reuse, -R98.reuse ;  /* 0x0000000970637223 */ /* 0x180fe20000010862 */
[----:B------:R-:W-:Y:S01]  /*1a570*/  FFMA.FTZ R147, R115, R9, -R98 ;  /* 0x0000000973937223 */ /* 0x000fe20000010862 */
[----:B------:R-:W3:Y:S01]  /*1a580*/  MUFU.EX2 R135, R135 ;  /* 0x0000008700877308 */ /* 0x000ee20000000800 */
        /* <DEDUP_REMOVED lines=8> */
[----:B-1----:R-:W-:Y:S01]  /*1a610*/  FFMA.FTZ R0, R5, R0, R157 ;  /* 0x0000000005007223 */ /* 0x002fe2000001009d */
[-CC-:B------:R-:W-:Y:S01]  /*1a620*/  FFMA.FTZ R96, R128, R9.reuse, -R98.reuse ;  /* 0x0000000980607223 */ /* 0x180fe20000010862 */
[-CC-:B------:R-:W-:Y:S01]  /*1a630*/  FFMA.FTZ R139, R131, R9.reuse, -R98.reuse ;  /* 0x00000009838b7223 */ /* 0x180fe20000010862 */
[-C--:B--2---:R-:W-:Y:S01]  /*1a640*/  FFMA.FTZ R95, R132, R9.reuse, -R98 ;  /* 0x00000009845f7223 */ /* 0x084fe20000010862 */
[-CC-:B------:R-:W-:Y:S01]  /*1a650*/  FFMA.FTZ R150, R105, R9.reuse, -R10.reuse ;  /* 0x0000000969967223 */ /* 0x180fe2000001080a */
[-CC-:B------:R-:W-:Y:S01]  /*1a660*/  FFMA.FTZ R92, R106, R9.reuse, -R10.reuse ;  /* 0x000000096a5c7223 */ /* 0x180fe2000001080a */
[-CC-:B------:R-:W-:Y:S01]  /*1a670*/  FFMA.FTZ R144, R109, R9.reuse, -R10.reuse ;  /* 0x000000096d907223 */ /* 0x180fe2000001080a */
[----:B------:R-:W1:Y:S01]  /*1a680*/  MUFU.EX2 R158, R158 ;  /* 0x0000009e009e7308 */ /* 0x000e620000000800 */
[----:B---3--:R-:W-:Y:S01]  /*1a690*/  FADD.FTZ R3, R135, R3 ;  /* 0x0000000387037221 */ /* 0x008fe20000010000 */
[-CC-:B------:R-:W-:Y:S01]  /*1a6a0*/  FFMA.FTZ R89, R110, R9.reuse, -R10.reuse ;  /* 0x000000096e597223 */ /* 0x180fe2000001080a */
[-CC-:B------:R-:W-:Y:S01]  /*1a6b0*/  FFMA.FTZ R146, R113, R9.reuse, -R10.reuse ;  /* 0x0000000971927223 */ /* 0x180fe2000001080a */
[-CC-:B------:R-:W-:Y:S01]  /*1a6c0*/  FFMA.FTZ R88, R114, R9.reuse, -R10.reuse ;  /* 0x0000000972587223 */ /* 0x180fe2000001080a */
[-CC-:B------:R-:W-:Y:S01]  /*1a6d0*/  FFMA.FTZ R140, R117, R9.reuse, -R10.reuse ;  /* 0x00000009758c7223 */ /* 0x180fe2000001080a */
[-CC-:B------:R-:W-:Y:S01]  /*1a6e0*/  FFMA.FTZ R11, R118, R9.reuse, -R10.reuse ;  /* 0x00000009760b7223 */ /* 0x180fe2000001080a */
[-C--:B------:R-:W-:Y:S01]  /*1a6f0*/  FFMA.FTZ R142, R121, R9.reuse, -R10 ;  /* 0x00000009798e7223 */ /* 0x080fe2000001080a */
[----:B------:R-:W2:Y:S01]  /*1a700*/  MUFU.EX2 R159, R159 ;  /* 0x0000009f009f7308 */ /* 0x000ea20000000800 */
[----:B0-----:R-:W-:Y:S01]  /*1a710*/  FADD.FTZ R98, R101, R0 ;  /* 0x0000000065627221 */ /* 0x001fe20000010000 */
[-CC-:B------:R-:W-:Y:S01]  /*1a720*/  FFMA.FTZ R7, R122, R9.reuse, -R10.reuse ;  /* 0x000000097a077223 */ /* 0x180fe2000001080a */
[-CC-:B------:R-:W-:Y:S01]  /*1a730*/  FFMA.FTZ R136, R125, R9.reuse, -R10.reuse ;  /* 0x000000097d887223 */ /* 0x180fe2000001080a */
[-CC-:B------:R-:W-:Y:S01]  /*1a740*/  FFMA.FTZ R6, R126, R9.reuse, -R10.reuse ;  /* 0x000000097e067223 */ /* 0x180fe2000001080a */
[-CC-:B------:R-:W-:Y:S01]  /*1a750*/  FFMA.FTZ R138, R129, R9.reuse, -R10.reuse ;  /* 0x00000009818a7223 */ /* 0x180fe2000001080a */
[----:B------:R-:W-:-:S02]  /*1a760*/  FFMA.FTZ R10, R130, R9, -R10 ;  /* 0x00000009820a7223 */ /* 0x000fc4000001080a */
        /* <DEDUP_REMOVED lines=88> */
.L_x_2866:
        /* <DEDUP_REMOVED lines=34> */
.L_x_2854:
[----:B------:R-:W-:Y:S05]  /*1af10*/  BSYNC B0 ;  /* 0x0000000000007941 */ /* 0x000fea0003800000 */
.L_x_2853:
        /* <DEDUP_REMOVED lines=67> */
.L_x_2868:
[----:B------:R-:W-:Y:S01]  /*1b350*/  IMAD R6, R162, 0x8, R2 ;  /* 0x00000008a2067824 */ /* 0x000fe200078e0202 */
[----:B------:R-:W-:-:S04]  /*1b360*/  SHF.L.U32 R5, R168, 0x1f, RZ ;  /* 0x0000001fa8057819 */ /* 0x000fc800000006ff */
[----:B------:R0:W1:Y:S01]  /*1b370*/  SYNCS.PHASECHK.TRANS64.TRYWAIT P1, [R6+URZ+0x2a850], R5 ;  /* 0x02a85005060075a7 */ /* 0x000062000802017f */
[----:B------:R-:W-:Y:S05]  /*1b380*/  @!P0 BRA `(.L_x_2869) ;  /* 0x0000000000048947 */ /* 0x000fea0003800000 */
[----:B------:R-:W-:Y:S01]  /*1b390*/  BPT.TRAP 0x1 ;  /* 0x000000040000795c */ /* 0x000fe20000300000 */
.L_x_2869:
        /* <DEDUP_REMOVED lines=9> */
.L_x_2871:
[----:B------:R-:W-:Y:S05]  /*1b430*/  BSYNC B0 ;  /* 0x0000000000007941 */ /* 0x000fea0003800000 */
.L_x_2870:
[----:B------:R-:W-:Y:S01]  /*1b440*/  IMAD.MOV.U32 R4, RZ, RZ, R2 ;  /* 0x000000ffff047224 */ /* 0x000fe200078e0002 */
[----:B------:R-:W-:Y:S01]  /*1b450*/  WARPGROUP.ARRIVE ;  /* 0x00000000000079c5 */ /* 0x000fe20000000000 */
[----:B01----:R-:W-:-:S03]  /*1b460*/  IMAD.MOV.U32 R5, RZ, RZ, 0x40000040 ;  /* 0x40000040ff057424 */ /* 0x003fc600078e00ff */
        /* <DEDUP_REMOVED lines=14> */
[----:B------:R-:W-:Y:S02]  /*1b550*/  R2UR UR7, R5 ;  /* 0x00000000050772ca */ /* 0x000fe400000e0000 */
[----:B------:R-:W-:Y:S01]  /*1b560*/  MOV R5, 0x40000040 ;  /* 0x4000004000057802 */ /* 0x000fe20000000f00 */
        /* <DEDUP_REMOVED lines=21> */
[----:B------:R-:W-:Y:S01]  /*1b6c0*/  IMAD.MOV.U32 R3, RZ, RZ, -0x800000 ;  /* 0xff800000ff037424 */ /* 0x000fe200078e00ff */
[----:B------:R-:W0:Y:S02]  /*1b6d0*/  SHFL.BFLY PT, R5, R0, 0x2, 0x1f ;  /* 0x0c401f0000057f89 */ /* 0x000e2400000e0000 */
[----:B0-----:R-:W-:Y:S01]  /*1b6e0*/  FADD.FTZ R7, R5, R0 ;  /* 0x0000000005077221 */ /* 0x001fe20000010000 */
[----:B------:R-:W-:Y:S01]  /*1b6f0*/  IMAD.MOV.U32 R0, RZ, RZ, -0x800000 ;  /* 0xff800000ff007424 */ /* 0x000fe200078e00ff */
[----:B------:R-:W0:Y:S04]  /*1b700*/  SHFL.BFLY PT, R5, R4, 0x1, 0x1f ;  /* 0x0c201f0004057f89 */ /* 0x000e2800000e0000 */
[----:B------:R-:W1:Y:S01]  /*1b710*/  SHFL.BFLY PT, R2, R7, 0x1, 0x1f ;  /* 0x0c201f0007027f89 */ /* 0x000e6200000e0000 */
[----:B0-----:R-:W-:Y:S01]  /*1b720*/  FADD.FTZ R12, R4, R5 ;  /* 0x00000005040c7221 */ /* 0x001fe20000010000 */
[----:B------:R-:W-:-:S02]  /*1b730*/  IMAD.MOV.U32 R5, RZ, RZ, RZ ;  /* 0x000000ffff057224 */ /* 0x000fc400078e00ff */
[----:B-1----:R-:W-:Y:S02]  /*1b740*/  FADD.FTZ R13, R7, R2 ;  /* 0x00000002070d7221 */ /* 0x002fe40000010000 */
[----:B------:R-:W-:Y:S01]  /*1b750*/  FSETP.NE.FTZ.AND P1, PT, R12, RZ, PT ;  /* 0x000000ff0c00720b */ /* 0x000fe20003f35000 */
[----:B------:R-:W-:Y:S02]  /*1b760*/  IMAD.MOV.U32 R2, RZ, RZ, RZ ;  /* 0x000000ffff027224 */ /* 0x000fe400078e00ff */
        /* <DEDUP_REMOVED lines=17> */
.L_x_2873:
        /* <DEDUP_REMOVED lines=37> */
[----:B------:R-:W-:Y:S01]  /*1bad0*/  SEL R5, RZ, 0x1, P1 ;  /* 0x00000001ff057807 */ /* 0x000fe20000800000 */
[-C--:B0-----:R-:W-:Y:S01]  /*1bae0*/  FMUL.FTZ R96, R26, R2.reuse ;  /* 0x000000021a607220 */ /* 0x081fe20000410000 */
        /* <DEDUP_REMOVED lines=34> */
[----:B--2---:R-:W-:-:S07]  /*1bd10*/  SEL R162, R162, RZ, P1 ;  /* 0x000000ffa2a27207 */ /* 0x004fce0000800000 */
.L_x_2774:
[----:B------:R-:W2:Y:S08]  /*1bd20*/  S2UR UR4, SR_CgaCtaId ;  /* 0x00000000000479c3 */ /* 0x000eb00000008800 */
[----:B------:R-:W-:Y:S01]  /*1bd30*/  BAR.SYNC.DEFER_BLOCKING 0x5, 0x180 ;  /* 0x0146000000007b1d */ /* 0x000fe20000010000 */
[----:B------:R-:W-:-:S05]  /*1bd40*/  MOV R5, 0x400 ;  /* 0x0000040000057802 */ /* 0x000fca0000000f00 */
[----:B------:R-:W-:Y:S01]  /*1bd50*/  BSSY B0, `(.L_x_2874) ;  /* 0x00002d5000007945 */ /* 0x000fe20003800000 */
[----:B--2---:R-:W-:-:S05]  /*1bd60*/  IMAD.U32 R178, RZ, RZ, UR4 ;  /* 0x00000004ffb27e24 */ /* 0x004fca000f8e00ff */
[----:B------:R-:W-:-:S05]  /*1bd70*/  LEA R2, R178, R5, 0x18 ;  /* 0x00000005b2027211 */ /* 0x000fca00078ec0ff */
[----:B------:R2:W3:Y:S01]  /*1bd80*/  LDS.128 R4, [R2+0x2a8d0] ;  /* 0x02a8d00002047984 */ /* 0x0004e20000000c00 */
[----:B------:R-:W-:Y:S06]  /*1bd90*/  BAR.ARV 0x4, 0x180 ;  /* 0x0106000000007b1d */ /* 0x000fec0000002000 */
[----:B------:R-:W-:Y:S05]  /*1bda0*/  @P0 BRA `(.L_x_2875) ;  /* 0x0000002000580947 */ /* 0x000fea0003800000 */
[----:B------:R-:W4:Y:S01]  /*1bdb0*/  LDL R8, [R1+0x5c] ;  /* 0x00005c0001087983 */ /* 0x000f220000100800 */
[----:B------:R-:W-:Y:S01]  /*1bdc0*/  F2FP.BF16.F32.PACK_AB R36, R95, R94 ;  /* 0x0000005e5f24723e */ /* 0x000fe200000010ff */
[----:B------:R-:W-:Y:S01]  /*1bdd0*/  ULDC.64 UR6, c[0x0][0xc00] ;  /* 0x0003000000067ab9 */ /* 0x000fe20000000a00 */
[----:B------:R-:W-:Y:S01]  /*1bde0*/  ULDC.64 UR4, c[0x0][0xc08] ;  /* 0x0003020000047ab9 */ /* 0x000fe20000000a00 */
[----:B------:R-:W0:Y:S01]  /*1bdf0*/  S2R R9, SR_SWINHI ;  /* 0x0000000000097919 */ /* 0x000e220000002f00 */
[----:B------:R-:W-:Y:S02]  /*1be00*/  MOV R72, R2 ;  /* 0x0000000200487202 */ /* 0x000fe40000000f00 */
[----:B0-----:R-:W-:Y:S01]  /*1be10*/  MOV R73, R9 ;  /* 0x0000000900497202 */ /* 0x001fe20000000f00 */
[----:B------:R-:W-:Y:S02]  /*1be20*/  BAR.SYNC.DEFER_BLOCKING 0x1, 0x100 ;  /* 0x0044000000007b1d */ /* 0x000fe40000010000 */
[----:B----4-:R-:W-:-:S03]  /*1be30*/  IMAD.WIDE R12, R8, 0x2, R72 ;  /* 0x00000002080c7825 */ /* 0x010fc600078e0248 */
        /* <DEDUP_REMOVED lines=8> */
[----:B---3--:R-:W-:Y:S01]  /*1bec0*/  LOP3.LUT R4, R35, 0x380, RZ, 0xc0, !PT ;  /* 0x0000038023047812 */ /* 0x008fe200078ec0ff */
[--C-:B------:R-:W-:Y:S01]  /*1bed0*/  IMAD.X R27, RZ, RZ, R13.reuse, P3 ;  /* 0x000000ffff1b7224 */ /* 0x100fe200018e060d */
[C---:B------:R-:W-:Y:S01]  /*1bee0*/  IADD3 R105, P2, R12.reuse, 0x4020, RZ ;  /* 0x000040200c697810 */ /* 0x040fe20007f5e0ff */
[----:B------:R-:W-:Y:S01]  /*1bef0*/  IMAD.X R11, RZ, RZ, R13, P5 ;  /* 0x000000ffff0b7224 */ /* 0x000fe200028e060d */
[----:B------:R-:W-:-:S02]  /*1bf00*/  IADD3 R107, P1, R12, 0x4040, RZ ;  /* 0x000040400c6b7810 */ /* 0x000fc40007f3e0ff */
[----:B------:R-:W-:Y:S01]  /*1bf10*/  IADD3 R109, P0, R12, 0x4060, RZ ;  /* 0x000040600c6d7810 */ /* 0x000fe20007f1e0ff */
[--C-:B------:R-:W-:Y:S01]  /*1bf20*/  IMAD.X R29, RZ, RZ, R13.reuse, P2 ;  /* 0x000000ffff1d7224 */ /* 0x100fe200010e060d */
[----:B------:R-:W-:Y:S01]  /*1bf30*/  LOP3.LUT R12, R15, R12, RZ, 0x3c, !PT ;  /* 0x0000000c0f0c7212 */ /* 0x000fe200078e3cff */
[--C-:B------:R-:W-:Y:S01]  /*1bf40*/  IMAD.X R31, RZ, RZ, R13.reuse, P1 ;  /* 0x000000ffff1f7224 */ /* 0x100fe200008e060d */
[----:B------:R-:W-:Y:S01]  /*1bf50*/  LOP3.LUT R14, R39, 0x380, RZ, 0xc0, !PT ;  /* 0x00000380270e7812 */ /* 0x000fe200078ec0ff */
[----:B------:R-:W-:Y:S01]  /*1bf60*/  IMAD.X R33, RZ, RZ, R13, P0 ;  /* 0x000000ffff217224 */ /* 0x000fe200000e060d */
[----:B------:R-:W-:Y:S02]  /*1bf70*/  LOP3.LUT R15, R26, 0x380, RZ, 0xc0, !PT ;  /* 0x000003801a0f7812 */ /* 0x000fe400078ec0ff */
[----:B------:R-:W-:Y:S02]  /*1bf80*/  LOP3.LUT R10, R37, 0x380, RZ, 0xc0, !PT ;  /* 0x00000380250a7812 */ /* 0x000fe400078ec0ff */
[----:B------:R-:W-:-:S02]  /*1bf90*/  SHF.R.U64 R4, R4, 0x3, RZ ;  /* 0x0000000304047819 */ /* 0x000fc400000012ff */
[----:B------:R-:W-:Y:S02]  /*1bfa0*/  SHF.R.U64 R14, R14, 0x3, RZ ;  /* 0x000000030e0e7819 */ /* 0x000fe400000012ff */
[----:B------:R-:W-:Y:S02]  /*1bfb0*/  SHF.R.U64 R15, R15, 0x3, RZ ;  /* 0x000000030f0f7819 */ /* 0x000fe400000012ff */
[----:B------:R-:W-:Y:S02]  /*1bfc0*/  SHF.R.U64 R10, R10, 0x3, RZ ;  /* 0x000000030a0a7819 */ /* 0x000fe400000012ff */
[----:B------:R-:W-:Y:S02]  /*1bfd0*/  LOP3.LUT R8, R4, R35, RZ, 0x3c, !PT ;  /* 0x0000002304087212 */ /* 0x000fe400078e3cff */
[----:B------:R-:W-:Y:S02]  /*1bfe0*/  LOP3.LUT R4, R105, 0x380, RZ, 0xc0, !PT ;  /* 0x0000038069047812 */ /* 0x000fe400078ec0ff */
[----:B------:R-:W-:-:S02]  /*1bff0*/  LOP3.LUT R30, R107, 0x380, RZ, 0xc0, !PT ;  /* 0x000003806b1e7812 */ /* 0x000fc400078ec0ff */
[----:B------:R-:W-:Y:S02]  /*1c000*/  LOP3.LUT R24, R14, R39, RZ, 0x3c, !PT ;  /* 0x000000270e187212 */ /* 0x000fe400078e3cff */
[----:B------:R-:W-:Y:S02]  /*1c010*/  LOP3.LUT R26, R15, R26, RZ, 0x3c, !PT ;  /* 0x0000001a0f1a7212 */ /* 0x000fe400078e3cff */
[----:B------:R-:W-:Y:S02]  /*1c020*/  MOV R34, R12 ;  /* 0x0000000c00227202 */ /* 0x000fe40000000f00 */
[----:B------:R-:W-:Y:S02]  /*1c030*/  LOP3.LUT R32, R109, 0x380, RZ, 0xc0, !PT ;  /* 0x000003806d207812 */ /* 0x000fe400078ec0ff */
[----:B------:R-:W-:Y:S02]  /*1c040*/  LOP3.LUT R10, R10, R37, RZ, 0x3c, !PT ;  /* 0x000000250a0a7212 */ /* 0x000fe400078e3cff */
[----:B------:R-:W-:-:S02]  /*1c050*/  F2FP.BF16.F32.PACK_AB R12, R21, R20 ;  /* 0x00000014150c723e */ /* 0x000fc400000010ff */
[----:B------:R-:W-:Y:S02]  /*1c060*/  F2FP.BF16.F32.PACK_AB R13, R97, R96 ;  /* 0x00000060610d723e */ /* 0x000fe400000010ff */
[----:B------:R-:W-:Y:S02]  /*1c070*/  F2FP.BF16.F32.PACK_AB R14, R89, R88 ;  /* 0x00000058590e723e */ /* 0x000fe400000010ff */
[----:B------:R-:W-:Y:S02]  /*1c080*/  F2FP.BF16.F32.PACK_AB R15, R99, R98 ;  /* 0x00000062630f723e */ /* 0x000fe400000010ff */
[----:B------:R-:W-:Y:S02]  /*1c090*/  SHF.R.U64 R4, R4, 0x3, RZ ;  /* 0x0000000304047819 */ /* 0x000fe400000012ff */
[----:B------:R-:W-:Y:S01]  /*1c0a0*/  SHF.R.U64 R30, R30, 0x3, RZ ;  /* 0x000000031e1e7819 */ /* 0x000fe200000012ff */
[----:B------:R0:W-:Y:S01]  /*1c0b0*/  STSM.16.M88.4 [R34], R12 ;  /* 0x0000000c22007844 */ /* 0x0001e20000000200 */
[----:B------:R-:W-:-:S02]  /*1c0c0*/  SHF.R.U64 R32, R32, 0x3, RZ ;  /* 0x0000000320207819 */ /* 0x000fc400000012ff */
[----:B------:R-:W-:Y:S02]  /*1c0d0*/  MOV R37, R8 ;  /* 0x0000000800257202 */ /* 0x000fe40000000f00 */
[----:B------:R-:W-:Y:S02]  /*1c0e0*/  MOV R38, R10 ;  /* 0x0000000a00267202 */ /* 0x000fe40000000f00 */
[----:B-1----:R-:W-:Y:S02]  /*1c0f0*/  LOP3.LUT R28, R4, R105, RZ, 0x3c, !PT ;  /* 0x00000069041c7212 */ /* 0x002fe400078e3cff */
[----:B------:R-:W-:Y:S02]  /*1c100*/  F2FP.BF16.F32.PACK_AB R8, R91, R90 ;  /* 0x0000005a5b08723e */ /* 0x000fe400000010ff */
[----:B------:R-:W-:Y:S02]  /*1c110*/  F2FP.BF16.F32.PACK_AB R9, R101, R100 ;  /* 0x000000646509723e */ /* 0x000fe400000010ff */
[----:B------:R-:W-:-:S02]  /*1c120*/  F2FP.BF16.F32.PACK_AB R10, R93, R92 ;  /* 0x0000005c5d0a723e */ /* 0x000fc400000010ff */
[----:B------:R-:W-:Y:S02]  /*1c130*/  F2FP.BF16.F32.PACK_AB R11, R103, R102 ;  /* 0x00000066670b723e */ /* 0x000fe400000010ff */
[----:B------:R-:W-:Y:S02]  /*1c140*/  LOP3.LUT R30, R30, R107, RZ, 0x3c, !PT ;  /* 0x0000006b1e1e7212 */ /* 0x000fe400078e3cff */
[----:B------:R-:W-:Y:S01]  /*1c150*/  MOV R39, R24 ;  /* 0x0000001800277202 */ /* 0x000fe20000000f00 */
[----:B------:R-:W-:Y:S01]  /*1c160*/  STSM.16.M88.4 [R37], R8 ;  /* 0x0000000825007844 */ /* 0x000fe20000000200 */
[----:B------:R-:W-:Y:S02]  /*1c170*/  MOV R4, R26 ;  /* 0x0000001a00047202 */ /* 0x000fe40000000f00 */
[----:B0-----:R-:W-:Y:S02]  /*1c180*/  F2FP.BF16.F32.PACK_AB R12, R41, R40 ;  /* 0x00000028290c723e */ /* 0x001fe400000010ff */
[----:B------:R-:W-:-:S02]  /*1c190*/  F2FP.BF16.F32.PACK_AB R13, R43, R42 ;  /* 0x0000002a2b0d723e */ /* 0x000fc400000010ff */
[----:B------:R-:W-:Y:S02]  /*1c1a0*/  F2FP.BF16.F32.PACK_AB R14, R45, R44 ;  /* 0x0000002c2d0e723e */ /* 0x000fe400000010ff */
[----:B------:R-:W-:Y:S02]  /*1c1b0*/  F2FP.BF16.F32.PACK_AB R15, R47, R46 ;  /* 0x0000002e2f0f723e */ /* 0x000fe400000010ff */
[----:B------:R-:W-:Y:S02]  /*1c1c0*/  LOP3.LUT R32, R32, R109, RZ, 0x3c, !PT ;  /* 0x0000006d20207212 */ /* 0x000fe400078e3cff */
[----:B------:R-:W-:Y:S01]  /*1c1d0*/  F2FP.BF16.F32.PACK_AB R24, R49, R48 ;  /* 0x000000303118723e */ /* 0x000fe200000010ff */
[----:B------:R-:W-:Y:S01]  /*1c1e0*/  STSM.16.M88.4 [R38], R12 ;  /* 0x0000000c26007844 */ /* 0x000fe20000000200 */
[----:B------:R-:W-:Y:S02]  /*1c1f0*/  F2FP.BF16.F32.PACK_AB R25, R51, R50 ;  /* 0x000000323319723e */ /* 0x000fe400000010ff */
[----:B------:R-:W-:-:S02]  /*1c200*/  F2FP.BF16.F32.PACK_AB R26, R53, R52 ;  /* 0x00000034351a723e */ /* 0x000fc400000010ff */
[----:B------:R-:W-:Y:S02]  /*1c210*/  F2FP.BF16.F32.PACK_AB R27, R55, R54 ;  /* 0x00000036371b723e */ /* 0x000fe400000010ff */
[----:B------:R-:W-:Y:S02]  /*1c220*/  MOV R104, R28 ;  /* 0x0000001c00687202 */ /* 0x000fe40000000f00 */
[----:B------:R-:W-:Y:S01]  /*1c230*/  MOV R106, R30 ;  /* 0x0000001e006a7202 */ /* 0x000fe20000000f00 */
[----:B------:R0:W-:Y:S01]  /*1c240*/  STSM.16.M88.4 [R39], R24 ;  /* 0x0000001827007844 */ /* 0x0001e20000000200 */
[----:B------:R-:W-:Y:S02]  /*1c250*/  F2FP.BF16.F32.PACK_AB R28, R57, R56 ;  /* 0x00000038391c723e */ /* 0x000fe400000010ff */
[----:B------:R-:W-:Y:S02]  /*1c260*/  F2FP.BF16.F32.PACK_AB R29, R59, R58 ;  /* 0x0000003a3b1d723e */ /* 0x000fe400000010ff */
[----:B------:R-:W-:-:S02]  /*1c270*/  F2FP.BF16.F32.PACK_AB R30, R61, R60 ;  /* 0x0000003c3d1e723e */ /* 0x000fc400000010ff */
[----:B------:R-:W-:Y:S02]  /*1c280*/  F2FP.BF16.F32.PACK_AB R31, R63, R62 ;  /* 0x0000003e3f1f723e */ /* 0x000fe400000010ff */
[----:B------:R-:W-:Y:S02]  /*1c290*/  MOV R105, R32 ;  /* 0x0000002000697202 */ /* 0x000fe40000000f00 */
[----:B------:R-:W-:Y:S01]  /*1c2a0*/  F2FP.BF16.F32.PACK_AB R32, R65, R64 ;  /* 0x000000404120723e */ /* 0x000fe200000010ff */
[----:B------:R1:W-:Y:S01]  /*1c2b0*/  STSM.16.M88.4 [R4], R28 ;  /* 0x0000001c04007844 */ /* 0x0003e20000000200 */
[----:B------:R-:W-:Y:S02]  /*1c2c0*/  F2FP.BF16.F32.PACK_AB R33, R67, R66 ;  /* 0x000000424321723e */ /* 0x000fe400000010ff */
[----:B------:R-:W-:Y:S01]  /*1c2d0*/  F2FP.BF16.F32.PACK_AB R34, R69, R68 ;  /* 0x000000444522723e */ /* 0x000fe200000010ff */
[----:B0-----:R-:W0:Y:S01]  /*1c2e0*/  LDC.64 R26, c[0x0][0xba8] ;  /* 0x0002ea00ff1a7b82 */ /* 0x001e220000000a00 */
[----:B------:R-:W-:-:S02]  /*1c2f0*/  F2FP.BF16.F32.PACK_AB R35, R71, R70 ;  /* 0x000000464723723e */ /* 0x000fc400000010ff */
[----:B------:R-:W-:Y:S02]  /*1c300*/  F2FP.BF16.F32.PACK_AB R37, R75, R74 ;  /* 0x0000004a4b25723e */ /* 0x000fe400000010ff */
[----:B------:R-:W-:Y:S01]  /*1c310*/  F2FP.BF16.F32.PACK_AB R38, R77, R76 ;  /* 0x0000004c4d26723e */ /* 0x000fe200000010ff */
[----:B------:R-:W-:Y:S01]  /*1c320*/  STSM.16.M88.4 [R104], R32 ;  /* 0x0000002068007844 */ /* 0x000fe20000000200 */
[----:B------:R-:W-:Y:S02]  /*1c330*/  F2FP.BF16.F32.PACK_AB R39, R79, R78 ;  /* 0x0000004e4f27723e */ /* 0x000fe400000010ff */
[----:B------:R-:W-:Y:S02]  /*1c340*/  F2FP.BF16.F32.PACK_AB R8, R81, R80 ;  /* 0x000000505108723e */ /* 0x000fe400000010ff */
[----:B------:R-:W-:Y:S01]  /*1c350*/  F2FP.BF16.F32.PACK_AB R9, R83, R82 ;  /* 0x000000525309723e */ /* 0x000fe200000010ff */
[----:B------:R-:W-:Y:S01]  /*1c360*/  STSM.16.M88.4 [R106], R36 ;  /* 0x000000246a007844 */ /* 0x000fe20000000200 */
[----:B------:R-:W-:Y:S01]  /*1c370*/  F2FP.BF16.F32.PACK_AB R10, R85, R84 ;  /* 0x00000054550a723e */ /* 0x000fe200000010ff */
[----:B-1----:R-:W-:Y:S01]  /*1c380*/  IMAD.MOV.U32 R4, RZ, RZ, RZ ;  /* 0x000000ffff047224 */ /* 0x002fe200078e00ff */
[----:B------:R-:W-:-:S02]  /*1c390*/  F2FP.BF16.F32.PACK_AB R11, R87, R86 ;  /* 0x00000056570b723e */ /* 0x000fc400000010ff */
[----:B------:R-:W-:Y:S02]  /*1c3a0*/  ISETP.NE.U32.AND P0, PT, RZ, UR6, PT ;  /* 0x00000006ff007c0c */ /* 0x000fe4000bf05070 */
[----:B------:R-:W-:Y:S01]  /*1c3b0*/  IADD3 R12, P1, R203, UR6, RZ ;  /* 0x00000006cb0c7c10 */ /* 0x000fe2000ff3e0ff */
[----:B------:R1:W-:Y:S01]  /*1c3c0*/  STSM.16.M88.4 [R105], R8 ;  /* 0x0000000869007844 */ /* 0x0003e20000000200 */
[----:B------:R-:W-:Y:S01]  /*1c3d0*/  BAR.SYNC.DEFER_BLOCKING 0x1, 0x100 ;  /* 0x0044000000007b1d */ /* 0x000fe20000010000 */
[----:B------:R-:W-:Y:S02]  /*1c3e0*/  ISETP.NE.AND.EX P0, PT, RZ, UR7, PT, P0 ;  /* 0x00000007ff007c0c */ /* 0x000fe4000bf05300 */
[----:B------:R-:W-:Y:S01]  /*1c3f0*/  IADD3.X R13, R204, UR7, RZ, P1, !PT ;  /* 0x00000007cc0d7c10 */ /* 0x000fe20008ffe4ff */
[----:B------:R-:W-:-:S04]  /*1c400*/  IMAD.MOV.U32 R30, RZ, RZ, 0x9b8 ;  /* 0x000009b8ff1e7424 */ /* 0x000fc800078e00ff */
[----:B-1----:R-:W1:Y:S06]  /*1c410*/  LDC R105, c[0x0][0xbe8] ;  /* 0x0002fa00ff697b82 */ /* 0x002e6c0000000800 */
[----:B------:R-:W3:Y:S01]  /*1c420*/  @P0 LDG.E R4, desc[UR60][R12.64] ;  /* 0x0000003c0c040981 */ /* 0x000ee2000c1e1900 */
[----:B------:R-:W-:-:S04]  /*1c430*/  ISETP.NE.U32.AND P1, PT, RZ, UR4, PT ;  /* 0x00000004ff007c0c */ /* 0x000fc8000bf25070 */
[----:B------:R-:W-:-:S13]  /*1c440*/  ISETP.NE.AND.EX P1, PT, RZ, UR5, PT, P1 ;  /* 0x00000005ff007c0c */ /* 0x000fda000bf25310 */
[----:B------:R-:W-:Y:S01]  /*1c450*/  @P1 IADD3 R8, P2, R203, UR4, RZ ;  /* 0x00000004cb081c10 */ /* 0x000fe2000ff5e0ff */
[----:B------:R-:W-:Y:S02]  /*1c460*/  ULDC UR4, c[0x0][0xa88] ;  /* 0x0002a20000047ab9 */ /* 0x000fe40000000800 */
[----:B------:R-:W-:Y:S01]  /*1c470*/  IMAD.U32 R104, RZ, RZ, UR4 ;  /* 0x00000004ff687e24 */ /* 0x000fe2000f8e00ff */
[----:B------:R-:W-:Y:S01]  /*1c480*/  @P1 IADD3.X R9, R204, UR5, RZ, P2, !PT ;  /* 0x00000005cc091c10 */ /* 0x000fe200097fe4ff */
[----:B------:R-:W-:Y:S01]  /*1c490*/  ULDC UR4, c[0x0][0xad4] ;  /* 0x0002b50000047ab9 */ /* 0x000fe20000000800 */
[----:B------:R-:W-:Y:S02]  /*1c4a0*/  ISETP.NE.AND P2, PT, R201, RZ, PT ;  /* 0x000000ffc900720c */ /* 0x000fe40003f45270 */
[----:B-1----:R-:W-:Y:S01]  /*1c4b0*/  ISETP.NE.AND P4, PT, R105, 0x1, PT ;  /* 0x000000016900780c */ /* 0x002fe20003f85270 */
[----:B------:R1:W5:Y:S01]  /*1c4c0*/  @P1 LDG.E R104, desc[UR60][R8.64] ;  /* 0x0000003c08681981 */ /* 0x000362000c1e1900 */
[----:B------:R-:W-:Y:S01]  /*1c4d0*/  SEL R201, R201, UR4, P2 ;  /* 0x00000004c9c97c07 */ /* 0x000fe20009000000 */
[----:B------:R-:W-:Y:S01]  /*1c4e0*/  IMAD.IADD R28, R191, 0x1, R186 ;  /* 0x00000001bf1c7824 */ /* 0x000fe200078e02ba */
[----:B------:R-:W-:-:S02]  /*1c4f0*/  ISETP.NE.U32.AND P2, PT, RZ, UR6, PT ;  /* 0x00000006ff007c0c */ /* 0x000fc4000bf45070 */
[----:B------:R-:W-:Y:S02]  /*1c500*/  ISETP.GT.AND P3, PT, R201, 0x1, PT ;  /* 0x00000001c900780c */ /* 0x000fe40003f64270 */
[----:B------:R-:W-:Y:S02]  /*1c510*/  ISETP.NE.AND.EX P2, PT, RZ, UR7, PT, P2 ;  /* 0x00000007ff007c0c */ /* 0x000fe4000bf45320 */
[----:B------:R-:W-:Y:S02]  /*1c520*/  SEL R30, R30, 0x978, P3 ;  /* 0x000009781e1e7807 */ /* 0x000fe40001800000 */
[----:B------:R-:W-:Y:S01]  /*1c530*/  SEL R202, R202, RZ, !P2 ;  /* 0x000000ffcaca7207 */ /* 0x000fe20005000000 */
[----:B------:R-:W4:Y:S01]  /*1c540*/  @P4 LDC R33, c[0x0][0xbec] ;  /* 0x0002fb00ff214b82 */ /* 0x000f220000000800 */
[----:B------:R-:W-:Y:S02]  /*1c550*/  SEL R223, R223, RZ, !P2 ;  /* 0x000000ffdfdf7207 */ /* 0x000fe40005000000 */
[----:B------:R-:W-:-:S05]  /*1c560*/  SEL R29, R207, RZ, P3 ;  /* 0x000000ffcf1d7207 */ /* 0x000fca0001800000 */
[----:B------:R-:W2:Y:S08]  /*1c570*/  LDC.64 R10, c[0x0][R30+0x220] ;  /* 0x000088001e0a7b82 */ /* 0x000eb00000000a00 */
[----:B------:R-:W4:Y:S08]  /*1c580*/  LDC.64 R14, c[0x0][R30+0x218] ;  /* 0x000086001e0e7b82 */ /* 0x000f300000000a00 */
[----:B------:R-:W4:Y:S08]  /*1c590*/  LDC.64 R24, c[0x0][R30+0x228] ;  /* 0x00008a001e187b82 */ /* 0x000f300000000a00 */
[----:B-1----:R-:W1:Y:S08]  /*1c5a0*/  LDC.64 R8, c[0x0][R30+0x210] ;  /* 0x000084001e087b82 */ /* 0x002e700000000a00 */
[----:B------:R-:W1:Y:S08]  /*1c5b0*/  @P4 LDC R35, c[0x0][0xbf0] ;  /* 0x0002fc00ff234b82 */ /* 0x000e700000000800 */
[----:B0-----:R-:W0:Y:S01]  /*1c5c0*/  @!P3 LDC R26, c[0x0][0xb50] ;  /* 0x0002d400ff1abb82 */ /* 0x001e220000000800 */
[----:B--2---:R-:W-:-:S07]  /*1c5d0*/  IMAD R11, R11, R202, RZ ;  /* 0x000000ca0b0b7224 */ /* 0x004fce00078e02ff */
[----:B------:R-:W2:Y:S01]  /*1c5e0*/  @!P3 LDC R27, c[0x0][0xb54] ;  /* 0x0002d500ff1bbb82 */ /* 0x000ea20000000800 */
[C---:B------:R-:W-:Y:S02]  /*1c5f0*/  IMAD R223, R10.reuse, R223, R11 ;  /* 0x000000df0adf7224 */ /* 0x040fe400078e020b */
[----:B------:R-:W-:-:S04]  /*1c600*/  IMAD.WIDE.U32 R10, R10, R202, RZ ;  /* 0x000000ca0a0a7225 */ /* 0x000fc800078e00ff */
[-C--:B----4-:R-:W-:Y:S02]  /*1c610*/  IMAD R31, R15, R165.reuse, RZ ;  /* 0x000000a50f1f7224 */ /* 0x090fe400078e02ff */
[----:B------:R-:W-:-:S04]  /*1c620*/  IMAD.WIDE.U32 R14, R14, R165, RZ ;  /* 0x000000a50e0e7225 */ /* 0x000fc800078e00ff */
[----:B------:R-:W-:Y:S02]  /*1c630*/  IMAD.IADD R223, R11, 0x1, R223 ;  /* 0x000000010bdf7824 */ /* 0x000fe400078e02df */
[----:B------:R-:W-:Y:S02]  /*1c640*/  IMAD.MOV.U32 R11, RZ, RZ, R28 ;  /* 0x000000ffff0b7224 */ /* 0x000fe400078e001c */
[----:B------:R-:W-:Y:S02]  /*1c650*/  IMAD.IADD R15, R15, 0x1, R31 ;  /* 0x000000010f0f7824 */ /* 0x000fe400078e021f */
[-C--:B------:R-:W-:Y:S02]  /*1c660*/  IMAD R31, R25, R29.reuse, RZ ;  /* 0x0000001d191f7224 */ /* 0x080fe400078e02ff */
[----:B------:R-:W-:-:S04]  /*1c670*/  IMAD.WIDE.U32 R24, R24, R29, RZ ;  /* 0x0000001d18187225 */ /* 0x000fc800078e00ff */
[----:B------:R-:W-:Y:S01]  /*1c680*/  IMAD.IADD R31, R25, 0x1, R31 ;  /* 0x00000001191f7824 */ /* 0x000fe200078e021f */
[--C-:B---3--:R-:W-:Y:S01]  /*1c690*/  IADD3 R14, P2, P5, R10, R14, R4.reuse ;  /* 0x0000000e0a0e7210 */ /* 0x108fe20007d5e004 */
[----:B------:R-:W-:Y:S01]  /*1c6a0*/  @P4 IMAD.HI.U32 R10, R28, R33, RZ ;  /* 0x000000211c0a4227 */ /* 0x000fe200078e00ff */
[----:B------:R-:W-:-:S04]  /*1c6b0*/  SHF.R.S32.HI R106, RZ, 0x1f, R4 ;  /* 0x0000001fff6a7819 */ /* 0x000fc80000011404 */
[----:B-1----:R-:W-:Y:S02]  /*1c6c0*/  @P4 SHF.R.U32.HI R11, RZ, R35, R10 ;  /* 0x00000023ff0b4219 */ /* 0x002fe4000001160a */
        /* <DEDUP_REMOVED lines=12> */
[----:B--2---:R-:W-:Y:S01]  /*1c790*/  LEA.HI.X R27, R24, R27, R8, 0x2, P2 ;  /* 0x0000001b181b7211 */ /* 0x004fe200010f1408 */
[----:B------:R-:W-:Y:S06]  /*1c7a0*/  @P1 BRA `(.L_x_2876) ;  /* 0x0000000000101947 */ /* 0x000fec0003800000 */
[----:B------:R-:W-:Y:S05]  /*1c7b0*/  @!P0 BRA `(.L_x_2876) ;  /* 0x00000000000c8947 */ /* 0x000fea0003800000 */
[----:B------:R-:W2:Y:S04]  /*1c7c0*/  LDG.E R9, desc[UR60][R12.64] ;  /* 0x0000003c0c097981 */ /* 0x000ea8000c1e1900 */
[----:B-----5:R-:W2:Y:S02]  /*1c7d0*/  LDG.E R104, desc[UR60][R12.64+0x4] ;  /* 0x0000043c0c687981 */ /* 0x020ea4000c1e1900 */
[----:B--2---:R-:W-:-:S07]  /*1c7e0*/  IMAD.IADD R104, R104, 0x1, -R9 ;  /* 0x0000000168687824 */ /* 0x004fce00078e0a09 */
.L_x_2876:
        /* <DEDUP_REMOVED lines=18> */
[----:B------:R-:W-:Y:S02]  /*1c910*/  IADD3 R13, P6, R72, 0x1000, RZ ;  /* 0x00001000480d7810 */ /* 0x000fe40007fde0ff */
        /* <DEDUP_REMOVED lines=23> */
[----:B------:R-:W-:Y:S01]  /*1ca90*/  LOP3.LUT R36, R37, 0x380, RZ, 0xc0, !PT ;  /* 0x0000038025247812 */ /* 0x000fe200078ec0ff */
[----:B------:R-:W5:Y:S01]  /*1caa0*/  LD.E.128 R44, desc[UR60][R44.64] ;  /* 0x0000003c2c2c7980 */ /* 0x000f62000c101d00 */
[----:B------:R-:W-:Y:S01]  /*1cab0*/  IMAD.IADD R21, R21, 0x1, R3 ;  /* 0x0000000115157824 */ /* 0x000fe200078e0203 */
[----:B------:R-:W-:Y:S01]  /*1cac0*/  LOP3.LUT R40, R41, 0x380, RZ, 0xc0, !PT ;  /* 0x0000038029287812 */ /* 0x000fe200078ec0ff */
[----:B------:R-:W-:Y:S01]  /*1cad0*/  IMAD R3, R200, 0x20, R224 ;  /* 0x00000020c8037824 */ /* 0x000fe200078e02e0 */
[----:B------:R-:W-:Y:S01]  /*1cae0*/  SHF.R.S32.HI R49, RZ, 0x1f, R202 ;  /* 0x0000001fff317819 */ /* 0x000fe200000114ca */
[----:B------:R-:W-:Y:S01]  /*1caf0*/  IMAD.WIDE.U32 R20, R165, UR4, R20 ;  /* 0x00000004a5147c25 */ /* 0x000fe2000f8e0014 */
[----:B------:R-:W-:-:S02]  /*1cb00*/  LOP3.LUT R9, R72, 0x380, RZ, 0xc0, !PT ;  /* 0x0000038048097812 */ /* 0x000fc400078ec0ff */
[----:B------:R-:W-:Y:S01]  /*1cb10*/  SHF.R.U64 R24, R24, 0x3, RZ ;  /* 0x0000000318187819 */ /* 0x000fe200000012ff */
[----:B------:R-:W-:Y:S01]  /*1cb20*/  IMAD.IADD R48, R186, 0x1, R3 ;  /* 0x00000001ba307824 */ /* 0x000fe200078e0203 */
[----:B------:R-:W-:Y:S01]  /*1cb30*/  SHF.R.U64 R28, R28, 0x3, RZ ;  /* 0x000000031c1c7819 */ /* 0x000fe200000012ff */
[----:B------:R-:W-:Y:S01]  /*1cb40*/  IMAD R21, R165, UR5, R21 ;  /* 0x00000005a5157c24 */ /* 0x000fe2000f8e0215 */
[----:B------:R-:W-:Y:S01]  /*1cb50*/  ULDC.64 UR4, c[0x0][0xaf0] ;  /* 0x0002bc0000047ab9 */ /* 0x000fe20000000a00 */
[----:B0-----:R-:W-:Y:S01]  /*1cb60*/  @P4 IMAD.HI.U32 R0, R48, R51, RZ ;  /* 0x0000003330004227 */ /* 0x001fe200078e00ff */
[----:B------:R-:W-:Y:S02]  /*1cb70*/  SHF.R.U64 R32, R32, 0x3, RZ ;  /* 0x0000000320207819 */ /* 0x000fe400000012ff */
[----:B------:R-:W-:Y:S01]  /*1cb80*/  SHF.R.U64 R36, R36, 0x3, RZ ;  /* 0x0000000324247819 */ /* 0x000fe200000012ff */
[----:B------:R-:W-:Y:S01]  /*1cb90*/  IMAD.MOV.U32 R3, RZ, RZ, R48 ;  /* 0x000000ffff037224 */ /* 0x000fe200078e0030 */
[----:B------:R-:W-:Y:S01]  /*1cba0*/  SHF.R.U64 R40, R40, 0x3, RZ ;  /* 0x0000000328287819 */ /* 0x000fe200000012ff */
[----:B------:R-:W-:Y:S01]  /*1cbb0*/  IMAD R49, R49, UR4, RZ ;  /* 0x0000000431317c24 */ /* 0x000fe2000f8e02ff */
[----:B-1----:R-:W-:-:S02]  /*1cbc0*/  @P4 SHF.R.U32.HI R3, RZ, R53, R0 ;  /* 0x00000035ff034219 */ /* 0x002fc40000011600 */
[----:B------:R-:W-:Y:S01]  /*1cbd0*/  SHF.R.U64 R9, R9, 0x3, RZ ;  /* 0x0000000309097819 */ /* 0x000fe200000012ff */
        /* <DEDUP_REMOVED lines=11> */
[----:B------:R-:W-:Y:S01]  /*1cc90*/  SHF.R.S32.HI R0, RZ, 0x1f, R3 ;  /* 0x0000001fff007819 */ /* 0x000fe20000011403 */
[----:B------:R-:W-:Y:S01]  /*1cca0*/  IMAD.WIDE.U32 R20, R202, UR4, R20 ;  /* 0x00000004ca147c25 */ /* 0x000fe2000f8e0014 */
[----:B------:R-:W-:Y:S01]  /*1ccb0*/  LOP3.LUT R72, R9, R72, RZ, 0x3c, !PT ;  /* 0x0000004809487212 */ /* 0x000fe200078e3cff */
[----:B------:R-:W-:Y:S01]  /*1ccc0*/  ULDC.64 UR4, c[0x0][0xae0] ;  /* 0x0002b80000047ab9 */ /* 0x000fe20000000a00 */
[----:B------:R-:W5:Y:S01]  /*1ccd0*/  LD.E.128 R24, desc[UR60][R24.64] ;  /* 0x0000003c18187980 */ /* 0x000f62000c101d00 */
[----:B------:R-:W-:Y:S01]  /*1cce0*/  IMAD.MOV R4, RZ, RZ, -R3 ;  /* 0x000000ffff047224 */ /* 0x000fe200078e0a03 */
[----:B------:R-:W-:Y:S01]  /*1ccf0*/  IADD3 R21, R21, R49, RZ ;  /* 0x0000003115157210 */ /* 0x000fe20007ffe0ff */
[----:B------:R-:W-:Y:S01]  /*1cd00*/  IMAD R0, R0, UR4, RZ ;  /* 0x0000000400007c24 */ /* 0x000fe2000f8e02ff */
[----:B------:R0:W5:Y:S01]  /*1cd10*/  LD.E.128 R8, desc[UR60][R72.64] ;  /* 0x0000003c48087980 */ /* 0x000162000c101d00 */
[----:B------:R-:W-:-:S03]  /*1cd20*/  IMAD R105, R105, R4, R48 ;  /* 0x0000000469697224 */ /* 0x000fc600078e0230 */
[----:B------:R-:W5:Y:S01]  /*1cd30*/  LD.E.128 R28, desc[UR60][R28.64] ;  /* 0x0000003c1c1c7980 */ /* 0x000f62000c101d00 */
[----:B------:R-:W-:-:S03]  /*1cd40*/  IMAD R49, R3, UR5, R0 ;  /* 0x0000000503317c24 */ /* 0x000fc6000f8e0200 */
[----:B------:R-:W5:Y:S01]  /*1cd50*/  LD.E.128 R32, desc[UR60][R32.64] ;  /* 0x0000003c20207980 */ /* 0x000f62000c101d00 */
[----:B------:R-:W-:-:S03]  /*1cd60*/  SHF.R.S32.HI R0, RZ, 0x1f, R105 ;  /* 0x0000001fff007819 */ /* 0x000fc60000011469 */
        /* <DEDUP_REMOVED lines=10> */
[----:B------:R-:W-:-:S02]  /*1ce10*/  IMAD.IADD R21, R21, 0x1, R49 ;  /* 0x0000000115157824 */ /* 0x000fc400078e0231 */
[----:B------:R-:W-:Y:S02]  /*1ce20*/  IMAD R0, R0, UR4, RZ ;  /* 0x0000000400007c24 */ /* 0x000fe4000f8e02ff */
        /* <DEDUP_REMOVED lines=30> */
.L_x_2879:
[----:B------:R-:W-:Y:S05]  /*1d010*/  BSYNC B1 ;  /* 0x0000000000017941 */ /* 0x000fea0003800000 */
.L_x_2878:
        /* <DEDUP_REMOVED lines=13> */
.L_x_2881:
[----:B------:R-:W-:Y:S05]  /*1d0f0*/  BSYNC B1 ;  /* 0x0000000000017941 */ /* 0x000fea0003800000 */
.L_x_2880:
        /* <DEDUP_REMOVED lines=13> */
.L_x_2883:
[----:B------:R-:W-:Y:S05]  /*1d1d0*/  BSYNC B1 ;  /* 0x0000000000017941 */ /* 0x000fea0003800000 */
.L_x_2882:
        /* <DEDUP_REMOVED lines=16> */
.L_x_2877:
[----:B------:R-:W1:Y:S01]  /*1d2e0*/  @P4 LDC R15, c[0x0][0xbec] ;  /* 0x0002fb00ff0f4b82 */ /* 0x000e620000000800 */
[----:B------:R-:W-:Y:S01]  /*1d2f0*/  ULDC.64 UR4, c[0x0][0xb08] ;  /* 0x0002c20000047ab9 */ /* 0x000fe20000000a00 */
[----:B------:R-:W-:Y:S01]  /*1d300*/  ULDC.64 UR6, c[0x0][0xb30] ;  /* 0x0002cc0000067ab9 */ /* 0x000fe20000000a00 */
[----:B0-----:R-:W-:Y:S01]  /*1d310*/  IMAD R3, R106, UR4, RZ ;  /* 0x000000046a037c24 */ /* 0x001fe2000f8e02ff */
[----:B------:R-:W-:Y:S01]  /*1d320*/  ISETP.GE.AND P0, PT, R13, R104, PT ;  /* 0x000000680d00720c */ /* 0x000fe20003f06270 */
[C---:B------:R-:W-:Y:S01]  /*1d330*/  IMAD.WIDE.U32 R8, R4.reuse, UR4, RZ ;  /* 0x0000000404087c25 */ /* 0x040fe2000f8e00ff */
[----:B------:R-:W-:Y:S01]  /*1d340*/  BSSY B1, `(.L_x_2885) ;  /* 0x0000076000017945 */ /* 0x000fe20003800000 */
[----:B------:R-:W-:Y:S01]  /*1d350*/  SHF.R.S32.HI R25, RZ, 0x1f, R208 ;  /* 0x0000001fff197819 */ /* 0x000fe200000114d0 */
[----:B------:R-:W0:Y:S01]  /*1d360*/  @P4 LDC R0, c[0x0][0xbf0] ;  /* 0x0002fc00ff004b82 */ /* 0x000e220000000800 */
[----:B------:R-:W-:Y:S01]  /*1d370*/  IMAD R3, R4, UR5, R3 ;  /* 0x0000000504037c24 */ /* 0x000fe2000f8e0203 */
[----:B------:R-:W-:Y:S01]  /*1d380*/  ULDC.64 UR4, c[0x0][0xb38] ;  /* 0x0002ce0000047ab9 */ /* 0x000fe20000000a00 */
[----:B------:R-:W-:-:S02]  /*1d390*/  SHF.R.S32.HI R29, RZ, 0x1f, R211 ;  /* 0x0000001fff1d7819 */ /* 0x000fc400000114d3 */
[----:B------:R-:W-:Y:S01]  /*1d3a0*/  IMAD.IADD R9, R9, 0x1, R3 ;  /* 0x0000000109097824 */ /* 0x000fe200078e0203 */
[----:B------:R-:W-:Y:S02]  /*1d3b0*/  SHF.R.S32.HI R3, RZ, 0x1f, R202 ;  /* 0x0000001fff037819 */ /* 0x000fe400000114ca */
[----:B------:R-:W-:Y:S01]  /*1d3c0*/  SHF.R.S32.HI R30, RZ, 0x1f, R212 ;  /* 0x0000001fff1e7819 */ /* 0x000fe200000114d4 */
[C---:B------:R-:W-:Y:S01]  /*1d3d0*/  IMAD.WIDE.U32 R8, R165.reuse, UR4, R8 ;  /* 0x00000004a5087c25 */ /* 0x040fe2000f8e0008 */
[----:B------:R-:W-:Y:S02]  /*1d3e0*/  SHF.R.S32.HI R31, RZ, 0x1f, R213 ;  /* 0x0000001fff1f7819 */ /* 0x000fe400000114d5 */
[----:B------:R-:W-:Y:S01]  /*1d3f0*/  SHF.R.S32.HI R32, RZ, 0x1f, R214 ;  /* 0x0000001fff207819 */ /* 0x000fe200000114d6 */
[----:B------:R-:W-:Y:S01]  /*1d400*/  IMAD R9, R165, UR5, R9 ;  /* 0x00000005a5097c24 */ /* 0x000fe2000f8e0209 */
[----:B------:R-:W-:Y:S01]  /*1d410*/  ULDC.64 UR4, c[0x0][0xb40] ;  /* 0x0002d00000047ab9 */ /* 0x000fe20000000a00 */
[----:B------:R-:W-:Y:S01]  /*1d420*/  SHF.R.S32.HI R33, RZ, 0x1f, R215 ;  /* 0x0000001fff217819 */ /* 0x000fe200000114d7 */
[----:B------:R-:W-:Y:S01]  /*1d430*/  IMAD R3, R3, UR4, RZ ;  /* 0x0000000403037c24 */ /* 0x000fe2000f8e02ff */
[----:B------:R-:W-:Y:S01]  /*1d440*/  SHF.R.S32.HI R34, RZ, 0x1f, R216 ;  /* 0x0000001fff227819 */ /* 0x000fe200000114d8 */
[----:B-1----:R-:W-:Y:S01]  /*1d450*/  @P4 IMAD.HI.U32 R15, R28, R15, RZ ;  /* 0x0000000f1c0f4227 */ /* 0x002fe200078e00ff */
[----:B------:R-:W-:-:S02]  /*1d460*/  SHF.R.S32.HI R35, RZ, 0x1f, R217 ;  /* 0x0000001fff237819 */ /* 0x000fc400000114d9 */
[----:B------:R-:W-:Y:S01]  /*1d470*/  SHF.R.S32.HI R36, RZ, 0x1f, R218 ;  /* 0x0000001fff247819 */ /* 0x000fe200000114da */
[C---:B------:R-:W-:Y:S01]  /*1d480*/  IMAD R11, R202.reuse, UR5, R3 ;  /* 0x00000005ca0b7c24 */ /* 0x040fe2000f8e0203 */
[----:B------:R-:W-:Y:S01]  /*1d490*/  SHF.R.S32.HI R37, RZ, 0x1f, R219 ;  /* 0x0000001fff257819 */ /* 0x000fe200000114db */
[----:B------:R-:W-:Y:S01]  /*1d4a0*/  IMAD.WIDE.U32 R8, R202, UR4, R8 ;  /* 0x00000004ca087c25 */ /* 0x000fe2000f8e0008 */
[----:B------:R-:W-:Y:S01]  /*1d4b0*/  ULDC.64 UR4, c[0x0][0xb48] ;  /* 0x0002d20000047ab9 */ /* 0x000fe20000000a00 */
[----:B------:R-:W-:Y:S02]  /*1d4c0*/  SHF.R.S32.HI R38, RZ, 0x1f, R220 ;  /* 0x0000001fff267819 */ /* 0x000fe400000114dc */
[----:B------:R-:W-:Y:S01]  /*1d4d0*/  IMAD.MOV.U32 R3, RZ, RZ, R28 ;  /* 0x000000ffff037224 */ /* 0x000fe200078e001c */
[----:B0-----:R-:W-:Y:S01]  /*1d4e0*/  @P4 SHF.R.U32.HI R3, RZ, R0, R15 ;  /* 0x00000000ff034219 */ /* 0x001fe2000001160f */
[----:B------:R-:W-:Y:S01]  /*1d4f0*/  IMAD.IADD R9, R9, 0x1, R11 ;  /* 0x0000000109097824 */ /* 0x000fe200078e020b */
[----:B------:R-:W-:-:S02]  /*1d500*/  SHF.R.S32.HI R26, RZ, 0x1f, R221 ;  /* 0x0000001fff1a7819 */ /* 0x000fc400000114dd */
[--C-:B------:R-:W-:Y:S01]  /*1d510*/  SHF.R.S32.HI R0, RZ, 0x1f, R3.reuse ;  /* 0x0000001fff007819 */ /* 0x100fe20000011403 */
[----:B------:R-:W-:Y:S01]  /*1d520*/  IMAD.MOV R4, RZ, RZ, -R3 ;  /* 0x000000ffff047224 */ /* 0x000fe200078e0a03 */
[----:B------:R-:W-:Y:S01]  /*1d530*/  SHF.R.S32.HI R27, RZ, 0x1f, R222 ;  /* 0x0000001fff1b7819 */ /* 0x000fe200000114de */
[----:B------:R-:W-:-:S04]  /*1d540*/  IMAD.WIDE.U32 R8, R207, UR4, R8 ;  /* 0x00000004cf087c25 */ /* 0x000fc8000f8e0008 */
        /* <DEDUP_REMOVED lines=27> */
[----:B-12---:R-:W-:-:S04]  /*1d700*/  @!P3 IMAD.WIDE R10, R190, 0x4, R8 ;  /* 0x00000004be0ab825 */ /* 0x006fc800078e0208 */
[-C--:B------:R-:W-:Y:S01]  /*1d710*/  @!P1 LEA R12, P5, R222, R8.reuse, 0x2 ;  /* 0x00000008de0c9211 */ /* 0x080fe200078a10ff */
[----:B------:R1:W-:Y:S01]  /*1d720*/  @!P3 ST.E.64 desc[UR60][R10.64], R20 ;  /* 0x000000140a00b985 */ /* 0x0003e2000c101b3c */
[----:B------:R-:W-:Y:S02]  /*1d730*/  ISETP.GE.AND P3, PT, R220, UR4, PT ;  /* 0x00000004dc007c0c */ /* 0x000fe4000bf66270 */
[----:B------:R-:W-:Y:S02]  /*1d740*/  @!P1 LEA.HI.X R13, R222, R9, R27, 0x2, P5 ;  /* 0x00000009de0d9211 */ /* 0x000fe400028f141b */
[----:B------:R-:W-:Y:S02]  /*1d750*/  ISETP.GE.AND P5, PT, R218, UR4, PT ;  /* 0x00000004da007c0c */ /* 0x000fe4000bfa6270 */
[----:B-1----:R-:W-:-:S04]  /*1d760*/  @!P2 LEA R10, P6, R208, R8, 0x2 ;  /* 0x00000008d00aa211 */ /* 0x002fc800078c10ff */
        /* <DEDUP_REMOVED lines=8> */
[CC--:B-1----:R-:W-:Y:S02]  /*1d7f0*/  @!P3 LEA R10, P6, R220.reuse, R8.reuse, 0x2 ;  /* 0x00000008dc0ab211 */ /* 0x0c2fe400078c10ff */
[CC--:B--2---:R-:W-:Y:S02]  /*1d800*/  @!P4 LEA R12, P0, R219.reuse, R8.reuse, 0x2 ;  /* 0x00000008db0cc211 */ /* 0x0c4fe400078010ff */
[-C--:B------:R-:W-:Y:S02]  /*1d810*/  @!P3 LEA.HI.X R11, R220, R9.reuse, R38, 0x2, P6 ;  /* 0x00000009dc0bb211 */ /* 0x080fe400030f1426 */
[----:B------:R-:W-:Y:S02]  /*1d820*/  @!P4 LEA.HI.X R13, R219, R9, R37, 0x2, P0 ;  /* 0x00000009db0dc211 */ /* 0x000fe400000f1425 */
[----:B------:R-:W-:Y:S01]  /*1d830*/  ISETP.GE.AND P0, PT, R215, UR4, PT ;  /* 0x00000004d7007c0c */ /* 0x000fe2000bf06270 */
[----:B------:R1:W-:Y:S01]  /*1d840*/  @!P3 ST.E.64 desc[UR60][R10.64], R40 ;  /* 0x000000280a00b985 */ /* 0x0003e2000c101b3c */
[----:B---3--:R-:W-:-:S02]  /*1d850*/  @!P5 LEA R14, P6, R218, R8, 0x2 ;  /* 0x00000008da0ed211 */ /* 0x008fc400078c10ff */
[----:B------:R-:W-:Y:S01]  /*1d860*/  ISETP.GE.AND P3, PT, R214, UR4, PT ;  /* 0x00000004d6007c0c */ /* 0x000fe2000bf66270 */
[----:B------:R2:W-:Y:S01]  /*1d870*/  @!P4 ST.E.64 desc[UR60][R12.64], R44 ;  /* 0x0000002c0c00c985 */ /* 0x0005e2000c101b3c */
[----:B------:R-:W-:-:S05]  /*1d880*/  @!P5 LEA.HI.X R15, R218, R9, R36, 0x2, P6 ;  /* 0x00000009da0fd211 */ /* 0x000fca00030f1424 */
[----:B------:R3:W-:Y:S01]  /*1d890*/  @!P5 ST.E.64 desc[UR60][R14.64], R48 ;  /* 0x000000300e00d985 */ /* 0x0007e2000c101b3c */
[CC--:B-1----:R-:W-:Y:S02]  /*1d8a0*/  @!P2 LEA R10, P4, R217.reuse, R8.reuse, 0x2 ;  /* 0x00000008d90aa211 */ /* 0x0c2fe400078810ff */
[CC--:B--2---:R-:W-:Y:S02]  /*1d8b0*/  @!P1 LEA R12, P5, R216.reuse, R8.reuse, 0x2 ;  /* 0x00000008d80c9211 */ /* 0x0c4fe400078a10ff */
[-C--:B------:R-:W-:Y:S02]  /*1d8c0*/  @!P2 LEA.HI.X R11, R217, R9.reuse, R35, 0x2, P4 ;  /* 0x00000009d90ba211 */ /* 0x080fe400020f1423 */
[----:B------:R-:W-:Y:S02]  /*1d8d0*/  ISETP.GE.AND P4, PT, R213, UR4, PT ;  /* 0x00000004d5007c0c */ /* 0x000fe4000bf86270 */
[----:B---3--:R-:W-:Y:S01]  /*1d8e0*/  @!P0 LEA R14, P6, R215, R8, 0x2 ;  /* 0x00000008d70e8211 */ /* 0x008fe200078c10ff */
        /* <DEDUP_REMOVED lines=8> */
[----:B-1----:R-:W-:-:S04]  /*1d970*/  @!P3 LEA R10, P5, R214, R8, 0x2 ;  /* 0x00000008d60ab211 */ /* 0x002fc800078a10ff */
[-C--:B------:R-:W-:Y:S02]  /*1d980*/  @!P3 LEA.HI.X R11, R214, R9.reuse, R32, 0x2, P5 ;  /* 0x00000009d60bb211 */ /* 0x080fe400028f1420 */
[----:B------:R-:W-:Y:S02]  /*1d990*/  ISETP.GE.AND P5, PT, R209, UR4, PT ;  /* 0x00000004d1007c0c */ /* 0x000fe4000bfa6270 */
[CC--:B--2---:R-:W-:Y:S01]  /*1d9a0*/  @!P4 LEA R12, P6, R213.reuse, R8.reuse, 0x2 ;  /* 0x00000008d50cc211 */ /* 0x0c4fe200078c10ff */
[----:B------:R1:W-:Y:S03]  /*1d9b0*/  @!P3 ST.E.64 desc[UR60][R10.64], R64 ;  /* 0x000000400a00b985 */ /* 0x0003e6000c101b3c */
[----:B------:R-:W-:Y:S02]  /*1d9c0*/  @!P4 LEA.HI.X R13, R213, R9, R31, 0x2, P6 ;  /* 0x00000009d50dc211 */ /* 0x000fe400030f141f */
[----:B---3--:R-:W-:-:S03]  /*1d9d0*/  @!P1 LEA R14, P6, R211, R8, 0x2 ;  /* 0x00000008d30e9211 */ /* 0x008fc600078c10ff */
[----:B------:R2:W-:Y:S01]  /*1d9e0*/  @!P4 ST.E.64 desc[UR60][R12.64], R68 ;  /* 0x000000440c00c985 */ /* 0x0005e2000c101b3c */
[----:B------:R-:W-:Y:S02]  /*1d9f0*/  @!P1 LEA.HI.X R15, R211, R9, R29, 0x2, P6 ;  /* 0x00000009d30f9211 */ /* 0x000fe400030f141d */
[----:B-1----:R-:W-:-:S04]  /*1da00*/  @!P2 LEA R10, P3, R212, R8, 0x2 ;  /* 0x00000008d40aa211 */ /* 0x002fc800078610ff */
[----:B------:R-:W-:Y:S02]  /*1da10*/  @!P2 LEA.HI.X R11, R212, R9, R30, 0x2, P3 ;  /* 0x00000009d40ba211 */ /* 0x000fe400018f141e */
[----:B--2---:R-:W-:-:S03]  /*1da20*/  @!P0 LEA R12, P4, R210, R8, 0x2 ;  /* 0x00000008d20c8211 */ /* 0x004fc600078810ff */
[----:B------:R3:W-:Y:S01]  /*1da30*/  @!P2 ST.E.64 desc[UR60][R10.64], R94 ;  /* 0x0000005e0a00a985 */ /* 0x0007e2000c101b3c */
[C---:B------:R-:W-:Y:S02]  /*1da40*/  @!P5 LEA R8, P3, R209.reuse, R8, 0x2 ;  /* 0x00000008d108d211 */ /* 0x040fe400078610ff */
[-C--:B------:R-:W-:Y:S01]  /*1da50*/  @!P0 LEA.HI.X R13, R210, R9.reuse, R229, 0x2, P4 ;  /* 0x00000009d20d8211 */ /* 0x080fe200020f14e5 */
[----:B------:R3:W-:Y:S01]  /*1da60*/  @!P1 ST.E.64 desc[UR60][R14.64], R76 ;  /* 0x0000004c0e009985 */ /* 0x0007e2000c101b3c */
[----:B------:R-:W-:-:S03]  /*1da70*/  @!P5 LEA.HI.X R9, R209, R9, R228, 0x2, P3 ;  /* 0x00000009d109d211 */ /* 0x000fc600018f14e4 */
[----:B------:R3:W-:Y:S04]  /*1da80*/  @!P0 ST.E.64 desc[UR60][R12.64], R80 ;  /* 0x000000500c008985 */ /* 0x0007e8000c101b3c */
[----:B------:R3:W-:Y:S02]  /*1da90*/  @!P5 ST.E.64 desc[UR60][R8.64], R84 ;  /* 0x000000540800d985 */ /* 0x0007e4000c101b3c */
.L_x_2886:
[----:B------:R-:W-:Y:S05]  /*1daa0*/  BSYNC B1 ;  /* 0x0000000000017941 */ /* 0x000fea0003800000 */
.L_x_2885:
        /* <DEDUP_REMOVED lines=31> */
[-C--:B-1----:R-:W-:Y:S02]  /*1dca0*/  @!P0 LEA R10, P4, R218, R8.reuse, 0x2 ;  /* 0x00000008da0a8211 */ /* 0x082fe400078810ff */
[-C--:B--2---:R-:W-:Y:S01]  /*1dcb0*/  @!P2 LEA R14, P6, R216, R8.reuse, 0x2 ;  /* 0x00000008d80ea211 */ /* 0x084fe200078c10ff */
[----:B------:R-:W-:Y:S01]  /*1dcc0*/  @!P5 ST.E.64 desc[UR60][R26.64], R46 ;  /* 0x0000002e1a00d985 */ /* 0x000fe2000c101b3c */
[----:B------:R-:W-:Y:S02]  /*1dcd0*/  @!P1 LEA R12, P5, R217, R8, 0x2 ;  /* 0x00000008d90c9211 */ /* 0x000fe400078a10ff */
[----:B------:R-:W-:-:S02]  /*1dce0*/  @!P0 LEA.HI.X R11, R218, R9, R36, 0x2, P4 ;  /* 0x00000009da0b8211 */ /* 0x000fc400020f1424 */
[-C--:B------:R-:W-:Y:S02]  /*1dcf0*/  @!P1 LEA.HI.X R13, R217, R9.reuse, R35, 0x2, P5 ;  /* 0x00000009d90d9211 */ /* 0x080fe400028f1423 */
[----:B------:R-:W-:Y:S01]  /*1dd00*/  ISETP.GE.AND P4, PT, R214, UR4, PT ;  /* 0x00000004d6007c0c */ /* 0x000fe2000bf86270 */
[----:B------:R-:W-:Y:S01]  /*1dd10*/  @!P0 ST.E.64 desc[UR60][R10.64], R50 ;  /* 0x000000320a008985 */ /* 0x000fe2000c101b3c */
[----:B------:R-:W-:Y:S02]  /*1dd20*/  @!P2 LEA.HI.X R15, R216, R9, R34, 0x2, P6 ;  /* 0x00000009d80fa211 */ /* 0x000fe400030f1422 */
[----:B---3--:R-:W-:Y:S01]  /*1dd30*/  @!P3 LEA R20, P5, R215, R8, 0x2 ;  /* 0x00000008d714b211 */ /* 0x008fe200078a10ff */
[----:B------:R1:W-:Y:S01]  /*1dd40*/  @!P1 ST.E.64 desc[UR60][R12.64], R54 ;  /* 0x000000360c009985 */ /* 0x0003e2000c101b3c */
[----:B------:R-:W-:Y:S02]  /*1dd50*/  ISETP.GE.AND P1, PT, R212, UR4, PT ;  /* 0x00000004d4007c0c */ /* 0x000fe4000bf26270 */
[----:B------:R-:W-:Y:S01]  /*1dd60*/  ISETP.GE.AND P0, PT, R211, UR4, PT ;  /* 0x00000004d3007c0c */ /* 0x000fe2000bf06270 */
[----:B------:R2:W-:Y:S01]  /*1dd70*/  @!P2 ST.E.64 desc[UR60][R14.64], R58 ;  /* 0x0000003a0e00a985 */ /* 0x0005e2000c101b3c */
[----:B------:R-:W-:-:S02]  /*1dd80*/  ISETP.GE.AND P2, PT, R213, UR4, PT ;  /* 0x00000004d5007c0c */ /* 0x000fc4000bf46270 */
[-C--:B------:R-:W-:Y:S02]  /*1dd90*/  @!P3 LEA.HI.X R21, R215, R9.reuse, R33, 0x2, P5 ;  /* 0x00000009d715b211 */ /* 0x080fe400028f1421 */
[----:B------:R-:W-:Y:S02]  /*1dda0*/  ISETP.GE.AND P5, PT, R210, UR4, PT ;  /* 0x00000004d2007c0c */ /* 0x000fe4000bfa6270 */
[CC--:B----4-:R-:W-:Y:S01]  /*1ddb0*/  @!P4 LEA R24, P6, R214.reuse, R8.reuse, 0x2 ;  /* 0x00000008d618c211 */ /* 0x0d0fe200078c10ff */
[----:B------:R4:W-:Y:S03]  /*1ddc0*/  @!P3 ST.E.64 desc[UR60][R20.64], R62 ;  /* 0x0000003e1400b985 */ /* 0x0009e6000c101b3c */
[----:B------:R-:W-:Y:S02]  /*1ddd0*/  @!P4 LEA.HI.X R25, R214, R9, R32, 0x2, P6 ;  /* 0x00000009d619c211 */ /* 0x000fe400030f1420 */
[----:B-1----:R-:W-:-:S02]  /*1dde0*/  @!P1 LEA R12, P6, R212, R8, 0x2 ;  /* 0x00000008d40c9211 */ /* 0x002fc400078c10ff */
[-C--:B------:R-:W-:Y:S01]  /*1ddf0*/  @!P2 LEA R10, P3, R213, R8.reuse, 0x2 ;  /* 0x00000008d50aa211 */ /* 0x080fe200078610ff */
[----:B------:R4:W-:Y:S01]  /*1de00*/  @!P4 ST.E.64 desc[UR60][R24.64], R66 ;  /* 0x000000421800c985 */ /* 0x0009e2000c101b3c */
[-C--:B--2---:R-:W-:Y:S02]  /*1de10*/  @!P0 LEA R14, P4, R211, R8.reuse, 0x2 ;  /* 0x00000008d30e8211 */ /* 0x084fe400078810ff */
        /* <DEDUP_REMOVED lines=15> */
.L_x_2875:
        /* <DEDUP_REMOVED lines=11> */
[----:B------:R-:W-:-:S04]  /*1dfc0*/  @P1 IADD3 R10, P2, R203, UR6, RZ ;  /* 0x00000006cb0a1c10 */ /* 0x000fc8000ff5e0ff */
[----:B------:R-:W-:Y:S01]  /*1dfd0*/  @P1 IADD3.X R11, R204, UR7, RZ, P2, !PT ;  /* 0x00000007cc0b1c10 */ /* 0x000fe200097fe4ff */
[----:B------:R0:W5:Y:S04]  /*1dfe0*/  @P0 LDG.E R3, desc[UR60][R8.64] ;  /* 0x0000003c08030981 */ /* 0x000168000c1e1900 */
[----:B------:R0:W5:Y:S01]  /*1dff0*/  @P1 LDG.E R0, desc[UR60][R10.64] ;  /* 0x0000003c0a001981 */ /* 0x000162000c1e1900 */
[----:B------:R-:W-:Y:S01]  /*1e000*/  ISETP.NE.AND P2, PT, R201, RZ, PT ;  /* 0x000000ffc900720c */ /* 0x000fe20003f45270 */
[----:B------:R-:W3:-:S12]  /*1e010*/  S2R R33, SR_TID.X ;  /* 0x0000000000217919 */ /* 0x000ed80000002100 */
[----:B------:R-:W1:Y:S01]  /*1e020*/  @!P2 LDC R201, c[0x0][0xad4] ;  /* 0x0002b500ffc9ab82 */ /* 0x000e620000000800 */
[----:B---3--:R-:W-:Y:S01]  /*1e030*/  VIADD R4, R33, 0xffffff80 ;  /* 0xffffff8021047836 */ /* 0x008fe20000000000 */
[----:B-1----:R-:W-:-:S04]  /*1e040*/  ISETP.GT.AND P2, PT, R201, 0x1, PT ;  /* 0x00000001c900780c */ /* 0x002fc80003f44270 */
[----:B------:R-:W-:Y:S01]  /*1e050*/  ISETP.GT.AND P3, PT, R4, 0x7f, PT ;  /* 0x0000007f0400780c */ /* 0x000fe20003f64270 */
[----:B0-----:R-:W-:-:S12]  /*1e060*/  @P1 BRA `(.L_x_2887) ;  /* 0x0000000000101947 */ /* 0x001fd80003800000 */
[----:B------:R-:W-:Y:S05]  /*1e070*/  @!P0 BRA `(.L_x_2887) ;  /* 0x00000000000c8947 */ /* 0x000fea0003800000 */
[----:B------:R-:W3:Y:S04]  /*1e080*/  LDG.E R11, desc[UR60][R8.64] ;  /* 0x0000003c080b7981 */ /* 0x000ee8000c1e1900 */
[----:B-----5:R-:W3:Y:S02]  /*1e090*/  LDG.E R0, desc[UR60][R8.64+0x4] ;  /* 0x0000043c08007981 */ /* 0x020ee4000c1e1900 */
[----:B---3--:R-:W-:-:S07]  /*1e0a0*/  IMAD.IADD R0, R0, 0x1, -R11 ;  /* 0x0000000100007824 */ /* 0x008fce00078e0a0b */
.L_x_2887:
[----:B------:R-:W-:Y:S01]  /*1e0b0*/  BSSY B1, `(.L_x_2888) ;  /* 0x0000035000017945 */ /* 0x000fe20003800000 */
[----:B------:R-:W-:Y:S02]  /*1e0c0*/  SEL R31, R202, RZ, !P0 ;  /* 0x000000ffca1f7207 */ /* 0x000fe40004000000 */
        /* <DEDUP_REMOVED lines=13> */
[----:B------:R-:W-:Y:S02]  /*1e1a0*/  SEL R26, R26, 0x978, P0 ;  /* 0x000009781a1a7807 */ /* 0x000fe40000000000 */
[----:B------:R-:W-:-:S03]  /*1e1b0*/  SEL R207, R207, RZ, P0 ;  /* 0x000000ffcfcf7207 */ /* 0x000fc60000000000 */
[----:B------:R-:W1:Y:S08]  /*1e1c0*/  LDC.64 R24, c[0x0][R26+0x220] ;  /* 0x000088001a187b82 */ /* 0x000e700000000a00 */
[----:B------:R-:W4:Y:S08]  /*1e1d0*/  LDC.64 R20, c[0x0][R26+0x218] ;  /* 0x000086001a147b82 */ /* 0x000f300000000a00 */
[----:B------:R-:W3:Y:S08]  /*1e1e0*/  LDC.64 R12, c[0x0][R26+0x228] ;  /* 0x00008a001a0c7b82 */ /* 0x000ef00000000a00 */
[----:B------:R-:W5:Y:S08]  /*1e1f0*/  LDC.64 R10, c[0x0][R26+0x210] ;  /* 0x000084001a0a7b82 */ /* 0x000f700000000a00 */
[----:B------:R-:W2:Y:S08]  /*1e200*/  @P1 LDC R4, c[0x0][0xbec] ;  /* 0x0002fb00ff041b82 */ /* 0x000eb00000000800 */
[----:B------:R-:W3:Y:S01]  /*1e210*/  @P1 LDC R37, c[0x0][0xbf0] ;  /* 0x0002fc00ff251b82 */ /* 0x000ee20000000800 */
[----:B-1----:R-:W-:-:S07]  /*1e220*/  IMAD R25, R25, R31, RZ ;  /* 0x0000001f19197224 */ /* 0x002fce00078e02ff */
[----:B0-----:R-:W0:Y:S01]  /*1e230*/  @!P0 LDC R8, c[0x0][0xb50] ;  /* 0x0002d400ff088b82 */ /* 0x001e220000000800 */
[----:B------:R-:W-:-:S04]  /*1e240*/  IMAD.WIDE.U32 R14, R24, R31, RZ ;  /* 0x0000001f180e7225 */ /* 0x000fc800078e00ff */
[----:B------:R-:W-:Y:S02]  /*1e250*/  IMAD R25, R24, R223, R25 ;  /* 0x000000df18197224 */ /* 0x000fe400078e0219 */
[----:B--2---:R-:W-:Y:S01]  /*1e260*/  @P1 IMAD.HI.U32 R4, R33, R4, RZ ;  /* 0x0000000421041227 */ /* 0x004fe200078e00ff */
[----:B------:R-:W1:Y:S03]  /*1e270*/  @!P0 LDC R9, c[0x0][0xb54] ;  /* 0x0002d500ff098b82 */ /* 0x000e660000000800 */
[-C--:B----4-:R-:W-:Y:S02]  /*1e280*/  IMAD R29, R21, R165.reuse, RZ ;  /* 0x000000a5151d7224 */ /* 0x090fe400078e02ff */
[----:B------:R-:W-:Y:S01]  /*1e290*/  IMAD.WIDE.U32 R20, R20, R165, RZ ;  /* 0x000000a514147225 */ /* 0x000fe200078e00ff */
[----:B---3--:R-:W-:-:S03]  /*1e2a0*/  @P1 SHF.R.U32.HI R27, RZ, R37, R4 ;  /* 0x00000025ff1b1219 */ /* 0x008fc60000011604 */
[----:B------:R-:W-:Y:S01]  /*1e2b0*/  IMAD.IADD R29, R21, 0x1, R29 ;  /* 0x00000001151d7824 */ /* 0x000fe200078e021d */
[----:B------:R-:W-:Y:S01]  /*1e2c0*/  IADD3 R20, P1, P3, R14, R20, R3 ;  /* 0x000000140e147210 */ /* 0x000fe20007b3e003 */
[----:B------:R-:W-:Y:S02]  /*1e2d0*/  IMAD.IADD R25, R15, 0x1, R25 ;  /* 0x000000010f197824 */ /* 0x000fe400078e0219 */
[----:B------:R-:W-:Y:S02]  /*1e2e0*/  IMAD.MOV R4, RZ, RZ, -R27 ;  /* 0x000000ffff047224 */ /* 0x000fe400078e0a1b */
[-C--:B------:R-:W-:Y:S02]  /*1e2f0*/  IMAD R21, R13, R207.reuse, RZ ;  /* 0x000000cf0d157224 */ /* 0x080fe400078e02ff */
[----:B------:R-:W-:-:S04]  /*1e300*/  IMAD.WIDE.U32 R12, R12, R207, RZ ;  /* 0x000000cf0c0c7225 */ /* 0x000fc800078e00ff */
[----:B------:R-:W-:Y:S01]  /*1e310*/  IMAD R15, R35, R4, R33 ;  /* 0x00000004230f7224 */ /* 0x000fe200078e0221 */
[----:B------:R-:W-:Y:S01]  /*1e320*/  IADD3.X R4, R25, R29, R28, P1, P3 ;  /* 0x0000001d19047210 */ /* 0x000fe20000fe641c */
[----:B------:R-:W-:Y:S01]  /*1e330*/  IMAD.IADD R21, R13, 0x1, R21 ;  /* 0x000000010d157824 */ /* 0x000fe200078e0215 */
[----:B------:R-:W-:Y:S02]  /*1e340*/  IADD3 R12, P0, P1, R27, R20, R12 ;  /* 0x000000141b0c7210 */ /* 0x000fe4000791e00c */
[----:B------:R-:W-:-:S04]  /*1e350*/  SHF.R.S32.HI R27, RZ, 0x1f, R27 ;  /* 0x0000001fff1b7819 */ /* 0x000fc8000001141b */
[----:B------:R-:W-:Y:S01]  /*1e360*/  IADD3.X R13, R27, R4, R21, P0, P1 ;  /* 0x000000041b0d7210 */ /* 0x000fe200007e2415 */
[----:B-----5:R-:W-:Y:S01]  /*1e370*/  IMAD R4, R11, R15, RZ ;  /* 0x0000000f0b047224 */ /* 0x020fe200078e02ff */
[----:B------:R-:W-:-:S05]  /*1e380*/  SHF.R.S32.HI R21, RZ, 0x1f, R15 ;  /* 0x0000001fff157819 */ /* 0x000fca000001140f */
[C---:B------:R-:W-:Y:S02]  /*1e390*/  IMAD R21, R10.reuse, R21, R4 ;  /* 0x000000150a157224 */ /* 0x040fe400078e0204 */
[----:B------:R-:W-:-:S04]  /*1e3a0*/  IMAD.WIDE.U32 R10, R10, R15, R12 ;  /* 0x0000000f0a0a7225 */ /* 0x000fc800078e000c */
[----:B------:R-:W-:Y:S01]  /*1e3b0*/  IMAD.IADD R4, R11, 0x1, R21 ;  /* 0x000000010b047824 */ /* 0x000fe200078e0215 */
[----:B0-----:R-:W-:Y:S01]  /*1e3c0*/  LEA R8, P0, R10, R8, 0x2 ;  /* 0x000000080a087211 */ /* 0x001fe200078010ff */
[----:B------:R-:W-:-:S03]  /*1e3d0*/  IMAD.MOV.U32 R11, RZ, RZ, -0x800000 ;  /* 0xff800000ff0b7424 */ /* 0x000fc600078e00ff */
[----:B-1----:R-:W-:-:S05]  /*1e3e0*/  LEA.HI.X R9, R10, R9, R4, 0x2, P0 ;  /* 0x000000090a097211 */ /* 0x002fca00000f1404 */
[----:B------:R0:W-:Y:S04]  /*1e3f0*/  STG.E desc[UR60][R8.64], R11 ;  /* 0x0000000b08007986 */ /* 0x0001e8000c10193c */
.L_x_2889:
[----:B------:R-:W-:Y:S05]  /*1e400*/  BSYNC B1 ;  /* 0x0000000000017941 */ /* 0x000fea0003800000 */
.L_x_2888:
[----:B------:R-:W-:Y:S05]  /*1e410*/  @P2 BRA `(.L_x_2884) ;  /* 0x0000000400a02947 */ /* 0x000fea0003800000 */
[----:B------:R-:W1:Y:S01]  /*1e420*/  LDC R15, c[0x0][0xbe8] ;  /* 0x0002fa00ff0f7b82 */ /* 0x000e620000000800 */
[----:B------:R-:W-:Y:S01]  /*1e430*/  ULDC.64 UR4, c[0x0][0xaa0] ;  /* 0x0002a80000047ab9 */ /* 0x000fe20000000a00 */
[----:B------:R-:W-:Y:S01]  /*1e440*/  ULDC.64 UR6, c[0x0][0xaf0] ;  /* 0x0002bc0000067ab9 */ /* 0x000fe20000000a00 */
[----:B------:R-:W-:Y:S01]  /*1e450*/  IMAD R4, R28, UR4, RZ ;  /* 0x000000041c047c24 */ /* 0x000fe2000f8e02ff */
[----:B------:R-:W-:Y:S01]  /*1e460*/  BSSY B1, `(.L_x_2890) ;  /* 0x0000039000017945 */ /* 0x000fe20003800000 */
[C---:B0-----:R-:W-:Y:S01]  /*1e470*/  IMAD.WIDE.U32 R8, R3.reuse, UR4, RZ ;  /* 0x0000000403087c25 */ /* 0x041fe2000f8e00ff */
[----:B------:R-:W-:Y:S02]  /*1e480*/  SHF.R.S32.HI R12, RZ, 0x1f, R192 ;  /* 0x0000001fff0c7819 */ /* 0x000fe400000114c0 */
[----:B------:R-:W-:Y:S01]  /*1e490*/  SHF.R.S32.HI R14, RZ, 0x1f, R189 ;  /* 0x0000001fff0e7819 */ /* 0x000fe200000114bd */
[----:B------:R-:W-:Y:S01]  /*1e4a0*/  IMAD R11, R3, UR5, R4 ;  /* 0x00000005030b7c24 */ /* 0x000fe2000f8e0204 */
[----:B------:R-:W-:Y:S01]  /*1e4b0*/  ULDC.64 UR4, c[0x0][0xae8] ;  /* 0x0002ba0000047ab9 */ /* 0x000fe20000000a00 */
[----:B------:R-:W-:-:S02]  /*1e4c0*/  IMAD R3, R200, 0x20, R224 ;  /* 0x00000020c8037824 */ /* 0x000fc400078e02e0 */
[----:B------:R-:W-:Y:S02]  /*1e4d0*/  IMAD.IADD R9, R9, 0x1, R11 ;  /* 0x0000000109097824 */ /* 0x000fe400078e020b */
[----:B------:R-:W-:Y:S02]  /*1e4e0*/  IMAD.IADD R13, R186, 0x1, R3 ;  /* 0x00000001ba0d7824 */ /* 0x000fe400078e0203 */
[----:B------:R-:W-:-:S04]  /*1e4f0*/  IMAD.WIDE.U32 R8, R165, UR4, R8 ;  /* 0x00000004a5087c25 */ /* 0x000fc8000f8e0008 */
[----:B------:R-:W-:Y:S02]  /*1e500*/  IMAD.MOV.U32 R3, RZ, RZ, R13 ;  /* 0x000000ffff037224 */ /* 0x000fe400078e000d */
[----:B------:R-:W-:Y:S01]  /*1e510*/  IMAD R9, R165, UR5, R9 ;  /* 0x00000005a5097c24 */ /* 0x000fe2000f8e0209 */
[----:B-1----:R-:W-:Y:S01]  /*1e520*/  ISETP.NE.AND P0, PT, R15, 0x1, PT ;  /* 0x000000010f00780c */ /* 0x002fe20003f05270 */
[----:B------:R-:W-:Y:S01]  /*1e530*/  ULDC.64 UR4, c[0x0][0xae0] ;  /* 0x0002b80000047ab9 */ /* 0x000fe20000000a00 */
[----:B------:R-:W-:Y:S02]  /*1e540*/  IMAD.IADD R186, R224, 0x1, R186 ;  /* 0x00000001e0ba7824 */ /* 0x000fe400078e02ba */
[----:B------:R-:W-:-:S09]  /*1e550*/  IMAD.WIDE.U32 R8, R31, UR6, R8 ;  /* 0x000000061f087c25 */ /* 0x000fd2000f8e0008 */
[----:B------:R-:W0:Y:S08]  /*1e560*/  @P0 LDC R10, c[0x0][0xbec] ;  /* 0x0002fb00ff0a0b82 */ /* 0x000e300000000800 */
[----:B------:R-:W1:Y:S01]  /*1e570*/  @P0 LDC R21, c[0x0][0xbf0] ;  /* 0x0002fc00ff150b82 */ /* 0x000e620000000800 */
[----:B0-----:R-:W-:-:S04]  /*1e580*/  @P0 IMAD.HI.U32 R4, R13, R10, RZ ;  /* 0x0000000a0d040227 */ /* 0x001fc800078e00ff */
[----:B------:R-:W-:Y:S01]  /*1e590*/  IMAD R10, R223, UR6, RZ ;  /* 0x00000006df0a7c24 */ /* 0x000fe2000f8e02ff */
[----:B-1----:R-:W-:-:S03]  /*1e5a0*/  @P0 SHF.R.U32.HI R3, RZ, R21, R4 ;  /* 0x00000015ff030219 */ /* 0x002fc60000011604 */
[----:B------:R-:W-:Y:S01]  /*1e5b0*/  IMAD R11, R31, UR7, R10 ;  /* 0x000000071f0b7c24 */ /* 0x000fe2000f8e020a */
[--C-:B------:R-:W-:Y:S01]  /*1e5c0*/  SHF.R.S32.HI R4, RZ, 0x1f, R3.reuse ;  /* 0x0000001fff047819 */ /* 0x100fe20000011403 */
[----:B------:R-:W-:Y:S02]  /*1e5d0*/  IMAD.MOV R10, RZ, RZ, -R3 ;  /* 0x000000ffff0a7224 */ /* 0x000fe400078e0a03 */
[----:B------:R-:W-:Y:S02]  /*1e5e0*/  IMAD.IADD R9, R9, 0x1, R11 ;  /* 0x0000000109097824 */ /* 0x000fe400078e020b */
[----:B------:R-:W-:Y:S02]  /*1e5f0*/  IMAD R4, R4, UR4, RZ ;  /* 0x0000000404047c24 */ /* 0x000fe4000f8e02ff */
[----:B------:R-:W-:Y:S02]  /*1e600*/  IMAD R11, R15, R10, R13 ;  /* 0x0000000a0f0b7224 */ /* 0x000fe400078e020d */
[----:B------:R-:W-:-:S02]  /*1e610*/  IMAD R13, R3, UR5, R4 ;  /* 0x00000005030d7c24 */ /* 0x000fc4000f8e0204 */
[----:B------:R-:W-:Y:S01]  /*1e620*/  IMAD.WIDE.U32 R8, R3, UR4, R8 ;  /* 0x0000000403087c25 */ /* 0x000fe2000f8e0008 */
[----:B------:R-:W-:Y:S01]  /*1e630*/  SHF.R.S32.HI R3, RZ, 0x1f, R11 ;  /* 0x0000001fff037819 */ /* 0x000fe2000001140b */
[----:B------:R-:W-:Y:S02]  /*1e640*/  ULDC.64 UR4, c[0x0][0xad8] ;  /* 0x0002b60000047ab9 */ /* 0x000fe40000000a00 */
[----:B------:R-:W-:Y:S02]  /*1e650*/  IMAD.IADD R9, R9, 0x1, R13 ;  /* 0x0000000109097824 */ /* 0x000fe400078e020d */
[----:B------:R-:W-:Y:S02]  /*1e660*/  IMAD R4, R3, UR4, RZ ;  /* 0x0000000403047c24 */ /* 0x000fe4000f8e02ff */
[----:B------:R-:W-:Y:S02]  /*1e670*/  IMAD R15, R0, R15, RZ ;  /* 0x0000000f000f7224 */ /* 0x000fe400078e02ff */
[----:B------:R-:W-:-:S02]  /*1e680*/  IMAD R3, R11, UR5, R4 ;  /* 0x000000050b037c24 */ /* 0x000fc4000f8e0204 */
[----:B------:R-:W-:Y:S01]  /*1e690*/  IMAD.WIDE.U32 R8, R11, UR4, R8 ;  /* 0x000000040b087c25 */ /* 0x000fe2000f8e0008 */
[C---:B------:R-:W-:Y:S01]  /*1e6a0*/  ISETP.GE.AND P2, PT, R186.reuse, R15, PT ;  /* 0x0000000fba00720c */ /* 0x040fe20003f46270 */
[----:B------:R-:W-:Y:S02]  /*1e6b0*/  ULDC.64 UR4, c[0x0][0xa80] ;  /* 0x0002a00000047ab9 */ /* 0x000fe40000000a00 */
        /* <DEDUP_REMOVED lines=8> */
[----:B------:R0:W3:Y:S01]  /*1e740*/  SHFL.IDX PT, R0, R3, RZ, 0x181f ;  /* 0x00181fff03007589 */ /* 0x0000e200000e0000 */
[----:B------:R-:W-:Y:S10]  /*1e750*/  @P2 BRA `(.L_x_2891) ;  /* 0x0000000000242947 */ /* 0x000ff40003800000 */
[----:B------:R-:W-:Y:S02]  /*1e760*/  ULDC UR4, c[0x0][0xac8] ;  /* 0x0002b20000047ab9 */ /* 0x000fe40000000800 */
[----:B------:R-:W-:Y:S02]  /*1e770*/  ISETP.GE.AND P4, PT, R189, UR4, PT ;  /* 0x00000004bd007c0c */ /* 0x000fe4000bf86270 */
[----:B------:R-:W-:-:S11]  /*1e780*/  ISETP.GE.AND P5, PT, R192, UR4, PT ;  /* 0x00000004c0007c0c */ /* 0x000fd6000bfa6270 */
[CC--:B-1----:R-:W-:Y:S02]  /*1e790*/  @!P4 LEA R10, P2, R189.reuse, R8.reuse, 0x1 ;  /* 0x00000008bd0ac211 */ /* 0x0c2fe400078408ff */
[C---:B------:R-:W-:Y:S02]  /*1e7a0*/  @!P5 LEA R8, P3, R192.reuse, R8, 0x1 ;  /* 0x00000008c008d211 */ /* 0x040fe400078608ff */
[-C--:B---3--:R-:W-:Y:S02]  /*1e7b0*/  @!P4 LEA.HI.X R11, R189, R0.reuse, R14, 0x1, P2 ;  /* 0x00000000bd0bc211 */ /* 0x088fe400010f0c0e */
[----:B------:R-:W-:-:S03]  /*1e7c0*/  @!P5 LEA.HI.X R9, R192, R0, R12, 0x1, P3 ;  /* 0x00000000c009d211 */ /* 0x000fc600018f0c0c */
[----:B------:R1:W-:Y:S04]  /*1e7d0*/  @!P4 ST.E.128 desc[UR60][R10.64], RZ ;  /* 0x000000ff0a00c985 */ /* 0x0003e8000c101d3c */
[----:B------:R1:W-:Y:S02]  /*1e7e0*/  @!P5 ST.E.128 desc[UR60][R8.64], RZ ;  /* 0x000000ff0800d985 */ /* 0x0003e4000c101d3c */
.L_x_2891:
[----:B------:R-:W-:Y:S05]  /*1e7f0*/  BSYNC B1 ;  /* 0x0000000000017941 */ /* 0x000fea0003800000 */
.L_x_2890:
[----:B---3--:R3:W0:Y:S01]  /*1e800*/  SHFL.IDX PT, R0, R3, 0x1, 0x181f ;  /* 0x00381f0003007f89 */ /* 0x00862200000e0000 */
[----:B------:R-:W-:Y:S03]  /*1e810*/  BSSY B1, `(.L_x_2892) ;  /* 0x000000c000017945 */ /* 0x000fe60003800000 */
[----:B-1----:R3:W1:Y:S01]  /*1e820*/  SHFL.IDX PT, R8, R4, 0x1, 0x181f ;  /* 0x00381f0004087f89 */ /* 0x00266200000e0000 */
        /* <DEDUP_REMOVED lines=10> */
.L_x_2893:
[----:B------:R-:W-:Y:S05]  /*1e8d0*/  BSYNC B1 ;  /* 0x0000000000017941 */ /* 0x000fea0003800000 */
.L_x_2892:
[----:B0-----:R0:W0:Y:S01]  /*1e8e0*/  SHFL.IDX PT, R0, R3, 0x2, 0x181f ;  /* 0x00581f0003007f89 */ /* 0x00102200000e0000 */
[----:B------:R-:W-:Y:S03]  /*1e8f0*/  BSSY B1, `(.L_x_2894) ;  /* 0x000000c000017945 */ /* 0x000fe60003800000 */
[----:B-1----:R1:W0:Y:S01]  /*1e900*/  SHFL.IDX PT, R8, R4, 0x2, 0x181f ;  /* 0x00581f0004087f89 */ /* 0x00222200000e0000 */
        /* <DEDUP_REMOVED lines=10> */
.L_x_2895:
[----:B------:R-:W-:Y:S05]  /*1e9b0*/  BSYNC B1 ;  /* 0x0000000000017941 */ /* 0x000fea0003800000 */
.L_x_2894:
[----:B0-----:R-:W-:Y:S01]  /*1e9c0*/  VIADD R0, R186, 0x60 ;  /* 0x00000060ba007836 */ /* 0x001fe20000000000 */
[----:B---3--:R-:W0:Y:S04]  /*1e9d0*/  SHFL.IDX PT, R3, R3, 0x3, 0x181f ;  /* 0x00781f0003037f89 */ /* 0x008e2800000e0000 */
[----:B------:R-:W-:Y:S01]  /*1e9e0*/  ISETP.GE.AND P0, PT, R0, R15, PT ;  /* 0x0000000f0000720c */ /* 0x000fe20003f06270 */
[----:B-1----:R-:W1:-:S12]  /*1e9f0*/  SHFL.IDX PT, R4, R4, 0x3, 0x181f ;  /* 0x00781f0004047f89 */ /* 0x002e5800000e0000 */
        /* <DEDUP_REMOVED lines=10> */
.L_x_2884:
[----:B------:R-:W-:Y:S05]  /*1eaa0*/  BSYNC B0 ;  /* 0x0000000000007941 */ /* 0x000fea0003800000 */
.L_x_2874:
[----:B------:R-:W-:Y:S02]  /*1eab0*/  ULDC UR4, c[0x0][0xc3c] ;  /* 0x00030f0000047ab9 */ /* 0x000fe40000000800 */
[----:B------:R-:W-:-:S13]  /*1eac0*/  ISETP.GE.AND P0, PT, R7, UR4, PT ;  /* 0x0000000407007c0c */ /* 0x000fda000bf06270 */
[----:B------:R-:W-:Y:S05]  /*1ead0*/  @!P0 BRA `(.L_x_2896) ;  /* 0xfffffe2800908947 */ /* 0x000fea000383ffff */
[----:B------:R-:W-:Y:S05]  /*1eae0*/  BRA `(.L_x_2653) ;  /* 0x0000007800947947 */ /* 0x000fea0003800000 */
.L_x_2651:
        /* <DEDUP_REMOVED lines=16> */
.L_x_2897:
        /* <DEDUP_REMOVED lines=37> */
[----:B0-----:R-:W-:Y:S02]  /*1ee40*/  ISETP.GT.AND P6, PT, R9, UR6, PT ;  /* 0x0000000609007c0c */ /* 0x001fe4000bfc4270 */
[----:B------:R-:W-:-:S11]  /*1ee50*/  MOV R4, R9 ;  /* 0x0000000900047202 */ /* 0x000fd60000000f00 */
[----:B------:R-:W-:Y:S05]  /*1ee60*/  @P6 BRA `(.L_x_2899) ;  /* 0x0000000000a06947 */ /* 0x000fea0003800000 */
[----:B------:R-:W-:Y:S01]  /*1ee70*/  IMAD.MOV.U32 R9, RZ, RZ, R4 ;  /* 0x000000ffff097224 */ /* 0x000fe200078e0004 */
[----:B------:R-:W-:Y:S01]  /*1ee80*/  UMOV UR4, URZ ;  /* 0x0000003f00047c82 */ /* 0x000fe20008000000 */
[----:B------:R-:W-:-:S05]  /*1ee90*/  ULDC UR5, c[0x0][0xc38] ;  /* 0x00030e0000057ab9 */ /* 0x000fca0000000800 */
.L_x_2901:
        /* <DEDUP_REMOVED lines=37> */
.L_x_2899:
        /* <DEDUP_REMOVED lines=13> */
.L_x_2902:
        /* <DEDUP_REMOVED lines=62> */
.L_x_2903:
        /* <DEDUP_REMOVED lines=26> */
[----:B------:R-:W-:Y:S02]  /*1f740*/  @!P2 IADD3 R2, -R2, RZ, RZ ;  /* 0x000000ff0202a210 */ /* 0x000fe40007ffe1ff */
        /* <DEDUP_REMOVED lines=34> */
.L_x_2904:
[----:B------:R-:W-:-:S05]  /*1f970*/  LOP3.LUT R2, RZ, R2, RZ, 0x33, !PT ;  /* 0x00000002ff027212 */ /* 0x000fca00078e33ff */
[----:B------:R-:W-:Y:S01]  /*1f980*/  IMAD.IADD R17, R7, 0x1, R2 ;  /* 0x0000000107117824 */ /* 0x000fe200078e0202 */
[----:B------:R-:W-:Y:S06]  /*1f990*/  BRA `(.L_x_2905) ;  /* 0x00000000000c7947 */ /* 0x000fec0003800000 */
.L_x_2900:
[----:B------:R-:W-:Y:S02]  /*1f9a0*/  IMAD.MOV.U32 R17, RZ, RZ, RZ ;  /* 0x000000ffff117224 */ /* 0x000fe400078e00ff */
[----:B------:R-:W-:Y:S02]  /*1f9b0*/  IMAD.U32 R16, RZ, RZ, UR6 ;  /* 0x00000006ff107e24 */ /* 0x000fe4000f8e00ff */
[----:B------:R-:W-:-:S07]  /*1f9c0*/  IMAD.MOV.U32 R18, RZ, RZ, RZ ;  /* 0x000000ffff127224 */ /* 0x000fce00078e00ff */
.L_x_2905:
[----:B------:R-:W-:-:S13]  /*1f9d0*/  ISETP.NE.AND P0, PT, R6, RZ, PT ;  /* 0x000000ff0600720c */ /* 0x000fda0003f05270 */
[----:B------:R-:W0:Y:S01]  /*1f9e0*/  @!P0 S2R R3, SR_CgaCtaId ;  /* 0x0000000000038919 */ /* 0x000e220000008800 */
[----:B------:R-:W-:-:S04]  /*1f9f0*/  @!P0 MOV R2, 0x400 ;  /* 0x0000040000028802 */ /* 0x000fc80000000f00 */
[----:B0-----:R-:W-:-:S05]  /*1fa00*/  @!P0 LEA R2, R3, R2, 0x18 ;  /* 0x0000000203028211 */ /* 0x001fca00078ec0ff */
[----:B------:R1:W-:Y:S01]  /*1fa10*/  @!P0 STS.128 [R2+0x2a8d0], R16 ;  /* 0x02a8d01002008388 */ /* 0x0003e20000000c00 */
[----:B------:R-:W-:Y:S06]  /*1fa20*/  BAR.ARV 0x5, 0x180 ;  /* 0x0146000000007b1d */ /* 0x000fec0000002000 */
.L_x_2898:
        /* <DEDUP_REMOVED lines=34> */
.L_x_3011:
[----:B0-----:R-:W0:Y:S02]  /*1fc50*/  LDC.64 R32, c[0x0][0xc88] ;  /* 0x00032200ff207b82 */ /* 0x001e240000000a00 */
[----:B0-----:R-:W-:-:S06]  /*1fc60*/  IMAD.WIDE R32, R19, 0x4, R32 ;  /* 0x0000000413207825 */ /* 0x001fcc00078e0220 */
        /* <DEDUP_REMOVED lines=12> */
[C---:B------:R-:W-:Y:S01]  /*1fd30*/  @P0 LEA R2, P1, R32.reuse, UR4, 0x2 ;  /* 0x0000000420020c11 */ /* 0x040fe2000f8210ff */
[C---:B------:R-:W-:Y:S01]  /*1fd40*/  IMAD.SHL.U32 R24, R32.reuse, 0x4, RZ ;  /* 0x0000000420187824 */ /* 0x040fe200078e00ff */
[C-C-:B------:R-:W-:Y:S01]  /*1fd50*/  SHF.L.U64.HI R25, R32.reuse, 0x2, R0.reuse ;  /* 0x0000000220197819 */ /* 0x140fe20000010200 */
[----:B------:R0:W-:Y:S01]  /*1fd60*/  STL [R1+0x18], R0 ;  /* 0x0000180001007387 */ /* 0x0001e20000100800 */
[----:B------:R-:W-:Y:S01]  /*1fd70*/  @P0 LEA.HI.X R3, R32, UR5, R0, 0x2, P1 ;  /* 0x0000000520030c11 */ /* 0x000fe200088f1400 */
[----:B------:R-:W-:-:S04]  /*1fd80*/  ULDC.64 UR4, c[0x0][0xa00] ;  /* 0x0002800000047ab9 */ /* 0x000fc80000000a00 */
[----:B------:R1:W2:Y:S01]  /*1fd90*/  @P0 LDG.E R12, desc[UR60][R2.64] ;  /* 0x0000003c020c0981 */ /* 0x0002a2000c1e1900 */
[----:B------:R-:W-:Y:S02]  /*1fda0*/  ISETP.NE.U32.AND P0, PT, RZ, UR4, PT ;  /* 0x00000004ff007c0c */ /* 0x000fe4000bf05070 */
[----:B------:R-:W-:Y:S01]  /*1fdb0*/  ISETP.NE.U32.AND P1, PT, RZ, UR6, PT ;  /* 0x00000006ff007c0c */ /* 0x000fe2000bf25070 */
[----:B0-----:R-:W-:Y:S01]  /*1fdc0*/  IMAD.MOV.U32 R0, RZ, RZ, RZ ;  /* 0x000000ffff007224 */ /* 0x001fe200078e00ff */
[----:B------:R-:W-:Y:S02]  /*1fdd0*/  ISETP.NE.AND.EX P0, PT, RZ, UR5, PT, P0 ;  /* 0x00000005ff007c0c */ /* 0x000fe4000bf05300 */
[----:B------:R-:W-:Y:S02]  /*1fde0*/  ISETP.NE.AND.EX P1, PT, RZ, UR7, PT, P1 ;  /* 0x00000007ff007c0c */ /* 0x000fe4000bf25310 */
[C---:B------:R-:W-:Y:S02]  /*1fdf0*/  IADD3 R4, P4, R24.reuse, UR6, RZ ;  /* 0x0000000618047c10 */ /* 0x040fe4000ff9e0ff */
[----:B-1----:R-:W-:Y:S01]  /*1fe00*/  IADD3 R2, P3, R24, UR4, RZ ;  /* 0x0000000418027c10 */ /* 0x002fe2000ff7e0ff */
[----:B------:R-:W-:Y:S01]  /*1fe10*/  ULDC UR4, c[0x0][0x288] ;  /* 0x0000a20000047ab9 */ /* 0x000fe20000000800 */
[----:B------:R-:W-:-:S02]  /*1fe20*/  IADD3.X R5, R25, UR7, RZ, P4, !PT ;  /* 0x0000000719057c10 */ /* 0x000fc4000a7fe4ff */
[C---:B------:R-:W-:Y:S02]  /*1fe30*/  IADD3.X R3, R25.reuse, UR5, RZ, P3, !PT ;  /* 0x0000000519037c10 */ /* 0x040fe40009ffe4ff */
[----:B------:R-:W-:Y:S01]  /*1fe40*/  @P2 IADD3 R6, P3, R24, UR8, RZ ;  /* 0x0000000818062c10 */ /* 0x000fe2000ff7e0ff */
[----:B------:R-:W-:Y:S01]  /*1fe50*/  IMAD.U32 R8, RZ, RZ, UR4 ;  /* 0x00000004ff087e24 */ /* 0x000fe2000f8e00ff */
[----:B------:R-:W-:Y:S01]  /*1fe60*/  ULDC.64 UR4, c[0x0][0x418] ;  /* 0x0001060000047ab9 */ /* 0x000fe20000000a00 */
[----:B------:R-:W5:Y:S01]  /*1fe70*/  @P0 LDG.E R35, desc[UR60][R2.64] ;  /* 0x0000003c02230981 */ /* 0x000f62000c1e1900 */
[----:B------:R-:W-:-:S03]  /*1fe80*/  @P2 IADD3.X R7, R25, UR9, RZ, P3, !PT ;  /* 0x0000000919072c10 */ /* 0x000fc60009ffe4ff */
[----:B------:R-:W5:Y:S04]  /*1fe90*/  @P1 LDG.E R0, desc[UR60][R4.64] ;  /* 0x0000003c04001981 */ /* 0x000f68000c1e1900 */
        /* <DEDUP_REMOVED lines=8> */
[----:B0-----:R-:W-:Y:S02]  /*1ff20*/  IMAD.U32 R6, RZ, RZ, UR5 ;  /* 0x00000005ff067e24 */ /* 0x001fe4000f8e00ff */
[----:B------:R-:W-:Y:S01]  /*1ff30*/  IMAD.U32 R10, RZ, RZ, UR4 ;  /* 0x00000004ff0a7e24 */ /* 0x000fe2000f8e00ff */
[----:B---3--:R0:W-:Y:S01]  /*1ff40*/  STL [R1+0x10], R8 ;  /* 0x0000100801007387 */ /* 0x0081e20000100800 */
[----:B------:R-:W-:-:S03]  /*1ff50*/  IMAD.MOV.U32 R11, RZ, RZ, R8 ;  /* 0x000000ffff0b7224 */ /* 0x000fc600078e0008 */
[----:B--2---:R0:W-:Y:S01]  /*1ff60*/  STL [R1+0x4], R12 ;  /* 0x0000040c01007387 */ /* 0x0041e20000100800 */
[----:B------:R-:W-:Y:S05]  /*1ff70*/  @P2 BRA `(.L_x_2907) ;  /* 0x0000000000142947 */ /* 0x000fea0003800000 */
[----:B------:R-:W-:Y:S05]  /*1ff80*/  @!P0 BRA `(.L_x_2907) ;  /* 0x0000000000108947 */ /* 0x000fea0003800000 */
[----:B0-----:R-:W2:Y:S04]  /*1ff90*/  LDG.E R8, desc[UR60][R2.64] ;  /* 0x0000003c02087981 */ /* 0x001ea8000c1e1900 */
[----:B------:R-:W2:Y:S02]  /*1ffa0*/  LDG.E R7, desc[UR60][R2.64+0x4] ;  /* 0x0000043c02077981 */ /* 0x000ea4000c1e1900 */
[----:B--2---:R-:W-:-:S05]  /*1ffb0*/  IMAD.IADD R11, R7, 0x1, -R8 ;  /* 0x00000001070b7824 */ /* 0x004fca00078e0a08 */
[----:B------:R1:W-:Y:S02]  /*1ffc0*/  STL [R1+0x10], R11 ;  /* 0x0000100b01007387 */ /* 0x0003e40000100800 */
.L_x_2907:
[----:B------:R-:W-:Y:S01]  /*1ffd0*/  ULDC.64 UR4, c[0x0][0xa20] ;  /* 0x0002880000047ab9 */ /* 0x000fe20000000a00 */
[C---:B------:R-:W-:Y:S01]  /*1ffe0*/  LOP3.LUT R2, R18.reuse, 0xff000000, RZ, 0xc0, !PT ;  /* 0xff00000012027812 */ /* 0x040fe200078ec0ff */
        /* <DEDUP_REMOVED lines=12> */
.L_x_2908:
[----:B------:R-:W-:Y:S02]  /*200b0*/  ULDC.64 UR4, c[0x0][0xa08] ;  /* 0x0002820000047ab9 */ /* 0x000fe40000000a00 */
[----:B------:R-:W-:-:S04]  /*200c0*/  ISETP.NE.U32.AND P0, PT, RZ, UR4, PT ;  /* 0x00000004ff007c0c */ /* 0x000fc8000bf05070 */
[----:B------:R-:W-:-:S13]  /*200d0*/  ISETP.NE.AND.EX P0, PT, RZ, UR5, PT, P0 ;  /* 0x00000005ff007c0c */ /* 0x000fda000bf05300 */
[----:B------:R-:W-:Y:S05]  /*200e0*/  @!P0 BRA `(.L_x_2909) ;  /* 0x0000000000148947 */ /* 0x000fea0003800000 */
[----:B------:R-:W2:Y:S02]  /*200f0*/  LDC.64 R2, c[0x0][0xa08] ;  /* 0x00028200ff027b82 */ /* 0x000ea40000000a00 */
[----:B--2---:R-:W-:-:S05]  /*20100*/  IMAD.WIDE R2, R33, 0x4, R2 ;  /* 0x0000000421027825 */ /* 0x004fca00078e0202 */
[----:B------:R-:W2:Y:S04]  /*20110*/  LDG.E R10, desc[UR60][R2.64] ;  /* 0x0000003c020a7981 */ /* 0x000ea8000c1e1900 */
[----:B------:R-:W2:Y:S02]  /*20120*/  LDG.E R7, desc[UR60][R2.64+0x4] ;  /* 0x0000043c02077981 */ /* 0x000ea4000c1e1900 */
[----:B--2---:R-:W-:-:S07]  /*20130*/  IMAD.IADD R10, R7, 0x1, -R10 ;  /* 0x00000001070a7824 */ /* 0x004fce00078e0a0a */
.L_x_2909:
[----:B--2---:R-:W2:Y:S01]  /*20140*/  @P1 LDG.E R2, desc[UR60][R4.64] ;  /* 0x0000003c04021981 */ /* 0x004ea2000c1e1900 */
[----:B------:R-:W3:Y:S03]  /*20150*/  LDC R3, c[0x0][0x448] ;  /* 0x00011200ff037b82 */ /* 0x000ee60000000800 */
[----:B------:R4:W2:Y:S01]  /*20160*/  @P1 LDG.E R5, desc[UR60][R4.64+0x4] ;  /* 0x0000043c04051981 */ /* 0x0008a2000c1e1900 */
[----:B-----5:R-:W-:Y:S01]  /*20170*/  IMAD.IADD R10, R10, 0x1, -R12 ;  /* 0x000000010a0a7824 */ /* 0x020fe200078e0a0c */
[----:B------:R-:W-:Y:S01]  /*20180*/  BSSY B0, `(.L_x_2910) ;  /* 0x0000035000007945 */ /* 0x000fe20003800000 */
[----:B------:R-:W-:Y:S02]  /*20190*/  MOV R14, RZ ;  /* 0x000000ff000e7202 */ /* 0x000fe40000000f00 */
[----:B---3--:R-:W-:-:S13]  /*201a0*/  ISETP.NE.AND P0, PT, R3, 0x1, PT ;  /* 0x000000010300780c */ /* 0x008fda0003f05270 */
[----:B----4-:R-:W3:Y:S08]  /*201b0*/  @P0 LDC R4, c[0x0][0x44c] ;  /* 0x00011300ff040b82 */ /* 0x010ef00000000800 */
[----:B------:R-:W4:Y:S01]  /*201c0*/  @P0 LDC R3, c[0x0][0x450] ;  /* 0x00011400ff030b82 */ /* 0x000f220000000800 */
[----:B--2---:R-:W-:Y:S01]  /*201d0*/  @P1 IMAD.IADD R6, R5, 0x1, -R2 ;  /* 0x0000000105061824 */ /* 0x004fe200078e0a02 */
[----:B------:R-:W-:Y:S01]  /*201e0*/  SHF.R.U32.HI R5, RZ, 0x10, R9 ;  /* 0x00000010ff057819 */ /* 0x000fe20000011609 */
[----:B------:R-:W-:-:S02]  /*201f0*/  IMAD.SHL.U32 R2, R17, 0x80, RZ ;  /* 0x0000008011027824 */ /* 0x000fc400078e00ff */
[----:B------:R-:W-:Y:S02]  /*20200*/  IMAD.IADD R37, R10, 0x1, R6 ;  /* 0x000000010a257824 */ /* 0x000fe400078e0206 */
[----:B------:R-:W-:Y:S02]  /*20210*/  VIADD R2, R2, 0x7f ;  /* 0x0000007f02027836 */ /* 0x000fe40000000000 */
[C---:B------:R-:W-:Y:S01]  /*20220*/  VIADD R7, R37.reuse, 0x5f ;  /* 0x0000005f25077836 */ /* 0x040fe20000000000 */
[----:B0-----:R-:W-:Y:S01]  /*20230*/  IADD3 R8, R37, 0x60, -R11 ;  /* 0x0000006025087810 */ /* 0x001fe20007ffe80b */
[----:B---3--:R-:W-:-:S04]  /*20240*/  @P0 IMAD.HI.U32 R4, R2, R4, RZ ;  /* 0x0000000402040227 */ /* 0x008fc800078e00ff */
[----:B------:R-:W-:Y:S01]  /*20250*/  IMAD.HI R7, R7, 0x2aaaaaab, RZ ;  /* 0x2aaaaaab07077827 */ /* 0x000fe200078e02ff */
[----:B----4-:R-:W-:Y:S02]  /*20260*/  @P0 SHF.R.U32.HI R2, RZ, R3, R4 ;  /* 0x00000003ff020219 */ /* 0x010fe40000011604 */
[----:B------:R-:W-:Y:S02]  /*20270*/  LOP3.LUT R4, R9, 0xff, RZ, 0xc0, !PT ;  /* 0x000000ff09047812 */ /* 0x000fe400078ec0ff */
[----:B------:R-:W-:Y:S01]  /*20280*/  SHF.R.U32.HI R3, RZ, 0x1f, R7 ;  /* 0x0000001fff037819 */ /* 0x000fe20000011607 */
[----:B------:R-:W-:-:S03]  /*20290*/  IMAD.IADD R2, R8, 0x1, R2 ;  /* 0x0000000108027824 */ /* 0x000fc600078e0202 */
[----:B------:R-:W-:Y:S01]  /*202a0*/  LEA.HI.SX32 R7, R7, R3, 0x1c ;  /* 0x0000000307077211 */ /* 0x000fe200078fe2ff */
[----:B------:R-:W-:-:S05]  /*202b0*/  IMAD.HI R2, R2, 0x2aaaaaab, RZ ;  /* 0x2aaaaaab02027827 */ /* 0x000fca00078e02ff */
[----:B------:R-:W-:-:S04]  /*202c0*/  SHF.R.U32.HI R3, RZ, 0x1f, R2 ;  /* 0x0000001fff037819 */ /* 0x000fc80000011602 */
[----:B------:R-:W-:-:S04]  /*202d0*/  LEA.HI.SX32 R3, R2, R3, 0x1c ;  /* 0x0000000302037211 */ /* 0x000fc800078fe2ff */
[----:B-1----:R-:W-:-:S04]  /*202e0*/  VIMNMX R11, R7, R3, PT ;  /* 0x00000003070b7248 */ /* 0x002fc80003fe0100 */
[----:B------:R-:W-:-:S13]  /*202f0*/  ISETP.GE.AND P0, PT, R11, 0x1, PT ;  /* 0x000000010b00780c */ /* 0x000fda0003f06270 */
[----:B------:R-:W-:Y:S05]  /*20300*/  @!P0 BRA `(.L_x_2911) ;  /* 0x0000000000708947 */ /* 0x000fea0003800000 */
        /* <DEDUP_REMOVED lines=28> */
.L_x_2911:
[----:B------:R-:W-:Y:S05]  /*204d0*/  BSYNC B0 ;  /* 0x0000000000007941 */ /* 0x000fea0003800000 */
.L_x_2910:
[-C--:B------:R-:W-:Y:S01]  /*204e0*/  IMAD R2, R4, R14.reuse, RZ ;  /* 0x0000000e04027224 */ /* 0x080fe200078e02ff */
[----:B------:R-:W-:Y:S04]  /*204f0*/  BSSY B0, `(.L_x_2912) ;  /* 0x0000133000007945 */ /* 0x000fe80003800000 */
[C---:B------:R-:W-:Y:S01]  /*20500*/  VIADDMNMX R11, R2.reuse, R14, R11, PT ;  /* 0x0000000e020b7246 */ /* 0x040fe2000380010b */
[----:B------:R-:W-:-:S04]  /*20510*/  IMAD R2, R2, 0x60, -R10 ;  /* 0x0000006002027824 */ /* 0x000fc800078e0a0a */
[----:B------:R-:W-:Y:S01]  /*20520*/  IMAD R11, R11, 0x60, -R10 ;  /* 0x000000600b0b7824 */ /* 0x000fe200078e0a0a */
[----:B------:R-:W-:-:S04]  /*20530*/  VIMNMX R2, RZ, R2, !PT ;  /* 0x00000002ff027248 */ /* 0x000fc80007fe0100 */
[----:B------:R-:W-:-:S04]  /*20540*/  VIMNMX R11, R11, R6, PT ;  /* 0x000000060b0b7248 */ /* 0x000fc80003fe0100 */
[----:B------:R-:W-:Y:S01]  /*20550*/  ISETP.GT.AND P0, PT, R11, R2, PT ;  /* 0x000000020b00720c */ /* 0x000fe20003f04270 */
[----:B------:R-:W-:-:S05]  /*20560*/  IMAD.WIDE.U32 R2, R2, -0x55555555, RZ ;  /* 0xaaaaaaab02027825 */ /* 0x000fca00078e00ff */
[----:B------:R-:W-:-:S05]  /*20570*/  SHF.R.U32.HI R6, RZ, 0x6, R3 ;  /* 0x00000006ff067819 */ /* 0x000fca0000011603 */
[----:B------:R-:W-:Y:S02]  /*20580*/  IMAD.MOV.U32 R3, RZ, RZ, R6 ;  /* 0x000000ffff037224 */ /* 0x000fe400078e0006 */
[----:B------:R-:W-:-:S04]  /*20590*/  @P0 VIADD R9, R11, 0x5f ;  /* 0x0000005f0b090836 */ /* 0x000fc80000000000 */
[----:B------:R-:W-:-:S05]  /*205a0*/  @P0 IMAD.HI R9, R9, 0x2aaaaaab, RZ ;  /* 0x2aaaaaab09090827 */ /* 0x000fca00078e02ff */
[----:B------:R-:W-:-:S04]  /*205b0*/  @P0 SHF.R.U32.HI R2, RZ, 0x1f, R9 ;  /* 0x0000001fff020819 */ /* 0x000fc80000011609 */
        /* <DEDUP_REMOVED lines=11> */
.L_x_3079:
[----:B-1----:R-:W-:Y:S02]  /*20670*/  ISETP.NE.AND P0, PT, R14, RZ, PT ;  /* 0x000000ff0e00720c */ /* 0x002fe40003f05270 */
[----:B------:R-:W-:-:S11]  /*20680*/  PLOP3.LUT P6, PT, PT, PT, PT, 0x8, 0x0 ;  /* 0x000000000000781c */ /* 0x000fd60003fce170 */
[----:B------:R-:W-:Y:S05]  /*20690*/  @P0 BRA `(.L_x_2915) ;  /* 0x00000000000c0947 */ /* 0x000fea0003800000 */
[----:B------:R-:W-:-:S03]  /*206a0*/  UMOV UR4, 0xffffffff ;  /* 0xffffffff00047882 */ /* 0x000fc60000000000 */
[----:B------:R-:W-:Y:S05]  /*206b0*/  BRA.DIV UR4, `(.L_x_2916) ;  /* 0x0000007204647947 */ /* 0x000fea000b800000 */
[----:B------:R-:W-:-:S13]  /*206c0*/  ELECT P6, URZ, PT ;  /* 0x00000000003f782f */ /* 0x000fda00038c0000 */
.L_x_2915:
        /* <DEDUP_REMOVED lines=9> */
.L_x_3082:
[----:B------:R-:W-:Y:S05]  /*20760*/  BSYNC B1 ;  /* 0x0000000000017941 */ /* 0x000fea0003800000 */
.L_x_2917:
        /* <DEDUP_REMOVED lines=10> */
.L_x_3083:
[----:B------:R-:W-:Y:S05]  /*20810*/  BSYNC B2 ;  /* 0x0000000000027941 */ /* 0x000fea0003800000 */
.L_x_2921:
        /* <DEDUP_REMOVED lines=9> */
.L_x_2924:
[----:B------:R-:W-:Y:S05]  /*208b0*/  BSYNC B2 ;  /* 0x0000000000027941 */ /* 0x000fea0003800000 */
.L_x_2923:
        /* <DEDUP_REMOVED lines=12> */
.L_x_2925:
        /* <DEDUP_REMOVED lines=16> */
.L_x_2926:
        /* <DEDUP_REMOVED lines=15> */
.L_x_2927:
        /* <DEDUP_REMOVED lines=13> */
.L_x_3084:
[----:B------:R-:W-:Y:S05]  /*20c40*/  BSYNC B2 ;  /* 0x0000000000027941 */ /* 0x000fea0003800000 */
.L_x_2928:
        /* <DEDUP_REMOVED lines=11> */
.L_x_2931:
[----:B------:R-:W-:Y:S05]  /*20d00*/  BSYNC B2 ;  /* 0x0000000000027941 */ /* 0x000fea0003800000 */
.L_x_2930:
        /* <DEDUP_REMOVED lines=9> */
.L_x_2932:
        /* <DEDUP_REMOVED lines=15> */
.L_x_2933:
        /* <DEDUP_REMOVED lines=10> */
.L_x_2920:
[----:B------:R-:W-:Y:S05]  /*20f30*/  BSYNC B1 ;  /* 0x0000000000017941 */ /* 0x000fea0003800000 */
.L_x_2919:
        /* <DEDUP_REMOVED lines=9> */
.L_x_2949:
        /* <DEDUP_REMOVED lines=11> */
.L_x_3085:
[----:B------:R-:W-:Y:S05]  /*21080*/  BSYNC B2 ;  /* 0x0000000000027941 */ /* 0x000fea0003800000 */
.L_x_2936:
        /* <DEDUP_REMOVED lines=9> */
.L_x_2939:
[----:B------:R-:W-:Y:S05]  /*21120*/  BSYNC B2 ;  /* 0x0000000000027941 */ /* 0x000fea0003800000 */
.L_x_2938:
        /* <DEDUP_REMOVED lines=10> */
[----:B------:R-:W-:-:S10]  /*211d0*/  UMOV UR7, 0x12f00000 ;  /* 0x12f0000000077882 */ /* 0x000fd40000000000 */
.L_x_2940:
        /* <DEDUP_REMOVED lines=16> */
.L_x_2941:
        /* <DEDUP_REMOVED lines=15> */
.L_x_2942:
        /* <DEDUP_REMOVED lines=13> */
.L_x_3086:
[----:B------:R-:W-:Y:S05]  /*214a0*/  BSYNC B2 ;  /* 0x0000000000027941 */ /* 0x000fea0003800000 */
.L_x_2943:
        /* <DEDUP_REMOVED lines=11> */
.L_x_2946:
[----:B------:R-:W-:Y:S05]  /*21560*/  BSYNC B2 ;  /* 0x0000000000027941 */ /* 0x000fea0003800000 */
.L_x_2945:
        /* <DEDUP_REMOVED lines=9> */
.L_x_2947:
        /* <DEDUP_REMOVED lines=15> */
.L_x_2948:
        /* <DEDUP_REMOVED lines=10> */
.L_x_2935:
[----:B------:R-:W-:Y:S05]  /*21790*/  BSYNC B1 ;  /* 0x0000000000017941 */ /* 0x000fea0003800000 */
.L_x_2934:
        /* <DEDUP_REMOVED lines=8> */
.L_x_2913:
[----:B------:R-:W-:Y:S05]  /*21820*/  BSYNC B0 ;  /* 0x0000000000007941 */ /* 0x000fea0003800000 */
.L_x_2912:
[----:B------:R-:W1:Y:S01]  /*21830*/  LDC R0, c[0x0][0x448] ;  /* 0x00011200ff007b82 */ /* 0x000e620000000800 */
[----:B------:R-:W-:Y:S01]  /*21840*/  LEA R2, R17, 0x7f, 0x7 ;  /* 0x0000007f11027811 */ /* 0x000fe200078e38ff */
[----:B------:R-:W-:Y:S06]  /*21850*/  @!P0 WARPSYNC.ALL ;  /* 0x0000000000008948 */ /* 0x000fec0003800000 */
[----:B------:R-:W-:Y:S01]  /*21860*/  @!P0 BAR.SYNC.DEFER_BLOCKING 0xc, 0x180 ;  /* 0x0306000000008b1d */ /* 0x000fe20000010000 */
[----:B------:R-:W-:-:S05]  /*21870*/  ISETP.NE.AND P2, PT, R5, RZ, PT ;  /* 0x000000ff0500720c */ /* 0x000fca0003f45270 */
[----:B------:R-:W-:Y:S08]  /*21880*/  BSSY B0, `(.L_x_2950) ;  /* 0x0000029000007945 */ /* 0x000ff00003800000 */
[----:B------:R-:W2:Y:S01]  /*21890*/  @!P2 LDC R5, c[0x0][0x9f0] ;  /* 0x00027c00ff05ab82 */ /* 0x000ea20000000800 */
[----:B-1----:R-:W-:-:S13]  /*218a0*/  ISETP.NE.AND P1, PT, R0, 0x1, PT ;  /* 0x000000010000780c */ /* 0x002fda0003f25270 */
[----:B------:R-:W1:Y:S08]  /*218b0*/  @P1 LDC R3, c[0x0][0x44c] ;  /* 0x00011300ff031b82 */ /* 0x000e700000000800 */
[----:B------:R-:W3:Y:S01]  /*218c0*/  @P1 LDC R0, c[0x0][0x450] ;  /* 0x00011400ff001b82 */ /* 0x000ee20000000800 */
[----:B-1----:R-:W-:-:S05]  /*218d0*/  @P1 IMAD.HI.U32 R3, R2, R3, RZ ;  /* 0x0000000302031227 */ /* 0x002fca00078e00ff */
[----:B---3--:R-:W-:Y:S01]  /*218e0*/  @P1 SHF.R.U32.HI R2, RZ, R0, R3 ;  /* 0x00000000ff021219 */ /* 0x008fe20000011603 */
[----:B------:R-:W-:-:S03]  /*218f0*/  IMAD.MOV.U32 R0, RZ, RZ, RZ ;  /* 0x000000ffff007224 */ /* 0x000fc600078e00ff */
[----:B------:R-:W-:-:S05]  /*21900*/  IADD3 R2, R8, R2, RZ ;  /* 0x0000000208027210 */ /* 0x000fca0007ffe0ff */
[----:B------:R-:W-:-:S05]  /*21910*/  IMAD.HI R2, R2, 0x2aaaaaab, RZ ;  /* 0x2aaaaaab02027827 */ /* 0x000fca00078e02ff */
[----:B------:R-:W-:-:S04]  /*21920*/  SHF.R.U32.HI R3, RZ, 0x1f, R2 ;  /* 0x0000001fff037819 */ /* 0x000fc80000011602 */
[----:B------:R-:W-:-:S04]  /*21930*/  LEA.HI.SX32 R2, R2, R3, 0x1c ;  /* 0x0000000302027211 */ /* 0x000fc800078fe2ff */
[----:B------:R-:W-:-:S04]  /*21940*/  VIMNMX R7, R7, R2, PT ;  /* 0x0000000207077248 */ /* 0x000fc80003fe0100 */
[----:B------:R-:W-:-:S13]  /*21950*/  ISETP.GE.AND P1, PT, R7, 0x1, PT ;  /* 0x000000010700780c */ /* 0x000fda0003f26270 */
[----:B--2---:R-:W-:Y:S05]  /*21960*/  @!P1 BRA `(.L_x_2951) ;  /* 0x0000000000689947 */ /* 0x004fea0003800000 */
[-C--:B------:R-:W-:Y:S02]  /*21970*/  IABS R0, R5.reuse ;  /* 0x0000000500007213 */ /* 0x080fe40000000000 */
[----:B------:R-:W-:Y:S02]  /*21980*/  IABS R8, R5 ;  /* 0x0000000500087213 */ /* 0x000fe40000000000 */
[----:B0-----:R-:W0:Y:S03]  /*21990*/  I2F.RP R9, R0 ;  /* 0x0000000000097306 */ /* 0x001e260000209400 */
[----:B------:R-:W-:-:S05]  /*219a0*/  IMAD.MOV R8, RZ, RZ, -R8 ;  /* 0x000000ffff087224 */ /* 0x000fca00078e0a08 */
[----:B0-----:R-:W0:Y:S02]  /*219b0*/  MUFU.RCP R9, R9 ;  /* 0x0000000900097308 */ /* 0x001e240000001000 */
[----:B0-----:R-:W-:-:S06]  /*219c0*/  VIADD R10, R9, 0xffffffe ;  /* 0x0ffffffe090a7836 */ /* 0x001fcc0000000000 */
[----:B------:R-:W0:Y:S02]  /*219d0*/  F2I.FTZ.U32.TRUNC.NTZ R3, R10 ;  /* 0x0000000a00037305 */ /* 0x000e24000021f000 */
[----:B0-----:R-:W-:-:S04]  /*219e0*/  IMAD.MOV R2, RZ, RZ, -R3 ;  /* 0x000000ffff027224 */ /* 0x001fc800078e0a03 */
[----:B------:R-:W-:Y:S02]  /*219f0*/  IMAD R6, R2, R0, RZ ;  /* 0x0000000002067224 */ /* 0x000fe400078e02ff */
[----:B------:R-:W-:-:S04]  /*21a00*/  IMAD.MOV.U32 R2, RZ, RZ, RZ ;  /* 0x000000ffff027224 */ /* 0x000fc800078e00ff */
[----:B------:R-:W-:Y:S01]  /*21a10*/  IMAD.HI.U32 R6, R3, R6, R2 ;  /* 0x0000000603067227 */ /* 0x000fe200078e0002 */
[----:B------:R-:W-:-:S04]  /*21a20*/  IADD3 R3, R5, -0x1, R7 ;  /* 0xffffffff05037810 */ /* 0x000fc80007ffe007 */
        /* <DEDUP_REMOVED lines=14> */
.L_x_2951:
[----:B------:R-:W-:Y:S05]  /*21b10*/  BSYNC B0 ;  /* 0x0000000000007941 */ /* 0x000fea0003800000 */
.L_x_2950:
[-C--:B------:R-:W-:Y:S01]  /*21b20*/  IMAD R2, R4, R0.reuse, RZ ;  /* 0x0000000004027224 */ /* 0x080fe200078e02ff */
[----:B------:R-:W-:Y:S04]  /*21b30*/  BSSY B7, `(.L_x_2952) ;  /* 0x0000363000077945 */ /* 0x000fe80003800000 */
[----:B------:R-:W-:Y:S01]  /*21b40*/  VIADDMNMX R30, R2, R0, R7, PT ;  /* 0x00000000021e7246 */ /* 0x000fe20003800107 */
[----:B------:R1:W-:Y:S03]  /*21b50*/  STL [R1], R2 ;  /* 0x0000000201007387 */ /* 0x0003e60000100800 */
        /* <DEDUP_REMOVED lines=16> */
[----:B------:R-:W1:Y:S01]  /*21c60*/  POPC R7, R4 ;  /* 0x0000000400077309 */ /* 0x000e620000000000 */
[----:B--2---:R-:W1:Y:S02]  /*21c70*/  SHFL.IDX PT, R0, R3, R0, 0x1f ;  /* 0x00001f0003007589 */ /* 0x004e6400000e0000 */
[----:B-1----:R-:W-:Y:S01]  /*21c80*/  IADD3 R16, R0, UR38, R7 ;  /* 0x0000002600107c10 */ /* 0x002fe2000fffe007 */
[----:B------:R-:W-:Y:S06]  /*21c90*/  BRA `(.L_x_2954) ;  /* 0x0000003400307947 */ /* 0x000fec0003800000 */
.L_x_2953:
        /* <DEDUP_REMOVED lines=9> */
[----:B------:R-:W1:Y:S01]  /*21d30*/  LDC.64 R2, c[0x4][R2] ;  /* 0x0100000002027b82 */ /* 0x000e620000000a00 */
        /* <DEDUP_REMOVED lines=10> */
.L_x_2956:
[----:B------:R-:W-:Y:S05]  /*21de0*/  BSYNC B6 ;  /* 0x0000000000067941 */ /* 0x000fea0003800000 */
.L_x_2955:
        /* <DEDUP_REMOVED lines=17> */
[----:B-1----:R-:W-:-:S07]  /*21f00*/  IMAD.MOV.U32 R13, RZ, RZ, RZ ;  /* 0x000000ffff0d7224 */ /* 0x002fce00078e00ff */
[----:B------:R-:W-:-:S07]  /*21f10*/  LEPC R20, `(.L_x_2959) ;  /* 0x000000001014794e */ /* 0x000fce0000000000 */
[----:B0-2---:R-:W-:Y:S05]  /*21f20*/  CALL.ABS.NOINC R2 ;  /* 0x0000000002007343 */ /* 0x005fea0003c00000 */
.L_x_2959:
        /* <DEDUP_REMOVED lines=15> */
.L_x_2958:
[----:B------:R-:W-:Y:S05]  /*22020*/  BSYNC B6 ;  /* 0x0000000000067941 */ /* 0x000fea0003800000 */
.L_x_2957:
[----:B------:R-:W2:Y:S01]  /*22030*/  LDL R20, [R1+0x4] ;  /* 0x0000040001147983 */ /* 0x000ea20000100800 */
[----:B------:R-:W-:Y:S01]  /*22040*/  ULDC.64 UR4, c[0x0][0x9f8] ;  /* 0x00027e0000047ab9 */ /* 0x000fe20000000a00 */
[----:B------:R-:W1:Y:S01]  /*22050*/  LDC R0, c[0x0][0x430] ;  /* 0x00010c00ff007b82 */ /* 0x000e620000000800 */
[----:B------:R-:W-:Y:S01]  /*22060*/  ISETP.NE.U32.AND P0, PT, RZ, UR4, PT ;  /* 0x00000004ff007c0c */ /* 0x000fe2000bf05070 */
[----:B------:R-:W3:Y:S03]  /*22070*/  S2R R2, SR_TID.X ;  /* 0x0000000000027919 */ /* 0x000ee60000002100 */
[----:B------:R-:W-:-:S13]  /*22080*/  ISETP.NE.AND.EX P0, PT, RZ, UR5, PT, P0 ;  /* 0x00000005ff007c0c */ /* 0x000fda000bf05300 */
[----:B------:R-:W-:Y:S01]  /*22090*/  @P0 IADD3 R24, P1, R24, UR4, RZ ;  /* 0x0000000418180c10 */ /* 0x000fe2000ff3e0ff */
[----:B------:R-:W4:Y:S01]  /*220a0*/  S2R R7, SR_TID.X ;  /* 0x0000000000077919 */ /* 0x000f220000002100 */
[----:B------:R-:W-:Y:S01]  /*220b0*/  VIADD R27, R30, 0xffffffff ;  /* 0xffffffff1e1b7836 */ /* 0x000fe20000000000 */
[----:B------:R-:W-:Y:S01]  /*220c0*/  ULDC UR4, c[0x0][0x320] ;  /* 0x0000c80000047ab9 */ /* 0x000fe20000000800 */
[----:B------:R-:W-:-:S05]  /*220d0*/  @P0 IADD3.X R25, R25, UR5, RZ, P1, !PT ;  /* 0x0000000519190c10 */ /* 0x000fca0008ffe4ff */
[----:B------:R-:W2:Y:S01]  /*220e0*/  @P0 LDG.E R33, desc[UR60][R24.64] ;  /* 0x0000003c18210981 */ /* 0x000ea2000c1e1900 */
[----:B-1----:R-:W-:Y:S02]  /*220f0*/  ISETP.NE.AND P1, PT, R0, 0x1, PT ;  /* 0x000000010000780c */ /* 0x002fe40003f25270 */
[----:B---3--:R-:W-:-:S04]  /*22100*/  LOP3.LUT R2, R2, 0x7f, RZ, 0xc0, !PT ;  /* 0x0000007f02027812 */ /* 0x008fc800078ec0ff */
[----:B------:R-:W-:-:S07]  /*22110*/  SHF.R.U32.HI R2, RZ, 0x3, R2 ;  /* 0x00000003ff027819 */ /* 0x000fce0000011602 */
[----:B------:R-:W1:Y:S01]  /*22120*/  @P1 LDC R6, c[0x0][0x434] ;  /* 0x00010d00ff061b82 */ /* 0x000e620000000800 */
[----:B------:R-:W3:Y:S01]  /*22130*/  S2R R21, SR_TID.X ;  /* 0x0000000000157919 */ /* 0x000ee20000002100 */
[----:B----4-:R-:W-:-:S05]  /*22140*/  IMAD.SHL.U32 R7, R7, 0x10, RZ ;  /* 0x0000001007077824 */ /* 0x010fca00078e00ff */
[----:B------:R-:W-:Y:S02]  /*22150*/  LOP3.LUT R7, R2, 0x70, R7, 0xf8, !PT ;  /* 0x0000007002077812 */ /* 0x000fe400078ef807 */
[----:B------:R-:W4:Y:S03]  /*22160*/  @P1 LDC R2, c[0x0][0x438] ;  /* 0x00010e00ff021b82 */ /* 0x000f260000000800 */
[----:B------:R-:W-:-:S05]  /*22170*/  IMAD R4, R27, 0x60, R7 ;  /* 0x000000601b047824 */ /* 0x000fca00078e0207 */
[----:B------:R-:W-:-:S04]  /*22180*/  ISETP.GE.AND P0, PT, R4, R37, PT ;  /* 0x000000250400720c */ /* 0x000fc80003f06270 */
[----:B------:R-:W-:Y:S01]  /*22190*/  ISETP.GT.U32.OR P0, PT, R7, 0x5f, P0 ;  /* 0x0000005f0700780c */ /* 0x000fe20000704470 */
[----:B---3--:R-:W-:-:S05]  /*221a0*/  IMAD.SHL.U32 R21, R21, 0x8, RZ ;  /* 0x0000000815157824 */ /* 0x008fca00078e00ff */
[----:B------:R-:W-:Y:S02]  /*221b0*/  LOP3.LUT R21, R21, 0x38, RZ, 0xc0, !PT ;  /* 0x0000003815157812 */ /* 0x000fe400078ec0ff */
        /* <DEDUP_REMOVED lines=8> */
[----:B------:R-:W1:Y:S01]  /*22240*/  @!P0 LDC.64 R2, c[0x0][0x428] ;  /* 0x00010a00ff028b82 */ /* 0x000e620000000a00 */
[----:B------:R-:W-:-:S04]  /*22250*/  LOP3.LUT R20, R21, 0x40, RZ, 0xfc, !PT ;  /* 0x0000004015147812 */ /* 0x000fc800078efcff */
[----:B------:R-:W-:Y:S02]  /*22260*/  ISETP.GE.AND P2, PT, R20, UR4, PT ;  /* 0x0000000414007c0c */ /* 0x000fe4000bf46270 */
[----:B------:R-:W-:Y:S01]  /*22270*/  ISETP.GE.AND P1, PT, R21, UR4, PT ;  /* 0x0000000415007c0c */ /* 0x000fe2000bf26270 */
[----:B------:R-:W-:Y:S01]  /*22280*/  ULDC UR4, c[0x0][0x2f4] ;  /* 0x0000bd0000047ab9 */ /* 0x000fe20000000800 */
[----:B------:R-:W-:Y:S02]  /*22290*/  SEL R30, RZ, 0xffffffff, P2 ;  /* 0xffffffffff1e7807 */ /* 0x000fe40001000000 */
[----:B------:R-:W-:Y:S02]  /*222a0*/  SEL R5, RZ, 0x1, P1 ;  /* 0x00000001ff057807 */ /* 0x000fe40000800000 */
[----:B------:R-:W-:Y:S02]  /*222b0*/  SHF.L.U32 R30, R30, 0x1, RZ ;  /* 0x000000011e1e7819 */ /* 0x000fe400000006ff */
[----:B------:R-:W-:-:S02]  /*222c0*/  SHF.R.S32.HI R8, RZ, 0x1f, R33 ;  /* 0x0000001fff087819 */ /* 0x000fc40000011421 */
[----:B------:R-:W-:Y:S02]  /*222d0*/  LOP3.LUT R30, R30, 0x2, R5, 0xe2, !PT ;  /* 0x000000021e1e7812 */ /* 0x000fe400078ee205 */
[--C-:B------:R-:W-:Y:S01]  /*222e0*/  @!P0 SHF.R.S32.HI R5, RZ, 0x1f, R4.reuse ;  /* 0x0000001fff058819 */ /* 0x100fe20000011404 */
[-C--:B-1----:R-:W-:Y:S02]  /*222f0*/  @!P0 IMAD R6, R8, R2.reuse, RZ ;  /* 0x0000000208068224 */ /* 0x082fe400078e02ff */
[----:B------:R-:W-:-:S04]  /*22300*/  @!P0 IMAD.WIDE.U32 R4, R33, R2, R4 ;  /* 0x0000000221048225 */ /* 0x000fc800078e0004 */
        /* <DEDUP_REMOVED lines=10> */
[----:B------:R-:W-:-:S09]  /*223b0*/  ISETP.GE.AND P2, PT, R21, UR4, PT ;  /* 0x0000000415007c0c */ /* 0x000fd2000bf46270 */
[----:B------:R-:W-:-:S04]  /*223c0*/  @P0 LOP3.LUT R23, R23, 0x8, RZ, 0xfc, !PT ;  /* 0x0000000817170812 */ /* 0x000fc800078efcff */
[----:B------:R-:W-:-:S04]  /*223d0*/  LOP3.LUT R23, R23, 0xffffffef, RZ, 0xc0, !PT ;  /* 0xffffffef17177812 */ /* 0x000fc800078ec0ff */
[----:B------:R-:W-:Y:S01]  /*223e0*/  @P3 LOP3.LUT R23, R23, 0x10, RZ, 0xfc, !PT ;  /* 0x0000001017173812 */ /* 0x000fe200078efcff */
[----:B------:R1:W-:Y:S03]  /*223f0*/  STL [R1+0x8], R8 ;  /* 0x0000080801007387 */ /* 0x0003e60000100800 */
[----:B------:R-:W-:Y:S02]  /*22400*/  LOP3.LUT R23, R23, 0xfffffffb, RZ, 0xc0, !PT ;  /* 0xfffffffb17177812 */ /* 0x000fe400078ec0ff */
[----:B------:R-:W-:Y:S02]  /*22410*/  LOP3.LUT R7, R21, 0x80, RZ, 0xfc, !PT ;  /* 0x0000008015077812 */ /* 0x000fe400078efcff */
[----:B------:R-:W-:Y:S02]  /*22420*/  ISETP.GE.AND P1, PT, R20, UR4, PT ;  /* 0x0000000414007c0c */ /* 0x000fe4000bf26270 */
[----:B------:R-:W-:-:S02]  /*22430*/  @P2 LOP3.LUT R23, R23, 0x4, RZ, 0xfc, !PT ;  /* 0x0000000417172812 */ /* 0x000fc400078efcff */
[----:B------:R-:W-:Y:S02]  /*22440*/  ISETP.GE.AND P0, PT, R7, UR4, PT ;  /* 0x0000000407007c0c */ /* 0x000fe4000bf06270 */
[----:B------:R-:W-:-:S04]  /*22450*/  LOP3.LUT R23, R23, 0xfffffffe, RZ, 0xc0, !PT ;  /* 0xfffffffe17177812 */ /* 0x000fc800078ec0ff */
[----:B------:R-:W-:-:S04]  /*22460*/  LOP3.LUT R23, R23, 0xfffffffd, RZ, 0xc0, !PT ;  /* 0xfffffffd17177812 */ /* 0x000fc800078ec0ff */
[----:B------:R-:W-:-:S04]  /*22470*/  @P1 LOP3.LUT R23, R23, 0x2, RZ, 0xfc, !PT ;  /* 0x0000000217171812 */ /* 0x000fc800078efcff */
[----:B------:R-:W-:Y:S01]  /*22480*/  @P0 LOP3.LUT R23, R23, 0x1, RZ, 0xfc, !PT ;  /* 0x0000000117170812 */ /* 0x000fe200078efcff */
[----:B-1----:R-:W-:Y:S06]  /*22490*/  BRA.DIV UR5, `(.L_x_2960) ;  /* 0x0000005605707947 */ /* 0x002fec000b800000 */
.L_x_3089:
[----:B------:R-:W-:Y:S05]  /*224a0*/  @!P3 BRA `(.L_x_2961) ;  /* 0x000000000004b947 */ /* 0x000fea0003800000 */
[----:B------:R-:W-:Y:S01]  /*224b0*/  BPT.TRAP 0x1 ;  /* 0x000000040000795c */ /* 0x000fe20000300000 */
.L_x_2961:
        /* <DEDUP_REMOVED lines=21> */
[----:B------:R-:W1:Y:S02]  /*22610*/  SYNCS.PHASECHK.TRANS64.TRYWAIT P0, [R7+URZ+0x2a840], R2 ;  /* 0x02a84002070075a7 */ /* 0x000e64000800017f */
[----:B-1----:R-:W-:Y:S05]  /*22620*/  @!P0 BRA `(.L_x_2963) ;  /* 0x0000005400408947 */ /* 0x002fea0003800000 */
.L_x_3090:
[----:B------:R-:W-:Y:S05]  /*22630*/  BSYNC B0 ;  /* 0x0000000000007941 */ /* 0x000fea0003800000 */
.L_x_2962:
[----:B------:R-:W2:Y:S01]  /*22640*/  S2R R8, SR_TID.X ;  /* 0x0000000000087919 */ /* 0x000ea20000002100 */
[----:B------:R-:W-:Y:S01]  /*22650*/  ULDC.64 UR4, c[0x0][0x300] ;  /* 0x0000c00000047ab9 */ /* 0x000fe20000000a00 */
[----:B------:R-:W-:Y:S01]  /*22660*/  ULDC.64 UR6, c[0x0][0x2e8] ;  /* 0x0000ba0000067ab9 */ /* 0x000fe20000000a00 */
[----:B------:R-:W-:Y:S01]  /*22670*/  IMAD R5, R5, UR4, RZ ;  /* 0x0000000405057c24 */ /* 0x000fe2000f8e02ff */
[----:B0-----:R-:W0:Y:S01]  /*22680*/  S2R R9, SR_TID.X ;  /* 0x0000000000097919 */ /* 0x001e220000002100 */
[C---:B-1----:R-:W-:Y:S01]  /*22690*/  IMAD.WIDE.U32 R2, R0.reuse, UR4, RZ ;  /* 0x0000000400027c25 */ /* 0x042fe2000f8e00ff */
        /* <DEDUP_REMOVED lines=17> */
[----:B--2---:R-:W-:Y:S02]  /*227b0*/  LOP3.LUT R8, R8, 0x7f, RZ, 0xc0, !PT ;  /* 0x0000007f08087812 */ /* 0x004fe400078ec0ff */
[----:B------:R-:W-:Y:S01]  /*227c0*/  LEA.HI.X R0, R2, UR7, R0, 0x1, P0 ;  /* 0x0000000702007c11 */ /* 0x000fe200080f0c00 */
[----:B0-----:R-:W-:Y:S01]  /*227d0*/  IMAD.SHL.U32 R9, R9, 0x8, RZ ;  /* 0x0000000809097824 */ /* 0x001fe200078e00ff */
        /* <DEDUP_REMOVED lines=67> */
.L_x_3104:
        /* <DEDUP_REMOVED lines=12> */
.L_x_2965:
        /* <DEDUP_REMOVED lines=10> */
.L_x_2966:
        /* <DEDUP_REMOVED lines=29> */
[----:B-1----:R-:W-:-:S02]  /*22f40*/  IMAD.U32 R7, RZ, RZ, UR7 ;  /* 0x00000007ff077e24 */ /* 0x002fc4000f8e00ff */
[----:B------:R-:W-:Y:S02]  /*22f50*/  IMAD.U32 R10, RZ, RZ, UR8 ;  /* 0x00000008ff0a7e24 */ /* 0x000fe4000f8e00ff */
[----:B------:R-:W-:Y:S02]  /*22f60*/  IMAD.U32 R11, RZ, RZ, UR9 ;  /* 0x00000009ff0b7e24 */ /* 0x000fe4000f8e00ff */
[----:B------:R-:W-:Y:S02]  /*22f70*/  IMAD.MOV.U32 R8, RZ, RZ, 0x70 ;  /* 0x00000070ff087424 */ /* 0x000fe400078e00ff */
[----:B------:R-:W-:Y:S02]  /*22f80*/  IMAD.MOV.U32 R12, RZ, RZ, 0x1 ;  /* 0x00000001ff0c7424 */ /* 0x000fe400078e00ff */
[----:B------:R-:W-:-:S07]  /*22f90*/  IMAD.MOV.U32 R13, RZ, RZ, RZ ;  /* 0x000000ffff0d7224 */ /* 0x000fce00078e00ff */
[----:B------:R-:W-:-:S07]  /*22fa0*/  LEPC R20, `(.L_x_2968) ;  /* 0x000000001014794e */ /* 0x000fce0000000000 */
[----:B0-----:R-:W-:Y:S05]  /*22fb0*/  CALL.ABS.NOINC R2 ;  /* 0x0000000002007343 */ /* 0x001fea0003c00000 */
.L_x_2968:
[----:B------:R-:W-:Y:S05]  /*22fc0*/  BSYNC B6 ;  /* 0x0000000000067941 */ /* 0x000fea0003800000 */
.L_x_2967:
[----:B------:R-:W2:Y:S01]  /*22fd0*/  LDL.LU R20, [R1+0x28] ;  /* 0x0000280001147983 */ /* 0x000ea20000300800 */
[----:B------:R-:W-:Y:S01]  /*22fe0*/  ULDC.64 UR4, c[0x0][0x2d8] ;  /* 0x0000b60000047ab9 */ /* 0x000fe20000000a00 */
[----:B-1----:R-:W1:Y:S02]  /*22ff0*/  LDC R7, c[0x0][0x448] ;  /* 0x00011200ff077b82 */ /* 0x002e640000000800 */
[----:B0-----:R-:W3:Y:S04]  /*23000*/  LDL.LU.64 R2, [R1+0x18] ;  /* 0x0000180001027983 */ /* 0x001ee80000300a00 */
[----:B------:R0:W5:Y:S01]  /*23010*/  LDL R10, [R1+0x10] ;  /* 0x00001000010a7983 */ /* 0x0001620000100800 */
[----:B-1----:R-:W-:-:S13]  /*23020*/  ISETP.NE.AND P0, PT, R7, 0x1, PT ;  /* 0x000000010700780c */ /* 0x002fda0003f05270 */
[----:B------:R-:W1:Y:S01]  /*23030*/  @P0 LDC R6, c[0x0][0x44c] ;  /* 0x00011300ff060b82 */ /* 0x000e620000000800 */
[----:B------:R-:W4:Y:S02]  /*23040*/  S2R R8, SR_TID.X ;  /* 0x0000000000087919 */ /* 0x000f240000002100 */
[----:B----4-:R-:W-:-:S05]  /*23050*/  IMAD.SHL.U32 R8, R8, 0x8, RZ ;  /* 0x0000000808087824 */ /* 0x010fca00078e00ff */
[----:B------:R-:W-:Y:S01]  /*23060*/  LOP3.LUT R8, R8, 0x38, RZ, 0xc0, !PT ;  /* 0x0000003808087812 */ /* 0x000fe200078ec0ff */
[----:B---3--:R-:W-:Y:S02]  /*23070*/  IMAD.MOV.U32 R3, RZ, RZ, R35 ;  /* 0x000000ffff037224 */ /* 0x008fe400078e0023 */
        /* <DEDUP_REMOVED lines=14> */
[----:B------:R-:W-:-:S05]  /*23160*/  LOP3.LUT R20, R21, 0x70, R20, 0xf8, !PT ;  /* 0x0000007015147812 */ /* 0x000fca00078ef814 */
[----:B------:R-:W-:Y:S01]  /*23170*/  IMAD R5, R17, 0x80, R20 ;  /* 0x0000008011057824 */ /* 0x000fe200078e0214 */
[----:B------:R-:W2:Y:S03]  /*23180*/  S2R R21, SR_TID.X ;  /* 0x0000000000157919 */ /* 0x000ea60000002100 */
[----:B-1----:R-:W-:-:S04]  /*23190*/  @P0 IMAD.HI.U32 R6, R5, R6, RZ ;  /* 0x0000000605060227 */ /* 0x002fc800078e00ff */
[----:B------:R-:W-:Y:S01]  /*231a0*/  IMAD.MOV.U32 R4, RZ, RZ, R5 ;  /* 0x000000ffff047224 */ /* 0x000fe200078e0005 */
[----:B---3--:R-:W-:Y:S01]  /*231b0*/  @P0 SHF.R.U32.HI R4, RZ, R0, R6 ;  /* 0x00000000ff040219 */ /* 0x008fe20000011606 */
[----:B------:R-:W1:Y:S04]  /*231c0*/  S2R R20, SR_TID.X ;  /* 0x0000000000147919 */ /* 0x000e680000002100 */
        /* <DEDUP_REMOVED lines=31> */
[----:B------:R-:W1:Y:S04]  /*233c0*/  SHFL.IDX PT, R2, R4, RZ, 0x181f ;  /* 0x00181fff04027589 */ /* 0x000e6800000e0000 */
[----:B------:R-:W-:Y:S01]  /*233d0*/  ISETP.GE.AND P1, PT, R17, R5, PT ;  /* 0x000000051100720c */ /* 0x000fe20003f26270 */
[----:B------:R-:W-:-:S12]  /*233e0*/  SHFL.IDX PT, R14, R0, 0x7, 0x181f ;  /* 0x00f81f00000e7f89 */ /* 0x000fd800000e0000 */
[----:B0-----:R-:W-:-:S05]  /*233f0*/  @!P1 LEA R6, P4, R8, R3, 0x1 ;  /* 0x0000000308069211 */ /* 0x001fca00078808ff */
[----:B-1----:R-:W-:Y:S01]  /*23400*/  @!P1 IMAD.X R3, RZ, RZ, R2, P4 ;  /* 0x000000ffff039224 */ /* 0x002fe200020e0602 */
[----:B------:R-:W-:Y:S01]  /*23410*/  @!P1 MOV R2, R6 ;  /* 0x0000000600029202 */ /* 0x000fe20000000f00 */
[----:B------:R-:W-:-:S04]  /*23420*/  VIADD R6, R17, 0x10 ;  /* 0x0000001011067836 */ /* 0x000fc80000000000 */
        /* <DEDUP_REMOVED lines=69> */
.L_x_3121:
        /* <DEDUP_REMOVED lines=12> */
.L_x_2971:
[----:B------:R-:W-:Y:S05]  /*23940*/  BSYNC B0 ;  /* 0x0000000000007941 */ /* 0x000fea0003800000 */
.L_x_2970:
[----:B------:R-:W-:Y:S01]  /*23950*/  NOP ;  /* 0x0000000000007918 */ /* 0x000fe20000000000 */
[----:B------:R-:W-:-:S13]  /*23960*/  PLOP3.LUT P0, PT, PT, PT, PT, 0x80, 0x0 ;  /* 0x000000000000781c */ /* 0x000fda0003f0f070 */
.L_x_2972:
        /* <DEDUP_REMOVED lines=18> */
[----:B--2---:R-:W-:Y:S02]  /*23a90*/  VIADD R0, R2, 0xfffffffe ;  /* 0xfffffffe02007836 */ /* 0x004fe40000000000 */
[----:B01----:R-:W-:Y:S05]  /*23aa0*/  @!P0 BRA `(.L_x_2974) ;  /* 0x0000005400208947 */ /* 0x003fea0003800000 */
.L_x_3122:
[----:B------:R-:W-:Y:S05]  /*23ab0*/  BSYNC B0 ;  /* 0x0000000000007941 */ /* 0x000fea0003800000 */
.L_x_2973:
[----:B------:R-:W2:Y:S01]  /*23ac0*/  LDL R2, [R1] ;  /* 0x0000000001027983 */ /* 0x000ea20000100800 */
[----:B------:R-:W-:Y:S01]  /*23ad0*/  BSSY B0, `(.L_x_2975) ;  /* 0x00000f8000007945 */ /* 0x000fe20003800000 */
[----:B--2---:R-:W-:-:S13]  /*23ae0*/  ISETP.GE.AND P0, PT, R0, R2, PT ;  /* 0x000000020000720c */ /* 0x004fda0003f06270 */
[----:B------:R-:W-:Y:S05]  /*23af0*/  @!P0 BRA `(.L_x_2976) ;  /* 0x0000000c00d48947 */ /* 0x000fea0003800000 */
[----:B------:R-:W-:Y:S02]  /*23b00*/  IMAD.MOV.U32 R10, RZ, RZ, R28 ;  /* 0x000000ffff0a7224 */ /* 0x000fe400078e001c */
[----:B------:R-:W-:Y:S02]  /*23b10*/  IMAD.MOV.U32 R17, RZ, RZ, R29 ;  /* 0x000000ffff117224 */ /* 0x000fe400078e001d */
[----:B------:R-:W-:-:S07]  /*23b20*/  IMAD.MOV.U32 R32, RZ, RZ, R27 ;  /* 0x000000ffff207224 */ /* 0x000fce00078e001b */
.L_x_2989:
[----:B------:R-:W2:Y:S01]  /*23b30*/  LDL R2, [R1+0x4] ;  /* 0x0000040001027983 */ /* 0x000ea20000100800 */
[----:B------:R-:W1:Y:S03]  /*23b40*/  LDC R7, c[0x0][0x430] ;  /* 0x00010c00ff077b82 */ /* 0x000e660000000800 */
[----:B------:R-:W3:Y:S01]  /*23b50*/  LDL R8, [R1+0x8] ;  /* 0x0000080001087983 */ /* 0x000ee20000100800 */
[----:B0-----:R-:W0:Y:S01]  /*23b60*/  S2R R3, SR_TID.X ;  /* 0x0000000000037919 */ /* 0x001e220000002100 */
[----:B------:R-:W4:Y:S01]  /*23b70*/  S2R R9, SR_TID.X ;  /* 0x0000000000097919 */ /* 0x000f220000002100 */
[----:B-1----:R-:W-:-:S13]  /*23b80*/  ISETP.NE.AND P0, PT, R7, 0x1, PT ;  /* 0x000000010700780c */ /* 0x002fda0003f05270 */
[----:B------:R-:W1:Y:S01]  /*23b90*/  @P0 LDC R5, c[0x0][0x434] ;  /* 0x00010d00ff050b82 */ /* 0x000e620000000800 */
[----:B0-----:R-:W-:-:S04]  /*23ba0*/  LOP3.LUT R3, R3, 0x7f, RZ, 0xc0, !PT ;  /* 0x0000007f03037812 */ /* 0x001fc800078ec0ff */
[----:B------:R-:W-:Y:S01]  /*23bb0*/  SHF.R.U32.HI R3, RZ, 0x3, R3 ;  /* 0x00000003ff037819 */ /* 0x000fe20000011603 */
[----:B----4-:R-:W-:-:S05]  /*23bc0*/  IMAD.SHL.U32 R9, R9, 0x10, RZ ;  /* 0x0000001009097824 */ /* 0x010fca00078e00ff */
[----:B------:R-:W-:Y:S02]  /*23bd0*/  LOP3.LUT R9, R3, 0x70, R9, 0xf8, !PT ;  /* 0x0000007003097812 */ /* 0x000fe400078ef809 */
[----:B------:R-:W0:Y:S02]  /*23be0*/  @P0 LDC R3, c[0x0][0x438] ;  /* 0x00010e00ff030b82 */ /* 0x000e240000000800 */
[----:B------:R-:W-:Y:S01]  /*23bf0*/  ISETP.GT.U32.AND P2, PT, R9, 0x5f, PT ;  /* 0x0000005f0900780c */ /* 0x000fe20003f44070 */
        /* <DEDUP_REMOVED lines=28> */
.L_x_2977:
[----:B------:R-:W-:Y:S01]  /*23dc0*/  IMAD R5, R28, 0x8, R22 ;  /* 0x000000081c057824 */ /* 0x000fe200078e0216 */
[----:B------:R-:W-:Y:S01]  /*23dd0*/  SHF.L.U32 R0, R29, 0x1f, RZ ;  /* 0x0000001f1d007819 */ /* 0x000fe200000006ff */
[----:B------:R-:W-:Y:S03]  /*23de0*/  BSSY B1, `(.L_x_2978) ;  /* 0x0000003000017945 */ /* 0x000fe60003800000 */
[----:B------:R-:W0:Y:S02]  /*23df0*/  SYNCS.PHASECHK.TRANS64.TRYWAIT P0, [R5+URZ+0x2a840], R0 ;  /* 0x02a84000050075a7 */ /* 0x000e24000800017f */
[----:B0-----:R-:W-:Y:S05]  /*23e00*/  @!P0 BRA `(.L_x_2979) ;  /* 0x00000050005c8947 */ /* 0x001fea0003800000 */
.L_x_3123:
[----:B------:R-:W-:Y:S05]  /*23e10*/  BSYNC B1 ;  /* 0x0000000000017941 */ /* 0x000fea0003800000 */
.L_x_2978:
[----:B------:R-:W-:Y:S01]  /*23e20*/  SHF.R.S32.HI R20, RZ, 0x1f, R7 ;  /* 0x0000001fff147819 */ /* 0x000fe20000011407 */
[----:B------:R-:W-:Y:S01]  /*23e30*/  ULDC.64 UR4, c[0x0][0x300] ;  /* 0x0000c00000047ab9 */ /* 0x000fe20000000a00 */
[----:B-----5:R-:W-:Y:S01]  /*23e40*/  SHF.R.S32.HI R21, RZ, 0x1f, R6 ;  /* 0x0000001fff157819 */ /* 0x020fe20000011406 */
[----:B------:R-:W-:Y:S01]  /*23e50*/  IMAD.WIDE.U32 R2, R7, UR4, RZ ;  /* 0x0000000407027c25 */ /* 0x000fe2000f8e00ff */
[----:B------:R-:W-:Y:S01]  /*23e60*/  ULDC.64 UR6, c[0x0][0x2e8] ;  /* 0x0000ba0000067ab9 */ /* 0x000fe20000000a00 */
[C---:B------:R-:W-:Y:S02]  /*23e70*/  LOP3.LUT P3, RZ, R23.reuse, 0x4, RZ, 0xc0, !PT ;  /* 0x0000000417ff7812 */ /* 0x040fe4000786c0ff */
[----:B0-----:R-:W-:Y:S01]  /*23e80*/  IMAD R0, R20, UR4, RZ ;  /* 0x0000000414007c24 */ /* 0x001fe2000f8e02ff */
        /* <DEDUP_REMOVED lines=25> */
[----:B-1----:R-:W-:-:S04]  /*24020*/  IADD3 R2, P0, R2, R0, RZ ;  /* 0x0000000002027210 */ /* 0x002fc80007f1e0ff */
[----:B--2---:R-:W-:-:S05]  /*24030*/  IADD3.X R3, RZ, R3, RZ, P0, !PT ;  /* 0x00000003ff037210 */ /* 0x004fca00007fe4ff */
        /* <DEDUP_REMOVED lines=32> */
.L_x_3137:
        /* <DEDUP_REMOVED lines=10> */
.L_x_2981:
        /* <DEDUP_REMOVED lines=10> */
.L_x_2982:
[----:B------:R2:W-:Y:S01]  /*24380*/  SYNCS.ARRIVE.TRANS64.A1T0 RZ, [R5+URZ+0x2a830], RZ ;  /* 0x02a830ff05ff79a7 */ /* 0x0005e2000810003f */
[----:B------:R-:W-:Y:S05]  /*24390*/  @!P2 BRA `(.L_x_2983) ;  /* 0x000000000004a947 */ /* 0x000fea0003800000 */
[----:B------:R-:W-:Y:S01]  /*243a0*/  BPT.TRAP 0x1 ;  /* 0x000000040000795c */ /* 0x000fe20000300000 */
.L_x_2983:
[----:B-1----:R-:W-:Y:S01]  /*243b0*/  SHF.L.U32 R2, R17, 0x1f, RZ ;  /* 0x0000001f11027819 */ /* 0x002fe200000006ff */
[----:B--2---:R-:W-:Y:S01]  /*243c0*/  IMAD R5, R10, 0x8, R22 ;  /* 0x000000080a057824 */ /* 0x004fe200078e0216 */
[----:B------:R-:W-:Y:S03]  /*243d0*/  BSSY B1, `(.L_x_2984) ;  /* 0x0000003000017945 */ /* 0x000fe60003800000 */
[----:B------:R-:W1:Y:S02]  /*243e0*/  SYNCS.PHASECHK.TRANS64.TRYWAIT P0, [R5+URZ+0x2a860], R2 ;  /* 0x02a86002050075a7 */ /* 0x000e64000800017f */
[----:B-1----:R-:W-:Y:S05]  /*243f0*/  @!P0 BRA `(.L_x_2985) ;  /* 0x0000005000d08947 */ /* 0x002fea0003800000 */
.L_x_3138:
[----:B------:R-:W-:Y:S05]  /*24400*/  BSYNC B1 ;  /* 0x0000000000017941 */ /* 0x000fea0003800000 */
.L_x_2984:
        /* <DEDUP_REMOVED lines=54> */
.L_x_3152:
        /* <DEDUP_REMOVED lines=21> */
.L_x_2987:
        /* <DEDUP_REMOVED lines=10> */
.L_x_2988:
        /* <DEDUP_REMOVED lines=15> */
.L_x_2976:
[----:B------:R-:W-:Y:S05]  /*24a50*/  BSYNC B0 ;  /* 0x0000000000007941 */ /* 0x000fea0003800000 */
.L_x_2975:
        /* <DEDUP_REMOVED lines=17> */
.L_x_2991:
[----:B------:R-:W-:Y:S05]  /*24b70*/  BSYNC B0 ;  /* 0x0000000000007941 */ /* 0x000fea0003800000 */
.L_x_2990:
[----:B------:R-:W-:-:S13]  /*24b80*/  LOP3.LUT P0, RZ, R23, 0x10, RZ, 0xc0, !PT ;  /* 0x0000001017ff7812 */ /* 0x000fda000780c0ff */
[----:B------:R-:W-:Y:S05]  /*24b90*/  @!P0 BRA `(.L_x_2992) ;  /* 0x0000000000048947 */ /* 0x000fea0003800000 */
[----:B------:R-:W-:Y:S01]  /*24ba0*/  BPT.TRAP 0x1 ;  /* 0x000000040000795c */ /* 0x000fe20000300000 */
.L_x_2992:
[----:B------:R-:W-:Y:S01]  /*24bb0*/  IMAD R0, R28, 0x8, R22 ;  /* 0x000000081c007824 */ /* 0x000fe200078e0216 */
[----:B0-----:R-:W-:Y:S01]  /*24bc0*/  SHF.L.U32 R3, R29, 0x1f, RZ ;  /* 0x0000001f1d037819 */ /* 0x001fe200000006ff */
[----:B------:R-:W-:Y:S01]  /*24bd0*/  BSSY B0, `(.L_x_2993) ;  /* 0x0000004000007945 */ /* 0x000fe20003800000 */
[----:B------:R-:W-:Y:S02]  /*24be0*/  IMAD R6, R27, -0x60, R37 ;  /* 0xffffffa01b067824 */ /* 0x000fe400078e0225 */
[----:B------:R-:W0:Y:S02]  /*24bf0*/  SYNCS.PHASECHK.TRANS64.TRYWAIT P0, [R0+URZ+0x2a860], R3 ;  /* 0x02a86003000075a7 */ /* 0x000e24000800017f */
[----:B0-----:R-:W-:Y:S05]  /*24c00*/  @!P0 BRA `(.L_x_2994) ;  /* 0x0000005000d08947 */ /* 0x001fea0003800000 */
.L_x_3153:
[----:B------:R-:W-:Y:S05]  /*24c10*/  BSYNC B0 ;  /* 0x0000000000007941 */ /* 0x000fea0003800000 */
.L_x_2993:
        /* <DEDUP_REMOVED lines=57> */
.L_x_3167:
        /* <DEDUP_REMOVED lines=11> */
.L_x_2996:
        /* <DEDUP_REMOVED lines=10> */
.L_x_2997:
[----:B------:R-:W-:Y:S01]  /*25100*/  VIADD R28, R28, 0x1 ;  /* 0x000000011c1c7836 */ /* 0x000fe20000000000 */
[----:B------:R1:W-:Y:S04]  /*25110*/  SYNCS.ARRIVE.TRANS64.A1T0 RZ, [R0+URZ+0x2a850], RZ ;  /* 0x02a850ff00ff79a7 */ /* 0x0003e8000810003f */
[----:B------:R-:W-:-:S04]  /*25120*/  ISETP.NE.AND P0, PT, R28, 0x2, PT ;  /* 0x000000021c00780c */ /* 0x000fc80003f05270 */
[----:B-1----:R-:W-:Y:S02]  /*25130*/  SEL R0, RZ, 0x1, P0 ;  /* 0x00000001ff007807 */ /* 0x002fe40000000000 */
[----:B------:R-:W-:Y:S02]  /*25140*/  SEL R28, R28, RZ, P0 ;  /* 0x000000ff1c1c7207 */ /* 0x000fe40000000000 */
[----:B------:R-:W-:-:S07]  /*25150*/  LOP3.LUT R29, R29, R0, RZ, 0x3c, !PT ;  /* 0x000000001d1d7212 */ /* 0x000fce00078e3cff */
.L_x_2954:
[----:B------:R-:W-:Y:S05]  /*25160*/  BSYNC B7 ;  /* 0x0000000000077941 */ /* 0x000fea0003800000 */
.L_x_2952:
[----:B------:R-:W-:-:S13]  /*25170*/  LOP3.LUT P0, RZ, R23, 0x20, RZ, 0xc0, !PT ;  /* 0x0000002017ff7812 */ /* 0x000fda000780c0ff */
[----:B------:R-:W-:Y:S05]  /*25180*/  @!P0 BRA `(.L_x_2998) ;  /* 0x0000000000248947 */ /* 0x000fea0003800000 */
[----:B------:R-:W-:Y:S05]  /*25190*/  WARPSYNC.ALL ;  /* 0x0000000000007948 */ /* 0x000fea0003800000 */
[----:B------:R-:W1:Y:S08]  /*251a0*/  S2UR UR5, SR_CgaCtaId ;  /* 0x00000000000579c3 */ /* 0x000e700000008800 */
[----:B------:R-:W-:Y:S06]  /*251b0*/  BAR.SYNC.DEFER_BLOCKING 0x5, 0x180 ;  /* 0x0146000000007b1d */ /* 0x000fec0000010000 */
[----:B------:R-:W-:-:S02]  /*251c0*/  UMOV UR4, 0x400 ;  /* 0x0000040000047882 */ /* 0x000fc40000000000 */
[----:B-1----:R-:W-:-:S06]  /*251d0*/  ULEA UR4, UR5, UR4, 0x18 ;  /* 0x0000000405047291 */ /* 0x002fcc000f8ec03f */
[----:B0-----:R-:W-:-:S05]  /*251e0*/  IMAD.U32 R22, RZ, RZ, UR4 ;  /* 0x00000004ff167e24 */ /* 0x001fca000f8e00ff */
[----:B------:R0:W1:Y:S01]  /*251f0*/  LDS.128 R16, [R22+0x2a8d0] ;  /* 0x02a8d00016107984 */ /* 0x0000620000000c00 */
[----:B------:R-:W-:Y:S06]  /*25200*/  BAR.ARV 0x4, 0x180 ;  /* 0x0106000000007b1d */ /* 0x000fec0000002000 */
[----:B------:R-:W-:Y:S05]  /*25210*/  BRA `(.L_x_2999) ;  /* 0x0000000c00d47947 */ /* 0x000fea0003800000 */
.L_x_2998:
[----:B------:R-:W1:Y:S01]  /*25220*/  S2R R8, SR_TID.X ;  /* 0x0000000000087919 */ /* 0x000e620000002100 */
[----:B------:R-:W-:Y:S01]  /*25230*/  UMOV UR4, 0xffffffff ;  /* 0xffffffff00047882 */ /* 0x000fe20000000000 */
[----:B-1----:R-:W-:-:S04]  /*25240*/  LOP3.LUT R8, R8, 0x1f, RZ, 0xc0, !PT ;  /* 0x0000001f08087812 */ /* 0x002fc800078ec0ff */
[----:B------:R-:W-:Y:S01]  /*25250*/  ISETP.NE.AND P0, PT, R8, 0x1f, PT ;  /* 0x0000001f0800780c */ /* 0x000fe20003f05270 */
[----:B------:R-:W-:-:S12]  /*25260*/  BRA.DIV UR4, `(.L_x_3000) ;  /* 0x0000005604387947 */ /* 0x000fd8000b800000 */
[----:B------:R-:W-:Y:S01]  /*25270*/  IMAD.IADD R7, R19, 0x1, R8 ;  /* 0x0000000113077824 */ /* 0x000fe200078e0208 */
[----:B------:R-:W-:-:S04]  /*25280*/  ULDC UR4, c[0x0][0xc3c] ;  /* 0x00030f0000047ab9 */ /* 0x000fc80000000800 */
[----:B------:R-:W-:-:S13]  /*25290*/  ISETP.GE.OR P1, PT, R7, UR4, !P0 ;  /* 0x0000000407007c0c */ /* 0x000fda000c726670 */
[----:B0-----:R-:W0:Y:S08]  /*252a0*/  @!P1 LDC.64 R2, c[0x0][0xc80] ;  /* 0x00032000ff029b82 */ /* 0x001e300000000a00 */
        /* <DEDUP_REMOVED lines=11> */
[C---:B------:R-:W-:Y:S01]  /*25360*/  ISETP.GE.U32.AND P5, PT, R8.reuse, 0x10, PT ;  /* 0x000000100800780c */ /* 0x040fe20003fa6070 */
[----:B------:R-:W-:Y:S01]  /*25370*/  SHFL.IDX PT, R7, R16, 0x1, 0x1f ;  /* 0x00201f0010077f89 */ /* 0x000fe200000e0000 */
[----:B--2---:R-:W-:Y:S01]  /*25380*/  @!P1 IMAD.MOV.U32 R17, RZ, RZ, R6 ;  /* 0x000000ffff119224 */ /* 0x004fe200078e0006 */
[----:B------:R-:W-:Y:S01]  /*25390*/  MOV R6, RZ ;  /* 0x000000ff00067202 */ /* 0x000fe20000000f00 */
        /* <DEDUP_REMOVED lines=19> */
.L_x_3177:
[----:B------:R-:W-:Y:S02]  /*254d0*/  ULDC UR4, c[0x0][0xc38] ;  /* 0x00030e0000047ab9 */ /* 0x000fe40000000800 */
[----:B------:R-:W-:-:S04]  /*254e0*/  IMAD.U32 R5, RZ, RZ, UR4 ;  /* 0x00000004ff057e24 */ /* 0x000fc8000f8e00ff */
[----:B-1----:R-:W-:-:S04]  /*254f0*/  IMAD R14, R14, R5, RZ ;  /* 0x000000050e0e7224 */ /* 0x002fc800078e02ff */
[----:B------:R-:W-:-:S05]  /*25500*/  IMAD.IADD R7, R7, 0x1, R14 ;  /* 0x0000000107077824 */ /* 0x000fca00078e020e */
[----:B------:R-:W-:-:S13]  /*25510*/  ISETP.GT.AND P6, PT, R7, R0, PT ;  /* 0x000000000700720c */ /* 0x000fda0003fc4270 */
[----:B------:R-:W-:Y:S05]  /*25520*/  @P6 BRA `(.L_x_3001) ;  /* 0x0000000000a46947 */ /* 0x000fea0003800000 */
.L_x_3004:
        /* <DEDUP_REMOVED lines=35> */
.L_x_3185:
[----:B------:R-:W-:Y:S02]  /*25760*/  ULDC UR4, c[0x0][0xc38] ;  /* 0x00030e0000047ab9 */ /* 0x000fe40000000800 */
[----:B------:R-:W-:-:S04]  /*25770*/  IMAD.U32 R5, RZ, RZ, UR4 ;  /* 0x00000004ff057e24 */ /* 0x000fc8000f8e00ff */
[----:B-1----:R-:W-:-:S04]  /*25780*/  IMAD R14, R14, R5, RZ ;  /* 0x000000050e0e7224 */ /* 0x002fc800078e02ff */
[----:B------:R-:W-:-:S05]  /*25790*/  IMAD.IADD R7, R14, 0x1, R7 ;  /* 0x000000010e077824 */ /* 0x000fca00078e0207 */
[----:B------:R-:W-:-:S13]  /*257a0*/  ISETP.GT.AND P6, PT, R7, R0, PT ;  /* 0x000000000700720c */ /* 0x000fda0003fc4270 */
[----:B------:R-:W-:Y:S05]  /*257b0*/  @!P6 BRA `(.L_x_3004) ;  /* 0xfffffffc005ce947 */ /* 0x000fea000383ffff */
.L_x_3001:
        /* <DEDUP_REMOVED lines=10> */
.L_x_3190:
[----:B------:R-:W-:-:S13]  /*25860*/  ISETP.NE.AND P0, PT, R3, RZ, PT ;  /* 0x000000ff0300720c */ /* 0x000fda0003f05270 */
[----:B------:R-:W-:Y:S05]  /*25870*/  @!P0 BRA `(.L_x_3006) ;  /* 0x0000000000108947 */ /* 0x000fea0003800000 */
[----:B------:R-:W-:Y:S01]  /*25880*/  UMOV UR4, 0xffffffff ;  /* 0xffffffff00047882 */ /* 0x000fe20000000000 */
[----:B-1----:R-:W-:Y:S02]  /*25890*/  VIADD R12, R12, 0xffffffff ;  /* 0xffffffff0c0c7836 */ /* 0x002fe40000000000 */
[----:B------:R-:W-:Y:S05]  /*258a0*/  BRA.DIV UR4, `(.L_x_3007) ;  /* 0x0000005604f87947 */ /* 0x000fea000b800000 */
[----:B------:R4:W1:Y:S02]  /*258b0*/  SHFL.IDX PT, R6, R2, R12, 0x1f ;  /* 0x00001f0c02067589 */ /* 0x00086400000e0000 */
.L_x_3006:
        /* <DEDUP_REMOVED lines=59> */
.L_x_3008:
        /* <DEDUP_REMOVED lines=29> */
[----:B------:R-:W-:-:S03]  /*25e40*/  IMAD.MOV R2, RZ, RZ, -R2 ;  /* 0x000000ffff027224 */ /* 0x000fc600078e0a02 */
[----:B------:R-:W-:Y:S01]  /*25e50*/  IADD3 R3, -R4, RZ, RZ ;  /* 0x000000ff04037210 */ /* 0x000fe20007ffe1ff */
        /* <DEDUP_REMOVED lines=29> */
.L_x_3009:
[----:B------:R-:W-:-:S05]  /*26030*/  LOP3.LUT R2, RZ, R2, RZ, 0x33, !PT ;  /* 0x00000002ff027212 */ /* 0x000fca00078e33ff */
[----:B------:R-:W-:Y:S01]  /*26040*/  IMAD.IADD R17, R17, 0x1, R2 ;  /* 0x0000000111117824 */ /* 0x000fe200078e0202 */
[----:B------:R-:W-:Y:S06]  /*26050*/  BRA `(.L_x_3010) ;  /* 0x00000000001c7947 */ /* 0x000fec0003800000 */
.L_x_3002:
[----:B------:R-:W-:Y:S01]  /*26060*/  UMOV UR4, URZ ;  /* 0x0000003f00047c82 */ /* 0x000fe20008000000 */
[----:B------:R-:W-:Y:S01]  /*26070*/  UMOV UR5, URZ ;  /* 0x0000003f00057c82 */ /* 0x000fe20008000000 */
[----:B------:R-:W-:Y:S01]  /*26080*/  ULDC UR6, c[0x0][0xc3c] ;  /* 0x00030f0000067ab9 */ /* 0x000fe20000000800 */
[----:B------:R-:W-:Y:S02]  /*26090*/  IMAD.MOV.U32 R16, RZ, RZ, R0 ;  /* 0x000000ffff107224 */ /* 0x000fe400078e0000 */
[----:B------:R-:W-:Y:S02]  /*260a0*/  IMAD.U32 R17, RZ, RZ, UR4 ;  /* 0x00000004ff117e24 */ /* 0x000fe4000f8e00ff */
[----:B------:R-:W-:Y:S02]  /*260b0*/  IMAD.U32 R18, RZ, RZ, UR5 ;  /* 0x00000005ff127e24 */ /* 0x000fe4000f8e00ff */
[----:B------:R-:W-:-:S07]  /*260c0*/  IMAD.U32 R19, RZ, RZ, UR6 ;  /* 0x00000006ff137e24 */ /* 0x000fce000f8e00ff */
.L_x_3010:
        /* <DEDUP_REMOVED lines=10> */
.L_x_2999:
[----:B------:R-:W-:Y:S02]  /*26170*/  ULDC UR4, c[0x0][0xc3c] ;  /* 0x00030f0000047ab9 */ /* 0x000fe40000000800 */
[----:B-1----:R-:W-:-:S13]  /*26180*/  ISETP.GE.AND P0, PT, R19, UR4, PT ;  /* 0x0000000413007c0c */ /* 0x002fda000bf06270 */
[----:B------:R-:W-:Y:S05]  /*26190*/  @!P0 BRA `(.L_x_3011) ;  /* 0xffffff9800ac8947 */ /* 0x000fea000383ffff */
[----:B------:R-:W-:Y:S05]  /*261a0*/  BSYNC B8 ;  /* 0x0000000000087941 */ /* 0x000fea0003800000 */
.L_x_2906:
[----:B------:R-:W3:Y:S01]  /*261b0*/  LDL.LU R0, [R1+0x24] ;  /* 0x0000240001007983 */ /* 0x000ee20000300800 */
[----:B------:R-:W-:Y:S01]  /*261c0*/  BSSY B0, `(.L_x_3012) ;  /* 0x000000b000007945 */ /* 0x000fe20003800000 */
[----:B------:R-:W4:Y:S01]  /*261d0*/  S2R R5, SR_CgaCtaId ;  /* 0x0000000000057919 */ /* 0x000f220000008800 */
[----:B---3--:R-:W-:-:S05]  /*261e0*/  VIADD R0, R0, 0x1 ;  /* 0x0000000100007836 */ /* 0x008fca0000000000 */
[----:B-1----:R-:W-:-:S04]  /*261f0*/  LEA.HI R2, R0, R0, RZ, 0x1 ;  /* 0x0000000000027211 */ /* 0x002fc800078f08ff */
[----:B------:R-:W-:Y:S02]  /*26200*/  LOP3.LUT R3, R2, 0xfffffffe, RZ, 0xc0, !PT ;  /* 0xfffffffe02037812 */ /* 0x000fe400078ec0ff */
[----:B------:R-:W-:-:S03]  /*26210*/  MOV R2, 0x400 ;  /* 0x0000040000027802 */ /* 0x000fc60000000f00 */
[----:B------:R-:W-:Y:S01]  /*26220*/  IMAD.IADD R0, R0, 0x1, -R3 ;  /* 0x0000000100007824 */ /* 0x000fe200078e0a03 */
[----:B----4-:R-:W-:-:S04]  /*26230*/  LEA R5, R5, R2, 0x18 ;  /* 0x0000000205057211 */ /* 0x010fc800078ec0ff */
[----:B------:R-:W-:-:S04]  /*26240*/  SHF.L.U32 R0, R0, 0x1f, RZ ;  /* 0x0000001f00007819 */ /* 0x000fc800000006ff */
[----:B------:R-:W1:Y:S02]  /*26250*/  SYNCS.PHASECHK.TRANS64.TRYWAIT P0, [R5+URZ+0x2a820], R0 ;  /* 0x02a82000050075a7 */ /* 0x000e64000800017f */
[----:B-1----:R-:W-:Y:S05]  /*26260*/  @!P0 BRA `(.L_x_3013) ;  /* 0x0000004c00b08947 */ /* 0x002fea0003800000 */
.L_x_3193:
[----:B------:R-:W-:Y:S05]  /*26270*/  BSYNC B0 ;  /* 0x0000000000007941 */ /* 0x000fea0003800000 */
.L_x_3012:
[----:B------:R-:W-:-:S03]  /*26280*/  UMOV UR4, 0xffffffff ;  /* 0xffffffff00047882 */ /* 0x000fc60000000000 */
[----:B------:R-:W-:Y:S05]  /*26290*/  BRA.DIV UR4, `(.L_x_3014) ;  /* 0x0000004e04b87947 */ /* 0x000fea000b800000 */
[----:B-1----:R-:W1:Y:S02]  /*262a0*/  S2R R0, SR_TID.X ;  /* 0x0000000000007919 */ /* 0x002e640000002100 */
[----:B-1----:R-:W-:-:S04]  /*262b0*/  SHF.R.U32.HI R0, RZ, 0x5, R0 ;  /* 0x00000005ff007819 */ /* 0x002fc80000011600 */
[----:B------:R-:W-:-:S05]  /*262c0*/  LOP3.LUT R0, R0, 0x3, RZ, 0xc0, !PT ;  /* 0x0000000300007812 */ /* 0x000fca00078ec0ff */
[----:B------:R1:W3:Y:S02]  /*262d0*/  SHFL.IDX PT, R14, R0, RZ, 0x1f ;  /* 0x00001fff000e7589 */ /* 0x0002e400000e0000 */
.L_x_3196:
[----:B---3--:R-:W-:-:S13]  /*262e0*/  ISETP.NE.AND P0, PT, R14, RZ, PT ;  /* 0x000000ff0e00720c */ /* 0x008fda0003f05270 */
[----:B------:R-:W-:Y:S05]  /*262f0*/  @P0 BRA `(.L_x_2653) ;  /* 0x0000000000900947 */ /* 0x000fea0003800000 */
[----:B------:R-:W-:-:S03]  /*26300*/  UMOV UR4, 0xffffffff ;  /* 0xffffffff00047882 */ /* 0x000fc60000000000 */
[----:B------:R-:W-:Y:S05]  /*26310*/  BRA.DIV UR4, `(.L_x_3015) ;  /* 0x0000004e04cc7947 */ /* 0x000fea000b800000 */
[----:B------:R-:W-:-:S13]  /*26320*/  ELECT P6, URZ, PT ;  /* 0x00000000003f782f */ /* 0x000fda00038c0000 */
.L_x_3199:
        /* <DEDUP_REMOVED lines=8> */
.L_x_3016:
[C---:B------:R-:W-:Y:S01]  /*263b0*/  IMAD R3, R28.reuse, 0x8, R5 ;  /* 0x000000081c037824 */ /* 0x040fe200078e0205 */
[----:B------:R-:W-:Y:S01]  /*263c0*/  SHF.L.U32 R2, R29, 0x1f, RZ ;  /* 0x0000001f1d027819 */ /* 0x000fe200000006ff */
[----:B------:R-:W-:-:S03]  /*263d0*/  VIADD R28, R28, 0x1 ;  /* 0x000000011c1c7836 */ /* 0x000fc60000000000 */
[----:B------:R-:W1:Y:S02]  /*263e0*/  SYNCS.PHASECHK.TRANS64.TRYWAIT P1, [R3+URZ+0x2a840], R2 ;  /* 0x02a84002030075a7 */ /* 0x000e64000802017f */
[----:B------:R-:W-:-:S04]  /*263f0*/  ISETP.NE.AND P2, PT, R28, 0x2, PT ;  /* 0x000000021c00780c */ /* 0x000fc80003f45270 */
[----:B------:R-:W-:Y:S01]  /*26400*/  SEL R0, RZ, 0x1, P2 ;  /* 0x00000001ff007807 */ /* 0x000fe20001000000 */
[----:B-1----:R-:W-:Y:S08]  /*26410*/  @!P1 BRA `(.L_x_3017) ;  /* 0x0000004c00ac9947 */ /* 0x002ff00003800000 */
.L_x_3200:
[----:B------:R-:W-:Y:S02]  /*26420*/  SEL R28, R28, RZ, P2 ;  /* 0x000000ff1c1c7207 */ /* 0x000fe40001000000 */
[----:B------:R-:W-:Y:S01]  /*26430*/  LOP3.LUT R0, R29, R0, RZ, 0x3c, !PT ;  /* 0x000000001d007212 */ /* 0x000fe200078e3cff */
[----:B------:R-:W-:Y:S06]  /*26440*/  @!P0 BRA `(.L_x_3018) ;  /* 0x0000000000048947 */ /* 0x000fec0003800000 */
[----:B------:R-:W-:Y:S01]  /*26450*/  BPT.TRAP 0x1 ;  /* 0x000000040000795c */ /* 0x000fe20000300000 */
.L_x_3018:
[----:B------:R-:W-:Y:S01]  /*26460*/  IMAD R5, R28, 0x8, R5 ;  /* 0x000000081c057824 */ /* 0x000fe200078e0205 */
[----:B------:R-:W-:-:S04]  /*26470*/  SHF.L.U32 R0, R0, 0x1f, RZ ;  /* 0x0000001f00007819 */ /* 0x000fc800000006ff */
[----:B------:R-:W3:Y:S02]  /*26480*/  SYNCS.PHASECHK.TRANS64.TRYWAIT P1, [R5+URZ+0x2a840], R0 ;  /* 0x02a84000050075a7 */ /* 0x000ee4000802017f */
[----:B---3--:R-:W-:Y:S05]  /*26490*/  @!P1 BRA `(.L_x_3019) ;  /* 0x0000004c00a09947 */ /* 0x008fea0003800000 */
.L_x_3201:
[----:B------:R-:W-:Y:S05]  /*264a0*/  @!P0 BRA `(.L_x_3020) ;  /* 0x0000000000048947 */ /* 0x000fea0003800000 */
[----:B------:R-:W-:Y:S01]  /*264b0*/  BPT.TRAP 0x1 ;  /* 0x000000040000795c */ /* 0x000fe20000300000 */
.L_x_3020:
[----:B------:R-:W4:Y:S02]  /*264c0*/  SYNCS.PHASECHK.TRANS64.TRYWAIT P1, [R3+URZ+0x2a860], R2 ;  /* 0x02a86002030075a7 */ /* 0x000f24000802017f */
[----:B----4-:R-:W-:Y:S05]  /*264d0*/  @!P1 BRA `(.L_x_3021) ;  /* 0x0000004c00a49947 */ /* 0x010fea0003800000 */
.L_x_3202:
[----:B------:R-:W-:Y:S05]  /*264e0*/  @!P0 BRA `(.L_x_3022) ;  /* 0x0000000000048947 */ /* 0x000fea0003800000 */
[----:B------:R-:W-:Y:S01]  /*264f0*/  BPT.TRAP 0x1 ;  /* 0x000000040000795c */ /* 0x000fe20000300000 */
.L_x_3022:
[----:B------:R0:W0:Y:S02]  /*26500*/  SYNCS.PHASECHK.TRANS64.TRYWAIT P0, [R5+URZ+0x2a860], R0 ;  /* 0x02a86000050075a7 */ /* 0x000024000800017f */
[----:B0-----:R-:W-:Y:S05]  /*26510*/  @!P0 NANOSLEEP.SYNCS 0x989680 ;  /* 0x009896800000895d */ /* 0x001fea0003900000 */
[----:B------:R-:W0:Y:S02]  /*26520*/  @!P0 SYNCS.PHASECHK.TRANS64 P0, [R5+URZ+0x2a860], R0 ;  /* 0x02a86000050085a7 */ /* 0x000e24000800007f */
[----:B0-----:R-:W-:Y:S05]  /*26530*/  @!P0 BRA `(.L_x_3022) ;  /* 0xfffffffc00f08947 */ /* 0x001fea000383ffff */
.L_x_2653:
[----:B------:R-:W-:Y:S05]  /*26540*/  BSYNC B9 ;  /* 0x0000000000097941 */ /* 0x000fea0003800000 */
.L_x_2650:
[----:B------:R-:W-:Y:S05]  /*26550*/  EXIT ;  /* 0x000000000000794d */ /* 0x000fea0003800000 */
.L_x_2673:
[----:B0-----:R0:W1:Y:S02]  /*26560*/  SYNCS.PHASECHK.TRANS64.TRYWAIT P6, [R84+URZ+0x2a890], R85 ;  /* 0x02a89055540075a7 */ /* 0x00106400080c017f */
[----:B-1----:R-:W-:Y:S05]  /*26570*/  @!P6 NANOSLEEP.SYNCS 0x989680 ;  /* 0x009896800000e95d */ /* 0x002fea0003900000 */
[----:B------:R-:W1:Y:S02]  /*26580*/  @!P6 SYNCS.PHASECHK.TRANS64 P6, [R84+URZ+0x2a890], R85 ;  /* 0x02a890555400e5a7 */ /* 0x000e6400080c007f */
[----:B-1----:R-:W-:Y:S05]  /*26590*/  @!P6 BRA `(.L_x_2673) ;  /* 0xfffffffc00f0e947 */ /* 0x002fea000383ffff */
[----:B------:R-:W-:Y:S05]  /*265a0*/  BRA `(.L_x_3023) ;  /* 0xfffffdd400a47947 */ /* 0x000fea000383ffff */
.L_x_2674:
        /* <DEDUP_REMOVED lines=8> */
.L_x_3025:
[----:B------:R-:W-:Y:S05]  /*26630*/  BSYNC B1 ;  /* 0x0000000000017941 */ /* 0x000fea0003800000 */
.L_x_3024:
        /* <DEDUP_REMOVED lines=8> */
.L_x_3026:
[----:B------:R-:W-:Y:S01]  /*266c0*/  IMAD.MOV.U32 R11, RZ, RZ, R14 ;  /* 0x000000ffff0b7224 */ /* 0x000fe200078e000e */
[----:B------:R-:W-:Y:S06]  /*266d0*/  BRA `(.L_x_3027) ;  /* 0xfffffdd4006c7947 */ /* 0x000fec000383ffff */
.L_x_2699:
        /* <DEDUP_REMOVED lines=8> */
.L_x_3029:
[----:B------:R-:W-:Y:S05]  /*26760*/  BSYNC B1 ;  /* 0x0000000000017941 */ /* 0x000fea0003800000 */
.L_x_3028:
        /* <DEDUP_REMOVED lines=8> */
.L_x_3030:
[----:B------:R-:W-:Y:S01]  /*267f0*/  IMAD.MOV.U32 R119, RZ, RZ, R14 ;  /* 0x000000ffff777224 */ /* 0x000fe200078e000e */
[----:B------:R-:W-:Y:S06]  /*26800*/  BRA `(.L_x_3031) ;  /* 0xfffffde800cc7947 */ /* 0x000fec000383ffff */
.L_x_2729:
[----:B0-----:R0:W1:Y:S02]  /*26810*/  SYNCS.PHASECHK.TRANS64.TRYWAIT P6, [R84+URZ+0x2a890], R85 ;  /* 0x02a89055540075a7 */ /* 0x00106400080c017f */
[----:B-1----:R-:W-:Y:S05]  /*26820*/  @!P6 NANOSLEEP.SYNCS 0x989680 ;  /* 0x009896800000e95d */ /* 0x002fea0003900000 */
[----:B------:R-:W1:Y:S02]  /*26830*/  @!P6 SYNCS.PHASECHK.TRANS64 P6, [R84+URZ+0x2a890], R85 ;  /* 0x02a890555400e5a7 */ /* 0x000e6400080c007f */
[----:B-1----:R-:W-:Y:S05]  /*26840*/  @!P6 BRA `(.L_x_2729) ;  /* 0xfffffffc00f0e947 */ /* 0x002fea000383ffff */
[----:B------:R-:W-:Y:S05]  /*26850*/  BRA `(.L_x_3032) ;  /* 0xfffffe0c00107947 */ /* 0x000fea000383ffff */
.L_x_2730:
        /* <DEDUP_REMOVED lines=8> */
.L_x_3034:
[----:B------:R-:W-:Y:S05]  /*268e0*/  BSYNC B1 ;  /* 0x0000000000017941 */ /* 0x000fea0003800000 */
.L_x_3033:
[----:B------:R-:W-:Y:S01]  /*268f0*/  IMAD.MOV.U32 R13, RZ, RZ, R119 ;  /* 0x000000ffff0d7224 */ /* 0x000fe200078e0077 */
[----:B------:R-:W-:Y:S01]  /*26900*/  MOV R117, R14 ;  /* 0x0000000e00757202 */ /* 0x000fe20000000f00 */
[----:B------:R-:W-:Y:S02]  /*26910*/  IMAD.MOV.U32 R12, RZ, RZ, RZ ;  /* 0x000000ffff0c7224 */ /* 0x000fe400078e00ff */
[----:B------:R-:W-:Y:S02]  /*26920*/  IMAD.MOV.U32 R11, RZ, RZ, 0x1c1f ;  /* 0x00001c1fff0b7424 */ /* 0x000fe400078e00ff */
[----:B------:R-:W-:-:S07]  /*26930*/  IMAD.MOV.U32 R15, RZ, RZ, -0x1 ;  /* 0xffffffffff0f7424 */ /* 0x000fce00078e00ff */
[----:B------:R-:W-:Y:S05]  /*26940*/  WARPSYNC.COLLECTIVE R15, `(.L_x_3035) ;  /* 0x000000000f087348 */ /* 0x000fea0003c00000 */
[----:B------:R0:W1:Y:S02]  /*26950*/  SHFL.IDX P6, R14, R13, R12, R11 ;  /* 0x0000000c0d0e7389 */ /* 0x00006400000c000b */
[----:B01----:R-:W-:Y:S01]  /*26960*/  ENDCOLLECTIVE ;  /* 0x000000000000791b */ /* 0x003fe20003800000 */
.L_x_3035:
[----:B------:R-:W-:Y:S01]  /*26970*/  IMAD.MOV.U32 R11, RZ, RZ, R14 ;  /* 0x000000ffff0b7224 */ /* 0x000fe200078e000e */
[----:B------:R-:W-:Y:S06]  /*26980*/  BRA `(.L_x_3036) ;  /* 0xfffffe0800e07947 */ /* 0x000fec000383ffff */
.L_x_2743:
        /* <DEDUP_REMOVED lines=8> */
.L_x_3038:
[----:B------:R-:W-:Y:S05]  /*26a10*/  BSYNC B1 ;  /* 0x0000000000017941 */ /* 0x000fea0003800000 */
.L_x_3037:
        /* <DEDUP_REMOVED lines=8> */
.L_x_3039:
[----:B------:R-:W-:Y:S01]  /*26aa0*/  IMAD.MOV.U32 R119, RZ, RZ, R14 ;  /* 0x000000ffff777224 */ /* 0x000fe200078e000e */
[----:B------:R-:W-:Y:S06]  /*26ab0*/  BRA `(.L_x_3040) ;  /* 0xfffffe2000a47947 */ /* 0x000fec000383ffff */
.L_x_2756:
[----:B0-----:R0:W1:Y:S02]  /*26ac0*/  SYNCS.PHASECHK.TRANS64.TRYWAIT P4, [R84+URZ+0x2a890], R85 ;  /* 0x02a89055540075a7 */ /* 0x001064000808017f */
[----:B-1----:R-:W-:Y:S05]  /*26ad0*/  @!P4 NANOSLEEP.SYNCS 0x989680 ;  /* 0x009896800000c95d */ /* 0x002fea0003900000 */
[----:B------:R-:W1:Y:S02]  /*26ae0*/  @!P4 SYNCS.PHASECHK.TRANS64 P4, [R84+URZ+0x2a890], R85 ;  /* 0x02a890555400c5a7 */ /* 0x000e64000808007f */
[----:B-1----:R-:W-:Y:S05]  /*26af0*/  @!P4 BRA `(.L_x_2756) ;  /* 0xfffffffc00f0c947 */ /* 0x002fea000383ffff */
[----:B------:R-:W-:Y:S05]  /*26b00*/  BRA `(.L_x_3041) ;  /* 0xfffffe3800a87947 */ /* 0x000fea000383ffff */
.L_x_2757:
        /* <DEDUP_REMOVED lines=8> */
.L_x_3043:
[----:B------:R-:W-:Y:S05]  /*26b90*/  BSYNC B1 ;  /* 0x0000000000017941 */ /* 0x000fea0003800000 */
.L_x_3042:
        /* <DEDUP_REMOVED lines=8> */
.L_x_3044:
[----:B------:R-:W-:Y:S01]  /*26c20*/  IMAD.MOV.U32 R37, RZ, RZ, R14 ;  /* 0x000000ffff257224 */ /* 0x000fe200078e000e */
[----:B------:R-:W-:Y:S06]  /*26c30*/  BRA `(.L_x_3045) ;  /* 0xfffffe3800c47947 */ /* 0x000fec000383ffff */
.L_x_2760:
        /* <DEDUP_REMOVED lines=8> */
.L_x_3047:
[----:B------:R-:W-:Y:S05]  /*26cc0*/  BSYNC B1 ;  /* 0x0000000000017941 */ /* 0x000fea0003800000 */
.L_x_3046:
        /* <DEDUP_REMOVED lines=8> */
.L_x_3048:
[----:B------:R-:W-:Y:S01]  /*26d50*/  IMAD.MOV.U32 R32, RZ, RZ, R14 ;  /* 0x000000ffff207224 */ /* 0x000fe200078e000e */
[----:B------:R-:W-:Y:S06]  /*26d60*/  BRA `(.L_x_3049) ;  /* 0xfffffe3c00207947 */ /* 0x000fec000383ffff */
.L_x_2764:
[----:B---3--:R3:W0:Y:S02]  /*26d70*/  SYNCS.PHASECHK.TRANS64.TRYWAIT P0, [R84+URZ+0x2a8b0], R85 ;  /* 0x02a8b055540075a7 */ /* 0x008624000800017f */
[----:B0-----:R-:W-:Y:S05]  /*26d80*/  @!P0 NANOSLEEP.SYNCS 0x989680 ;  /* 0x009896800000895d */ /* 0x001fea0003900000 */
[----:B------:R-:W0:Y:S02]  /*26d90*/  @!P0 SYNCS.PHASECHK.TRANS64 P0, [R84+URZ+0x2a8b0], R85 ;  /* 0x02a8b055540085a7 */ /* 0x000e24000800007f */
[----:B0-----:R-:W-:Y:S05]  /*26da0*/  @!P0 BRA `(.L_x_2764) ;  /* 0xfffffffc00f08947 */ /* 0x001fea000383ffff */
[----:B------:R-:W-:Y:S05]  /*26db0*/  BRA `(.L_x_3050) ;  /* 0xfffffe3c00f87947 */ /* 0x000fea000383ffff */
.L_x_2784:
        /* <DEDUP_REMOVED lines=8> */
.L_x_3052:
[----:B------:R-:W-:Y:S05]  /*26e40*/  BSYNC B1 ;  /* 0x0000000000017941 */ /* 0x000fea0003800000 */
.L_x_3051:
        /* <DEDUP_REMOVED lines=8> */
.L_x_3053:
[----:B------:R-:W-:Y:S01]  /*26ed0*/  MOV R13, R63 ;  /* 0x0000003f000d7202 */ /* 0x000fe20000000f00 */
[----:B------:R-:W-:-:S07]  /*26ee0*/  IMAD.MOV.U32 R8, RZ, RZ, R14 ;  /* 0x000000ffff087224 */ /* 0x000fce00078e000e */
[----:B------:R-:W-:Y:S05]  /*26ef0*/  WARPSYNC.COLLECTIVE R15, `(.L_x_3054) ;  /* 0x000000000f087348 */ /* 0x000fea0003c00000 */
[----:B------:R0:W1:Y:S02]  /*26f00*/  SHFL.IDX P6, R14, R13, R12, R11 ;  /* 0x0000000c0d0e7389 */ /* 0x00006400000c000b */
[----:B01----:R-:W-:Y:S01]  /*26f10*/  ENDCOLLECTIVE ;  /* 0x000000000000791b */ /* 0x003fe20003800000 */
.L_x_3054:
[----:B------:R-:W-:Y:S02]  /*26f20*/  IMAD.MOV.U32 R13, RZ, RZ, R3 ;  /* 0x000000ffff0d7224 */ /* 0x000fe400078e0003 */
[----:B------:R-:W-:-:S07]  /*26f30*/  IMAD.MOV.U32 R30, RZ, RZ, R14 ;  /* 0x000000ffff1e7224 */ /* 0x000fce00078e000e */
[----:B------:R-:W-:Y:S05]  /*26f40*/  WARPSYNC.COLLECTIVE R15, `(.L_x_3055) ;  /* 0x000000000f087348 */ /* 0x000fea0003c00000 */
[----:B------:R0:W1:Y:S02]  /*26f50*/  SHFL.IDX P6, R14, R13, R12, R11 ;  /* 0x0000000c0d0e7389 */ /* 0x00006400000c000b */
[----:B01----:R-:W-:Y:S01]  /*26f60*/  ENDCOLLECTIVE ;  /* 0x000000000000791b */ /* 0x003fe20003800000 */
.L_x_3055:
[----:B------:R-:W-:Y:S01]  /*26f70*/  IMAD.MOV.U32 R31, RZ, RZ, R14 ;  /* 0x000000ffff1f7224 */ /* 0x000fe200078e000e */
[----:B------:R-:W-:Y:S06]  /*26f80*/  BRA `(.L_x_3056) ;  /* 0xfffffe5000447947 */ /* 0x000fec000383ffff */
.L_x_2787:
[----:B------:R-:W-:Y:S01]  /*26f90*/  BSSY B1, `(.L_x_3057) ;  /* 0x0000008000017945 */ /* 0x000fe20003800000 */
[----:B------:R-:W-:Y:S02]  /*26fa0*/  IMAD.MOV.U32 R13, RZ, RZ, R0 ;  /* 0x000000ffff0d7224 */ /* 0x000fe400078e0000 */
[----:B------:R-:W-:Y:S02]  /*26fb0*/  IMAD.MOV.U32 R12, RZ, RZ, 0x1 ;  /* 0x00000001ff0c7424 */ /* 0x000fe400078e00ff */
[----:B------:R-:W-:Y:S02]  /*26fc0*/  IMAD.MOV.U32 R11, RZ, RZ, 0x1c1f ;  /* 0x00001c1fff0b7424 */ /* 0x000fe400078e00ff */
[----:B------:R-:W-:-:S07]  /*26fd0*/  IMAD.MOV.U32 R15, RZ, RZ, -0x1 ;  /* 0xffffffffff0f7424 */ /* 0x000fce00078e00ff */
[----:B-123--:R-:W-:Y:S05]  /*26fe0*/  WARPSYNC.COLLECTIVE R15, `(.L_x_3058) ;  /* 0x000000000f087348 */ /* 0x00efea0003c00000 */
[----:B------:R0:W4:Y:S02]  /*26ff0*/  SHFL.IDX P6, R14, R13, R12, R11 ;  /* 0x0000000c0d0e7389 */ /* 0x00012400000c000b */
[----:B01234-:R-:W-:Y:S01]  /*27000*/  ENDCOLLECTIVE ;  /* 0x000000000000791b */ /* 0x01ffe20003800000 */
.L_x_3058:
[----:B------:R-:W-:Y:S05]  /*27010*/  BSYNC B1 ;  /* 0x0000000000017941 */ /* 0x000fea0003800000 */
.L_x_3057:
        /* <DEDUP_REMOVED lines=8> */
.L_x_3059:
[----:B------:R-:W-:Y:S02]  /*270a0*/  IMAD.MOV.U32 R13, RZ, RZ, R63 ;  /* 0x000000ffff0d7224 */ /* 0x000fe400078e003f */
[----:B------:R-:W-:-:S07]  /*270b0*/  IMAD.MOV.U32 R65, RZ, RZ, R14 ;  /* 0x000000ffff417224 */ /* 0x000fce00078e000e */
[----:B------:R-:W-:Y:S05]  /*270c0*/  WARPSYNC.COLLECTIVE R15, `(.L_x_3060) ;  /* 0x000000000f087348 */ /* 0x000fea0003c00000 */
[----:B------:R0:W1:Y:S02]  /*270d0*/  SHFL.IDX P6, R14, R13, R12, R11 ;  /* 0x0000000c0d0e7389 */ /* 0x00006400000c000b */
[----:B01----:R-:W-:Y:S01]  /*270e0*/  ENDCOLLECTIVE ;  /* 0x000000000000791b */ /* 0x003fe20003800000 */
.L_x_3060:
[----:B------:R-:W-:Y:S02]  /*270f0*/  IMAD.MOV.U32 R13, RZ, RZ, R3 ;  /* 0x000000ffff0d7224 */ /* 0x000fe400078e0003 */
[----:B------:R-:W-:-:S07]  /*27100*/  IMAD.MOV.U32 R63, RZ, RZ, R14 ;  /* 0x000000ffff3f7224 */ /* 0x000fce00078e000e */
[----:B------:R-:W-:Y:S05]  /*27110*/  WARPSYNC.COLLECTIVE R15, `(.L_x_3061) ;  /* 0x000000000f087348 */ /* 0x000fea0003c00000 */
[----:B------:R0:W1:Y:S02]  /*27120*/  SHFL.IDX P6, R14, R13, R12, R11 ;  /* 0x0000000c0d0e7389 */ /* 0x00006400000c000b */
[----:B01----:R-:W-:Y:S01]  /*27130*/  ENDCOLLECTIVE ;  /* 0x000000000000791b */ /* 0x003fe20003800000 */
.L_x_3061:
[----:B------:R-:W-:Y:S01]  /*27140*/  IMAD.MOV.U32 R62, RZ, RZ, R14 ;  /* 0x000000ffff3e7224 */ /* 0x000fe200078e000e */
[----:B------:R-:W-:Y:S06]  /*27150*/  BRA `(.L_x_3062) ;  /* 0xfffffe5400fc7947 */ /* 0x000fec000383ffff */
.L_x_2791:
[----:B0-----:R0:W1:Y:S02]  /*27160*/  SYNCS.PHASECHK.TRANS64.TRYWAIT P0, [R2+URZ+0x2a800], R5 ;  /* 0x02a80005020075a7 */ /* 0x001064000800017f */
[----:B-1----:R-:W-:Y:S05]  /*27170*/  @!P0 NANOSLEEP.SYNCS 0x989680 ;  /* 0x009896800000895d */ /* 0x002fea0003900000 */
[----:B------:R-:W1:Y:S02]  /*27180*/  @!P0 SYNCS.PHASECHK.TRANS64 P0, [R2+URZ+0x2a800], R5 ;  /* 0x02a80005020085a7 */ /* 0x000e64000800007f */
[----:B-1----:R-:W-:Y:S05]  /*27190*/  @!P0 BRA `(.L_x_2791) ;  /* 0xfffffffc00f08947 */ /* 0x002fea000383ffff */
[----:B------:R-:W-:Y:S05]  /*271a0*/  BRA `(.L_x_3063) ;  /* 0xfffffe60002c7947 */ /* 0x000fea000383ffff */
.L_x_2815:
        /* <DEDUP_REMOVED lines=8> */
.L_x_3065:
[----:B------:R-:W-:Y:S05]  /*27230*/  BSYNC B1 ;  /* 0x0000000000017941 */ /* 0x000fea0003800000 */
.L_x_3064:
        /* <DEDUP_REMOVED lines=8> */
.L_x_3066:
[----:B------:R-:W-:Y:S02]  /*272c0*/  IMAD.MOV.U32 R13, RZ, RZ, R61 ;  /* 0x000000ffff0d7224 */ /* 0x000fe400078e003d */
[----:B------:R-:W-:-:S07]  /*272d0*/  IMAD.MOV.U32 R4, RZ, RZ, R14 ;  /* 0x000000ffff047224 */ /* 0x000fce00078e000e */
[----:B------:R-:W-:Y:S05]  /*272e0*/  WARPSYNC.COLLECTIVE R15, `(.L_x_3067) ;  /* 0x000000000f087348 */ /* 0x000fea0003c00000 */
[----:B------:R0:W1:Y:S02]  /*272f0*/  SHFL.IDX P6, R14, R13, R12, R11 ;  /* 0x0000000c0d0e7389 */ /* 0x00006400000c000b */
[----:B01----:R-:W-:Y:S01]  /*27300*/  ENDCOLLECTIVE ;  /* 0x000000000000791b */ /* 0x003fe20003800000 */
.L_x_3067:
[----:B------:R-:W-:Y:S02]  /*27310*/  IMAD.MOV.U32 R13, RZ, RZ, R0 ;  /* 0x000000ffff0d7224 */ /* 0x000fe400078e0000 */
[----:B------:R-:W-:-:S07]  /*27320*/  IMAD.MOV.U32 R7, RZ, RZ, R14 ;  /* 0x000000ffff077224 */ /* 0x000fce00078e000e */
[----:B------:R-:W-:Y:S05]  /*27330*/  WARPSYNC.COLLECTIVE R15, `(.L_x_3068) ;  /* 0x000000000f087348 */ /* 0x000fea0003c00000 */
[----:B------:R0:W1:Y:S02]  /*27340*/  SHFL.IDX P6, R14, R13, R12, R11 ;  /* 0x0000000c0d0e7389 */ /* 0x00006400000c000b */
[----:B01----:R-:W-:Y:S01]  /*27350*/  ENDCOLLECTIVE ;  /* 0x000000000000791b */ /* 0x003fe20003800000 */
.L_x_3068:
[----:B------:R-:W-:Y:S01]  /*27360*/  IMAD.MOV.U32 R8, RZ, RZ, R14 ;  /* 0x000000ffff087224 */ /* 0x000fe200078e000e */
[----:B------:R-:W-:Y:S06]  /*27370*/  BRA `(.L_x_3069) ;  /* 0xfffffe8400c07947 */ /* 0x000fec000383ffff */
.L_x_2818:
[----:B------:R-:W-:Y:S01]  /*27380*/  BSSY B1, `(.L_x_3070) ;  /* 0x0000008000017945 */ /* 0x000fe20003800000 */
[----:B------:R-:W-:Y:S02]  /*27390*/  IMAD.MOV.U32 R13, RZ, RZ, R21 ;  /* 0x000000ffff0d7224 */ /* 0x000fe400078e0015 */
[----:B------:R-:W-:Y:S02]  /*273a0*/  IMAD.MOV.U32 R12, RZ, RZ, 0x1 ;  /* 0x00000001ff0c7424 */ /* 0x000fe400078e00ff */
[----:B------:R-:W-:Y:S02]  /*273b0*/  IMAD.MOV.U32 R11, RZ, RZ, 0x1c1f ;  /* 0x00001c1fff0b7424 */ /* 0x000fe400078e00ff */
[----:B------:R-:W-:-:S07]  /*273c0*/  IMAD.MOV.U32 R15, RZ, RZ, -0x1 ;  /* 0xffffffffff0f7424 */ /* 0x000fce00078e00ff */
[----:B0-----:R-:W-:Y:S05]  /*273d0*/  WARPSYNC.COLLECTIVE R15, `(.L_x_3071) ;  /* 0x000000000f087348 */ /* 0x001fea0003c00000 */
[----:B------:R1:W2:Y:S02]  /*273e0*/  SHFL.IDX P6, R14, R13, R12, R11 ;  /* 0x0000000c0d0e7389 */ /* 0x0002a400000c000b */
[----:B012---:R-:W-:Y:S01]  /*273f0*/  ENDCOLLECTIVE ;  /* 0x000000000000791b */ /* 0x007fe20003800000 */
.L_x_3071:
[----:B------:R-:W-:Y:S05]  /*27400*/  BSYNC B1 ;  /* 0x0000000000017941 */ /* 0x000fea0003800000 */
.L_x_3070:
        /* <DEDUP_REMOVED lines=8> */
.L_x_3072:
[----:B------:R-:W-:Y:S02]  /*27490*/  IMAD.MOV.U32 R13, RZ, RZ, R61 ;  /* 0x000000ffff0d7224 */ /* 0x000fe400078e003d */
[----:B------:R-:W-:-:S07]  /*274a0*/  IMAD.MOV.U32 R20, RZ, RZ, R14 ;  /* 0x000000ffff147224 */ /* 0x000fce00078e000e */
[----:B------:R-:W-:Y:S05]  /*274b0*/  WARPSYNC.COLLECTIVE R15, `(.L_x_3073) ;  /* 0x000000000f087348 */ /* 0x000fea0003c00000 */
[----:B------:R0:W1:Y:S02]  /*274c0*/  SHFL.IDX P6, R14, R13, R12, R11 ;  /* 0x0000000c0d0e7389 */ /* 0x00006400000c000b */
[----:B01----:R-:W-:Y:S01]  /*274d0*/  ENDCOLLECTIVE ;  /* 0x000000000000791b */ /* 0x003fe20003800000 */
.L_x_3073:
[----:B------:R-:W-:Y:S02]  /*274e0*/  IMAD.MOV.U32 R13, RZ, RZ, R0 ;  /* 0x000000ffff0d7224 */ /* 0x000fe400078e0000 */
[----:B------:R-:W-:-:S07]  /*274f0*/  IMAD.MOV.U32 R61, RZ, RZ, R14 ;  /* 0x000000ffff3d7224 */ /* 0x000fce00078e000e */
[----:B------:R-:W-:Y:S05]  /*27500*/  WARPSYNC.COLLECTIVE R15, `(.L_x_3074) ;  /* 0x000000000f087348 */ /* 0x000fea0003c00000 */
[----:B------:R0:W1:Y:S02]  /*27510*/  SHFL.IDX P6, R14, R13, R12, R11 ;  /* 0x0000000c0d0e7389 */ /* 0x00006400000c000b */
[----:B01----:R-:W-:Y:S01]  /*27520*/  ENDCOLLECTIVE ;  /* 0x000000000000791b */ /* 0x003fe20003800000 */
.L_x_3074:
[----:B------:R-:W-:Y:S01]  /*27530*/  IMAD.MOV.U32 R0, RZ, RZ, R14 ;  /* 0x000000ffff007224 */ /* 0x000fe200078e000e */
[----:B------:R-:W-:Y:S06]  /*27540*/  BRA `(.L_x_3075) ;  /* 0xfffffe8c00007947 */ /* 0x000fec000383ffff */
.L_x_2822:
[----:B0-----:R0:W1:Y:S02]  /*27550*/  SYNCS.PHASECHK.TRANS64.TRYWAIT P0, [R2+URZ+0x2a800], R61 ;  /* 0x02a8003d020075a7 */ /* 0x001064000800017f */
[----:B-1----:R-:W-:Y:S05]  /*27560*/  @!P0 NANOSLEEP.SYNCS 0x989680 ;  /* 0x009896800000895d */ /* 0x002fea0003900000 */
[----:B------:R-:W1:Y:S02]  /*27570*/  @!P0 SYNCS.PHASECHK.TRANS64 P0, [R2+URZ+0x2a800], R61 ;  /* 0x02a8003d020085a7 */ /* 0x000e64000800007f */
[----:B-1----:R-:W-:Y:S05]  /*27580*/  @!P0 BRA `(.L_x_2822) ;  /* 0xfffffffc00f08947 */ /* 0x002fea000383ffff */
[----:B------:R-:W-:Y:S05]  /*27590*/  BRA `(.L_x_3076) ;  /* 0xfffffe9000987947 */ /* 0x000fea000383ffff */
.L_x_2836:
[----:B-1----:R1:W2:Y:S02]  /*275a0*/  SYNCS.PHASECHK.TRANS64.TRYWAIT P1, [R0+URZ+0x2a830], R3 ;  /* 0x02a83003000075a7 */ /* 0x0022a4000802017f */
[----:B--2---:R-:W-:Y:S05]  /*275b0*/  @!P1 NANOSLEEP.SYNCS 0x989680 ;  /* 0x009896800000995d */ /* 0x004fea0003900000 */
[----:B------:R-:W2:Y:S02]  /*275c0*/  @!P1 SYNCS.PHASECHK.TRANS64 P1, [R0+URZ+0x2a830], R3 ;  /* 0x02a83003000095a7 */ /* 0x000ea4000802007f */
[----:B--2---:R-:W-:Y:S05]  /*275d0*/  @!P1 BRA `(.L_x_2836) ;  /* 0xfffffffc00f09947 */ /* 0x004fea000383ffff */
[----:B------:R-:W-:Y:S05]  /*275e0*/  BRA `(.L_x_2835) ;  /* 0xfffffebc00147947 */ /* 0x000fea000383ffff */
.L_x_2844:
[----:B-1----:R1:W2:Y:S02]  /*275f0*/  SYNCS.PHASECHK.TRANS64.TRYWAIT P2, [R14+URZ+0x2a830], R9 ;  /* 0x02a830090e0075a7 */ /* 0x0022a4000804017f */
[----:B--2---:R-:W-:Y:S05]  /*27600*/  @!P2 NANOSLEEP.SYNCS 0x989680 ;  /* 0x009896800000a95d */ /* 0x004fea0003900000 */
[----:B------:R-:W2:Y:S02]  /*27610*/  @!P2 SYNCS.PHASECHK.TRANS64 P2, [R14+URZ+0x2a830], R9 ;  /* 0x02a830090e00a5a7 */ /* 0x000ea4000804007f */
[----:B--2---:R-:W-:Y:S05]  /*27620*/  @!P2 BRA `(.L_x_2844) ;  /* 0xfffffffc00f0a947 */ /* 0x004fea000383ffff */
[----:B------:R-:W-:Y:S05]  /*27630*/  BRA `(.L_x_2843) ;  /* 0xfffffee4004c7947 */ /* 0x000fea000383ffff */
.L_x_2849:
[----:B-1----:R1:W2:Y:S02]  /*27640*/  SYNCS.PHASECHK.TRANS64.TRYWAIT P2, [R20+URZ+0x2a850], R5 ;  /* 0x02a85005140075a7 */ /* 0x0022a4000804017f */
[----:B--2---:R-:W-:Y:S05]  /*27650*/  @!P2 NANOSLEEP.SYNCS 0x989680 ;  /* 0x009896800000a95d */ /* 0x004fea0003900000 */
[----:B------:R-:W2:Y:S02]  /*27660*/  @!P2 SYNCS.PHASECHK.TRANS64 P2, [R20+URZ+0x2a850], R5 ;  /* 0x02a850051400a5a7 */ /* 0x000ea4000804007f */
[----:B--2---:R-:W-:Y:S05]  /*27670*/  @!P2 BRA `(.L_x_2849) ;  /* 0xfffffffc00f0a947 */ /* 0x004fea000383ffff */
[----:B------:R-:W-:Y:S05]  /*27680*/  BRA `(.L_x_2848) ;  /* 0xfffffef000687947 */ /* 0x000fea000383ffff */
.L_x_2859:
[----:B-1----:R1:W2:Y:S02]  /*27690*/  SYNCS.PHASECHK.TRANS64.TRYWAIT P1, [R8+URZ+0x2a830], R9 ;  /* 0x02a83009080075a7 */ /* 0x0022a4000802017f */
[----:B--2---:R-:W-:Y:S05]  /*276a0*/  @!P1 NANOSLEEP.SYNCS 0x989680 ;  /* 0x009896800000995d */ /* 0x004fea0003900000 */
[----:B------:R-:W2:Y:S02]  /*276b0*/  @!P1 SYNCS.PHASECHK.TRANS64 P1, [R8+URZ+0x2a830], R9 ;  /* 0x02a83009080095a7 */ /* 0x000ea4000802007f */
[----:B--2---:R-:W-:Y:S05]  /*276c0*/  @!P1 BRA `(.L_x_2859) ;  /* 0xfffffffc00f09947 */ /* 0x004fea000383ffff */
[----:B------:R-:W-:Y:S05]  /*276d0*/  BRA `(.L_x_2858) ;  /* 0xffffff1000b47947 */ /* 0x000fea000383ffff */
.L_x_2864:
[----:B-1----:R1:W2:Y:S02]  /*276e0*/  SYNCS.PHASECHK.TRANS64.TRYWAIT P1, [R14+URZ+0x2a850], R5 ;  /* 0x02a850050e0075a7 */ /* 0x0022a4000802017f */
[----:B--2---:R-:W-:Y:S05]  /*276f0*/  @!P1 NANOSLEEP.SYNCS 0x989680 ;  /* 0x009896800000995d */ /* 0x004fea0003900000 */
[----:B------:R-:W2:Y:S02]  /*27700*/  @!P1 SYNCS.PHASECHK.TRANS64 P1, [R14+URZ+0x2a850], R5 ;  /* 0x02a850050e0095a7 */ /* 0x000ea4000802007f */
[----:B--2---:R-:W-:Y:S05]  /*27710*/  @!P1 BRA `(.L_x_2864) ;  /* 0xfffffffc00f09947 */ /* 0x004fea000383ffff */
[----:B------:R-:W-:Y:S05]  /*27720*/  BRA `(.L_x_2863) ;  /* 0xffffff1c00d07947 */ /* 0x000fea000383ffff */
.L_x_2872:
[----:B-1----:R1:W2:Y:S02]  /*27730*/  SYNCS.PHASECHK.TRANS64.TRYWAIT P1, [R6+URZ+0x2a850], R5 ;  /* 0x02a85005060075a7 */ /* 0x0022a4000802017f */
[----:B--2---:R-:W-:Y:S05]  /*27740*/  @!P1 NANOSLEEP.SYNCS 0x989680 ;  /* 0x009896800000995d */ /* 0x004fea0003900000 */
[----:B------:R-:W2:Y:S02]  /*27750*/  @!P1 SYNCS.PHASECHK.TRANS64 P1, [R6+URZ+0x2a850], R5 ;  /* 0x02a85005060095a7 */ /* 0x000ea4000802007f */
[----:B--2---:R-:W-:Y:S05]  /*27760*/  @!P1 BRA `(.L_x_2872) ;  /* 0xfffffffc00f09947 */ /* 0x004fea000383ffff */
[----:B------:R-:W-:Y:S05]  /*27770*/  BRA `(.L_x_2871) ;  /* 0xffffff3c002c7947 */ /* 0x000fea000383ffff */
.L_x_2914:
[----:B------:R-:W0:Y:S01]  /*27780*/  S2R R12, SR_TID.X ;  /* 0x00000000000c7919 */ /* 0x000e220000002100 */
[----:B------:R-:W-:Y:S01]  /*27790*/  BSSY B1, `(.L_x_3077) ;  /* 0x000000a000017945 */ /* 0x000fe20003800000 */
[----:B------:R-:W-:Y:S02]  /*277a0*/  IMAD.MOV.U32 R11, RZ, RZ, 0x1f ;  /* 0x0000001fff0b7424 */ /* 0x000fe400078e00ff */
[----:B------:R-:W-:Y:S01]  /*277b0*/  IMAD.MOV.U32 R15, RZ, RZ, -0x1 ;  /* 0xffffffffff0f7424 */ /* 0x000fe200078e00ff */
[----:B0-----:R-:W-:-:S04]  /*277c0*/  SHF.R.U32.HI R12, RZ, 0x5, R12 ;  /* 0x00000005ff0c7819 */ /* 0x001fc8000001160c */
[----:B------:R-:W-:-:S04]  /*277d0*/  LOP3.LUT R12, R12, 0x3, RZ, 0xc0, !PT ;  /* 0x000000030c0c7812 */ /* 0x000fc800078ec0ff */
[----:B------:R-:W-:Y:S01]  /*277e0*/  MOV R13, R12 ;  /* 0x0000000c000d7202 */ /* 0x000fe20000000f00 */
[----:B------:R-:W-:-:S07]  /*277f0*/  IMAD.MOV.U32 R12, RZ, RZ, RZ ;  /* 0x000000ffff0c7224 */ /* 0x000fce00078e00ff */
[----:B------:R-:W-:Y:S05]  /*27800*/  WARPSYNC.COLLECTIVE R15, `(.L_x_3078) ;  /* 0x000000000f087348 */ /* 0x000fea0003c00000 */
[----:B------:R0:W1:Y:S02]  /*27810*/  SHFL.IDX P6, R14, R13, R12, R11 ;  /* 0x0000000c0d0e7389 */ /* 0x00006400000c000b */
[----:B01----:R-:W-:Y:S01]  /*27820*/  ENDCOLLECTIVE ;  /* 0x000000000000791b */ /* 0x003fe20003800000 */
.L_x_3078:
[----:B------:R-:W-:Y:S05]  /*27830*/  BSYNC B1 ;  /* 0x0000000000017941 */ /* 0x000fea0003800000 */
.L_x_3077:
[----:B------:R-:W-:Y:S05]  /*27840*/  BRA `(.L_x_3079) ;  /* 0xffffff8c00887947 */ /* 0x000fea000383ffff */
.L_x_2916:
[----:B------:R-:W-:Y:S01]  /*27850*/  BSSY B1, `(.L_x_3080) ;  /* 0x0000006000017945 */ /* 0x000fe20003800000 */
[----:B------:R-:W-:-:S07]  /*27860*/  IMAD.MOV.U32 R15, RZ, RZ, -0x1 ;  /* 0xffffffffff0f7424 */ /* 0x000fce00078e00ff */
[----:B0-----:R-:W-:Y:S05]  /*27870*/  WARPSYNC.COLLECTIVE R15, `(.L_x_3081) ;  /* 0x000000000f0c7348 */ /* 0x001fea0003c00000 */
[----:B------:R-:W-:Y:S02]  /*27880*/  ELECT P6, UR62, PT ;  /* 0x00000000003e782f */ /* 0x000fe400038c0000 */
[----:B------:R-:W-:Y:S01]  /*27890*/  MOV R14, UR62 ;  /* 0x0000003e000e7c02 */ /* 0x000fe20008000f00 */
[----:B0-----:R-:W-:Y:S10]  /*278a0*/  ENDCOLLECTIVE ;  /* 0x000000000000791b */ /* 0x001ff40003800000 */
.L_x_3081:
[----:B------:R-:W-:Y:S05]  /*278b0*/  BSYNC B1 ;  /* 0x0000000000017941 */ /* 0x000fea0003800000 */
.L_x_3080:
[----:B------:R-:W-:Y:S05]  /*278c0*/  BRA `(.L_x_2915) ;  /* 0xffffff8c00807947 */ /* 0x000fea000383ffff */
.L_x_2918:
[----:B0-----:R0:W1:Y:S02]  /*278d0*/  SYNCS.PHASECHK.TRANS64.TRYWAIT P0, [R22+URZ+0x2a820], R9 ;  /* 0x02a82009160075a7 */ /* 0x001064000800017f */
[----:B-1----:R-:W-:Y:S05]  /*278e0*/  @!P0 NANOSLEEP.SYNCS 0x989680 ;  /* 0x009896800000895d */ /* 0x002fea0003900000 */
[----:B------:R-:W1:Y:S02]  /*278f0*/  @!P0 SYNCS.PHASECHK.TRANS64 P0, [R22+URZ+0x2a820], R9 ;  /* 0x02a82009160085a7 */ /* 0x000e64000800007f */
[----:B-1----:R-:W-:Y:S05]  /*27900*/  @!P0 BRA `(.L_x_2918) ;  /* 0xfffffffc00f08947 */ /* 0x002fea000383ffff */
[----:B------:R-:W-:Y:S05]  /*27910*/  BRA `(.L_x_3082) ;  /* 0xffffff8c00907947 */ /* 0x000fea000383ffff */
.L_x_2922:
[----:B-1----:R1:W2:Y:S02]  /*27920*/  SYNCS.PHASECHK.TRANS64.TRYWAIT P0, [R13+URZ+0x2a8a0], R12 ;  /* 0x02a8a00c0d0075a7 */ /* 0x0022a4000800017f */
[----:B--2---:R-:W-:Y:S05]  /*27930*/  @!P0 NANOSLEEP.SYNCS 0x989680 ;  /* 0x009896800000895d */ /* 0x004fea0003900000 */
[----:B------:R-:W2:Y:S02]  /*27940*/  @!P0 SYNCS.PHASECHK.TRANS64 P0, [R13+URZ+0x2a8a0], R12 ;  /* 0x02a8a00c0d0085a7 */ /* 0x000ea4000800007f */
[----:B--2---:R-:W-:Y:S05]  /*27950*/  @!P0 BRA `(.L_x_2922) ;  /* 0xfffffffc00f08947 */ /* 0x004fea000383ffff */
[----:B------:R-:W-:Y:S05]  /*27960*/  BRA `(.L_x_3083) ;  /* 0xffffff8c00a87947 */ /* 0x000fea000383ffff */
.L_x_2929:
[----:B0-----:R0:W2:Y:S02]  /*27970*/  SYNCS.PHASECHK.TRANS64.TRYWAIT P0, [R13+URZ+0x2a8c0], R12 ;  /* 0x02a8c00c0d0075a7 */ /* 0x0010a4000800017f */
[----:B--2---:R-:W-:Y:S05]  /*27980*/  @!P0 NANOSLEEP.SYNCS 0x989680 ;  /* 0x009896800000895d */ /* 0x004fea0003900000 */
[----:B------:R-:W2:Y:S02]  /*27990*/  @!P0 SYNCS.PHASECHK.TRANS64 P0, [R13+URZ+0x2a8c0], R12 ;  /* 0x02a8c00c0d0085a7 */ /* 0x000ea4000800007f */
[----:B--2---:R-:W-:Y:S05]  /*279a0*/  @!P0 BRA `(.L_x_2929) ;  /* 0xfffffffc00f08947 */ /* 0x004fea000383ffff */
[----:B------:R-:W-:Y:S05]  /*279b0*/  BRA `(.L_x_3084) ;  /* 0xffffff9000a07947 */ /* 0x000fea000383ffff */
.L_x_2937:
[----:B-1----:R1:W2:Y:S02]  /*279c0*/  SYNCS.PHASECHK.TRANS64.TRYWAIT P1, [R12+URZ+0x2a8a0], R11 ;  /* 0x02a8a00b0c0075a7 */ /* 0x0022a4000802017f */
[----:B--2---:R-:W-:Y:S05]  /*279d0*/  @!P1 NANOSLEEP.SYNCS 0x989680 ;  /* 0x009896800000995d */ /* 0x004fea0003900000 */
[----:B------:R-:W2:Y:S02]  /*279e0*/  @!P1 SYNCS.PHASECHK.TRANS64 P1, [R12+URZ+0x2a8a0], R11 ;  /* 0x02a8a00b0c0095a7 */ /* 0x000ea4000802007f */
[----:B--2---:R-:W-:Y:S05]  /*279f0*/  @!P1 BRA `(.L_x_2937) ;  /* 0xfffffffc00f09947 */ /* 0x004fea000383ffff */
[----:B------:R-:W-:Y:S05]  /*27a00*/  BRA `(.L_x_3085) ;  /* 0xffffff94009c7947 */ /* 0x000fea000383ffff */
.L_x_2944:
[----:B0-----:R0:W2:Y:S02]  /*27a10*/  SYNCS.PHASECHK.TRANS64.TRYWAIT P1, [R12+URZ+0x2a8c0], R11 ;  /* 0x02a8c00b0c0075a7 */ /* 0x0010a4000802017f */
[----:B--2---:R-:W-:Y:S05]  /*27a20*/  @!P1 NANOSLEEP.SYNCS 0x989680 ;  /* 0x009896800000995d */ /* 0x004fea0003900000 */
[----:B------:R-:W2:Y:S02]  /*27a30*/  @!P1 SYNCS.PHASECHK.TRANS64 P1, [R12+URZ+0x2a8c0], R11 ;  /* 0x02a8c00b0c0095a7 */ /* 0x000ea4000802007f */
[----:B--2---:R-:W-:Y:S05]  /*27a40*/  @!P1 BRA `(.L_x_2944) ;  /* 0xfffffffc00f09947 */ /* 0x004fea000383ffff */
[----:B------:R-:W-:Y:S05]  /*27a50*/  BRA `(.L_x_3086) ;  /* 0xffffff9800907947 */ /* 0x000fea000383ffff */
.L_x_2960:
        /* <DEDUP_REMOVED lines=11> */
.L_x_3088:
[----:B------:R-:W-:Y:S05]  /*27b10*/  BSYNC B0 ;  /* 0x0000000000007941 */ /* 0x000fea0003800000 */
.L_x_3087:
[----:B------:R-:W-:Y:S05]  /*27b20*/  BRA `(.L_x_3089) ;  /* 0xffffffa8005c7947 */ /* 0x000fea000383ffff */
.L_x_2963:
[----:B-1----:R1:W2:Y:S02]  /*27b30*/  SYNCS.PHASECHK.TRANS64.TRYWAIT P0, [R7+URZ+0x2a840], R2 ;  /* 0x02a84002070075a7 */ /* 0x0022a4000800017f */
[----:B--2---:R-:W-:Y:S05]  /*27b40*/  @!P0 NANOSLEEP.SYNCS 0x989680 ;  /* 0x009896800000895d */ /* 0x004fea0003900000 */
[----:B------:R-:W2:Y:S02]  /*27b50*/  @!P0 SYNCS.PHASECHK.TRANS64 P0, [R7+URZ+0x2a840], R2 ;  /* 0x02a84002070085a7 */ /* 0x000ea4000800007f */
[----:B--2---:R-:W-:Y:S05]  /*27b60*/  @!P0 BRA `(.L_x_2963) ;  /* 0xfffffffc00f08947 */ /* 0x004fea000383ffff */
[----:B------:R-:W-:Y:S05]  /*27b70*/  BRA `(.L_x_3090) ;  /* 0xffffffa800ac7947 */ /* 0x000fea000383ffff */
.L_x_2964:
        /* <DEDUP_REMOVED lines=8> */
.L_x_3092:
[----:B------:R-:W-:Y:S05]  /*27c00*/  BSYNC B0 ;  /* 0x0000000000007941 */ /* 0x000fea0003800000 */
.L_x_3091:
        /* <DEDUP_REMOVED lines=9> */
.L_x_3093:
[----:B------:R-:W-:Y:S02]  /*27ca0*/  IMAD.MOV.U32 R13, RZ, RZ, R0 ;  /* 0x000000ffff0d7224 */ /* 0x000fe400078e0000 */
[----:B------:R-:W-:Y:S02]  /*27cb0*/  IMAD.MOV.U32 R12, RZ, RZ, 0x1 ;  /* 0x00000001ff0c7424 */ /* 0x000fe400078e00ff */
[----:B------:R-:W-:-:S07]  /*27cc0*/  IMAD.MOV.U32 R3, RZ, RZ, R14 ;  /* 0x000000ffff037224 */ /* 0x000fce00078e000e */
[----:B------:R-:W-:Y:S05]  /*27cd0*/  WARPSYNC.COLLECTIVE R15, `(.L_x_3094) ;  /* 0x000000000f087348 */ /* 0x000fea0003c00000 */
[----:B------:R0:W1:Y:S02]  /*27ce0*/  SHFL.IDX P6, R14, R13, R12, R11 ;  /* 0x0000000c0d0e7389 */ /* 0x00006400000c000b */
[----:B01----:R-:W-:Y:S01]  /*27cf0*/  ENDCOLLECTIVE ;  /* 0x000000000000791b */ /* 0x003fe20003800000 */
.L_x_3094:
        /* <DEDUP_REMOVED lines=17> */
.L_x_3095:
[----:B------:R-:W-:Y:S02]  /*27e10*/  @P1 IMAD R8, R5, 0x2, R22 ;  /* 0x0000000205081824 */ /* 0x000fe400078e0216 */
[----:B------:R-:W-:Y:S02]  /*27e20*/  IMAD.MOV.U32 R13, RZ, RZ, R0 ;  /* 0x000000ffff0d7224 */ /* 0x000fe400078e0000 */
[----:B------:R-:W-:Y:S02]  /*27e30*/  IMAD.MOV.U32 R12, RZ, RZ, 0x2 ;  /* 0x00000002ff0c7424 */ /* 0x000fe400078e00ff */
[----:B------:R-:W-:-:S07]  /*27e40*/  IMAD.MOV.U32 R3, RZ, RZ, R14 ;  /* 0x000000ffff037224 */ /* 0x000fce00078e000e */
[----:B------:R-:W-:Y:S05]  /*27e50*/  WARPSYNC.COLLECTIVE R15, `(.L_x_3096) ;  /* 0x000000000f087348 */ /* 0x000fea0003c00000 */
[----:B------:R0:W1:Y:S02]  /*27e60*/  SHFL.IDX P6, R14, R13, R12, R11 ;  /* 0x0000000c0d0e7389 */ /* 0x00006400000c000b */
[----:B01----:R-:W-:Y:S01]  /*27e70*/  ENDCOLLECTIVE ;  /* 0x000000000000791b */ /* 0x003fe20003800000 */
.L_x_3096:
        /* <DEDUP_REMOVED lines=17> */
.L_x_3097:
[----:B------:R-:W-:Y:S02]  /*27f90*/  @P1 IMAD R8, R5, 0x2, R22 ;  /* 0x0000000205081824 */ /* 0x000fe400078e0216 */
[----:B------:R-:W-:Y:S02]  /*27fa0*/  IMAD.MOV.U32 R13, RZ, RZ, R0 ;  /* 0x000000ffff0d7224 */ /* 0x000fe400078e0000 */
[----:B------:R-:W-:Y:S02]  /*27fb0*/  IMAD.MOV.U32 R12, RZ, RZ, 0x3 ;  /* 0x00000003ff0c7424 */ /* 0x000fe400078e00ff */
[----:B------:R-:W-:-:S07]  /*27fc0*/  IMAD.MOV.U32 R3, RZ, RZ, R14 ;  /* 0x000000ffff037224 */ /* 0x000fce00078e000e */
[----:B------:R-:W-:Y:S05]  /*27fd0*/  WARPSYNC.COLLECTIVE R15, `(.L_x_3098) ;  /* 0x000000000f087348 */ /* 0x000fea0003c00000 */
[----:B------:R0:W1:Y:S02]  /*27fe0*/  SHFL.IDX P6, R14, R13, R12, R11 ;  /* 0x0000000c0d0e7389 */ /* 0x00006400000c000b */
[----:B01----:R-:W-:Y:S01]  /*27ff0*/  ENDCOLLECTIVE ;  /* 0x000000000000791b */ /* 0x003fe20003800000 */
.L_x_3098:
        /* <DEDUP_REMOVED lines=17> */
.L_x_3099:
[----:B------:R-:W-:Y:S02]  /*28110*/  @P1 IMAD R8, R5, 0x2, R22 ;  /* 0x0000000205081824 */ /* 0x000fe400078e0216 */
[----:B------:R-:W-:Y:S02]  /*28120*/  IMAD.MOV.U32 R13, RZ, RZ, R0 ;  /* 0x000000ffff0d7224 */ /* 0x000fe400078e0000 */
[----:B------:R-:W-:Y:S02]  /*28130*/  IMAD.MOV.U32 R12, RZ, RZ, 0x4 ;  /* 0x00000004ff0c7424 */ /* 0x000fe400078e00ff */
[----:B------:R-:W-:-:S07]  /*28140*/  IMAD.MOV.U32 R3, RZ, RZ, R14 ;  /* 0x000000ffff037224 */ /* 0x000fce00078e000e */
[----:B------:R-:W-:Y:S05]  /*28150*/  WARPSYNC.COLLECTIVE R15, `(.L_x_3100) ;  /* 0x000000000f087348 */ /* 0x000fea0003c00000 */
[----:B------:R0:W1:Y:S02]  /*28160*/  SHFL.IDX P6, R14, R13, R12, R11 ;  /* 0x0000000c0d0e7389 */ /* 0x00006400000c000b */
[----:B01----:R-:W-:Y:S01]  /*28170*/  ENDCOLLECTIVE ;  /* 0x000000000000791b */ /* 0x003fe20003800000 */
.L_x_3100:
        /* <DEDUP_REMOVED lines=17> */
.L_x_3101:
[----:B------:R-:W-:Y:S02]  /*28290*/  @P1 IMAD R8, R5, 0x2, R22 ;  /* 0x0000000205081824 */ /* 0x000fe400078e0216 */
[----:B------:R-:W-:Y:S02]  /*282a0*/  IMAD.MOV.U32 R13, RZ, RZ, R0 ;  /* 0x000000ffff0d7224 */ /* 0x000fe400078e0000 */
[----:B------:R-:W-:Y:S01]  /*282b0*/  IMAD.MOV.U32 R12, RZ, RZ, 0x5 ;  /* 0x00000005ff0c7424 */ /* 0x000fe200078e00ff */
[----:B------:R-:W-:-:S07]  /*282c0*/  MOV R3, R14 ;  /* 0x0000000e00037202 */ /* 0x000fce0000000f00 */
[----:B------:R-:W-:Y:S05]  /*282d0*/  WARPSYNC.COLLECTIVE R15, `(.L_x_3102) ;  /* 0x000000000f087348 */ /* 0x000fea0003c00000 */
[----:B------:R0:W1:Y:S02]  /*282e0*/  SHFL.IDX P6, R14, R13, R12, R11 ;  /* 0x0000000c0d0e7389 */ /* 0x00006400000c000b */
[----:B01----:R-:W-:Y:S01]  /*282f0*/  ENDCOLLECTIVE ;  /* 0x000000000000791b */ /* 0x003fe20003800000 */
.L_x_3102:
[----:B------:R-:W-:-:S05]  /*28300*/  @P1 LEA R3, P0, R9, R3, 0x1 ;  /* 0x0000000309031211 */ /* 0x000fca00078008ff */
[----:B------:R-:W-:-:S05]  /*28310*/  @P1 IMAD.X R2, RZ, RZ, R2, P0 ;  /* 0x000000ffff021224 */ /* 0x000fca00000e0602 */
[----:B------:R-:W-:Y:S01]  /*28320*/  @P1 LOP3.LUT R3, R3, R2, RZ, 0x3c, !PT ;  /* 0x0000000203031212 */ /* 0x000fe200078e3cff */
[----:B------:R-:W-:-:S03]  /*28330*/  IMAD.MOV.U32 R13, RZ, RZ, R4 ;  /* 0x000000ffff0d7224 */ /* 0x000fc600078e0004 */
[----:B------:R-:W-:-:S04]  /*28340*/  @P1 LOP3.LUT R2, R3, R2, RZ, 0x3c, !PT ;  /* 0x0000000203021212 */ /* 0x000fc800078e3cff */
[----:B------:R-:W-:Y:S01]  /*28350*/  @P1 LOP3.LUT R3, R3, R2, RZ, 0x3c, !PT ;  /* 0x0000000203031212 */ /* 0x000fe200078e3cff */
[----:B------:R-:W-:-:S04]  /*28360*/  IMAD.MOV.U32 R0, RZ, RZ, R14 ;  /* 0x000000ffff007224 */ /* 0x000fc800078e000e */
[----:B------:R-:W-:Y:S01]  /*28370*/  @!PT LDS RZ, [RZ] ;  /* 0x00000000fffff984 */ /* 0x000fe20000000800 */
[----:B------:R-:W-:Y:S01]  /*28380*/  @!PT LDS RZ, [RZ] ;  /* 0x00000000fffff984 */ /* 0x000fe20000000800 */
[----:B------:R-:W-:Y:S01]  /*28390*/  @!PT LDS RZ, [RZ] ;  /* 0x00000000fffff984 */ /* 0x000fe20000000800 */
[----:B------:R0:W-:Y:S03]  /*283a0*/  @P1 LDGSTS.E.BYPASS.LTC128B.128 [R8+0x1a400], desc[UR60][R2.64], !P4 ;  /* 0x1a40000002081fae */ /* 0x0001e6000e101d7c */
[----:B0-----:R-:W-:Y:S05]  /*283b0*/  WARPSYNC.COLLECTIVE R15, `(.L_x_3103) ;  /* 0x000000000f087348 */ /* 0x001fea0003c00000 */
[----:B------:R1:W2:Y:S02]  /*283c0*/  SHFL.IDX P6, R14, R13, R12, R11 ;  /* 0x0000000c0d0e7389 */ /* 0x0002a400000c000b */
[----:B012---:R-:W-:Y:S01]  /*283d0*/  ENDCOLLECTIVE ;  /* 0x000000000000791b */ /* 0x007fe20003800000 */
.L_x_3103:
[----:B------:R-:W-:Y:S01]  /*283e0*/  @!PT LDS RZ, [RZ] ;  /* 0x00000000fffff984 */ /* 0x000fe20000000800 */
[----:B------:R-:W-:Y:S01]  /*283f0*/  @!PT LDS RZ, [RZ] ;  /* 0x00000000fffff984 */ /* 0x000fe20000000800 */
[----:B------:R-:W-:Y:S01]  /*28400*/  @!PT LDS RZ, [RZ] ;  /* 0x00000000fffff984 */ /* 0x000fe20000000800 */
[----:B------:R-:W-:Y:S04]  /*28410*/  @P1 LDGSTS.E.BYPASS.LTC128B.128 [R8+0x1d400], desc[UR60][R2.64+0x80], !P3 ;  /* 0x1d40008002081fae */ /* 0x000fe8000d901d7c */
[----:B------:R0:W-:Y:S02]  /*28420*/  @P1 LDGSTS.E.BYPASS.LTC128B.128 [R8+0x20400], desc[UR60][R2.64+0x100], !P2 ;  /* 0x2040010002081fae */ /* 0x0001e4000d101d7c */
[----:B0-----:R-:W-:Y:S01]  /*28430*/  IMAD.MOV.U32 R2, RZ, RZ, R14 ;  /* 0x000000ffff027224 */ /* 0x001fe200078e000e */
[----:B------:R-:W-:Y:S06]  /*28440*/  BRA `(.L_x_3104) ;  /* 0xffffffa400f07947 */ /* 0x000fec000383ffff */
.L_x_2969:
        /* <DEDUP_REMOVED lines=9> */
.L_x_3105:
[----:B------:R-:W-:Y:S01]  /*284e0*/  ISETP.GE.AND P1, PT, R17, R5, PT ;  /* 0x000000051100720c */ /* 0x000fe20003f26270 */
[----:B------:R-:W-:Y:S02]  /*284f0*/  IMAD.MOV.U32 R13, RZ, RZ, R0 ;  /* 0x000000ffff0d7224 */ /* 0x000fe400078e0000 */
[----:B------:R-:W-:-:S10]  /*28500*/  IMAD.MOV.U32 R2, RZ, RZ, R14 ;  /* 0x000000ffff027224 */ /* 0x000fd400078e000e */
[----:B------:R-:W-:Y:S05]  /*28510*/  WARPSYNC.COLLECTIVE R15, `(.L_x_3106) ;  /* 0x000000000f087348 */ /* 0x000fea0003c00000 */
[----:B------:R0:W1:Y:S02]  /*28520*/  SHFL.IDX P6, R14, R13, R12, R11 ;  /* 0x0000000c0d0e7389 */ /* 0x00006400000c000b */
[----:B01----:R-:W-:Y:S01]  /*28530*/  ENDCOLLECTIVE ;  /* 0x000000000000791b */ /* 0x003fe20003800000 */
.L_x_3106:
[----:B------:R-:W-:Y:S02]  /*28540*/  IMAD.MOV.U32 R13, RZ, RZ, R4 ;  /* 0x000000ffff0d7224 */ /* 0x000fe400078e0004 */
[----:B------:R-:W-:Y:S02]  /*28550*/  IMAD.MOV.U32 R12, RZ, RZ, 0x1 ;  /* 0x00000001ff0c7424 */ /* 0x000fe400078e00ff */
[----:B------:R-:W-:-:S07]  /*28560*/  IMAD.MOV.U32 R3, RZ, RZ, R14 ;  /* 0x000000ffff037224 */ /* 0x000fce00078e000e */
[----:B------:R-:W-:Y:S05]  /*28570*/  WARPSYNC.COLLECTIVE R15, `(.L_x_3107) ;  /* 0x000000000f087348 */ /* 0x000fea0003c00000 */
[----:B------:R0:W1:Y:S02]  /*28580*/  SHFL.IDX P6, R14, R13, R12, R11 ;  /* 0x0000000c0d0e7389 */ /* 0x00006400000c000b */
[----:B01----:R-:W-:Y:S01]  /*28590*/  ENDCOLLECTIVE ;  /* 0x000000000000791b */ /* 0x003fe20003800000 */
.L_x_3107:
        /* <DEDUP_REMOVED lines=16> */
.L_x_3108:
[----:B------:R-:W-:Y:S02]  /*286a0*/  IMAD.MOV.U32 R13, RZ, RZ, R4 ;  /* 0x000000ffff0d7224 */ /* 0x000fe400078e0004 */
[----:B------:R-:W-:Y:S02]  /*286b0*/  IMAD.MOV.U32 R12, RZ, RZ, 0x2 ;  /* 0x00000002ff0c7424 */ /* 0x000fe400078e00ff */
[----:B------:R-:W-:-:S07]  /*286c0*/  IMAD.MOV.U32 R3, RZ, RZ, R14 ;  /* 0x000000ffff037224 */ /* 0x000fce00078e000e */
[----:B------:R-:W-:Y:S05]  /*286d0*/  WARPSYNC.COLLECTIVE R15, `(.L_x_3109) ;  /* 0x000000000f087348 */ /* 0x000fea0003c00000 */
[----:B------:R0:W1:Y:S02]  /*286e0*/  SHFL.IDX P6, R14, R13, R12, R11 ;  /* 0x0000000c0d0e7389 */ /* 0x00006400000c000b */
[----:B01----:R-:W-:Y:S01]  /*286f0*/  ENDCOLLECTIVE ;  /* 0x000000000000791b */ /* 0x003fe20003800000 */
.L_x_3109:
        /* <DEDUP_REMOVED lines=17> */
.L_x_3110:
[----:B------:R-:W-:Y:S02]  /*28810*/  IMAD.MOV.U32 R13, RZ, RZ, R4 ;  /* 0x000000ffff0d7224 */ /* 0x000fe400078e0004 */
[----:B------:R-:W-:Y:S02]  /*28820*/  IMAD.MOV.U32 R12, RZ, RZ, 0x3 ;  /* 0x00000003ff0c7424 */ /* 0x000fe400078e00ff */
[----:B------:R-:W-:-:S07]  /*28830*/  IMAD.MOV.U32 R3, RZ, RZ, R14 ;  /* 0x000000ffff037224 */ /* 0x000fce00078e000e */
[----:B------:R-:W-:Y:S05]  /*28840*/  WARPSYNC.COLLECTIVE R15, `(.L_x_3111) ;  /* 0x000000000f087348 */ /* 0x000fea0003c00000 */
[----:B------:R0:W1:Y:S02]  /*28850*/  SHFL.IDX P6, R14, R13, R12, R11 ;  /* 0x0000000c0d0e7389 */ /* 0x00006400000c000b */
[----:B01----:R-:W-:Y:S01]  /*28860*/  ENDCOLLECTIVE ;  /* 0x000000000000791b */ /* 0x003fe20003800000 */
.L_x_3111:
        /* <DEDUP_REMOVED lines=17> */
.L_x_3112:
[----:B------:R-:W-:Y:S01]  /*28980*/  MOV R13, R4 ;  /* 0x00000004000d7202 */ /* 0x000fe20000000f00 */
[----:B------:R-:W-:Y:S02]  /*28990*/  IMAD.MOV.U32 R12, RZ, RZ, 0x4 ;  /* 0x00000004ff0c7424 */ /* 0x000fe400078e00ff */
[----:B------:R-:W-:-:S07]  /*289a0*/  IMAD.MOV.U32 R3, RZ, RZ, R14 ;  /* 0x000000ffff037224 */ /* 0x000fce00078e000e */
[----:B------:R-:W-:Y:S05]  /*289b0*/  WARPSYNC.COLLECTIVE R15, `(.L_x_3113) ;  /* 0x000000000f087348 */ /* 0x000fea0003c00000 */
[----:B------:R0:W1:Y:S02]  /*289c0*/  SHFL.IDX P6, R14, R13, R12, R11 ;  /* 0x0000000c0d0e7389 */ /* 0x00006400000c000b */
[----:B01----:R-:W-:Y:S01]  /*289d0*/  ENDCOLLECTIVE ;  /* 0x000000000000791b */ /* 0x003fe20003800000 */
.L_x_3113:
        /* <DEDUP_REMOVED lines=17> */
.L_x_3114:
[----:B------:R-:W-:Y:S02]  /*28af0*/  IMAD.MOV.U32 R13, RZ, RZ, R4 ;  /* 0x000000ffff0d7224 */ /* 0x000fe400078e0004 */
[----:B------:R-:W-:Y:S02]  /*28b00*/  IMAD.MOV.U32 R12, RZ, RZ, 0x5 ;  /* 0x00000005ff0c7424 */ /* 0x000fe400078e00ff */
[----:B------:R-:W-:-:S07]  /*28b10*/  IMAD.MOV.U32 R3, RZ, RZ, R14 ;  /* 0x000000ffff037224 */ /* 0x000fce00078e000e */
[----:B------:R-:W-:Y:S05]  /*28b20*/  WARPSYNC.COLLECTIVE R15, `(.L_x_3115) ;  /* 0x000000000f087348 */ /* 0x000fea0003c00000 */
[----:B------:R0:W1:Y:S02]  /*28b30*/  SHFL.IDX P6, R14, R13, R12, R11 ;  /* 0x0000000c0d0e7389 */ /* 0x00006400000c000b */
[----:B01----:R-:W-:Y:S01]  /*28b40*/  ENDCOLLECTIVE ;  /* 0x000000000000791b */ /* 0x003fe20003800000 */
.L_x_3115:
        /* <DEDUP_REMOVED lines=17> */
.L_x_3116:
[----:B------:R-:W-:Y:S02]  /*28c60*/  IMAD.MOV.U32 R13, RZ, RZ, R4 ;  /* 0x000000ffff0d7224 */ /* 0x000fe400078e0004 */
[----:B------:R-:W-:Y:S02]  /*28c70*/  IMAD.MOV.U32 R12, RZ, RZ, 0x6 ;  /* 0x00000006ff0c7424 */ /* 0x000fe400078e00ff */
[----:B------:R-:W-:-:S07]  /*28c80*/  IMAD.MOV.U32 R3, RZ, RZ, R14 ;  /* 0x000000ffff037224 */ /* 0x000fce00078e000e */
[----:B------:R-:W-:Y:S05]  /*28c90*/  WARPSYNC.COLLECTIVE R15, `(.L_x_3117) ;  /* 0x000000000f087348 */ /* 0x000fea0003c00000 */
[----:B------:R0:W1:Y:S02]  /*28ca0*/  SHFL.IDX P6, R14, R13, R12, R11 ;  /* 0x0000000c0d0e7389 */ /* 0x00006400000c000b */
[----:B01----:R-:W-:Y:S01]  /*28cb0*/  ENDCOLLECTIVE ;  /* 0x000000000000791b */ /* 0x003fe20003800000 */
.L_x_3117:
        /* <DEDUP_REMOVED lines=17> */
.L_x_3118:
[----:B------:R-:W-:Y:S02]  /*28dd0*/  IMAD.MOV.U32 R13, RZ, RZ, R4 ;  /* 0x000000ffff0d7224 */ /* 0x000fe400078e0004 */
[----:B------:R-:W-:Y:S02]  /*28de0*/  IMAD.MOV.U32 R12, RZ, RZ, 0x7 ;  /* 0x00000007ff0c7424 */ /* 0x000fe400078e00ff */
[----:B------:R-:W-:-:S07]  /*28df0*/  IMAD.MOV.U32 R3, RZ, RZ, R14 ;  /* 0x000000ffff037224 */ /* 0x000fce00078e000e */
[----:B------:R-:W-:Y:S05]  /*28e00*/  WARPSYNC.COLLECTIVE R15, `(.L_x_3119) ;  /* 0x000000000f087348 */ /* 0x000fea0003c00000 */
[----:B------:R0:W1:Y:S02]  /*28e10*/  SHFL.IDX P6, R14, R13, R12, R11 ;  /* 0x0000000c0d0e7389 */ /* 0x00006400000c000b */
[----:B01----:R-:W-:Y:S01]  /*28e20*/  ENDCOLLECTIVE ;  /* 0x000000000000791b */ /* 0x003fe20003800000 */
.L_x_3119:
        /* <DEDUP_REMOVED lines=15> */
.L_x_3120:
[----:B------:R-:W-:Y:S05]  /*28f20*/  BRA `(.L_x_3121) ;  /* 0xffffffa800547947 */ /* 0x000fea000383ffff */
.L_x_2974:
[----:B0-----:R0:W1:Y:S02]  /*28f30*/  SYNCS.PHASECHK.TRANS64.TRYWAIT P0, [R22+URZ+0x2a820], R3 ;  /* 0x02a82003160075a7 */ /* 0x001064000800017f */
[----:B-1----:R-:W-:Y:S05]  /*28f40*/  @!P0 NANOSLEEP.SYNCS 0x989680 ;  /* 0x009896800000895d */ /* 0x002fea0003900000 */
[----:B------:R-:W1:Y:S02]  /*28f50*/  @!P0 SYNCS.PHASECHK.TRANS64 P0, [R22+URZ+0x2a820], R3 ;  /* 0x02a82003160085a7 */ /* 0x000e64000800007f */
[----:B-1----:R-:W-:Y:S05]  /*28f60*/  @!P0 BRA `(.L_x_2974) ;  /* 0xfffffffc00f08947 */ /* 0x002fea000383ffff */
[----:B------:R-:W-:Y:S05]  /*28f70*/  BRA `(.L_x_3122) ;  /* 0xffffffa800cc7947 */ /* 0x000fea000383ffff */
.L_x_2979:
[----:B0-----:R0:W1:Y:S02]  /*28f80*/  SYNCS.PHASECHK.TRANS64.TRYWAIT P0, [R5+URZ+0x2a840], R0 ;  /* 0x02a84000050075a7 */ /* 0x001064000800017f */
[----:B-1----:R-:W-:Y:S05]  /*28f90*/  @!P0 NANOSLEEP.SYNCS 0x989680 ;  /* 0x009896800000895d */ /* 0x002fea0003900000 */
[----:B------:R-:W1:Y:S02]  /*28fa0*/  @!P0 SYNCS.PHASECHK.TRANS64 P0, [R5+URZ+0x2a840], R0 ;  /* 0x02a84000050085a7 */ /* 0x000e64000800007f */
[----:B-1----:R-:W-:Y:S05]  /*28fb0*/  @!P0 BRA `(.L_x_2979) ;  /* 0xfffffffc00f08947 */ /* 0x002fea000383ffff */
[----:B------:R-:W-:Y:S05]  /*28fc0*/  BRA `(.L_x_3123) ;  /* 0xffffffac00907947 */ /* 0x000fea000383ffff */
.L_x_2980:
        /* <DEDUP_REMOVED lines=8> */
.L_x_3125:
[----:B------:R-:W-:Y:S05]  /*29050*/  BSYNC B1 ;  /* 0x0000000000017941 */ /* 0x000fea0003800000 */
.L_x_3124:
        /* <DEDUP_REMOVED lines=10> */
.L_x_3126:
        /* <DEDUP_REMOVED lines=8> */
.L_x_3127:
        /* <DEDUP_REMOVED lines=14> */
.L_x_3128:
[----:B------:R-:W-:Y:S02]  /*29260*/  IMAD.MOV.U32 R13, RZ, RZ, R8 ;  /* 0x000000ffff0d7224 */ /* 0x000fe400078e0008 */
[----:B------:R-:W-:Y:S02]  /*29270*/  IMAD.MOV.U32 R12, RZ, RZ, 0x2 ;  /* 0x00000002ff0c7424 */ /* 0x000fe400078e00ff */
[----:B------:R-:W-:-:S07]  /*29280*/  IMAD.MOV.U32 R2, RZ, RZ, R14 ;  /* 0x000000ffff027224 */ /* 0x000fce00078e000e */
[----:B------:R-:W-:Y:S05]  /*29290*/  WARPSYNC.COLLECTIVE R15, `(.L_x_3129) ;  /* 0x000000000f087348 */ /* 0x000fea0003c00000 */
[----:B------:R0:W1:Y:S02]  /*292a0*/  SHFL.IDX P6, R14, R13, R12, R11 ;  /* 0x0000000c0d0e7389 */ /* 0x00006400000c000b */
[----:B01----:R-:W-:Y:S01]  /*292b0*/  ENDCOLLECTIVE ;  /* 0x000000000000791b */ /* 0x003fe20003800000 */
.L_x_3129:
        /* <DEDUP_REMOVED lines=13> */
.L_x_3130:
[----:B------:R-:W-:Y:S02]  /*29390*/  IMAD.MOV.U32 R13, RZ, RZ, R8 ;  /* 0x000000ffff0d7224 */ /* 0x000fe400078e0008 */
[----:B------:R-:W-:Y:S02]  /*293a0*/  IMAD.MOV.U32 R12, RZ, RZ, 0x3 ;  /* 0x00000003ff0c7424 */ /* 0x000fe400078e00ff */
[----:B------:R-:W-:-:S07]  /*293b0*/  IMAD.MOV.U32 R2, RZ, RZ, R14 ;  /* 0x000000ffff027224 */ /* 0x000fce00078e000e */
[----:B------:R-:W-:Y:S05]  /*293c0*/  WARPSYNC.COLLECTIVE R15, `(.L_x_3131) ;  /* 0x000000000f087348 */ /* 0x000fea0003c00000 */
[----:B------:R0:W1:Y:S02]  /*293d0*/  SHFL.IDX P6, R14, R13, R12, R11 ;  /* 0x0000000c0d0e7389 */ /* 0x00006400000c000b */
[----:B01----:R-:W-:Y:S01]  /*293e0*/  ENDCOLLECTIVE ;  /* 0x000000000000791b */ /* 0x003fe20003800000 */
.L_x_3131:
        /* <DEDUP_REMOVED lines=13> */
.L_x_3132:
[----:B------:R-:W-:Y:S02]  /*294c0*/  IMAD.MOV.U32 R13, RZ, RZ, R8 ;  /* 0x000000ffff0d7224 */ /* 0x000fe400078e0008 */
[----:B------:R-:W-:Y:S02]  /*294d0*/  IMAD.MOV.U32 R12, RZ, RZ, 0x4 ;  /* 0x00000004ff0c7424 */ /* 0x000fe400078e00ff */
[----:B------:R-:W-:-:S07]  /*294e0*/  IMAD.MOV.U32 R2, RZ, RZ, R14 ;  /* 0x000000ffff027224 */ /* 0x000fce00078e000e */
[----:B------:R-:W-:Y:S05]  /*294f0*/  WARPSYNC.COLLECTIVE R15, `(.L_x_3133) ;  /* 0x000000000f087348 */ /* 0x000fea0003c00000 */
[----:B------:R0:W1:Y:S02]  /*29500*/  SHFL.IDX P6, R14, R13, R12, R11 ;  /* 0x0000000c0d0e7389 */ /* 0x00006400000c000b */
[----:B01----:R-:W-:Y:S01]  /*29510*/  ENDCOLLECTIVE ;  /* 0x000000000000791b */ /* 0x003fe20003800000 */
.L_x_3133:
        /* <DEDUP_REMOVED lines=13> */
.L_x_3134:
[----:B------:R-:W-:Y:S02]  /*295f0*/  IMAD.MOV.U32 R13, RZ, RZ, R8 ;  /* 0x000000ffff0d7224 */ /* 0x000fe400078e0008 */
[----:B------:R-:W-:Y:S02]  /*29600*/  IMAD.MOV.U32 R12, RZ, RZ, 0x5 ;  /* 0x00000005ff0c7424 */ /* 0x000fe400078e00ff */
[----:B------:R-:W-:-:S07]  /*29610*/  IMAD.MOV.U32 R2, RZ, RZ, R14 ;  /* 0x000000ffff027224 */ /* 0x000fce00078e000e */
[----:B------:R-:W-:Y:S05]  /*29620*/  WARPSYNC.COLLECTIVE R15, `(.L_x_3135) ;  /* 0x000000000f087348 */ /* 0x000fea0003c00000 */
[----:B------:R0:W1:Y:S02]  /*29630*/  SHFL.IDX P6, R14, R13, R12, R11 ;  /* 0x0000000c0d0e7389 */ /* 0x00006400000c000b */
[----:B01----:R-:W-:Y:S01]  /*29640*/  ENDCOLLECTIVE ;  /* 0x000000000000791b */ /* 0x003fe20003800000 */
.L_x_3135:
        /* <DEDUP_REMOVED lines=13> */
.L_x_3136:
[----:B------:R-:W-:Y:S01]  /*29720*/  IMAD.MOV.U32 R2, RZ, RZ, R14 ;  /* 0x000000ffff027224 */ /* 0x000fe200078e000e */
[----:B------:R-:W-:Y:S06]  /*29730*/  BRA `(.L_x_3137) ;  /* 0xffffffa800c07947 */ /* 0x000fec000383ffff */
.L_x_2985:
[----:B-1----:R1:W2:Y:S02]  /*29740*/  SYNCS.PHASECHK.TRANS64.TRYWAIT P0, [R5+URZ+0x2a860], R2 ;  /* 0x02a86002050075a7 */ /* 0x0022a4000800017f */
[----:B--2---:R-:W-:Y:S05]  /*29750*/  @!P0 NANOSLEEP.SYNCS 0x989680 ;  /* 0x009896800000895d */ /* 0x004fea0003900000 */
[----:B------:R-:W2:Y:S02]  /*29760*/  @!P0 SYNCS.PHASECHK.TRANS64 P0, [R5+URZ+0x2a860], R2 ;  /* 0x02a86002050085a7 */ /* 0x000ea4000800007f */
[----:B--2---:R-:W-:Y:S05]  /*29770*/  @!P0 BRA `(.L_x_2985) ;  /* 0xfffffffc00f08947 */ /* 0x004fea000383ffff */
[----:B------:R-:W-:Y:S05]  /*29780*/  BRA `(.L_x_3138) ;  /* 0xffffffac001c7947 */ /* 0x000fea000383ffff */
.L_x_2986:
        /* <DEDUP_REMOVED lines=8> */
.L_x_3140:
[----:B------:R-:W-:Y:S05]  /*29810*/  BSYNC B1 ;  /* 0x0000000000017941 */ /* 0x000fea0003800000 */
.L_x_3139:
        /* <DEDUP_REMOVED lines=9> */
.L_x_3141:
[----:B------:R-:W-:Y:S02]  /*298b0*/  IMAD.MOV.U32 R13, RZ, RZ, R25 ;  /* 0x000000ffff0d7224 */ /* 0x000fe400078e0019 */
[----:B------:R-:W-:Y:S02]  /*298c0*/  IMAD.MOV.U32 R12, RZ, RZ, 0x1 ;  /* 0x00000001ff0c7424 */ /* 0x000fe400078e00ff */
[----:B------:R-:W-:-:S07]  /*298d0*/  IMAD.MOV.U32 R2, RZ, RZ, R14 ;  /* 0x000000ffff027224 */ /* 0x000fce00078e000e */
[----:B------:R-:W-:Y:S05]  /*298e0*/  WARPSYNC.COLLECTIVE R15, `(.L_x_3142) ;  /* 0x000000000f087348 */ /* 0x000fea0003c00000 */
[----:B------:R0:W1:Y:S02]  /*298f0*/  SHFL.IDX P6, R14, R13, R12, R11 ;  /* 0x0000000c0d0e7389 */ /* 0x00006400000c000b */
[----:B01----:R-:W-:Y:S01]  /*29900*/  ENDCOLLECTIVE ;  /* 0x000000000000791b */ /* 0x003fe20003800000 */
.L_x_3142:
        /* <DEDUP_REMOVED lines=15> */
.L_x_3143:
[----:B------:R-:W-:Y:S02]  /*29a00*/  IMAD.MOV.U32 R13, RZ, RZ, R25 ;  /* 0x000000ffff0d7224 */ /* 0x000fe400078e0019 */
[----:B------:R-:W-:Y:S02]  /*29a10*/  IMAD.MOV.U32 R12, RZ, RZ, 0x2 ;  /* 0x00000002ff0c7424 */ /* 0x000fe400078e00ff */
[----:B------:R-:W-:-:S07]  /*29a20*/  IMAD.MOV.U32 R2, RZ, RZ, R14 ;  /* 0x000000ffff027224 */ /* 0x000fce00078e000e */
[----:B------:R-:W-:Y:S05]  /*29a30*/  WARPSYNC.COLLECTIVE R15, `(.L_x_3144) ;  /* 0x000000000f087348 */ /* 0x000fea0003c00000 */
[----:B------:R0:W1:Y:S02]  /*29a40*/  SHFL.IDX P6, R14, R13, R12, R11 ;  /* 0x0000000c0d0e7389 */ /* 0x00006400000c000b */
[----:B01----:R-:W-:Y:S01]  /*29a50*/  ENDCOLLECTIVE ;  /* 0x000000000000791b */ /* 0x003fe20003800000 */
.L_x_3144:
        /* <DEDUP_REMOVED lines=14> */
.L_x_3145:
[----:B------:R-:W-:Y:S02]  /*29b40*/  IMAD.MOV.U32 R13, RZ, RZ, R25 ;  /* 0x000000ffff0d7224 */ /* 0x000fe400078e0019 */
[----:B------:R-:W-:Y:S02]  /*29b50*/  IMAD.MOV.U32 R12, RZ, RZ, 0x3 ;  /* 0x00000003ff0c7424 */ /* 0x000fe400078e00ff */
[----:B------:R-:W-:-:S07]  /*29b60*/  IMAD.MOV.U32 R2, RZ, RZ, R14 ;  /* 0x000000ffff027224 */ /* 0x000fce00078e000e */
[----:B------:R-:W-:Y:S05]  /*29b70*/  WARPSYNC.COLLECTIVE R15, `(.L_x_3146) ;  /* 0x000000000f087348 */ /* 0x000fea0003c00000 */
[----:B------:R0:W1:Y:S02]  /*29b80*/  SHFL.IDX P6, R14, R13, R12, R11 ;  /* 0x0000000c0d0e7389 */ /* 0x00006400000c000b */
[----:B01----:R-:W-:Y:S01]  /*29b90*/  ENDCOLLECTIVE ;  /* 0x000000000000791b */ /* 0x003fe20003800000 */
.L_x_3146:
        /* <DEDUP_REMOVED lines=14> */
.L_x_3147:
[----:B------:R-:W-:Y:S02]  /*29c80*/  IMAD.MOV.U32 R13, RZ, RZ, R25 ;  /* 0x000000ffff0d7224 */ /* 0x000fe400078e0019 */
[----:B------:R-:W-:Y:S02]  /*29c90*/  IMAD.MOV.U32 R12, RZ, RZ, 0x4 ;  /* 0x00000004ff0c7424 */ /* 0x000fe400078e00ff */
[----:B------:R-:W-:-:S07]  /*29ca0*/  IMAD.MOV.U32 R2, RZ, RZ, R14 ;  /* 0x000000ffff027224 */ /* 0x000fce00078e000e */
[----:B------:R-:W-:Y:S05]  /*29cb0*/  WARPSYNC.COLLECTIVE R15, `(.L_x_3148) ;  /* 0x000000000f087348 */ /* 0x000fea0003c00000 */
[----:B------:R0:W1:Y:S02]  /*29cc0*/  SHFL.IDX P6, R14, R13, R12, R11 ;  /* 0x0000000c0d0e7389 */ /* 0x00006400000c000b */
[----:B01----:R-:W-:Y:S01]  /*29cd0*/  ENDCOLLECTIVE ;  /* 0x000000000000791b */ /* 0x003fe20003800000 */
.L_x_3148:
        /* <DEDUP_REMOVED lines=14> */
.L_x_3149:
[----:B------:R-:W-:Y:S02]  /*29dc0*/  IMAD.MOV.U32 R13, RZ, RZ, R25 ;  /* 0x000000ffff0d7224 */ /* 0x000fe400078e0019 */
[----:B------:R-:W-:Y:S02]  /*29dd0*/  IMAD.MOV.U32 R12, RZ, RZ, 0x5 ;  /* 0x00000005ff0c7424 */ /* 0x000fe400078e00ff */
[----:B------:R-:W-:-:S07]  /*29de0*/  IMAD.MOV.U32 R2, RZ, RZ, R14 ;  /* 0x000000ffff027224 */ /* 0x000fce00078e000e */
[----:B------:R-:W-:Y:S05]  /*29df0*/  WARPSYNC.COLLECTIVE R15, `(.L_x_3150) ;  /* 0x000000000f087348 */ /* 0x000fea0003c00000 */
[----:B------:R0:W1:Y:S02]  /*29e00*/  SHFL.IDX P6, R14, R13, R12, R11 ;  /* 0x0000000c0d0e7389 */ /* 0x00006400000c000b */
[----:B01----:R-:W-:Y:S01]  /*29e10*/  ENDCOLLECTIVE ;  /* 0x000000000000791b */ /* 0x003fe20003800000 */
.L_x_3150:
        /* <DEDUP_REMOVED lines=13> */
.L_x_3151:
[----:B------:R-:W-:Y:S01]  /*29ef0*/  @!PT LDS RZ, [RZ] ;  /* 0x00000000fffff984 */ /* 0x000fe20000000800 */
[----:B------:R-:W-:Y:S01]  /*29f00*/  @!PT LDS RZ, [RZ] ;  /* 0x00000000fffff984 */ /* 0x000fe20000000800 */
[----:B------:R-:W-:Y:S01]  /*29f10*/  @!PT LDS RZ, [RZ] ;  /* 0x00000000fffff984 */ /* 0x000fe20000000800 */
[----:B------:R0:W-:Y:S02]  /*29f20*/  LDGSTS.E.BYPASS.LTC128B.128 [R4+0x5400], desc[UR60][R2.64+0x80], !P2 ;  /* 0x0540008002047fae */ /* 0x0001e4000d101d7c */
[----:B0-----:R-:W-:Y:S01]  /*29f30*/  IMAD.MOV.U32 R2, RZ, RZ, R14 ;  /* 0x000000ffff027224 */ /* 0x001fe200078e000e */
[----:B------:R-:W-:Y:S06]  /*29f40*/  BRA `(.L_x_3152) ;  /* 0xffffffa800087947 */ /* 0x000fec000383ffff */
.L_x_2994:
[----:B0-----:R0:W1:Y:S02]  /*29f50*/  SYNCS.PHASECHK.TRANS64.TRYWAIT P0, [R0+URZ+0x2a860], R3 ;  /* 0x02a86003000075a7 */ /* 0x001064000800017f */
[----:B-1----:R-:W-:Y:S05]  /*29f60*/  @!P0 NANOSLEEP.SYNCS 0x989680 ;  /* 0x009896800000895d */ /* 0x002fea0003900000 */
[----:B------:R-:W1:Y:S02]  /*29f70*/  @!P0 SYNCS.PHASECHK.TRANS64 P0, [R0+URZ+0x2a860], R3 ;  /* 0x02a86003000085a7 */ /* 0x000e64000800007f */
[----:B-1----:R-:W-:Y:S05]  /*29f80*/  @!P0 BRA `(.L_x_2994) ;  /* 0xfffffffc00f08947 */ /* 0x002fea000383ffff */
[----:B------:R-:W-:Y:S05]  /*29f90*/  BRA `(.L_x_3153) ;  /* 0xffffffac001c7947 */ /* 0x000fea000383ffff */
.L_x_2995:
        /* <DEDUP_REMOVED lines=8> */
.L_x_3155:
[----:B------:R-:W-:Y:S05]  /*2a020*/  BSYNC B0 ;  /* 0x0000000000007941 */ /* 0x000fea0003800000 */
.L_x_3154:
        /* <DEDUP_REMOVED lines=15> */
.L_x_3156:
        /* <DEDUP_REMOVED lines=9> */
.L_x_3157:
        /* <DEDUP_REMOVED lines=13> */
.L_x_3158:
[----:B------:R-:W-:Y:S02]  /*2a280*/  IMAD.MOV.U32 R13, RZ, RZ, R25 ;  /* 0x000000ffff0d7224 */ /* 0x000fe400078e0019 */
[----:B------:R-:W-:Y:S01]  /*2a290*/  IMAD.MOV.U32 R12, RZ, RZ, 0x2 ;  /* 0x00000002ff0c7424 */ /* 0x000fe200078e00ff */
[----:B------:R-:W-:-:S13]  /*2a2a0*/  IADD3 R2, P2, R14, R5, RZ ;  /* 0x000000050e027210 */ /* 0x000fda0007f5e0ff */
[----:B------:R-:W-:Y:S05]  /*2a2b0*/  WARPSYNC.COLLECTIVE R15, `(.L_x_3159) ;  /* 0x000000000f087348 */ /* 0x000fea0003c00000 */
[----:B------:R0:W1:Y:S02]  /*2a2c0*/  SHFL.IDX P6, R14, R13, R12, R11 ;  /* 0x0000000c0d0e7389 */ /* 0x00006400000c000b */
[----:B01----:R-:W-:Y:S01]  /*2a2d0*/  ENDCOLLECTIVE ;  /* 0x000000000000791b */ /* 0x003fe20003800000 */
.L_x_3159:
[----:B------:R-:W-:-:S05]  /*2a2e0*/  IMAD.X R3, RZ, RZ, R8, P2 ;  /* 0x000000ffff037224 */ /* 0x000fca00010e0608 */
[----:B------:R-:W-:Y:S01]  /*2a2f0*/  @!PT LDS RZ, [RZ] ;  /* 0x00000000fffff984 */ /* 0x000fe20000000800 */
[----:B------:R-:W-:Y:S01]  /*2a300*/  @!PT LDS RZ, [RZ] ;  /* 0x00000000fffff984 */ /* 0x000fe20000000800 */
[----:B------:R-:W-:Y:S01]  /*2a310*/  @!PT LDS RZ, [RZ] ;  /* 0x00000000fffff984 */ /* 0x000fe20000000800 */
[----:B------:R0:W-:Y:S01]  /*2a320*/  LDGSTS.E.BYPASS.LTC128B.128 [R4+0xc00], desc[UR60][R2.64], !P3 ;  /* 0x00c0000002047fae */ /* 0x0001e2000d901d7c */
[----:B------:R-:W-:-:S03]  /*2a330*/  ISETP.LT.OR P3, PT, R6, 0x21, P1 ;  /* 0x000000210600780c */ /* 0x000fc60000f61670 */
[----:B------:R0:W-:Y:S01]  /*2a340*/  LDGSTS.E.BYPASS.LTC128B.128 [R4+0x3c00], desc[UR60][R2.64+0x80], !P4 ;  /* 0x03c0008002047fae */ /* 0x0001e2000e101d7c */
[----:B------:R-:W-:Y:S02]  /*2a350*/  ISETP.LT.OR P4, PT, R6, 0x21, !P0 ;  /* 0x000000210600780c */ /* 0x000fe40004781670 */
[----:B------:R-:W-:Y:S01]  /*2a360*/  MOV R13, R24 ;  /* 0x00000018000d7202 */ /* 0x000fe20000000f00 */
[----:B------:R-:W-:-:S10]  /*2a370*/  IMAD.MOV.U32 R7, RZ, RZ, R14 ;  /* 0x000000ffff077224 */ /* 0x000fd400078e000e */
[----:B0-----:R-:W-:Y:S05]  /*2a380*/  WARPSYNC.COLLECTIVE R15, `(.L_x_3160) ;  /* 0x000000000f087348 */ /* 0x001fea0003c00000 */
[----:B------:R1:W2:Y:S02]  /*2a390*/  SHFL.IDX P6, R14, R13, R12, R11 ;  /* 0x0000000c0d0e7389 */ /* 0x0002a400000c000b */
[----:B012---:R-:W-:Y:S01]  /*2a3a0*/  ENDCOLLECTIVE ;  /* 0x000000000000791b */ /* 0x007fe20003800000 */
.L_x_3160:
[----:B------:R-:W-:Y:S02]  /*2a3b0*/  IMAD.MOV.U32 R13, RZ, RZ, R25 ;  /* 0x000000ffff0d7224 */ /* 0x000fe400078e0019 */
[----:B------:R-:W-:Y:S02]  /*2a3c0*/  IMAD.MOV.U32 R12, RZ, RZ, 0x3 ;  /* 0x00000003ff0c7424 */ /* 0x000fe400078e00ff */
[----:B------:R-:W-:-:S07]  /*2a3d0*/  IMAD.MOV.U32 R10, RZ, RZ, R14 ;  /* 0x000000ffff0a7224 */ /* 0x000fce00078e000e */
[----:B------:R-:W-:Y:S05]  /*2a3e0*/  WARPSYNC.COLLECTIVE R15, `(.L_x_3161) ;  /* 0x000000000f087348 */ /* 0x000fea0003c00000 */
[----:B------:R0:W1:Y:S02]  /*2a3f0*/  SHFL.IDX P6, R14, R13, R12, R11 ;  /* 0x0000000c0d0e7389 */ /* 0x00006400000c000b */
[----:B01----:R-:W-:Y:S01]  /*2a400*/  ENDCOLLECTIVE ;  /* 0x000000000000791b */ /* 0x003fe20003800000 */
.L_x_3161:
        /* <DEDUP_REMOVED lines=14> */
.L_x_3162:
[----:B------:R-:W-:Y:S02]  /*2a4f0*/  IMAD.MOV.U32 R13, RZ, RZ, R25 ;  /* 0x000000ffff0d7224 */ /* 0x000fe400078e0019 */
[----:B------:R-:W-:Y:S01]  /*2a500*/  IMAD.MOV.U32 R12, RZ, RZ, 0x4 ;  /* 0x00000004ff0c7424 */ /* 0x000fe200078e00ff */
[----:B------:R-:W-:-:S13]  /*2a510*/  IADD3 R2, P2, R14, R5, RZ ;  /* 0x000000050e027210 */ /* 0x000fda0007f5e0ff */
[----:B------:R-:W-:Y:S05]  /*2a520*/  WARPSYNC.COLLECTIVE R15, `(.L_x_3163) ;  /* 0x000000000f087348 */ /* 0x000fea0003c00000 */
[----:B------:R0:W1:Y:S02]  /*2a530*/  SHFL.IDX P6, R14, R13, R12, R11 ;  /* 0x0000000c0d0e7389 */ /* 0x00006400000c000b */
[----:B01----:R-:W-:Y:S01]  /*2a540*/  ENDCOLLECTIVE ;  /* 0x000000000000791b */ /* 0x003fe20003800000 */
.L_x_3163:
        /* <DEDUP_REMOVED lines=13> */
.L_x_3164:
[----:B------:R-:W-:Y:S02]  /*2a620*/  IMAD.MOV.U32 R13, RZ, RZ, R25 ;  /* 0x000000ffff0d7224 */ /* 0x000fe400078e0019 */
[----:B------:R-:W-:Y:S02]  /*2a630*/  IMAD.MOV.U32 R12, RZ, RZ, 0x5 ;  /* 0x00000005ff0c7424 */ /* 0x000fe400078e00ff */
[----:B------:R-:W-:-:S07]  /*2a640*/  IMAD.MOV.U32 R10, RZ, RZ, R14 ;  /* 0x000000ffff0a7224 */ /* 0x000fce00078e000e */
[----:B------:R-:W-:Y:S05]  /*2a650*/  WARPSYNC.COLLECTIVE R15, `(.L_x_3165) ;  /* 0x000000000f087348 */ /* 0x000fea0003c00000 */
[----:B------:R0:W1:Y:S02]  /*2a660*/  SHFL.IDX P6, R14, R13, R12, R11 ;  /* 0x0000000c0d0e7389 */ /* 0x00006400000c000b */
[----:B01----:R-:W-:Y:S01]  /*2a670*/  ENDCOLLECTIVE ;  /* 0x000000000000791b */ /* 0x003fe20003800000 */
.L_x_3165:
        /* <DEDUP_REMOVED lines=12> */
.L_x_3166:
[----:B------:R-:W-:Y:S05]  /*2a740*/  BRA `(.L_x_3167) ;  /* 0xffffffa800187947 */ /* 0x000fea000383ffff */
.L_x_3000:
        /* <DEDUP_REMOVED lines=8> */
.L_x_3169:
[----:B------:R-:W-:Y:S05]  /*2a7d0*/  BSYNC B0 ;  /* 0x0000000000007941 */ /* 0x000fea0003800000 */
.L_x_3168:
        /* <DEDUP_REMOVED lines=9> */
.L_x_3170:
        /* <DEDUP_REMOVED lines=24> */
.L_x_3171:
[----:B------:R-:W-:Y:S01]  /*2a9f0*/  IMAD.MOV.U32 R12, RZ, RZ, 0x2 ;  /* 0x00000002ff0c7424 */ /* 0x000fe200078e00ff */
[----:B------:R-:W-:-:S05]  /*2aa00*/  SEL R14, R14, RZ, P1 ;  /* 0x000000ff0e0e7207 */ /* 0x000fca0000800000 */
[----:B------:R-:W-:-:S04]  /*2aa10*/  IMAD.IADD R5, R13, 0x1, R14 ;  /* 0x000000010d057824 */ /* 0x000fc800078e020e */
[----:B------:R-:W-:-:S07]  /*2aa20*/  IMAD.MOV.U32 R13, RZ, RZ, R5 ;  /* 0x000000ffff0d7224 */ /* 0x000fce00078e0005 */
[----:B------:R-:W-:Y:S05]  /*2aa30*/  WARPSYNC.COLLECTIVE R15, `(.L_x_3172) ;  /* 0x000000000f087348 */ /* 0x000fea0003c00000 */
[----:B------:R0:W1:Y:S02]  /*2aa40*/  SHFL.UP P6, R14, R13, R12, R11 ;  /* 0x0400000c0d0e7389 */ /* 0x00006400000c000b */
[----:B01----:R-:W-:Y:S01]  /*2aa50*/  ENDCOLLECTIVE ;  /* 0x000000000000791b */ /* 0x003fe20003800000 */
.L_x_3172:
[----:B------:R-:W-:Y:S01]  /*2aa60*/  IMAD.MOV.U32 R12, RZ, RZ, 0x4 ;  /* 0x00000004ff0c7424 */ /* 0x000fe200078e00ff */
[----:B------:R-:W-:-:S05]  /*2aa70*/  SEL R2, R14, RZ, P2 ;  /* 0x000000ff0e027207 */ /* 0x000fca0001000000 */
[----:B------:R-:W-:-:S04]  /*2aa80*/  IMAD.IADD R2, R5, 0x1, R2 ;  /* 0x0000000105027824 */ /* 0x000fc800078e0202 */
[----:B------:R-:W-:-:S07]  /*2aa90*/  IMAD.MOV.U32 R13, RZ, RZ, R2 ;  /* 0x000000ffff0d7224 */ /* 0x000fce00078e0002 */
[----:B------:R-:W-:Y:S05]  /*2aaa0*/  WARPSYNC.COLLECTIVE R15, `(.L_x_3173) ;  /* 0x000000000f087348 */ /* 0x000fea0003c00000 */
[----:B------:R0:W1:Y:S02]  /*2aab0*/  SHFL.UP P6, R14, R13, R12, R11 ;  /* 0x0400000c0d0e7389 */ /* 0x00006400000c000b */
[----:B01----:R-:W-:Y:S01]  /*2aac0*/  ENDCOLLECTIVE ;  /* 0x000000000000791b */ /* 0x003fe20003800000 */
.L_x_3173:
[----:B------:R-:W-:Y:S01]  /*2aad0*/  IMAD.MOV.U32 R12, RZ, RZ, 0x8 ;  /* 0x00000008ff0c7424 */ /* 0x000fe200078e00ff */
[----:B------:R-:W-:-:S05]  /*2aae0*/  SEL R3, R14, RZ, P3 ;  /* 0x000000ff0e037207 */ /* 0x000fca0001800000 */
[----:B------:R-:W-:-:S04]  /*2aaf0*/  IMAD.IADD R3, R2, 0x1, R3 ;  /* 0x0000000102037824 */ /* 0x000fc800078e0203 */
[----:B------:R-:W-:-:S07]  /*2ab00*/  IMAD.MOV.U32 R13, RZ, RZ, R3 ;  /* 0x000000ffff0d7224 */ /* 0x000fce00078e0003 */
[----:B------:R-:W-:Y:S05]  /*2ab10*/  WARPSYNC.COLLECTIVE R15, `(.L_x_3174) ;  /* 0x000000000f087348 */ /* 0x000fea0003c00000 */
[----:B------:R0:W1:Y:S02]  /*2ab20*/  SHFL.UP P6, R14, R13, R12, R11 ;  /* 0x0400000c0d0e7389 */ /* 0x00006400000c000b */
[----:B01----:R-:W-:Y:S01]  /*2ab30*/  ENDCOLLECTIVE ;  /* 0x000000000000791b */ /* 0x003fe20003800000 */
.L_x_3174:
[----:B------:R-:W-:Y:S02]  /*2ab40*/  MOV R12, 0x10 ;  /* 0x00000010000c7802 */ /* 0x000fe40000000f00 */
[----:B------:R-:W-:-:S05]  /*2ab50*/  SEL R14, R14, RZ, P4 ;  /* 0x000000ff0e0e7207 */ /* 0x000fca0002000000 */
[----:B------:R-:W-:-:S04]  /*2ab60*/  IMAD.IADD R5, R3, 0x1, R14 ;  /* 0x0000000103057824 */ /* 0x000fc800078e020e */
[----:B------:R-:W-:-:S07]  /*2ab70*/  IMAD.MOV.U32 R13, RZ, RZ, R5 ;  /* 0x000000ffff0d7224 */ /* 0x000fce00078e0005 */
[----:B------:R-:W-:Y:S05]  /*2ab80*/  WARPSYNC.COLLECTIVE R15, `(.L_x_3175) ;  /* 0x000000000f087348 */ /* 0x000fea0003c00000 */
[----:B------:R0:W1:Y:S02]  /*2ab90*/  SHFL.UP P6, R14, R13, R12, R11 ;  /* 0x0400000c0d0e7389 */ /* 0x00006400000c000b */
[----:B01----:R-:W-:Y:S01]  /*2aba0*/  ENDCOLLECTIVE ;  /* 0x000000000000791b */ /* 0x003fe20003800000 */
.L_x_3175:
        /* <DEDUP_REMOVED lines=8> */
.L_x_3176:
[----:B------:R-:W-:Y:S05]  /*2ac30*/  BRA `(.L_x_3177) ;  /* 0xffffffa800247947 */ /* 0x000fea000383ffff */
.L_x_3003:
[----:B------:R-:W-:Y:S01]  /*2ac40*/  BSSY B0, `(.L_x_3178) ;  /* 0x0000007000007945 */ /* 0x000fe20003800000 */
[----:B------:R-:W-:Y:S02]  /*2ac50*/  IMAD.MOV.U32 R12, RZ, RZ, 0x1 ;  /* 0x00000001ff0c7424 */ /* 0x000fe400078e00ff */
[----:B------:R-:W-:Y:S02]  /*2ac60*/  IMAD.MOV.U32 R11, RZ, RZ, RZ ;  /* 0x000000ffff0b7224 */ /* 0x000fe400078e00ff */
[----:B------:R-:W-:-:S07]  /*2ac70*/  IMAD.MOV.U32 R15, RZ, RZ, -0x1 ;  /* 0xffffffffff0f7424 */ /* 0x000fce00078e00ff */
[----:B------:R-:W-:Y:S05]  /*2ac80*/  WARPSYNC.COLLECTIVE R15, `(.L_x_3179) ;  /* 0x000000000f087348 */ /* 0x000fea0003c00000 */
[----:B------:R0:W1:Y:S02]  /*2ac90*/  SHFL.UP P6, R14, R13, R12, R11 ;  /* 0x0400000c0d0e7389 */ /* 0x00006400000c000b */
[----:B01----:R-:W-:Y:S01]  /*2aca0*/  ENDCOLLECTIVE ;  /* 0x000000000000791b */ /* 0x003fe20003800000 */
.L_x_3179:
[----:B------:R-:W-:Y:S05]  /*2acb0*/  BSYNC B0 ;  /* 0x0000000000007941 */ /* 0x000fea0003800000 */
.L_x_3178:
        /* <DEDUP_REMOVED lines=8> */
.L_x_3180:
[----:B------:R-:W-:Y:S01]  /*2ad40*/  IMAD.MOV.U32 R12, RZ, RZ, 0x4 ;  /* 0x00000004ff0c7424 */ /* 0x000fe200078e00ff */
[----:B------:R-:W-:-:S05]  /*2ad50*/  SEL R2, R14, RZ, P2 ;  /* 0x000000ff0e027207 */ /* 0x000fca0001000000 */
[----:B------:R-:W-:-:S04]  /*2ad60*/  IMAD.IADD R2, R13, 0x1, R2 ;  /* 0x000000010d027824 */ /* 0x000fc800078e0202 */
[----:B------:R-:W-:-:S07]  /*2ad70*/  IMAD.MOV.U32 R13, RZ, RZ, R2 ;  /* 0x000000ffff0d7224 */ /* 0x000fce00078e0002 */
[----:B------:R-:W-:Y:S05]  /*2ad80*/  WARPSYNC.COLLECTIVE R15, `(.L_x_3181) ;  /* 0x000000000f087348 */ /* 0x000fea0003c00000 */
[----:B------:R0:W1:Y:S02]  /*2ad90*/  SHFL.UP P6, R14, R13, R12, R11 ;  /* 0x0400000c0d0e7389 */ /* 0x00006400000c000b */
[----:B01----:R-:W-:Y:S01]  /*2ada0*/  ENDCOLLECTIVE ;  /* 0x000000000000791b */ /* 0x003fe20003800000 */
.L_x_3181:
[----:B------:R-:W-:Y:S01]  /*2adb0*/  IMAD.MOV.U32 R12, RZ, RZ, 0x8 ;  /* 0x00000008ff0c7424 */ /* 0x000fe200078e00ff */
[----:B------:R-:W-:-:S05]  /*2adc0*/  SEL R3, R14, RZ, P3 ;  /* 0x000000ff0e037207 */ /* 0x000fca0001800000 */
[----:B------:R-:W-:-:S04]  /*2add0*/  IMAD.IADD R3, R2, 0x1, R3 ;  /* 0x0000000102037824 */ /* 0x000fc800078e0203 */
[----:B------:R-:W-:-:S07]  /*2ade0*/  IMAD.MOV.U32 R13, RZ, RZ, R3 ;  /* 0x000000ffff0d7224 */ /* 0x000fce00078e0003 */
[----:B------:R-:W-:Y:S05]  /*2adf0*/  WARPSYNC.COLLECTIVE R15, `(.L_x_3182) ;  /* 0x000000000f087348 */ /* 0x000fea0003c00000 */
[----:B------:R0:W1:Y:S02]  /*2ae00*/  SHFL.UP P6, R14, R13, R12, R11 ;  /* 0x0400000c0d0e7389 */ /* 0x00006400000c000b */
[----:B01----:R-:W-:Y:S01]  /*2ae10*/  ENDCOLLECTIVE ;  /* 0x000000000000791b */ /* 0x003fe20003800000 */
.L_x_3182:
[----:B------:R-:W-:Y:S01]  /*2ae20*/  IMAD.MOV.U32 R12, RZ, RZ, 0x10 ;  /* 0x00000010ff0c7424 */ /* 0x000fe200078e00ff */
[----:B------:R-:W-:-:S05]  /*2ae30*/  SEL R14, R14, RZ, P4 ;  /* 0x000000ff0e0e7207 */ /* 0x000fca0002000000 */
[----:B------:R-:W-:-:S04]  /*2ae40*/  IMAD.IADD R5, R3, 0x1, R14 ;  /* 0x0000000103057824 */ /* 0x000fc800078e020e */
[----:B------:R-:W-:-:S07]  /*2ae50*/  IMAD.MOV.U32 R13, RZ, RZ, R5 ;  /* 0x000000ffff0d7224 */ /* 0x000fce00078e0005 */
[----:B------:R-:W-:Y:S05]  /*2ae60*/  WARPSYNC.COLLECTIVE R15, `(.L_x_3183) ;  /* 0x000000000f087348 */ /* 0x000fea0003c00000 */
[----:B------:R0:W1:Y:S02]  /*2ae70*/  SHFL.UP P6, R14, R13, R12, R11 ;  /* 0x0400000c0d0e7389 */ /* 0x00006400000c000b */
[----:B01----:R-:W-:Y:S01]  /*2ae80*/  ENDCOLLECTIVE ;  /* 0x000000000000791b */ /* 0x003fe20003800000 */
.L_x_3183:
        /* <DEDUP_REMOVED lines=8> */
.L_x_3184:
[----:B------:R-:W-:Y:S05]  /*2af10*/  BRA `(.L_x_3185) ;  /* 0xffffffa800107947 */ /* 0x000fea000383ffff */
.L_x_3005:
[----:B------:R-:W-:Y:S01]  /*2af20*/  BSSY B0, `(.L_x_3186) ;  /* 0x0000006000007945 */ /* 0x000fe20003800000 */
[----:B------:R-:W-:Y:S01]  /*2af30*/  PLOP3.LUT P6, PT, P6, PT, PT, 0x8, 0x0 ;  /* 0x000000000000781c */ /* 0x000fe200037ce170 */
[----:B------:R-:W-:-:S12]  /*2af40*/  IMAD.MOV.U32 R15, RZ, RZ, -0x1 ;  /* 0xffffffffff0f7424 */ /* 0x000fd800078e00ff */
[----:B0-----:R-:W-:Y:S05]  /*2af50*/  WARPSYNC.COLLECTIVE R15, `(.L_x_3187) ;  /* 0x000000000f087348 */ /* 0x001fea0003c00000 */
[----:B------:R-:W-:Y:S01]  /*2af60*/  VOTE.ANY R14, PT, P6 ;  /* 0x00000000000e7806 */ /* 0x000fe200030e0100 */
[----:B0-----:R-:W-:Y:S06]  /*2af70*/  ENDCOLLECTIVE ;  /* 0x000000000000791b */ /* 0x001fec0003800000 */
.L_x_3187:
[----:B------:R-:W-:Y:S05]  /*2af80*/  BSYNC B0 ;  /* 0x0000000000007941 */ /* 0x000fea0003800000 */
.L_x_3186:
        /* <DEDUP_REMOVED lines=8> */
.L_x_3188:
[----:B------:R-:W-:Y:S02]  /*2b010*/  IMAD.IADD R19, R12, 0x1, R19 ;  /* 0x000000010c137824 */ /* 0x000fe400078e0213 */
[----:B------:R-:W-:Y:S02]  /*2b020*/  IMAD.MOV.U32 R13, RZ, RZ, R4 ;  /* 0x000000ffff0d7224 */ /* 0x000fe400078e0004 */
[----:B------:R-:W-:-:S07]  /*2b030*/  IMAD.MOV.U32 R17, RZ, RZ, R14 ;  /* 0x000000ffff117224 */ /* 0x000fce00078e000e */
[----:B------:R-:W-:Y:S05]  /*2b040*/  WARPSYNC.COLLECTIVE R15, `(.L_x_3189) ;  /* 0x000000000f087348 */ /* 0x000fea0003c00000 */
[----:B------:R0:W1:Y:S02]  /*2b050*/  SHFL.IDX P6, R14, R13, R12, R11 ;  /* 0x0000000c0d0e7389 */ /* 0x00006400000c000b */
[----:B01----:R-:W-:Y:S01]  /*2b060*/  ENDCOLLECTIVE ;  /* 0x000000000000791b */ /* 0x003fe20003800000 */
.L_x_3189:
[----:B------:R-:W-:Y:S01]  /*2b070*/  IMAD.MOV.U32 R4, RZ, RZ, R14 ;  /* 0x000000ffff047224 */ /* 0x000fe200078e000e */
[----:B------:R-:W-:Y:S06]  /*2b080*/  BRA `(.L_x_3190) ;  /* 0xffffffa400f47947 */ /* 0x000fec000383ffff */
.L_x_3007:
[----:B------:R-:W-:Y:S01]  /*2b090*/  BSSY B0, `(.L_x_3191) ;  /* 0x0000007000007945 */ /* 0x000fe20003800000 */
[----:B------:R-:W-:Y:S02]  /*2b0a0*/  IMAD.MOV.U32 R13, RZ, RZ, R2 ;  /* 0x000000ffff0d7224 */ /* 0x000fe400078e0002 */
[----:B------:R-:W-:Y:S02]  /*2b0b0*/  IMAD.MOV.U32 R11, RZ, RZ, 0x1f ;  /* 0x0000001fff0b7424 */ /* 0x000fe400078e00ff */
[----:B------:R-:W-:-:S07]  /*2b0c0*/  IMAD.MOV.U32 R15, RZ, RZ, -0x1 ;  /* 0xffffffffff0f7424 */ /* 0x000fce00078e00ff */
[----:B0-23--:R-:W-:Y:S05]  /*2b0d0*/  WARPSYNC.COLLECTIVE R15, `(.L_x_3192) ;  /* 0x000000000f087348 */ /* 0x00dfea0003c00000 */
[----:B------:R1:W4:Y:S02]  /*2b0e0*/  SHFL.IDX P6, R14, R13, R12, R11 ;  /* 0x0000000c0d0e7389 */ /* 0x00032400000c000b */
[----:B01234-:R-:W-:Y:S01]  /*2b0f0*/  ENDCOLLECTIVE ;  /* 0x000000000000791b */ /* 0x01ffe20003800000 */
.L_x_3192:
[----:B------:R-:W-:Y:S05]  /*2b100*/  BSYNC B0 ;  /* 0x0000000000007941 */ /* 0x000fea0003800000 */
.L_x_3191:
[----:B------:R-:W-:Y:S01]  /*2b110*/  IMAD.MOV.U32 R6, RZ, RZ, R14 ;  /* 0x000000ffff067224 */ /* 0x000fe200078e000e */
[----:B------:R-:W-:Y:S06]  /*2b120*/  BRA `(.L_x_3006) ;  /* 0xffffffa400e47947 */ /* 0x000fec000383ffff */
.L_x_3013:
[----:B-1----:R1:W3:Y:S02]  /*2b130*/  SYNCS.PHASECHK.TRANS64.TRYWAIT P0, [R5+URZ+0x2a820], R0 ;  /* 0x02a82000050075a7 */ /* 0x0022e4000800017f */
[----:B---3--:R-:W-:Y:S05]  /*2b140*/  @!P0 NANOSLEEP.SYNCS 0x989680 ;  /* 0x009896800000895d */ /* 0x008fea0003900000 */
[----:B------:R-:W3:Y:S02]  /*2b150*/  @!P0 SYNCS.PHASECHK.TRANS64 P0, [R5+URZ+0x2a820], R0 ;  /* 0x02a82000050085a7 */ /* 0x000ee4000800007f */
[----:B---3--:R-:W-:Y:S05]  /*2b160*/  @!P0 BRA `(.L_x_3013) ;  /* 0xfffffffc00f08947 */ /* 0x008fea000383ffff */
[----:B------:R-:W-:Y:S05]  /*2b170*/  BRA `(.L_x_3193) ;  /* 0xffffffb0003c7947 */ /* 0x000fea000383ffff */
.L_x_3014:
        /* <DEDUP_REMOVED lines=11> */
.L_x_3195:
[----:B------:R-:W-:Y:S05]  /*2b230*/  BSYNC B0 ;  /* 0x0000000000007941 */ /* 0x000fea0003800000 */
.L_x_3194:
[----:B------:R-:W-:Y:S05]  /*2b240*/  BRA `(.L_x_3196) ;  /* 0xffffffb000247947 */ /* 0x000fea000383ffff */
.L_x_3015:
[----:B------:R-:W-:Y:S01]  /*2b250*/  BSSY B0, `(.L_x_3197) ;  /* 0x0000006000007945 */ /* 0x000fe20003800000 */
[----:B------:R-:W-:-:S07]  /*2b260*/  IMAD.MOV.U32 R15, RZ, RZ, -0x1 ;  /* 0xffffffffff0f7424 */ /* 0x000fce00078e00ff */
[----:B012---:R-:W-:Y:S05]  /*2b270*/  WARPSYNC.COLLECTIVE R15, `(.L_x_3198) ;  /* 0x000000000f0c7348 */ /* 0x007fea0003c00000 */
[----:B------:R-:W-:Y:S02]  /*2b280*/  ELECT P6, UR62, PT ;  /* 0x00000000003e782f */ /* 0x000fe400038c0000 */
[----:B------:R-:W-:Y:S01]  /*2b290*/  MOV R14, UR62 ;  /* 0x0000003e000e7c02 */ /* 0x000fe20008000f00 */
[----:B012---:R-:W-:Y:S10]  /*2b2a0*/  ENDCOLLECTIVE ;  /* 0x000000000000791b */ /* 0x007ff40003800000 */
.L_x_3198:
[----:B------:R-:W-:Y:S05]  /*2b2b0*/  BSYNC B0 ;  /* 0x0000000000007941 */ /* 0x000fea0003800000 */
.L_x_3197:
[----:B------:R-:W-:Y:S05]  /*2b2c0*/  BRA `(.L_x_3199) ;  /* 0xffffffb000187947 */ /* 0x000fea000383ffff */
.L_x_3017:
[----:B-1----:R1:W3:Y:S02]  /*2b2d0*/  SYNCS.PHASECHK.TRANS64.TRYWAIT P1, [R3+URZ+0x2a840], R2 ;  /* 0x02a84002030075a7 */ /* 0x0022e4000802017f */
[----:B---3--:R-:W-:Y:S05]  /*2b2e0*/  @!P1 NANOSLEEP.SYNCS 0x989680 ;  /* 0x009896800000995d */ /* 0x008fea0003900000 */
[----:B------:R-:W3:Y:S02]  /*2b2f0*/  @!P1 SYNCS.PHASECHK.TRANS64 P1, [R3+URZ+0x2a840], R2 ;  /* 0x02a84002030095a7 */ /* 0x000ee4000802007f */
[----:B---3--:R-:W-:Y:S05]  /*2b300*/  @!P1 BRA `(.L_x_3017) ;  /* 0xfffffffc00f09947 */ /* 0x008fea000383ffff */
[----:B------:R-:W-:Y:S05]  /*2b310*/  BRA `(.L_x_3200) ;  /* 0xffffffb000407947 */ /* 0x000fea000383ffff */
.L_x_3019:
[----:B---3--:R3:W4:Y:S02]  /*2b320*/  SYNCS.PHASECHK.TRANS64.TRYWAIT P1, [R5+URZ+0x2a840], R0 ;  /* 0x02a84000050075a7 */ /* 0x008724000802017f */
[----:B----4-:R-:W-:Y:S05]  /*2b330*/  @!P1 NANOSLEEP.SYNCS 0x989680 ;  /* 0x009896800000995d */ /* 0x010fea0003900000 */
[----:B------:R-:W4:Y:S02]  /*2b340*/  @!P1 SYNCS.PHASECHK.TRANS64 P1, [R5+URZ+0x2a840], R0 ;  /* 0x02a84000050095a7 */ /* 0x000f24000802007f */
[----:B----4-:R-:W-:Y:S05]  /*2b350*/  @!P1 BRA `(.L_x_3019) ;  /* 0xfffffffc00f09947 */ /* 0x010fea000383ffff */
[----:B------:R-:W-:Y:S05]  /*2b360*/  BRA `(.L_x_3201) ;  /* 0xffffffb0004c7947 */ /* 0x000fea000383ffff */
.L_x_3021:
[----:B----4-:R4:W0:Y:S02]  /*2b370*/  SYNCS.PHASECHK.TRANS64.TRYWAIT P1, [R3+URZ+0x2a860], R2 ;  /* 0x02a86002030075a7 */ /* 0x010824000802017f */
[----:B0-----:R-:W-:Y:S05]  /*2b380*/  @!P1 NANOSLEEP.SYNCS 0x989680 ;  /* 0x009896800000995d */ /* 0x001fea0003900000 */
[----:B------:R-:W0:Y:S02]  /*2b390*/  @!P1 SYNCS.PHASECHK.TRANS64 P1, [R3+URZ+0x2a860], R2 ;  /* 0x02a86002030095a7 */ /* 0x000e24000802007f */
[----:B0-----:R-:W-:Y:S05]  /*2b3a0*/  @!P1 BRA `(.L_x_3021) ;  /* 0xfffffffc00f09947 */ /* 0x001fea000383ffff */
[----:B------:R-:W-:Y:S05]  /*2b3b0*/  BRA `(.L_x_3202) ;  /* 0xffffffb000487947 */ /* 0x000fea000383ffff */
.L_x_3203:
        /* <DEDUP_REMOVED lines=12> */
.L_x_3212:


//--------------------- .nv.global.init           --------------------------
	.section	.nv.global.init,"aw",@progbits
.nv.global.init:
	.type		$str$23,@object
	.size		$str$23,($str$24 - $str$23)
$str$23:
        /*0000*/ 	.byte	0x28, 0x61, 0x64, 0x64, 0x72, 0x65, 0x73, 0x73, 0x20, 0x26, 0x20, 0x6d, 0x61, 0x73, 0x6b, 0x29
        /*0010*/ 	.byte	0x20, 0x3d, 0x3d, 0x20, 0x30, 0x00
	.type		$str$24,@object
	.size		$str$24,(__unnamed_4 - $str$24)
$str$24:
        /*0016*/ 	.byte	0x2f, 0x74, 0x6d, 0x70, 0x2f, 0x6f, 0x73, 0x73, 0x5f, 0x6b, 0x65, 0x72, 0x6e, 0x65, 0x6c, 0x73
        /*0026*/ 	.byte	0x5f, 0x73, 0x72, 0x63, 0x2f, 0x66, 0x6c, 0x61, 0x73, 0x68, 0x5f, 0x61, 0x74, 0x74, 0x65, 0x6e
        /*0036*/ 	.byte	0x74, 0x69, 0x6f, 0x6e, 0x2f, 0x63, 0x73, 0x72, 0x63, 0x2f, 0x63, 0x75, 0x74, 0x6c, 0x61, 0x73
        /*0046*/ 	.byte	0x73, 0x2f, 0x69, 0x6e, 0x63, 0x6c, 0x75, 0x64, 0x65, 0x2f, 0x63, 0x75, 0x74, 0x65, 0x2f, 0x70
        /*0056*/ 	.byte	0x6f, 0x69, 0x6e, 0x74, 0x65, 0x72, 0x5f, 0x66, 0x6c, 0x61, 0x67, 0x67, 0x65, 0x64, 0x2e, 0x68
        /*0066*/ 	.byte	0x70, 0x70, 0x00
	.type		__unnamed_4,@object
	.size		__unnamed_4,(__unnamed_6 - __unnamed_4)
__unnamed_4:
        /* <DEDUP_REMOVED lines=25> */
	.type		__unnamed_6,@object
	.size		__unnamed_6,(__unnamed_3 - __unnamed_6)
__unnamed_6:
        /* <DEDUP_REMOVED lines=25> */
	.type		__unnamed_3,@object
	.size		__unnamed_3,(__unnamed_5 - __unnamed_3)
__unnamed_3:
        /* <DEDUP_REMOVED lines=29> */
	.type		__unnamed_5,@object
	.size		__unnamed_5,(__unnamed_2 - __unnamed_5)
__unnamed_5:
        /* <DEDUP_REMOVED lines=29> */
	.type		__unnamed_2,@object
	.size		__unnamed_2,(__unnamed_1 - __unnamed_2)
__unnamed_2:
        /* <DEDUP_REMOVED lines=29> */
	.type		__unnamed_1,@object
	.size		__unnamed_1,(.L_0 - __unnamed_1)
__unnamed_1:
        /* <DEDUP_REMOVED lines=29> */
        /*0ab1*/ 	.byte	0x5d, 0x00
.L_0:


//--------------------- .nv.shared._ZN7cutlass13device_kernelIN5flash11enable_sm90INS1_16FlashAttnFwdSm90INS1_25CollectiveMainloopFwdSm90ILi2EN4cute5tupleIJNS5_1CILi1EEES8_S8_EEENS6_IJNS7_ILi128EEENS7_ILi96EEENS7_ILi192EEEEEELi128ENS_10bfloat16_tEfNS_4arch4Sm90ELb0ELb0ELb1ELb0ELb1ELb0ELb0ELb1ELb1ELb1ELb1ELb0EEENS1_21CollectiveEpilogueFwdINS6_IJSA_SA_SB_EEES9_SE_SG_Li256ELb0ELb1ELb1ELb0EEENS1_19SingleTileSchedulerILb0ELb1ELb1ELi128EEEEEEEEEvNT_6ParamsE --------------------------
	.section	.nv.shared._ZN7cutlass13device_kernelIN5flash11enable_sm90INS1_16FlashAttnFwdSm90INS1_25CollectiveMainloopFwdSm90ILi2EN4cute5tupleIJNS5_1CILi1EEES8_S8_EEENS6_IJNS7_ILi128EEENS7_ILi96EEENS7_ILi192EEEEEELi128ENS_10bfloat16_tEfNS_4arch4Sm90ELb0ELb0ELb1ELb0ELb1ELb0ELb0ELb1ELb1ELb1ELb1ELb0EEENS1_21CollectiveEpilogueFwdINS6_IJSA_SA_SB_EEES9_SE_SG_Li256ELb0ELb1ELb1ELb0EEENS1_19SingleTileSchedulerILb0ELb1ELb1ELi128EEEEEEEEEvNT_6ParamsE,"aw",@nobits
	.sectionflags	@""
	.align	16
	.zero		1024


//--------------------- .nv.shared.reserved.0     --------------------------
	.section	.nv.shared.reserved.0,"aw",@nobits
	.weak		__nv_reservedSMEM_offset_0_alias
	.size		__nv_reservedSMEM_offset_0_alias, 0, 0
	.other		__nv_reservedSMEM_offset_0_alias,@"STO_CUDA_RESERVED_SHARED STV_DEFAULT"
__nv_reservedSMEM_offset_0_alias:
	.zero		0


//--------------------- .nv.global                --------------------------
	.section	.nv.global,"aw",@nobits
.nv.global:
	.type		_ZN90_INTERNAL_d4a72ce5_54_flash_fwd_hdim192_128_bf16_paged_split_softcap_sm90_cu_18e39b8a_31464cute1_E,@object
	.size		_ZN90_INTERNAL_d4a72ce5_54_flash_fwd_hdim192_128_bf16_paged_split_softcap_sm90_cu_18e39b8a_31464cute1_E,(_ZN90_INTERNAL_d4a72ce5_54_flash_fwd_hdim192_128_bf16_paged_split_softcap_sm90_cu_18e39b8a_31464cuda3std3__45__cpo6cbeginE - _ZN90_INTERNAL_d4a72ce5_54_flash_fwd_hdim192_128_bf16_paged_split_softcap_sm90_cu_18e39b8a_31464cute1_E)
_ZN90_INTERNAL_d4a72ce5_54_flash_fwd_hdim192_128_bf16_paged_split_softcap_sm90_cu_18e39b8a_31464cute1_E:
	.zero		1
	.type		_ZN90_INTERNAL_d4a72ce5_54_flash_fwd_hdim192_128_bf16_paged_split_softcap_sm90_cu_18e39b8a_31464cuda3std3__45__cpo6cbeginE,@object
	.size		_ZN90_INTERNAL_d4a72ce5_54_flash_fwd_hdim192_128_bf16_paged_split_softcap_sm90_cu_18e39b8a_31464cuda3std3__45__cpo6cbeginE,(_ZN90_INTERNAL_d4a72ce5_54_flash_fwd_hdim192_128_bf16_paged_split_softcap_sm90_cu_18e39b8a_31464cuda3std3__48in_placeE - _ZN90_INTERNAL_d4a72ce5_54_flash_fwd_hdim192_128_bf16_paged_split_softcap_sm90_cu_18e39b8a_31464cuda3std3__45__cpo6cbeginE)
_ZN90_INTERNAL_d4a72ce5_54_flash_fwd_hdim192_128_bf16_paged_split_softcap_sm90_cu_18e39b8a_31464cuda3std3__45__cpo6cbeginE:
	.zero		1
	.type		_ZN90_INTERNAL_d4a72ce5_54_flash_fwd_hdim192_128_bf16_paged_split_softcap_sm90_cu_18e39b8a_31464cuda3std3__48in_placeE,@object
	.size		_ZN90_INTERNAL_d4a72ce5_54_flash_fwd_hdim192_128_bf16_paged_split_softcap_sm90_cu_18e39b8a_31464cuda3std3__48in_placeE,(_ZN90_INTERNAL_d4a72ce5_54_flash_fwd_hdim192_128_bf16_paged_split_softcap_sm90_cu_18e39b8a_31464cuda3std6ranges3__45__cpo9iter_moveE - _ZN90_INTERNAL_d4a72ce5_54_flash_fwd_hdim192_128_bf16_paged_split_softcap_sm90_cu_18e39b8a_31464cuda3std3__48in_placeE)
_ZN90_INTERNAL_d4a72ce5_54_flash_fwd_hdim192_128_bf16_paged_split_softcap_sm90_cu_18e39b8a_31464cuda3std3__48in_placeE:
	.zero		1
	.type		_ZN90_INTERNAL_d4a72ce5_54_flash_fwd_hdim192_128_bf16_paged_split_softcap_sm90_cu_18e39b8a_31464cuda3std6ranges3__45__cpo9iter_moveE,@object
	.size		_ZN90_INTERNAL_d4a72ce5_54_flash_fwd_hdim192_128_bf16_paged_split_softcap_sm90_cu_18e39b8a_31464cuda3std6ranges3__45__cpo9iter_moveE,(_ZN90_INTERNAL_d4a72ce5_54_flash_fwd_hdim192_128_bf16_paged_split_softcap_sm90_cu_18e39b8a_31464cuda3std3__45__cpo5beginE - _ZN90_INTERNAL_d4a72ce5_54_flash_fwd_hdim192_128_bf16_paged_split_softcap_sm90_cu_18e39b8a_31464cuda3std6ranges3__45__cpo9iter_moveE)
_ZN90_INTERNAL_d4a72ce5_54_flash_fwd_hdim192_128_bf16_paged_split_softcap_sm90_cu_18e39b8a_31464cuda3std6ranges3__45__cpo9iter_moveE:
	.zero		1
	.type		_ZN90_INTERNAL_d4a72ce5_54_flash_fwd_hdim192_128_bf16_paged_split_softcap_sm90_cu_18e39b8a_31464cuda3std3__45__cpo5beginE,@object
	.size		_ZN90_INTERNAL_d4a72ce5_54_flash_fwd_hdim192_128_bf16_paged_split_softcap_sm90_cu_18e39b8a_31464cuda3std3__45__cpo5beginE,(_ZN90_INTERNAL_d4a72ce5_54_flash_fwd_hdim192_128_bf16_paged_split_softcap_sm90_cu_18e39b8a_31464cuda3std3__492_GLOBAL__N__d4a72ce5_54_flash_fwd_hdim192_128_bf16_paged_split_softcap_sm90_cu_18e39b8a_31466ignoreE - _ZN90_INTERNAL_d4a72ce5_54_flash_fwd_hdim192_128_bf16_paged_split_softcap_sm90_cu_18e39b8a_31464cuda3std3__45__cpo5beginE)
_ZN90_INTERNAL_d4a72ce5_54_flash_fwd_hdim192_128_bf16_paged_split_softcap_sm90_cu_18e39b8a_31464cuda3std3__45__cpo5beginE:
	.zero		1
	.type		_ZN90_INTERNAL_d4a72ce5_54_flash_fwd_hdim192_128_bf16_paged_split_softcap_sm90_cu_18e39b8a_31464cuda3std3__492_GLOBAL__N__d4a72ce5_54_flash_fwd_hdim192_128_bf16_paged_split_softcap_sm90_cu_18e39b8a_31466ignoreE,@object
	.size		_ZN90_INTERNAL_d4a72ce5_54_flash_fwd_hdim192_128_bf16_paged_split_softcap_sm90_cu_18e39b8a_31464cuda3std3__492_GLOBAL__N__d4a72ce5_54_flash_fwd_hdim192_128_bf16_paged_split_softcap_sm90_cu_18e39b8a_31466ignoreE,(_ZN90_INTERNAL_d4a72ce5_54_flash_fwd_hdim192_128_bf16_paged_split_softcap_sm90_cu_18e39b8a_31464cute7productE - _ZN90_INTERNAL_d4a72ce5_54_flash_fwd_hdim192_128_bf16_paged_split_softcap_sm90_cu_18e39b8a_31464cuda3std3__492_GLOBAL__N__d4a72ce5_54_flash_fwd_hdim192_128_bf16_paged_split_softcap_sm90_cu_18e39b8a_31466ignoreE)
_ZN90_INTERNAL_d4a72ce5_54_flash_fwd_hdim192_128_bf16_paged_split_softcap_sm90_cu_18e39b8a_31464cuda3std3__492_GLOBAL__N__d4a72ce5_54_flash_fwd_hdim192_128_bf16_paged_split_softcap_sm90_cu_18e39b8a_31466ignoreE:
	.zero		1
	.type		_ZN90_INTERNAL_d4a72ce5_54_flash_fwd_hdim192_128_bf16_paged_split_softcap_sm90_cu_18e39b8a_31464cute7productE,@object
	.size		_ZN90_INTERNAL_d4a72ce5_54_flash_fwd_hdim192_128_bf16_paged_split_softcap_sm90_cu_18e39b8a_31464cute7productE,(_ZN90_INTERNAL_d4a72ce5_54_flash_fwd_hdim192_128_bf16_paged_split_softcap_sm90_cu_18e39b8a_31464cuda3std3__45__cpo3endE - _ZN90_INTERNAL_d4a72ce5_54_flash_fwd_hdim192_128_bf16_paged_split_softcap_sm90_cu_18e39b8a_31464cute7productE)
_ZN90_INTERNAL_d4a72ce5_54_flash_fwd_hdim192_128_bf16_paged_split_softcap_sm90_cu_18e39b8a_31464cute7productE:
	.zero		1
	.type		_ZN90_INTERNAL_d4a72ce5_54_flash_fwd_hdim192_128_bf16_paged_split_softcap_sm90_cu_18e39b8a_31464cuda3std3__45__cpo3endE,@object
	.size		_ZN90_INTERNAL_d4a72ce5_54_flash_fwd_hdim192_128_bf16_paged_split_softcap_sm90_cu_18e39b8a_31464cuda3std3__45__cpo3endE,(_ZN90_INTERNAL_d4a72ce5_54_flash_fwd_hdim192_128_bf16_paged_split_softcap_sm90_cu_18e39b8a_31464cuda3std3__419piecewise_constructE - _ZN90_INTERNAL_d4a72ce5_54_flash_fwd_hdim192_128_bf16_paged_split_softcap_sm90_cu_18e39b8a_31464cuda3std3__45__cpo3endE)
_ZN90_INTERNAL_d4a72ce5_54_flash_fwd_hdim192_128_bf16_paged_split_softcap_sm90_cu_18e39b8a_31464cuda3std3__45__cpo3endE:
	.zero		1
	.type		_ZN90_INTERNAL_d4a72ce5_54_flash_fwd_hdim192_128_bf16_paged_split_softcap_sm90_cu_18e39b8a_31464cuda3std3__419piecewise_constructE,@object
	.size		_ZN90_INTERNAL_d4a72ce5_54_flash_fwd_hdim192_128_bf16_paged_split_softcap_sm90_cu_18e39b8a_31464cuda3std3__419piecewise_constructE,(_ZN90_INTERNAL_d4a72ce5_54_flash_fwd_hdim192_128_bf16_paged_split_softcap_sm90_cu_18e39b8a_31464cuda3std3__45__cpo4cendE - _ZN90_INTERNAL_d4a72ce5_54_flash_fwd_hdim192_128_bf16_paged_split_softcap_sm90_cu_18e39b8a_31464cuda3std3__419piecewise_constructE)
_ZN90_INTERNAL_d4a72ce5_54_flash_fwd_hdim192_128_bf16_paged_split_softcap_sm90_cu_18e39b8a_31464cuda3std3__419piecewise_constructE:
	.zero		1
	.type		_ZN90_INTERNAL_d4a72ce5_54_flash_fwd_hdim192_128_bf16_paged_split_softcap_sm90_cu_18e39b8a_31464cuda3std3__45__cpo4cendE,@object
	.size		_ZN90_INTERNAL_d4a72ce5_54_flash_fwd_hdim192_128_bf16_paged_split_softcap_sm90_cu_18e39b8a_31464cuda3std3__45__cpo4cendE,(_ZN90_INTERNAL_d4a72ce5_54_flash_fwd_hdim192_128_bf16_paged_split_softcap_sm90_cu_18e39b8a_31464cuda3std6ranges3__45__cpo4swapE - _ZN90_INTERNAL_d4a72ce5_54_flash_fwd_hdim192_128_bf16_paged_split_softcap_sm90_cu_18e39b8a_31464cuda3std3__45__cpo4cendE)
_ZN90_INTERNAL_d4a72ce5_54_flash_fwd_hdim192_128_bf16_paged_split_softcap_sm90_cu_18e39b8a_31464cuda3std3__45__cpo4cendE:
	.zero		1
	.type		_ZN90_INTERNAL_d4a72ce5_54_flash_fwd_hdim192_128_bf16_paged_split_softcap_sm90_cu_18e39b8a_31464cuda3std6ranges3__45__cpo4swapE,@object
	.size		_ZN90_INTERNAL_d4a72ce5_54_flash_fwd_hdim192_128_bf16_paged_split_softcap_sm90_cu_18e39b8a_31464cuda3std6ranges3__45__cpo4swapE,(.L_13 - _ZN90_INTERNAL_d4a72ce5_54_flash_fwd_hdim192_128_bf16_paged_split_softcap_sm90_cu_18e39b8a_31464cuda3std6ranges3__45__cpo4swapE)
_ZN90_INTERNAL_d4a72ce5_54_flash_fwd_hdim192_128_bf16_paged_split_softcap_sm90_cu_18e39b8a_31464cuda3std6ranges3__45__cpo4swapE:
	.zero		1
.L_13:


//--------------------- .nv.shared._ZN7cutlass13device_kernelIN5flash11enable_sm90INS1_16FlashAttnFwdSm90INS1_25CollectiveMainloopFwdSm90ILi2EN4cute5tupleIJNS5_1CILi1EEES8_S8_EEENS6_IJNS7_ILi128EEENS7_ILi96EEENS7_ILi192EEEEEELi128ENS_10bfloat16_tEfNS_4arch4Sm90ELb0ELb0ELb1ELb1ELb1ELb0ELb0ELb1ELb1ELb1ELb1ELb0EEENS1_21CollectiveEpilogueFwdINS6_IJSA_SA_SB_EEES9_SE_SG_Li256ELb1ELb1ELb1ELb0EEENS1_36VarlenDynamicPersistentTileSchedulerILi128ELi96ELi256ELi128ELb1ELb1ELb1ELb0ELb1ELb1EEEEEEEEEvNT_6ParamsE --------------------------
	.section	.nv.shared._ZN7cutlass13device_kernelIN5flash11enable_sm90INS1_16FlashAttnFwdSm90INS1_25CollectiveMainloopFwdSm90ILi2EN4cute5tupleIJNS5_1CILi1EEES8_S8_EEENS6_IJNS7_ILi128EEENS7_ILi96EEENS7_ILi192EEEEEELi128ENS_10bfloat16_tEfNS_4arch4Sm90ELb0ELb0ELb1ELb1ELb1ELb0ELb0ELb1ELb1ELb1ELb1ELb0EEENS1_21CollectiveEpilogueFwdINS6_IJSA_SA_SB_EEES9_SE_SG_Li256ELb1ELb1ELb1ELb0EEENS1_36VarlenDynamicPersistentTileSchedulerILi128ELi96ELi256ELi128ELb1ELb1ELb1ELb0ELb1ELb1EEEEEEEEEvNT_6ParamsE,"aw",@nobits
	.sectionflags	@""
	.align	16
	.zero		1024


//--------------------- .nv.shared._ZN7cutlass13device_kernelIN5flash11enable_sm90INS1_16FlashAttnFwdSm90INS1_25CollectiveMainloopFwdSm90ILi2EN4cute5tupleIJNS5_1CILi1EEES8_S8_EEENS6_IJNS7_ILi128EEENS7_ILi96EEENS7_ILi192EEEEEELi128ENS_10bfloat16_tEfNS_4arch4Sm90ELb0ELb0ELb1ELb1ELb1ELb1ELb0ELb1ELb1ELb1ELb1ELb0EEENS1_21CollectiveEpilogueFwdINS6_IJSA_SA_SB_EEES9_SE_SG_Li256ELb1ELb1ELb1ELb0EEENS1_36VarlenDynamicPersistentTileSchedulerILi128ELi96ELi256ELi128ELb1ELb1ELb1ELb0ELb1ELb1EEEEEEEEEvNT_6ParamsE --------------------------
	.section	.nv.shared._ZN7cutlass13device_kernelIN5flash11enable_sm90INS1_16FlashAttnFwdSm90INS1_25CollectiveMainloopFwdSm90ILi2EN4cute5tupleIJNS5_1CILi1EEES8_S8_EEENS6_IJNS7_ILi128EEENS7_ILi96EEENS7_ILi192EEEEEELi128ENS_10bfloat16_tEfNS_4arch4Sm90ELb0ELb0ELb1ELb1ELb1ELb1ELb0ELb1ELb1ELb1ELb1ELb0EEENS1_21CollectiveEpilogueFwdINS6_IJSA_SA_SB_EEES9_SE_SG_Li256ELb1ELb1ELb1ELb0EEENS1_36VarlenDynamicPersistentTileSchedulerILi128ELi96ELi256ELi128ELb1ELb1ELb1ELb0ELb1ELb1EEEEEEEEEvNT_6ParamsE,"aw",@nobits
	.sectionflags	@""
	.align	16
	.zero		1024


//--------------------- .nv.shared._ZN7cutlass13device_kernelIN5flash11enable_sm90INS1_16FlashAttnFwdSm90INS1_25CollectiveMainloopFwdSm90ILi2EN4cute5tupleIJNS5_1CILi1EEES8_S8_EEENS6_IJNS7_ILi128EEENS7_ILi96EEENS7_ILi192EEEEEELi128ENS_10bfloat16_tEfNS_4arch4Sm90ELb0ELb1ELb1ELb0ELb1ELb0ELb0ELb1ELb1ELb1ELb1ELb0EEENS1_21CollectiveEpilogueFwdINS6_IJSA_SA_SB_EEES9_SE_SG_Li256ELb0ELb1ELb1ELb0EEENS1_19SingleTileSchedulerILb0ELb1ELb1ELi128EEEEEEEEEvNT_6ParamsE --------------------------
	.section	.nv.shared._ZN7cutlass13device_kernelIN5flash11enable_sm90INS1_16FlashAttnFwdSm90INS1_25CollectiveMainloopFwdSm90ILi2EN4cute5tupleIJNS5_1CILi1EEES8_S8_EEENS6_IJNS7_ILi128EEENS7_ILi96EEENS7_ILi192EEEEEELi128ENS_10bfloat16_tEfNS_4arch4Sm90ELb0ELb1ELb1ELb0ELb1ELb0ELb0ELb1ELb1ELb1ELb1ELb0EEENS1_21CollectiveEpilogueFwdINS6_IJSA_SA_SB_EEES9_SE_SG_Li256ELb0ELb1ELb1ELb0EEENS1_19SingleTileSchedulerILb0ELb1ELb1ELi128EEEEEEEEEvNT_6ParamsE,"aw",@nobits
	.sectionflags	@""
	.align	16
	.zero		1024


//--------------------- .nv.shared._ZN7cutlass13device_kernelIN5flash11enable_sm90INS1_16FlashAttnFwdSm90INS1_25CollectiveMainloopFwdSm90ILi2EN4cute5tupleIJNS5_1CILi1EEES8_S8_EEENS6_IJNS7_ILi128EEENS7_ILi96EEENS7_ILi192EEEEEELi128ENS_10bfloat16_tEfNS_4arch4Sm90ELb0ELb1ELb1ELb1ELb1ELb0ELb0ELb1ELb1ELb1ELb1ELb0EEENS1_21CollectiveEpilogueFwdINS6_IJSA_SA_SB_EEES9_SE_SG_Li256ELb1ELb1ELb1ELb0EEENS1_36VarlenDynamicPersistentTileSchedulerILi128ELi96ELi256ELi128ELb1ELb1ELb1ELb1ELb0ELb1EEEEEEEEEvNT_6ParamsE --------------------------
	.section	.nv.shared._ZN7cutlass13device_kernelIN5flash11enable_sm90INS1_16FlashAttnFwdSm90INS1_25CollectiveMainloopFwdSm90ILi2EN4cute5tupleIJNS5_1CILi1EEES8_S8_EEENS6_IJNS7_ILi128EEENS7_ILi96EEENS7_ILi192EEEEEELi128ENS_10bfloat16_tEfNS_4arch4Sm90ELb0ELb1ELb1ELb1ELb1ELb0ELb0ELb1ELb1ELb1ELb1ELb0EEENS1_21CollectiveEpilogueFwdINS6_IJSA_SA_SB_EEES9_SE_SG_Li256ELb1ELb1ELb1ELb0EEENS1_36VarlenDynamicPersistentTileSchedulerILi128ELi96ELi256ELi128ELb1ELb1ELb1ELb1ELb0ELb1EEEEEEEEEvNT_6ParamsE,"aw",@nobits
	.sectionflags	@""
	.align	16
	.zero		1024


//--------------------- .nv.shared._ZN7cutlass13device_kernelIN5flash11enable_sm90INS1_16FlashAttnFwdSm90INS1_25CollectiveMainloopFwdSm90ILi2EN4cute5tupleIJNS5_1CILi1EEES8_S8_EEENS6_IJNS7_ILi128EEENS7_ILi96EEENS7_ILi192EEEEEELi128ENS_10bfloat16_tEfNS_4arch4Sm90ELb0ELb1ELb1ELb1ELb1ELb1ELb0ELb1ELb1ELb1ELb1ELb0EEENS1_21CollectiveEpilogueFwdINS6_IJSA_SA_SB_EEES9_SE_SG_Li256ELb1ELb1ELb1ELb0EEENS1_36VarlenDynamicPersistentTileSchedulerILi128ELi96ELi256ELi128ELb1ELb1ELb1ELb1ELb0ELb1EEEEEEEEEvNT_6ParamsE --------------------------
	.section	.nv.shared._ZN7cutlass13device_kernelIN5flash11enable_sm90INS1_16FlashAttnFwdSm90INS1_25CollectiveMainloopFwdSm90ILi2EN4cute5tupleIJNS5_1CILi1EEES8_S8_EEENS6_IJNS7_ILi128EEENS7_ILi96EEENS7_ILi192EEEEEELi128ENS_10bfloat16_tEfNS_4arch4Sm90ELb0ELb1ELb1ELb1ELb1ELb1ELb0ELb1ELb1ELb1ELb1ELb0EEENS1_21CollectiveEpilogueFwdINS6_IJSA_SA_SB_EEES9_SE_SG_Li256ELb1ELb1ELb1ELb0EEENS1_36VarlenDynamicPersistentTileSchedulerILi128ELi96ELi256ELi128ELb1ELb1ELb1ELb1ELb0ELb1EEEEEEEEEvNT_6ParamsE,"aw",@nobits
	.sectionflags	@""
	.align	16
	.zero		1024


//--------------------- .nv.shared._ZN7cutlass13device_kernelIN5flash11enable_sm90INS1_16FlashAttnFwdSm90INS1_25CollectiveMainloopFwdSm90ILi2EN4cute5tupleIJNS5_1CILi1EEES8_S8_EEENS6_IJNS7_ILi128EEENS7_ILi96EEENS7_ILi192EEEEEELi128ENS_10bfloat16_tEfNS_4arch4Sm90ELb1ELb0ELb1ELb0ELb1ELb0ELb0ELb1ELb1ELb1ELb1ELb0EEENS1_21CollectiveEpilogueFwdINS6_IJSA_SA_SB_EEES9_SE_SG_Li256ELb0ELb1ELb1ELb0EEENS1_19SingleTileSchedulerILb0ELb1ELb1ELi128EEEEEEEEEvNT_6ParamsE --------------------------
	.section	.nv.shared._ZN7cutlass13device_kernelIN5flash11enable_sm90INS1_16FlashAttnFwdSm90INS1_25CollectiveMainloopFwdSm90ILi2EN4cute5tupleIJNS5_1CILi1EEES8_S8_EEENS6_IJNS7_ILi128EEENS7_ILi96EEENS7_ILi192EEEEEELi128ENS_10bfloat16_tEfNS_4arch4Sm90ELb1ELb0ELb1ELb0ELb1ELb0ELb0ELb1ELb1ELb1ELb1ELb0EEENS1_21CollectiveEpilogueFwdINS6_IJSA_SA_SB_EEES9_SE_SG_Li256ELb0ELb1ELb1ELb0EEENS1_19SingleTileSchedulerILb0ELb1ELb1ELi128EEEEEEEEEvNT_6ParamsE,"aw",@nobits
	.sectionflags	@""
	.align	16
	.zero		1024


//--------------------- .nv.shared._ZN7cutlass13device_kernelIN5flash11enable_sm90INS1_16FlashAttnFwdSm90INS1_25CollectiveMainloopFwdSm90ILi2EN4cute5tupleIJNS5_1CILi1EEES8_S8_EEENS6_IJNS7_ILi128EEENS7_ILi96EEENS7_ILi192EEEEEELi128ENS_10bfloat16_tEfNS_4arch4Sm90ELb1ELb0ELb1ELb1ELb1ELb0ELb0ELb1ELb1ELb1ELb1ELb0EEENS1_21CollectiveEpilogueFwdINS6_IJSA_SA_SB_EEES9_SE_SG_Li256ELb1ELb1ELb1ELb0EEENS1_36VarlenDynamicPersistentTileSchedulerILi128ELi96ELi256ELi128ELb1ELb1ELb1ELb1ELb1ELb1EEEEEEEEEvNT_6ParamsE --------------------------
	.section	.nv.shared._ZN7cutlass13device_kernelIN5flash11enable_sm90INS1_16FlashAttnFwdSm90INS1_25CollectiveMainloopFwdSm90ILi2EN4cute5tupleIJNS5_1CILi1EEES8_S8_EEENS6_IJNS7_ILi128EEENS7_ILi96EEENS7_ILi192EEEEEELi128ENS_10bfloat16_tEfNS_4arch4Sm90ELb1ELb0ELb1ELb1ELb1ELb0ELb0ELb1ELb1ELb1ELb1ELb0EEENS1_21CollectiveEpilogueFwdINS6_IJSA_SA_SB_EEES9_SE_SG_Li256ELb1ELb1ELb1ELb0EEENS1_36VarlenDynamicPersistentTileSchedulerILi128ELi96ELi256ELi128ELb1ELb1ELb1ELb1ELb1ELb1EEEEEEEEEvNT_6ParamsE,"aw",@nobits
	.sectionflags	@""
	.align	16
	.zero		1024


//--------------------- .nv.shared._ZN7cutlass13device_kernelIN5flash11enable_sm90INS1_16FlashAttnFwdSm90INS1_25CollectiveMainloopFwdSm90ILi2EN4cute5tupleIJNS5_1CILi1EEES8_S8_EEENS6_IJNS7_ILi128EEENS7_ILi96EEENS7_ILi192EEEEEELi128ENS_10bfloat16_tEfNS_4arch4Sm90ELb1ELb0ELb1ELb1ELb1ELb1ELb0ELb1ELb1ELb1ELb1ELb0EEENS1_21CollectiveEpilogueFwdINS6_IJSA_SA_SB_EEES9_SE_SG_Li256ELb1ELb1ELb1ELb0EEENS1_36VarlenDynamicPersistentTileSchedulerILi128ELi96ELi256ELi128ELb1ELb1ELb1ELb1ELb1ELb1EEEEEEEEEvNT_6ParamsE --------------------------
	.section	.nv.shared._ZN7cutlass13device_kernelIN5flash11enable_sm90INS1_16FlashAttnFwdSm90INS1_25CollectiveMainloopFwdSm90ILi2EN4cute5tupleIJNS5_1CILi1EEES8_S8_EEENS6_IJNS7_ILi128EEENS7_ILi96EEENS7_ILi192EEEEEELi128ENS_10bfloat16_tEfNS_4arch4Sm90ELb1ELb0ELb1ELb1ELb1ELb1ELb0ELb1ELb1ELb1ELb1ELb0EEENS1_21CollectiveEpilogueFwdINS6_IJSA_SA_SB_EEES9_SE_SG_Li256ELb1ELb1ELb1ELb0EEENS1_36VarlenDynamicPersistentTileSchedulerILi128ELi96ELi256ELi128ELb1ELb1ELb1ELb1ELb1ELb1EEEEEEEEEvNT_6ParamsE,"aw",@nobits
	.sectionflags	@""
	.align	16
	.zero		1024


//--------------------- .nv.constant0._ZN7cutlass13device_kernelIN5flash11enable_sm90INS1_16FlashAttnFwdSm90INS1_25CollectiveMainloopFwdSm90ILi2EN4cute5tupleIJNS5_1CILi1EEES8_S8_EEENS6_IJNS7_ILi128EEENS7_ILi96EEENS7_ILi192EEEEEELi128ENS_10bfloat16_tEfNS_4arch4Sm90ELb0ELb0ELb1ELb0ELb1ELb0ELb0ELb1ELb1ELb1ELb1ELb0EEENS1_21CollectiveEpilogueFwdINS6_IJSA_SA_SB_EEES9_SE_SG_Li256ELb0ELb1ELb1ELb0EEENS1_19SingleTileSchedulerILb0ELb1ELb1ELi128EEEEEEEEEvNT_6ParamsE --------------------------
	.section	.nv.constant0._ZN7cutlass13device_kernelIN5flash11enable_sm90INS1_16FlashAttnFwdSm90INS1_25CollectiveMainloopFwdSm90ILi2EN4cute5tupleIJNS5_1CILi1EEES8_S8_EEENS6_IJNS7_ILi128EEENS7_ILi96EEENS7_ILi192EEEEEELi128ENS_10bfloat16_tEfNS_4arch4Sm90ELb0ELb0ELb1ELb0ELb1ELb0ELb0ELb1ELb1ELb1ELb1ELb0EEENS1_21CollectiveEpilogueFwdINS6_IJSA_SA_SB_EEES9_SE_SG_Li256ELb0ELb1ELb1ELb0EEENS1_19SingleTileSchedulerILb0ELb1ELb1ELi128EEEEEEEEEvNT_6ParamsE,"a",@progbits
	.sectionflags	@""
	.align	4
.nv.constant0._ZN7cutlass13device_kernelIN5flash11enable_sm90INS1_16FlashAttnFwdSm90INS1_25CollectiveMainloopFwdSm90ILi2EN4cute5tupleIJNS5_1CILi1EEES8_S8_EEENS6_IJNS7_ILi128EEENS7_ILi96EEENS7_ILi192EEEEEELi128ENS_10bfloat16_tEfNS_4arch4Sm90ELb0ELb0ELb1ELb0ELb1ELb0ELb0ELb1ELb1ELb1ELb1ELb0EEENS1_21CollectiveEpilogueFwdINS6_IJSA_SA_SB_EEES9_SE_SG_Li256ELb0ELb1ELb1ELb0EEENS1_19SingleTileSchedulerILb0ELb1ELb1ELi128EEEEEEEEEvNT_6ParamsE:
	.zero		3200


//--------------------- .nv.constant0._ZN7cutlass13device_kernelIN5flash11enable_sm90INS1_16FlashAttnFwdSm90INS1_25CollectiveMainloopFwdSm90ILi2EN4cute5tupleIJNS5_1CILi1EEES8_S8_EEENS6_IJNS7_ILi128EEENS7_ILi96EEENS7_ILi192EEEEEELi128ENS_10bfloat16_tEfNS_4arch4Sm90ELb0ELb0ELb1ELb1ELb1ELb0ELb0ELb1ELb1ELb1ELb1ELb0EEENS1_21CollectiveEpilogueFwdINS6_IJSA_SA_SB_EEES9_SE_SG_Li256ELb1ELb1ELb1ELb0EEENS1_36VarlenDynamicPersistentTileSchedulerILi128ELi96ELi256ELi128ELb1ELb1ELb1ELb0ELb1ELb1EEEEEEEEEvNT_6ParamsE --------------------------
	.section	.nv.constant0._ZN7cutlass13device_kernelIN5flash11enable_sm90INS1_16FlashAttnFwdSm90INS1_25CollectiveMainloopFwdSm90ILi2EN4cute5tupleIJNS5_1CILi1EEES8_S8_EEENS6_IJNS7_ILi128EEENS7_ILi96EEENS7_ILi192EEEEEELi128ENS_10bfloat16_tEfNS_4arch4Sm90ELb0ELb0ELb1ELb1ELb1ELb0ELb0ELb1ELb1ELb1ELb1ELb0EEENS1_21CollectiveEpilogueFwdINS6_IJSA_SA_SB_EEES9_SE_SG_Li256ELb1ELb1ELb1ELb0EEENS1_36VarlenDynamicPersistentTileSchedulerILi128ELi96ELi256ELi128ELb1ELb1ELb1ELb0ELb1ELb1EEEEEEEEEvNT_6ParamsE,"a",@progbits
	.sectionflags	@""
	.align	4
.nv.constant0._ZN7cutlass13device_kernelIN5flash11enable_sm90INS1_16FlashAttnFwdSm90INS1_25CollectiveMainloopFwdSm90ILi2EN4cute5tupleIJNS5_1CILi1EEES8_S8_EEENS6_IJNS7_ILi128EEENS7_ILi96EEENS7_ILi192EEEEEELi128ENS_10bfloat16_tEfNS_4arch4Sm90ELb0ELb0ELb1ELb1ELb1ELb0ELb0ELb1ELb1ELb1ELb1ELb0EEENS1_21CollectiveEpilogueFwdINS6_IJSA_SA_SB_EEES9_SE_SG_Li256ELb1ELb1ELb1ELb0EEENS1_36VarlenDynamicPersistentTileSchedulerILi128ELi96ELi256ELi128ELb1ELb1ELb1ELb0ELb1ELb1EEEEEEEEEvNT_6ParamsE:
	.zero		3328


//--------------------- .nv.constant0._ZN7cutlass13device_kernelIN5flash11enable_sm90INS1_16FlashAttnFwdSm90INS1_25CollectiveMainloopFwdSm90ILi2EN4cute5tupleIJNS5_1CILi1EEES8_S8_EEENS6_IJNS7_ILi128EEENS7_ILi96EEENS7_ILi192EEEEEELi128ENS_10bfloat16_tEfNS_4arch4Sm90ELb0ELb0ELb1ELb1ELb1ELb1ELb0ELb1ELb1ELb1ELb1ELb0EEENS1_21CollectiveEpilogueFwdINS6_IJSA_SA_SB_EEES9_SE_SG_Li256ELb1ELb1ELb1ELb0EEENS1_36VarlenDynamicPersistentTileSchedulerILi128ELi96ELi256ELi128ELb1ELb1ELb1ELb0ELb1ELb1EEEEEEEEEvNT_6ParamsE --------------------------
	.section	.nv.constant0._ZN7cutlass13device_kernelIN5flash11enable_sm90INS1_16FlashAttnFwdSm90INS1_25CollectiveMainloopFwdSm90ILi2EN4cute5tupleIJNS5_1CILi1EEES8_S8_EEENS6_IJNS7_ILi128EEENS7_ILi96EEENS7_ILi192EEEEEELi128ENS_10bfloat16_tEfNS_4arch4Sm90ELb0ELb0ELb1ELb1ELb1ELb1ELb0ELb1ELb1ELb1ELb1ELb0EEENS1_21CollectiveEpilogueFwdINS6_IJSA_SA_SB_EEES9_SE_SG_Li256ELb1ELb1ELb1ELb0EEENS1_36VarlenDynamicPersistentTileSchedulerILi128ELi96ELi256ELi128ELb1ELb1ELb1ELb0ELb1ELb1EEEEEEEEEvNT_6ParamsE,"a",@progbits
	.sectionflags	@""
	.align	4
.nv.constant0._ZN7cutlass13device_kernelIN5flash11enable_sm90INS1_16FlashAttnFwdSm90INS1_25CollectiveMainloopFwdSm90ILi2EN4cute5tupleIJNS5_1CILi1EEES8_S8_EEENS6_IJNS7_ILi128EEENS7_ILi96EEENS7_ILi192EEEEEELi128ENS_10bfloat16_tEfNS_4arch4Sm90ELb0ELb0ELb1ELb1ELb1ELb1ELb0ELb1ELb1ELb1ELb1ELb0EEENS1_21CollectiveEpilogueFwdINS6_IJSA_SA_SB_EEES9_SE_SG_Li256ELb1ELb1ELb1ELb0EEENS1_36VarlenDynamicPersistentTileSchedulerILi128ELi96ELi256ELi128ELb1ELb1ELb1ELb0ELb1ELb1EEEEEEEEEvNT_6ParamsE:
	.zero		3328


//--------------------- .nv.constant0._ZN7cutlass13device_kernelIN5flash11enable_sm90INS1_16FlashAttnFwdSm90INS1_25CollectiveMainloopFwdSm90ILi2EN4cute5tupleIJNS5_1CILi1EEES8_S8_EEENS6_IJNS7_ILi128EEENS7_ILi96EEENS7_ILi192EEEEEELi128ENS_10bfloat16_tEfNS_4arch4Sm90ELb0ELb1ELb1ELb0ELb1ELb0ELb0ELb1ELb1ELb1ELb1ELb0EEENS1_21CollectiveEpilogueFwdINS6_IJSA_SA_SB_EEES9_SE_SG_Li256ELb0ELb1ELb1ELb0EEENS1_19SingleTileSchedulerILb0ELb1ELb1ELi128EEEEEEEEEvNT_6ParamsE --------------------------
	.section	.nv.constant0._ZN7cutlass13device_kernelIN5flash11enable_sm90INS1_16FlashAttnFwdSm90INS1_25CollectiveMainloopFwdSm90ILi2EN4cute5tupleIJNS5_1CILi1EEES8_S8_EEENS6_IJNS7_ILi128EEENS7_ILi96EEENS7_ILi192EEEEEELi128ENS_10bfloat16_tEfNS_4arch4Sm90ELb0ELb1ELb1ELb0ELb1ELb0ELb0ELb1ELb1ELb1ELb1ELb0EEENS1_21CollectiveEpilogueFwdINS6_IJSA_SA_SB_EEES9_SE_SG_Li256ELb0ELb1ELb1ELb0EEENS1_19SingleTileSchedulerILb0ELb1ELb1ELi128EEEEEEEEEvNT_6ParamsE,"a",@progbits
	.sectionflags	@""
	.align	4
.nv.constant0._ZN7cutlass13device_kernelIN5flash11enable_sm90INS1_16FlashAttnFwdSm90INS1_25CollectiveMainloopFwdSm90ILi2EN4cute5tupleIJNS5_1CILi1EEES8_S8_EEENS6_IJNS7_ILi128EEENS7_ILi96EEENS7_ILi192EEEEEELi128ENS_10bfloat16_tEfNS_4arch4Sm90ELb0ELb1ELb1ELb0ELb1ELb0ELb0ELb1ELb1ELb1ELb1ELb0EEENS1_21CollectiveEpilogueFwdINS6_IJSA_SA_SB_EEES9_SE_SG_Li256ELb0ELb1ELb1ELb0EEENS1_19SingleTileSchedulerILb0ELb1ELb1ELi128EEEEEEEEEvNT_6ParamsE:
	.zero		3200


//--------------------- .nv.constant0._ZN7cutlass13device_kernelIN5flash11enable_sm90INS1_16FlashAttnFwdSm90INS1_25CollectiveMainloopFwdSm90ILi2EN4cute5tupleIJNS5_1CILi1EEES8_S8_EEENS6_IJNS7_ILi128EEENS7_ILi96EEENS7_ILi192EEEEEELi128ENS_10bfloat16_tEfNS_4arch4Sm90ELb0ELb1ELb1ELb1ELb1ELb0ELb0ELb1ELb1ELb1ELb1ELb0EEENS1_21CollectiveEpilogueFwdINS6_IJSA_SA_SB_EEES9_SE_SG_Li256ELb1ELb1ELb1ELb0EEENS1_36VarlenDynamicPersistentTileSchedulerILi128ELi96ELi256ELi128ELb1ELb1ELb1ELb1ELb0ELb1EEEEEEEEEvNT_6ParamsE --------------------------
	.section	.nv.constant0._ZN7cutlass13device_kernelIN5flash11enable_sm90INS1_16FlashAttnFwdSm90INS1_25CollectiveMainloopFwdSm90ILi2EN4cute5tupleIJNS5_1CILi1EEES8_S8_EEENS6_IJNS7_ILi128EEENS7_ILi96EEENS7_ILi192EEEEEELi128ENS_10bfloat16_tEfNS_4arch4Sm90ELb0ELb1ELb1ELb1ELb1ELb0ELb0ELb1ELb1ELb1ELb1ELb0EEENS1_21CollectiveEpilogueFwdINS6_IJSA_SA_SB_EEES9_SE_SG_Li256ELb1ELb1ELb1ELb0EEENS1_36VarlenDynamicPersistentTileSchedulerILi128ELi96ELi256ELi128ELb1ELb1ELb1ELb1ELb0ELb1EEEEEEEEEvNT_6ParamsE,"a",@progbits
	.sectionflags	@""
	.align	4
.nv.constant0._ZN7cutlass13device_kernelIN5flash11enable_sm90INS1_16FlashAttnFwdSm90INS1_25CollectiveMainloopFwdSm90ILi2EN4cute5tupleIJNS5_1CILi1EEES8_S8_EEENS6_IJNS7_ILi128EEENS7_ILi96EEENS7_ILi192EEEEEELi128ENS_10bfloat16_tEfNS_4arch4Sm90ELb0ELb1ELb1ELb1ELb1ELb0ELb0ELb1ELb1ELb1ELb1ELb0EEENS1_21CollectiveEpilogueFwdINS6_IJSA_SA_SB_EEES9_SE_SG_Li256ELb1ELb1ELb1ELb0EEENS1_36VarlenDynamicPersistentTileSchedulerILi128ELi96ELi256ELi128ELb1ELb1ELb1ELb1ELb0ELb1EEEEEEEEEvNT_6ParamsE:
	.zero		3328


//--------------------- .nv.constant0._ZN7cutlass13device_kernelIN5flash11enable_sm90INS1_16FlashAttnFwdSm90INS1_25CollectiveMainloopFwdSm90ILi2EN4cute5tupleIJNS5_1CILi1EEES8_S8_EEENS6_IJNS7_ILi128EEENS7_ILi96EEENS7_ILi192EEEEEELi128ENS_10bfloat16_tEfNS_4arch4Sm90ELb0ELb1ELb1ELb1ELb1ELb1ELb0ELb1ELb1ELb1ELb1ELb0EEENS1_21CollectiveEpilogueFwdINS6_IJSA_SA_SB_EEES9_SE_SG_Li256ELb1ELb1ELb1ELb0EEENS1_36VarlenDynamicPersistentTileSchedulerILi128ELi96ELi256ELi128ELb1ELb1ELb1ELb1ELb0ELb1EEEEEEEEEvNT_6ParamsE --------------------------
	.section	.nv.constant0._ZN7cutlass13device_kernelIN5flash11enable_sm90INS1_16FlashAttnFwdSm90INS1_25CollectiveMainloopFwdSm90ILi2EN4cute5tupleIJNS5_1CILi1EEES8_S8_EEENS6_IJNS7_ILi128EEENS7_ILi96EEENS7_ILi192EEEEEELi128ENS_10bfloat16_tEfNS_4arch4Sm90ELb0ELb1ELb1ELb1ELb1ELb1ELb0ELb1ELb1ELb1ELb1ELb0EEENS1_21CollectiveEpilogueFwdINS6_IJSA_SA_SB_EEES9_SE_SG_Li256ELb1ELb1ELb1ELb0EEENS1_36VarlenDynamicPersistentTileSchedulerILi128ELi96ELi256ELi128ELb1ELb1ELb1ELb1ELb0ELb1EEEEEEEEEvNT_6ParamsE,"a",@progbits
	.sectionflags	@""
	.align	4
.nv.constant0._ZN7cutlass13device_kernelIN5flash11enable_sm90INS1_16FlashAttnFwdSm90INS1_25CollectiveMainloopFwdSm90ILi2EN4cute5tupleIJNS5_1CILi1EEES8_S8_EEENS6_IJNS7_ILi128EEENS7_ILi96EEENS7_ILi192EEEEEELi128ENS_10bfloat16_tEfNS_4arch4Sm90ELb0ELb1ELb1ELb1ELb1ELb1ELb0ELb1ELb1ELb1ELb1ELb0EEENS1_21CollectiveEpilogueFwdINS6_IJSA_SA_SB_EEES9_SE_SG_Li256ELb1ELb1ELb1ELb0EEENS1_36VarlenDynamicPersistentTileSchedulerILi128ELi96ELi256ELi128ELb1ELb1ELb1ELb1ELb0ELb1EEEEEEEEEvNT_6ParamsE:
	.zero		3328


//--------------------- .nv.constant0._ZN7cutlass13device_kernelIN5flash11enable_sm90INS1_16FlashAttnFwdSm90INS1_25CollectiveMainloopFwdSm90ILi2EN4cute5tupleIJNS5_1CILi1EEES8_S8_EEENS6_IJNS7_ILi128EEENS7_ILi96EEENS7_ILi192EEEEEELi128ENS_10bfloat16_tEfNS_4arch4Sm90ELb1ELb0ELb1ELb0ELb1ELb0ELb0ELb1ELb1ELb1ELb1ELb0EEENS1_21CollectiveEpilogueFwdINS6_IJSA_SA_SB_EEES9_SE_SG_Li256ELb0ELb1ELb1ELb0EEENS1_19SingleTileSchedulerILb0ELb1ELb1ELi128EEEEEEEEEvNT_6ParamsE --------------------------
	.section	.nv.constant0._ZN7cutlass13device_kernelIN5flash11enable_sm90INS1_16FlashAttnFwdSm90INS1_25CollectiveMainloopFwdSm90ILi2EN4cute5tupleIJNS5_1CILi1EEES8_S8_EEENS6_IJNS7_ILi128EEENS7_ILi96EEENS7_ILi192EEEEEELi128ENS_10bfloat16_tEfNS_4arch4Sm90ELb1ELb0ELb1ELb0ELb1ELb0ELb0ELb1ELb1ELb1ELb1ELb0EEENS1_21CollectiveEpilogueFwdINS6_IJSA_SA_SB_EEES9_SE_SG_Li256ELb0ELb1ELb1ELb0EEENS1_19SingleTileSchedulerILb0ELb1ELb1ELi128EEEEEEEEEvNT_6ParamsE,"a",@progbits
	.sectionflags	@""
	.align	4
.nv.constant0._ZN7cutlass13device_kernelIN5flash11enable_sm90INS1_16FlashAttnFwdSm90INS1_25CollectiveMainloopFwdSm90ILi2EN4cute5tupleIJNS5_1CILi1EEES8_S8_EEENS6_IJNS7_ILi128EEENS7_ILi96EEENS7_ILi192EEEEEELi128ENS_10bfloat16_tEfNS_4arch4Sm90ELb1ELb0ELb1ELb0ELb1ELb0ELb0ELb1ELb1ELb1ELb1ELb0EEENS1_21CollectiveEpilogueFwdINS6_IJSA_SA_SB_EEES9_SE_SG_Li256ELb0ELb1ELb1ELb0EEENS1_19SingleTileSchedulerILb0ELb1ELb1ELi128EEEEEEEEEvNT_6ParamsE:
	.zero		3200


//--------------------- .nv.constant0._ZN7cutlass13device_kernelIN5flash11enable_sm90INS1_16FlashAttnFwdSm90INS1_25CollectiveMainloopFwdSm90ILi2EN4cute5tupleIJNS5_1CILi1EEES8_S8_EEENS6_IJNS7_ILi128EEENS7_ILi96EEENS7_ILi192EEEEEELi128ENS_10bfloat16_tEfNS_4arch4Sm90ELb1ELb0ELb1ELb1ELb1ELb0ELb0ELb1ELb1ELb1ELb1ELb0EEENS1_21CollectiveEpilogueFwdINS6_IJSA_SA_SB_EEES9_SE_SG_Li256ELb1ELb1ELb1ELb0EEENS1_36VarlenDynamicPersistentTileSchedulerILi128ELi96ELi256ELi128ELb1ELb1ELb1ELb1ELb1ELb1EEEEEEEEEvNT_6ParamsE --------------------------
	.section	.nv.constant0._ZN7cutlass13device_kernelIN5flash11enable_sm90INS1_16FlashAttnFwdSm90INS1_25CollectiveMainloopFwdSm90ILi2EN4cute5tupleIJNS5_1CILi1EEES8_S8_EEENS6_IJNS7_ILi128EEENS7_ILi96EEENS7_ILi192EEEEEELi128ENS_10bfloat16_tEfNS_4arch4Sm90ELb1ELb0ELb1ELb1ELb1ELb0ELb0ELb1ELb1ELb1ELb1ELb0EEENS1_21CollectiveEpilogueFwdINS6_IJSA_SA_SB_EEES9_SE_SG_Li256ELb1ELb1ELb1ELb0EEENS1_36VarlenDynamicPersistentTileSchedulerILi128ELi96ELi256ELi128ELb1ELb1ELb1ELb1ELb1ELb1EEEEEEEEEvNT_6ParamsE,"a",@progbits
	.sectionflags	@""
	.align	4
.nv.constant0._ZN7cutlass13device_kernelIN5flash11enable_sm90INS1_16FlashAttnFwdSm90INS1_25CollectiveMainloopFwdSm90ILi2EN4cute5tupleIJNS5_1CILi1EEES8_S8_EEENS6_IJNS7_ILi128EEENS7_ILi96EEENS7_ILi192EEEEEELi128ENS_10bfloat16_tEfNS_4arch4Sm90ELb1ELb0ELb1ELb1ELb1ELb0ELb0ELb1ELb1ELb1ELb1ELb0EEENS1_21CollectiveEpilogueFwdINS6_IJSA_SA_SB_EEES9_SE_SG_Li256ELb1ELb1ELb1ELb0EEENS1_36VarlenDynamicPersistentTileSchedulerILi128ELi96ELi256ELi128ELb1ELb1ELb1ELb1ELb1ELb1EEEEEEEEEvNT_6ParamsE:
	.zero		3328


//--------------------- .nv.constant0._ZN7cutlass13device_kernelIN5flash11enable_sm90INS1_16FlashAttnFwdSm90INS1_25CollectiveMainloopFwdSm90ILi2EN4cute5tupleIJNS5_1CILi1EEES8_S8_EEENS6_IJNS7_ILi128EEENS7_ILi96EEENS7_ILi192EEEEEELi128ENS_10bfloat16_tEfNS_4arch4Sm90ELb1ELb0ELb1ELb1ELb1ELb1ELb0ELb1ELb1ELb1ELb1ELb0EEENS1_21CollectiveEpilogueFwdINS6_IJSA_SA_SB_EEES9_SE_SG_Li256ELb1ELb1ELb1ELb0EEENS1_36VarlenDynamicPersistentTileSchedulerILi128ELi96ELi256ELi128ELb1ELb1ELb1ELb1ELb1ELb1EEEEEEEEEvNT_6ParamsE --------------------------
	.section	.nv.constant0._ZN7cutlass13device_kernelIN5flash11enable_sm90INS1_16FlashAttnFwdSm90INS1_25CollectiveMainloopFwdSm90ILi2EN4cute5tupleIJNS5_1CILi1EEES8_S8_EEENS6_IJNS7_ILi128EEENS7_ILi96EEENS7_ILi192EEEEEELi128ENS_10bfloat16_tEfNS_4arch4Sm90ELb1ELb0ELb1ELb1ELb1ELb1ELb0ELb1ELb1ELb1ELb1ELb0EEENS1_21CollectiveEpilogueFwdINS6_IJSA_SA_SB_EEES9_SE_SG_Li256ELb1ELb1ELb1ELb0EEENS1_36VarlenDynamicPersistentTileSchedulerILi128ELi96ELi256ELi128ELb1ELb1ELb1ELb1ELb1ELb1EEEEEEEEEvNT_6ParamsE,"a",@progbits
	.sectionflags	@""
	.align	4
.nv.constant0._ZN7cutlass13device_kernelIN5flash11enable_sm90INS1_16FlashAttnFwdSm90INS1_25CollectiveMainloopFwdSm90ILi2EN4cute5tupleIJNS5_1CILi1EEES8_S8_EEENS6_IJNS7_ILi128EEENS7_ILi96EEENS7_ILi192EEEEEELi128ENS_10bfloat16_tEfNS_4arch4Sm90ELb1ELb0ELb1ELb1ELb1ELb1ELb0ELb1ELb1ELb1ELb1ELb0EEENS1_21CollectiveEpilogueFwdINS6_IJSA_SA_SB_EEES9_SE_SG_Li256ELb1ELb1ELb1ELb0EEENS1_36VarlenDynamicPersistentTileSchedulerILi128ELi96ELi256ELi128ELb1ELb1ELb1ELb1ELb1ELb1EEEEEEEEEvNT_6ParamsE:
	.zero		3328


//--------------------- SYMBOLS --------------------------

	.type		.nv.reservedSmem.offset0,@object
	.size		.nv.reservedSmem.offset0,0x4
	.type		__assertfail,@function
